// Copyright (c) 2024, Jay Shah, Ganesh Bikshandi, Ying Zhang, Vijay Thakkar, Pradeep Ramani, Tri Dao.
// Splitting the different template instantiations to different files to speed up compilation.
// This file is auto-generated. See "generate_kernels.py"

#include "flash_fwd_launch_template.h"

#ifndef FLASHATTENTION_DISABLE_SM8x
#ifndef FLASHATTENTION_DISABLE_HDIM96
template void run_mha_fwd_<80, cutlass::half_t, 96, 96, true, true, false, true>(Flash_fwd_params &params, cudaStream_t stream);
template void run_mha_fwd_<86, cutlass::half_t, 96, 96, true, true, false, true>(Flash_fwd_params &params, cudaStream_t stream);
#endif
#endif


// ===== COMPILED SASS (sm_80) =====

	.target	sm_80

	.elftype	@"ET_EXEC"


//--------------------- .note.nv.tkinfo           --------------------------
	.section	.note.nv.tkinfo,"",@"SHT_NOTE"
	.sectionflags	@"SHF_NOTE_NV_TKINFO"
	.tkinfo
        /*0018*/ 	.word	0x00000002
        /*0030*/ 	.string	""
        /*0030*/ 	.string	"ptxas"
        /*0030*/ 	.string	"Cuda compilation tools, release 13.0, V13.0.88"
        /*0030*/ 	.string	"Build cuda_13.0.r13.0/compiler.36424714_0"
        /*0030*/ 	.string	"-arch sm_80 -m 64 "



//--------------------- .note.nv.cuinfo           --------------------------
	.section	.note.nv.cuinfo,"",@"SHT_NOTE"
	.sectionflags	@"SHF_NOTE_NV_CUINFO"
        /*0018*/ 	.short	0x0002
        /*001a*/ 	.short	0x0050
        /*001c*/ 	.short	0x0082
	.zero		2


//--------------------- .nv.info                  --------------------------
	.section	.nv.info,"",@"SHT_CUDA_INFO"
	.align	4


	//----- nvinfo : EIATTR_REGCOUNT
	.align		4
        /*0000*/ 	.byte	0x04, 0x2f
        /*0002*/ 	.short	(.L_12 - .L_11)
	.align		4
.L_11:
        /*0004*/ 	.word	index@(_ZN7cutlass13device_kernelIN5flash19enable_sm80_to_sm89INS1_16FlashAttnFwdSm80INS1_25CollectiveMainloopFwdSm80ILi4ELi1ELb0EN4cute5tupleIJNS5_1CILi128EEENS7_ILi48EEENS7_ILi96EEEEEELi96ENS_6half_tEfNS_4arch4Sm80ELb1ELb0ELb0ELb1ELb1ELb1ELb1ELb1EEENS1_21CollectiveEpilogueFwdINS6_IJS8_SA_S9_EEENS6_IJNS7_ILi1EEESI_SI_EEESC_SE_Li128ELb1ELb1ELb1ELb0EEENS1_36VarlenDynamicPersistentTileSchedulerILi128ELi48ELi128ELi128ELb1ELb1ELb0ELb1ELb1ELb1EEEEEEEEEvNT_6ParamsE)
        /*0008*/ 	.word	0x000000ff


	//----- nvinfo : EIATTR_FRAME_SIZE
	.align		4
.L_12:
        /*000c*/ 	.byte	0x04, 0x11
        /*000e*/ 	.short	(.L_14 - .L_13)
	.align		4
.L_13:
        /*0010*/ 	.word	index@($__internal_26_$__cuda_sm70_votesync_ballot)
        /*0014*/ 	.word	0x00000000


	//----- nvinfo : EIATTR_FRAME_SIZE
	.align		4
.L_14:
        /*0018*/ 	.byte	0x04, 0x11
        /*001a*/ 	.short	(.L_16 - .L_15)
	.align		4
.L_15:
        /*001c*/ 	.word	index@($__internal_25_$__cuda_sm70_shflsync_up_p)
        /*0020*/ 	.word	0x00000000


	//----- nvinfo : EIATTR_FRAME_SIZE
	.align		4
.L_16:
        /*0024*/ 	.byte	0x04, 0x11
        /*0026*/ 	.short	(.L_18 - .L_17)
	.align		4
.L_17:
        /*0028*/ 	.word	index@($__internal_24_$__cuda_sm70_shflsync_idx_p)
        /*002c*/ 	.word	0x00000000


	//----- nvinfo : EIATTR_FRAME_SIZE
	.align		4
.L_18:
        /*0030*/ 	.byte	0x04, 0x11
        /*0032*/ 	.short	(.L_20 - .L_19)
	.align		4
.L_19:
        /*0034*/ 	.word	index@($__internal_23_$__cuda_sm70_shflsync_bfly_p)
        /*0038*/ 	.word	0x00000000


	//----- nvinfo : EIATTR_FRAME_SIZE
	.align		4
.L_20:
        /*003c*/ 	.byte	0x04, 0x11
        /*003e*/ 	.short	(.L_22 - .L_21)
	.align		4
.L_21:
        /*0040*/ 	.word	index@(_ZN7cutlass13device_kernelIN5flash19enable_sm80_to_sm89INS1_16FlashAttnFwdSm80INS1_25CollectiveMainloopFwdSm80ILi4ELi1ELb0EN4cute5tupleIJNS5_1CILi128EEENS7_ILi48EEENS7_ILi96EEEEEELi96ENS_6half_tEfNS_4arch4Sm80ELb1ELb0ELb0ELb1ELb1ELb1ELb1ELb1EEENS1_21CollectiveEpilogueFwdINS6_IJS8_SA_S9_EEENS6_IJNS7_ILi1EEESI_SI_EEESC_SE_Li128ELb1ELb1ELb1ELb0EEENS1_36VarlenDynamicPersistentTileSchedulerILi128ELi48ELi128ELi128ELb1ELb1ELb0ELb1ELb1ELb1EEEEEEEEEvNT_6ParamsE)
        /*0044*/ 	.word	0x00000150


	//----- nvinfo : EIATTR_REGCOUNT
	.align		4
.L_22:
        /*0048*/ 	.byte	0x04, 0x2f
        /*004a*/ 	.short	(.L_24 - .L_23)
	.align		4
.L_23:
        /*004c*/ 	.word	index@(_ZN7cutlass13device_kernelIN5flash19enable_sm80_to_sm89INS1_16FlashAttnFwdSm80INS1_25CollectiveMainloopFwdSm80ILi4ELi1ELb0EN4cute5tupleIJNS5_1CILi128EEENS7_ILi48EEENS7_ILi96EEEEEELi96ENS_6half_tEfNS_4arch4Sm80ELb1ELb0ELb0ELb1ELb1ELb0ELb1ELb1EEENS1_21CollectiveEpilogueFwdINS6_IJS8_SA_S9_EEENS6_IJNS7_ILi1EEESI_SI_EEESC_SE_Li128ELb1ELb1ELb1ELb0EEENS1_36VarlenDynamicPersistentTileSchedulerILi128ELi48ELi128ELi128ELb1ELb1ELb0ELb1ELb1ELb1EEEEEEEEEvNT_6ParamsE)
        /*0050*/ 	.word	0x000000ff


	//----- nvinfo : EIATTR_FRAME_SIZE
	.align		4
.L_24:
        /*0054*/ 	.byte	0x04, 0x11
        /*0056*/ 	.short	(.L_26 - .L_25)
	.align		4
.L_25:
        /*0058*/ 	.word	index@($__internal_22_$__cuda_sm70_votesync_ballot)
        /*005c*/ 	.word	0x00000000


	//----- nvinfo : EIATTR_FRAME_SIZE
	.align		4
.L_26:
        /*0060*/ 	.byte	0x04, 0x11
        /*0062*/ 	.short	(.L_28 - .L_27)
	.align		4
.L_27:
        /*0064*/ 	.word	index@($__internal_21_$__cuda_sm70_shflsync_up_p)
        /*0068*/ 	.word	0x00000000


	//----- nvinfo : EIATTR_FRAME_SIZE
	.align		4
.L_28:
        /*006c*/ 	.byte	0x04, 0x11
        /*006e*/ 	.short	(.L_30 - .L_29)
	.align		4
.L_29:
        /*0070*/ 	.word	index@($__internal_20_$__cuda_sm70_shflsync_idx_p)
        /*0074*/ 	.word	0x00000000


	//----- nvinfo : EIATTR_FRAME_SIZE
	.align		4
.L_30:
        /*0078*/ 	.byte	0x04, 0x11
        /*007a*/ 	.short	(.L_32 - .L_31)
	.align		4
.L_31:
        /*007c*/ 	.word	index@($__internal_19_$__cuda_sm70_shflsync_bfly_p)
        /*0080*/ 	.word	0x00000000


	//----- nvinfo : EIATTR_FRAME_SIZE
	.align		4
.L_32:
        /*0084*/ 	.byte	0x04, 0x11
        /*0086*/ 	.short	(.L_34 - .L_33)
	.align		4
.L_33:
        /*0088*/ 	.word	index@(_ZN7cutlass13device_kernelIN5flash19enable_sm80_to_sm89INS1_16FlashAttnFwdSm80INS1_25CollectiveMainloopFwdSm80ILi4ELi1ELb0EN4cute5tupleIJNS5_1CILi128EEENS7_ILi48EEENS7_ILi96EEEEEELi96ENS_6half_tEfNS_4arch4Sm80ELb1ELb0ELb0ELb1ELb1ELb0ELb1ELb1EEENS1_21CollectiveEpilogueFwdINS6_IJS8_SA_S9_EEENS6_IJNS7_ILi1EEESI_SI_EEESC_SE_Li128ELb1ELb1ELb1ELb0EEENS1_36VarlenDynamicPersistentTileSchedulerILi128ELi48ELi128ELi128ELb1ELb1ELb0ELb1ELb1ELb1EEEEEEEEEvNT_6ParamsE)
        /*008c*/ 	.word	0x00000028


	//----- nvinfo : EIATTR_REGCOUNT
	.align		4
.L_34:
        /*0090*/ 	.byte	0x04, 0x2f
        /*0092*/ 	.short	(.L_36 - .L_35)
	.align		4
.L_35:
        /*0094*/ 	.word	index@(_ZN7cutlass13device_kernelIN5flash19enable_sm80_to_sm89INS1_16FlashAttnFwdSm80INS1_25CollectiveMainloopFwdSm80ILi4ELi1ELb0EN4cute5tupleIJNS5_1CILi128EEENS7_ILi64EEENS7_ILi96EEEEEELi96ENS_6half_tEfNS_4arch4Sm80ELb1ELb0ELb0ELb0ELb1ELb0ELb1ELb1EEENS1_21CollectiveEpilogueFwdINS6_IJS8_SA_S9_EEENS6_IJNS7_ILi1EEESI_SI_EEESC_SE_Li128ELb0ELb1ELb1ELb0EEENS1_30DynamicPersistentTileSchedulerILi128ELi128ELb1ELb1ELb0EEEEEEEEEvNT_6ParamsE)
        /*0098*/ 	.word	0x000000ff


	//----- nvinfo : EIATTR_FRAME_SIZE
	.align		4
.L_36:
        /*009c*/ 	.byte	0x04, 0x11
        /*009e*/ 	.short	(.L_38 - .L_37)
	.align		4
.L_37:
        /*00a0*/ 	.word	index@($__internal_18_$__cuda_sm70_shflsync_idx_p)
        /*00a4*/ 	.word	0x00000000


	//----- nvinfo : EIATTR_FRAME_SIZE
	.align		4
.L_38:
        /*00a8*/ 	.byte	0x04, 0x11
        /*00aa*/ 	.short	(.L_40 - .L_39)
	.align		4
.L_39:
        /*00ac*/ 	.word	index@($__internal_17_$__cuda_sm70_shflsync_bfly_p)
        /*00b0*/ 	.word	0x00000000


	//----- nvinfo : EIATTR_FRAME_SIZE
	.align		4
.L_40:
        /*00b4*/ 	.byte	0x04, 0x11
        /*00b6*/ 	.short	(.L_42 - .L_41)
	.align		4
.L_41:
        /*00b8*/ 	.word	index@(_ZN7cutlass13device_kernelIN5flash19enable_sm80_to_sm89INS1_16FlashAttnFwdSm80INS1_25CollectiveMainloopFwdSm80ILi4ELi1ELb0EN4cute5tupleIJNS5_1CILi128EEENS7_ILi64EEENS7_ILi96EEEEEELi96ENS_6half_tEfNS_4arch4Sm80ELb1ELb0ELb0ELb0ELb1ELb0ELb1ELb1EEENS1_21CollectiveEpilogueFwdINS6_IJS8_SA_S9_EEENS6_IJNS7_ILi1EEESI_SI_EEESC_SE_Li128ELb0ELb1ELb1ELb0EEENS1_30DynamicPersistentTileSchedulerILi128ELi128ELb1ELb1ELb0EEEEEEEEEvNT_6ParamsE)
        /*00bc*/ 	.word	0x000000c0


	//----- nvinfo : EIATTR_REGCOUNT
	.align		4
.L_42:
        /*00c0*/ 	.byte	0x04, 0x2f
        /*00c2*/ 	.short	(.L_44 - .L_43)
	.align		4
.L_43:
        /*00c4*/ 	.word	index@(_ZN7cutlass13device_kernelIN5flash19enable_sm80_to_sm89INS1_16FlashAttnFwdSm80INS1_25CollectiveMainloopFwdSm80ILi4ELi1ELb0EN4cute5tupleIJNS5_1CILi128EEENS7_ILi48EEENS7_ILi96EEEEEELi96ENS_6half_tEfNS_4arch4Sm80ELb0ELb1ELb0ELb1ELb1ELb1ELb1ELb1EEENS1_21CollectiveEpilogueFwdINS6_IJS8_SA_S9_EEENS6_IJNS7_ILi1EEESI_SI_EEESC_SE_Li128ELb1ELb1ELb1ELb0EEENS1_36VarlenDynamicPersistentTileSchedulerILi128ELi48ELi128ELi128ELb1ELb1ELb0ELb1ELb0ELb1EEEEEEEEEvNT_6ParamsE)
        /*00c8*/ 	.word	0x000000ff


	//----- nvinfo : EIATTR_FRAME_SIZE
	.align		4
.L_44:
        /*00cc*/ 	.byte	0x04, 0x11
        /*00ce*/ 	.short	(.L_46 - .L_45)
	.align		4
.L_45:
        /*00d0*/ 	.word	index@($__internal_16_$__cuda_sm70_votesync_ballot)
        /*00d4*/ 	.word	0x00000000


	//----- nvinfo : EIATTR_FRAME_SIZE
	.align		4
.L_46:
        /*00d8*/ 	.byte	0x04, 0x11
        /*00da*/ 	.short	(.L_48 - .L_47)
	.align		4
.L_47:
        /*00dc*/ 	.word	index@($__internal_15_$__cuda_sm70_shflsync_up_p)
        /*00e0*/ 	.word	0x00000000


	//----- nvinfo : EIATTR_FRAME_SIZE
	.align		4
.L_48:
        /*00e4*/ 	.byte	0x04, 0x11
        /*00e6*/ 	.short	(.L_50 - .L_49)
	.align		4
.L_49:
        /*00e8*/ 	.word	index@($__internal_14_$__cuda_sm70_shflsync_idx_p)
        /*00ec*/ 	.word	0x00000000


	//----- nvinfo : EIATTR_FRAME_SIZE
	.align		4
.L_50:
        /*00f0*/ 	.byte	0x04, 0x11
        /*00f2*/ 	.short	(.L_52 - .L_51)
	.align		4
.L_51:
        /*00f4*/ 	.word	index@($__internal_13_$__cuda_sm70_shflsync_bfly_p)
        /*00f8*/ 	.word	0x00000000


	//----- nvinfo : EIATTR_FRAME_SIZE
	.align		4
.L_52:
        /*00fc*/ 	.byte	0x04, 0x11
        /*00fe*/ 	.short	(.L_54 - .L_53)
	.align		4
.L_53:
        /*0100*/ 	.word	index@(_ZN7cutlass13device_kernelIN5flash19enable_sm80_to_sm89INS1_16FlashAttnFwdSm80INS1_25CollectiveMainloopFwdSm80ILi4ELi1ELb0EN4cute5tupleIJNS5_1CILi128EEENS7_ILi48EEENS7_ILi96EEEEEELi96ENS_6half_tEfNS_4arch4Sm80ELb0ELb1ELb0ELb1ELb1ELb1ELb1ELb1EEENS1_21CollectiveEpilogueFwdINS6_IJS8_SA_S9_EEENS6_IJNS7_ILi1EEESI_SI_EEESC_SE_Li128ELb1ELb1ELb1ELb0EEENS1_36VarlenDynamicPersistentTileSchedulerILi128ELi48ELi128ELi128ELb1ELb1ELb0ELb1ELb0ELb1EEEEEEEEEvNT_6ParamsE)
        /*0104*/ 	.word	0x000000e8


	//----- nvinfo : EIATTR_REGCOUNT
	.align		4
.L_54:
        /*0108*/ 	.byte	0x04, 0x2f
        /*010a*/ 	.short	(.L_56 - .L_55)
	.align		4
.L_55:
        /*010c*/ 	.word	index@(_ZN7cutlass13device_kernelIN5flash19enable_sm80_to_sm89INS1_16FlashAttnFwdSm80INS1_25CollectiveMainloopFwdSm80ILi4ELi1ELb0EN4cute5tupleIJNS5_1CILi128EEENS7_ILi48EEENS7_ILi96EEEEEELi96ENS_6half_tEfNS_4arch4Sm80ELb0ELb1ELb0ELb1ELb1ELb0ELb1ELb1EEENS1_21CollectiveEpilogueFwdINS6_IJS8_SA_S9_EEENS6_IJNS7_ILi1EEESI_SI_EEESC_SE_Li128ELb1ELb1ELb1ELb0EEENS1_36VarlenDynamicPersistentTileSchedulerILi128ELi48ELi128ELi128ELb1ELb1ELb0ELb1ELb0ELb1EEEEEEEEEvNT_6ParamsE)
        /*0110*/ 	.word	0x000000ff


	//----- nvinfo : EIATTR_FRAME_SIZE
	.align		4
.L_56:
        /*0114*/ 	.byte	0x04, 0x11
        /*0116*/ 	.short	(.L_58 - .L_57)
	.align		4
.L_57:
        /*0118*/ 	.word	index@($__internal_12_$__cuda_sm70_votesync_ballot)
        /*011c*/ 	.word	0x00000000


	//----- nvinfo : EIATTR_FRAME_SIZE
	.align		4
.L_58:
        /*0120*/ 	.byte	0x04, 0x11
        /*0122*/ 	.short	(.L_60 - .L_59)
	.align		4
.L_59:
        /*0124*/ 	.word	index@($__internal_11_$__cuda_sm70_shflsync_up_p)
        /*0128*/ 	.word	0x00000000


	//----- nvinfo : EIATTR_FRAME_SIZE
	.align		4
.L_60:
        /*012c*/ 	.byte	0x04, 0x11
        /*012e*/ 	.short	(.L_62 - .L_61)
	.align		4
.L_61:
        /*0130*/ 	.word	index@($__internal_10_$__cuda_sm70_shflsync_idx_p)
        /*0134*/ 	.word	0x00000000


	//----- nvinfo : EIATTR_FRAME_SIZE
	.align		4
.L_62:
        /*0138*/ 	.byte	0x04, 0x11
        /*013a*/ 	.short	(.L_64 - .L_63)
	.align		4
.L_63:
        /*013c*/ 	.word	index@($__internal_9_$__cuda_sm70_shflsync_bfly_p)
        /*0140*/ 	.word	0x00000000


	//----- nvinfo : EIATTR_FRAME_SIZE
	.align		4
.L_64:
        /*0144*/ 	.byte	0x04, 0x11
        /*0146*/ 	.short	(.L_66 - .L_65)
	.align		4
.L_65:
        /*0148*/ 	.word	index@(_ZN7cutlass13device_kernelIN5flash19enable_sm80_to_sm89INS1_16FlashAttnFwdSm80INS1_25CollectiveMainloopFwdSm80ILi4ELi1ELb0EN4cute5tupleIJNS5_1CILi128EEENS7_ILi48EEENS7_ILi96EEEEEELi96ENS_6half_tEfNS_4arch4Sm80ELb0ELb1ELb0ELb1ELb1ELb0ELb1ELb1EEENS1_21CollectiveEpilogueFwdINS6_IJS8_SA_S9_EEENS6_IJNS7_ILi1EEESI_SI_EEESC_SE_Li128ELb1ELb1ELb1ELb0EEENS1_36VarlenDynamicPersistentTileSchedulerILi128ELi48ELi128ELi128ELb1ELb1ELb0ELb1ELb0ELb1EEEEEEEEEvNT_6ParamsE)
        /*014c*/ 	.word	0x00000040


	//----- nvinfo : EIATTR_REGCOUNT
	.align		4
.L_66:
        /*0150*/ 	.byte	0x04, 0x2f
        /*0152*/ 	.short	(.L_68 - .L_67)
	.align		4
.L_67:
        /*0154*/ 	.word	index@(_ZN7cutlass13device_kernelIN5flash19enable_sm80_to_sm89INS1_16FlashAttnFwdSm80INS1_25CollectiveMainloopFwdSm80ILi4ELi1ELb0EN4cute5tupleIJNS5_1CILi128EEENS7_ILi48EEENS7_ILi96EEEEEELi96ENS_6half_tEfNS_4arch4Sm80ELb0ELb1ELb0ELb0ELb1ELb0ELb1ELb1EEENS1_21CollectiveEpilogueFwdINS6_IJS8_SA_S9_EEENS6_IJNS7_ILi1EEESI_SI_EEESC_SE_Li128ELb0ELb1ELb1ELb0EEENS1_19SingleTileSchedulerILb0ELb1ELb1ELi128EEEEEEEEEvNT_6ParamsE)
        /*0158*/ 	.word	0x000000ff


	//----- nvinfo : EIATTR_FRAME_SIZE
	.align		4
.L_68:
        /*015c*/ 	.byte	0x04, 0x11
        /*015e*/ 	.short	(.L_70 - .L_69)
	.align		4
.L_69:
        /*0160*/ 	.word	index@($__internal_8_$__cuda_sm70_shflsync_idx_p)
        /*0164*/ 	.word	0x00000000


	//----- nvinfo : EIATTR_FRAME_SIZE
	.align		4
.L_70:
        /*0168*/ 	.byte	0x04, 0x11
        /*016a*/ 	.short	(.L_72 - .L_71)
	.align		4
.L_71:
        /*016c*/ 	.word	index@(_ZN7cutlass13device_kernelIN5flash19enable_sm80_to_sm89INS1_16FlashAttnFwdSm80INS1_25CollectiveMainloopFwdSm80ILi4ELi1ELb0EN4cute5tupleIJNS5_1CILi128EEENS7_ILi48EEENS7_ILi96EEEEEELi96ENS_6half_tEfNS_4arch4Sm80ELb0ELb1ELb0ELb0ELb1ELb0ELb1ELb1EEENS1_21CollectiveEpilogueFwdINS6_IJS8_SA_S9_EEENS6_IJNS7_ILi1EEESI_SI_EEESC_SE_Li128ELb0ELb1ELb1ELb0EEENS1_19SingleTileSchedulerILb0ELb1ELb1ELi128EEEEEEEEEvNT_6ParamsE)
        /*0170*/ 	.word	0x00000000


	//----- nvinfo : EIATTR_REGCOUNT
	.align		4
.L_72:
        /*0174*/ 	.byte	0x04, 0x2f
        /*0176*/ 	.short	(.L_74 - .L_73)
	.align		4
.L_73:
        /*0178*/ 	.word	index@(_ZN7cutlass13device_kernelIN5flash19enable_sm80_to_sm89INS1_16FlashAttnFwdSm80INS1_25CollectiveMainloopFwdSm80ILi4ELi1ELb0EN4cute5tupleIJNS5_1CILi128EEENS7_ILi48EEENS7_ILi96EEEEEELi96ENS_6half_tEfNS_4arch4Sm80ELb0ELb0ELb0ELb1ELb1ELb1ELb1ELb1EEENS1_21CollectiveEpilogueFwdINS6_IJS8_SA_S9_EEENS6_IJNS7_ILi1EEESI_SI_EEESC_SE_Li128ELb1ELb1ELb1ELb0EEENS1_36VarlenDynamicPersistentTileSchedulerILi128ELi48ELi128ELi128ELb1ELb1ELb0ELb0ELb1ELb1EEEEEEEEEvNT_6ParamsE)
        /*017c*/ 	.word	0x000000ff


	//----- nvinfo : EIATTR_FRAME_SIZE
	.align		4
.L_74:
        /*0180*/ 	.byte	0x04, 0x11
        /*0182*/ 	.short	(.L_76 - .L_75)
	.align		4
.L_75:
        /*0184*/ 	.word	index@($__internal_7_$__cuda_sm70_votesync_ballot)
        /*0188*/ 	.word	0x00000000


	//----- nvinfo : EIATTR_FRAME_SIZE
	.align		4
.L_76:
        /*018c*/ 	.byte	0x04, 0x11
        /*018e*/ 	.short	(.L_78 - .L_77)
	.align		4
.L_77:
        /*0190*/ 	.word	index@($__internal_6_$__cuda_sm70_shflsync_up_p)
        /*0194*/ 	.word	0x00000000


	//----- nvinfo : EIATTR_FRAME_SIZE
	.align		4
.L_78:
        /*0198*/ 	.byte	0x04, 0x11
        /*019a*/ 	.short	(.L_80 - .L_79)
	.align		4
.L_79:
        /*019c*/ 	.word	index@($__internal_5_$__cuda_sm70_shflsync_idx_p)
        /*01a0*/ 	.word	0x00000000


	//----- nvinfo : EIATTR_FRAME_SIZE
	.align		4
.L_80:
        /*01a4*/ 	.byte	0x04, 0x11
        /*01a6*/ 	.short	(.L_82 - .L_81)
	.align		4
.L_81:
        /*01a8*/ 	.word	index@($__internal_4_$__cuda_sm70_shflsync_bfly_p)
        /*01ac*/ 	.word	0x00000000


	//----- nvinfo : EIATTR_FRAME_SIZE
	.align		4
.L_82:
        /*01b0*/ 	.byte	0x04, 0x11
        /*01b2*/ 	.short	(.L_84 - .L_83)
	.align		4
.L_83:
        /*01b4*/ 	.word	index@(_ZN7cutlass13device_kernelIN5flash19enable_sm80_to_sm89INS1_16FlashAttnFwdSm80INS1_25CollectiveMainloopFwdSm80ILi4ELi1ELb0EN4cute5tupleIJNS5_1CILi128EEENS7_ILi48EEENS7_ILi96EEEEEELi96ENS_6half_tEfNS_4arch4Sm80ELb0ELb0ELb0ELb1ELb1ELb1ELb1ELb1EEENS1_21CollectiveEpilogueFwdINS6_IJS8_SA_S9_EEENS6_IJNS7_ILi1EEESI_SI_EEESC_SE_Li128ELb1ELb1ELb1ELb0EEENS1_36VarlenDynamicPersistentTileSchedulerILi128ELi48ELi128ELi128ELb1ELb1ELb0ELb0ELb1ELb1EEEEEEEEEvNT_6ParamsE)
        /*01b8*/ 	.word	0x00000138


	//----- nvinfo : EIATTR_REGCOUNT
	.align		4
.L_84:
        /*01bc*/ 	.byte	0x04, 0x2f
        /*01be*/ 	.short	(.L_86 - .L_85)
	.align		4
.L_85:
        /*01c0*/ 	.word	index@(_ZN7cutlass13device_kernelIN5flash19enable_sm80_to_sm89INS1_16FlashAttnFwdSm80INS1_25CollectiveMainloopFwdSm80ILi4ELi1ELb0EN4cute5tupleIJNS5_1CILi128EEENS7_ILi48EEENS7_ILi96EEEEEELi96ENS_6half_tEfNS_4arch4Sm80ELb0ELb0ELb0ELb1ELb1ELb0ELb1ELb1EEENS1_21CollectiveEpilogueFwdINS6_IJS8_SA_S9_EEENS6_IJNS7_ILi1EEESI_SI_EEESC_SE_Li128ELb1ELb1ELb1ELb0EEENS1_36VarlenDynamicPersistentTileSchedulerILi128ELi48ELi128ELi128ELb1ELb1ELb0ELb0ELb1ELb1EEEEEEEEEvNT_6ParamsE)
        /*01c4*/ 	.word	0x000000ff


	//----- nvinfo : EIATTR_FRAME_SIZE
	.align		4
.L_86:
        /*01c8*/ 	.byte	0x04, 0x11
        /*01ca*/ 	.short	(.L_88 - .L_87)
	.align		4
.L_87:
        /*01cc*/ 	.word	index@($__internal_3_$__cuda_sm70_votesync_ballot)
        /*01d0*/ 	.word	0x00000000


	//----- nvinfo : EIATTR_FRAME_SIZE
	.align		4
.L_88:
        /*01d4*/ 	.byte	0x04, 0x11
        /*01d6*/ 	.short	(.L_90 - .L_89)
	.align		4
.L_89:
        /*01d8*/ 	.word	index@($__internal_2_$__cuda_sm70_shflsync_up_p)
        /*01dc*/ 	.word	0x00000000


	//----- nvinfo : EIATTR_FRAME_SIZE
	.align		4
.L_90:
        /*01e0*/ 	.byte	0x04, 0x11
        /*01e2*/ 	.short	(.L_92 - .L_91)
	.align		4
.L_91:
        /*01e4*/ 	.word	index@($__internal_1_$__cuda_sm70_shflsync_idx_p)
        /*01e8*/ 	.word	0x00000000


	//----- nvinfo : EIATTR_FRAME_SIZE
	.align		4
.L_92:
        /*01ec*/ 	.byte	0x04, 0x11
        /*01ee*/ 	.short	(.L_94 - .L_93)
	.align		4
.L_93:
        /*01f0*/ 	.word	index@($__internal_0_$__cuda_sm70_shflsync_bfly_p)
        /*01f4*/ 	.word	0x00000000


	//----- nvinfo : EIATTR_FRAME_SIZE
	.align		4
.L_94:
        /*01f8*/ 	.byte	0x04, 0x11
        /*01fa*/ 	.short	(.L_96 - .L_95)
	.align		4
.L_95:
        /*01fc*/ 	.word	index@(_ZN7cutlass13device_kernelIN5flash19enable_sm80_to_sm89INS1_16FlashAttnFwdSm80INS1_25CollectiveMainloopFwdSm80ILi4ELi1ELb0EN4cute5tupleIJNS5_1CILi128EEENS7_ILi48EEENS7_ILi96EEEEEELi96ENS_6half_tEfNS_4arch4Sm80ELb0ELb0ELb0ELb1ELb1ELb0ELb1ELb1EEENS1_21CollectiveEpilogueFwdINS6_IJS8_SA_S9_EEENS6_IJNS7_ILi1EEESI_SI_EEESC_SE_Li128ELb1ELb1ELb1ELb0EEENS1_36VarlenDynamicPersistentTileSchedulerILi128ELi48ELi128ELi128ELb1ELb1ELb0ELb0ELb1ELb1EEEEEEEEEvNT_6ParamsE)
        /*0200*/ 	.word	0x00000068


	//----- nvinfo : EIATTR_REGCOUNT
	.align		4
.L_96:
        /*0204*/ 	.byte	0x04, 0x2f
        /*0206*/ 	.short	(.L_98 - .L_97)
	.align		4
.L_97:
        /*0208*/ 	.word	index@(_ZN7cutlass13device_kernelIN5flash19enable_sm80_to_sm89INS1_16FlashAttnFwdSm80INS1_25CollectiveMainloopFwdSm80ILi4ELi1ELb0EN4cute5tupleIJNS5_1CILi128EEENS7_ILi64EEENS7_ILi96EEEEEELi96ENS_6half_tEfNS_4arch4Sm80ELb0ELb0ELb0ELb0ELb1ELb0ELb1ELb1EEENS1_21CollectiveEpilogueFwdINS6_IJS8_SA_S9_EEENS6_IJNS7_ILi1EEESI_SI_EEESC_SE_Li128ELb0ELb1ELb1ELb0EEENS1_19SingleTileSchedulerILb0ELb1ELb1ELi128EEEEEEEEEvNT_6ParamsE)
        /*020c*/ 	.word	0x000000ff


	//----- nvinfo : EIATTR_FRAME_SIZE
	.align		4
.L_98:
        /*0210*/ 	.byte	0x04, 0x11
        /*0212*/ 	.short	(.L_100 - .L_99)
	.align		4
.L_99:
        /*0214*/ 	.word	index@(_ZN7cutlass13device_kernelIN5flash19enable_sm80_to_sm89INS1_16FlashAttnFwdSm80INS1_25CollectiveMainloopFwdSm80ILi4ELi1ELb0EN4cute5tupleIJNS5_1CILi128EEENS7_ILi64EEENS7_ILi96EEEEEELi96ENS_6half_tEfNS_4arch4Sm80ELb0ELb0ELb0ELb0ELb1ELb0ELb1ELb1EEENS1_21CollectiveEpilogueFwdINS6_IJS8_SA_S9_EEENS6_IJNS7_ILi1EEESI_SI_EEESC_SE_Li128ELb0ELb1ELb1ELb0EEENS1_19SingleTileSchedulerILb0ELb1ELb1ELi128EEEEEEEEEvNT_6ParamsE)
        /*0218*/ 	.word	0x00000028


	//----- nvinfo : EIATTR_MIN_STACK_SIZE
	.align		4
.L_100:
        /*021c*/ 	.byte	0x04, 0x12
        /*021e*/ 	.short	(.L_102 - .L_101)
	.align		4
.L_101:
        /*0220*/ 	.word	index@(_ZN7cutlass13device_kernelIN5flash19enable_sm80_to_sm89INS1_16FlashAttnFwdSm80INS1_25CollectiveMainloopFwdSm80ILi4ELi1ELb0EN4cute5tupleIJNS5_1CILi128EEENS7_ILi64EEENS7_ILi96EEEEEELi96ENS_6half_tEfNS_4arch4Sm80ELb0ELb0ELb0ELb0ELb1ELb0ELb1ELb1EEENS1_21CollectiveEpilogueFwdINS6_IJS8_SA_S9_EEENS6_IJNS7_ILi1EEESI_SI_EEESC_SE_Li128ELb0ELb1ELb1ELb0EEENS1_19SingleTileSchedulerILb0ELb1ELb1ELi128EEEEEEEEEvNT_6ParamsE)
        /*0224*/ 	.word	0x00000028


	//----- nvinfo : EIATTR_MIN_STACK_SIZE
	.align		4
.L_102:
        /*0228*/ 	.byte	0x04, 0x12
        /*022a*/ 	.short	(.L_104 - .L_103)
	.align		4
.L_103:
        /*022c*/ 	.word	index@(_ZN7cutlass13device_kernelIN5flash19enable_sm80_to_sm89INS1_16FlashAttnFwdSm80INS1_25CollectiveMainloopFwdSm80ILi4ELi1ELb0EN4cute5tupleIJNS5_1CILi128EEENS7_ILi48EEENS7_ILi96EEEEEELi96ENS_6half_tEfNS_4arch4Sm80ELb0ELb0ELb0ELb1ELb1ELb0ELb1ELb1EEENS1_21CollectiveEpilogueFwdINS6_IJS8_SA_S9_EEENS6_IJNS7_ILi1EEESI_SI_EEESC_SE_Li128ELb1ELb1ELb1ELb0EEENS1_36VarlenDynamicPersistentTileSchedulerILi128ELi48ELi128ELi128ELb1ELb1ELb0ELb0ELb1ELb1EEEEEEEEEvNT_6ParamsE)
        /*0230*/ 	.word	0x00000068


	//----- nvinfo : EIATTR_MIN_STACK_SIZE
	.align		4
.L_104:
        /*0234*/ 	.byte	0x04, 0x12
        /*0236*/ 	.short	(.L_106 - .L_105)
	.align		4
.L_105:
        /*0238*/ 	.word	index@(_ZN7cutlass13device_kernelIN5flash19enable_sm80_to_sm89INS1_16FlashAttnFwdSm80INS1_25CollectiveMainloopFwdSm80ILi4ELi1ELb0EN4cute5tupleIJNS5_1CILi128EEENS7_ILi48EEENS7_ILi96EEEEEELi96ENS_6half_tEfNS_4arch4Sm80ELb0ELb0ELb0ELb1ELb1ELb1ELb1ELb1EEENS1_21CollectiveEpilogueFwdINS6_IJS8_SA_S9_EEENS6_IJNS7_ILi1EEESI_SI_EEESC_SE_Li128ELb1ELb1ELb1ELb0EEENS1_36VarlenDynamicPersistentTileSchedulerILi128ELi48ELi128ELi128ELb1ELb1ELb0ELb0ELb1ELb1EEEEEEEEEvNT_6ParamsE)
        /*023c*/ 	.word	0x00000138


	//----- nvinfo : EIATTR_MIN_STACK_SIZE
	.align		4
.L_106:
        /*0240*/ 	.byte	0x04, 0x12
        /*0242*/ 	.short	(.L_108 - .L_107)
	.align		4
.L_107:
        /*0244*/ 	.word	index@(_ZN7cutlass13device_kernelIN5flash19enable_sm80_to_sm89INS1_16FlashAttnFwdSm80INS1_25CollectiveMainloopFwdSm80ILi4ELi1ELb0EN4cute5tupleIJNS5_1CILi128EEENS7_ILi48EEENS7_ILi96EEEEEELi96ENS_6half_tEfNS_4arch4Sm80ELb0ELb1ELb0ELb0ELb1ELb0ELb1ELb1EEENS1_21CollectiveEpilogueFwdINS6_IJS8_SA_S9_EEENS6_IJNS7_ILi1EEESI_SI_EEESC_SE_Li128ELb0ELb1ELb1ELb0EEENS1_19SingleTileSchedulerILb0ELb1ELb1ELi128EEEEEEEEEvNT_6ParamsE)
        /*0248*/ 	.word	0x00000000


	//----- nvinfo : EIATTR_MIN_STACK_SIZE
	.align		4
.L_108:
        /*024c*/ 	.byte	0x04, 0x12
        /*024e*/ 	.short	(.L_110 - .L_109)
	.align		4
.L_109:
        /*0250*/ 	.word	index@(_ZN7cutlass13device_kernelIN5flash19enable_sm80_to_sm89INS1_16FlashAttnFwdSm80INS1_25CollectiveMainloopFwdSm80ILi4ELi1ELb0EN4cute5tupleIJNS5_1CILi128EEENS7_ILi48EEENS7_ILi96EEEEEELi96ENS_6half_tEfNS_4arch4Sm80ELb0ELb1ELb0ELb1ELb1ELb0ELb1ELb1EEENS1_21CollectiveEpilogueFwdINS6_IJS8_SA_S9_EEENS6_IJNS7_ILi1EEESI_SI_EEESC_SE_Li128ELb1ELb1ELb1ELb0EEENS1_36VarlenDynamicPersistentTileSchedulerILi128ELi48ELi128ELi128ELb1ELb1ELb0ELb1ELb0ELb1EEEEEEEEEvNT_6ParamsE)
        /*0254*/ 	.word	0x00000040


	//----- nvinfo : EIATTR_MIN_STACK_SIZE
	.align		4
.L_110:
        /*0258*/ 	.byte	0x04, 0x12
        /*025a*/ 	.short	(.L_112 - .L_111)
	.align		4
.L_111:
        /*025c*/ 	.word	index@(_ZN7cutlass13device_kernelIN5flash19enable_sm80_to_sm89INS1_16FlashAttnFwdSm80INS1_25CollectiveMainloopFwdSm80ILi4ELi1ELb0EN4cute5tupleIJNS5_1CILi128EEENS7_ILi48EEENS7_ILi96EEEEEELi96ENS_6half_tEfNS_4arch4Sm80ELb0ELb1ELb0ELb1ELb1ELb1ELb1ELb1EEENS1_21CollectiveEpilogueFwdINS6_IJS8_SA_S9_EEENS6_IJNS7_ILi1EEESI_SI_EEESC_SE_Li128ELb1ELb1ELb1ELb0EEENS1_36VarlenDynamicPersistentTileSchedulerILi128ELi48ELi128ELi128ELb1ELb1ELb0ELb1ELb0ELb1EEEEEEEEEvNT_6ParamsE)
        /*0260*/ 	.word	0x000000e8


	//----- nvinfo : EIATTR_MIN_STACK_SIZE
	.align		4
.L_112:
        /*0264*/ 	.byte	0x04, 0x12
        /*0266*/ 	.short	(.L_114 - .L_113)
	.align		4
.L_113:
        /*0268*/ 	.word	index@(_ZN7cutlass13device_kernelIN5flash19enable_sm80_to_sm89INS1_16FlashAttnFwdSm80INS1_25CollectiveMainloopFwdSm80ILi4ELi1ELb0EN4cute5tupleIJNS5_1CILi128EEENS7_ILi64EEENS7_ILi96EEEEEELi96ENS_6half_tEfNS_4arch4Sm80ELb1ELb0ELb0ELb0ELb1ELb0ELb1ELb1EEENS1_21CollectiveEpilogueFwdINS6_IJS8_SA_S9_EEENS6_IJNS7_ILi1EEESI_SI_EEESC_SE_Li128ELb0ELb1ELb1ELb0EEENS1_30DynamicPersistentTileSchedulerILi128ELi128ELb1ELb1ELb0EEEEEEEEEvNT_6ParamsE)
        /*026c*/ 	.word	0x000000c0


	//----- nvinfo : EIATTR_MIN_STACK_SIZE
	.align		4
.L_114:
        /*0270*/ 	.byte	0x04, 0x12
        /*0272*/ 	.short	(.L_116 - .L_115)
	.align		4
.L_115:
        /*0274*/ 	.word	index@(_ZN7cutlass13device_kernelIN5flash19enable_sm80_to_sm89INS1_16FlashAttnFwdSm80INS1_25CollectiveMainloopFwdSm80ILi4ELi1ELb0EN4cute5tupleIJNS5_1CILi128EEENS7_ILi48EEENS7_ILi96EEEEEELi96ENS_6half_tEfNS_4arch4Sm80ELb1ELb0ELb0ELb1ELb1ELb0ELb1ELb1EEENS1_21CollectiveEpilogueFwdINS6_IJS8_SA_S9_EEENS6_IJNS7_ILi1EEESI_SI_EEESC_SE_Li128ELb1ELb1ELb1ELb0EEENS1_36VarlenDynamicPersistentTileSchedulerILi128ELi48ELi128ELi128ELb1ELb1ELb0ELb1ELb1ELb1EEEEEEEEEvNT_6ParamsE)
        /*0278*/ 	.word	0x00000028


	//----- nvinfo : EIATTR_MIN_STACK_SIZE
	.align		4
.L_116:
        /*027c*/ 	.byte	0x04, 0x12
        /*027e*/ 	.short	(.L_118 - .L_117)
	.align		4
.L_117:
        /*0280*/ 	.word	index@(_ZN7cutlass13device_kernelIN5flash19enable_sm80_to_sm89INS1_16FlashAttnFwdSm80INS1_25CollectiveMainloopFwdSm80ILi4ELi1ELb0EN4cute5tupleIJNS5_1CILi128EEENS7_ILi48EEENS7_ILi96EEEEEELi96ENS_6half_tEfNS_4arch4Sm80ELb1ELb0ELb0ELb1ELb1ELb1ELb1ELb1EEENS1_21CollectiveEpilogueFwdINS6_IJS8_SA_S9_EEENS6_IJNS7_ILi1EEESI_SI_EEESC_SE_Li128ELb1ELb1ELb1ELb0EEENS1_36VarlenDynamicPersistentTileSchedulerILi128ELi48ELi128ELi128ELb1ELb1ELb0ELb1ELb1ELb1EEEEEEEEEvNT_6ParamsE)
        /*0284*/ 	.word	0x00000150
.L_118:


//--------------------- .nv.info._ZN7cutlass13device_kernelIN5flash19enable_sm80_to_sm89INS1_16FlashAttnFwdSm80INS1_25CollectiveMainloopFwdSm80ILi4ELi1ELb0EN4cute5tupleIJNS5_1CILi128EEENS7_ILi64EEENS7_ILi96EEEEEELi96ENS_6half_tEfNS_4arch4Sm80ELb0ELb0ELb0ELb0ELb1ELb0ELb1ELb1EEENS1_21CollectiveEpilogueFwdINS6_IJS8_SA_S9_EEENS6_IJNS7_ILi1EEESI_SI_EEESC_SE_Li128ELb0ELb1ELb1ELb0EEENS1_19SingleTileSchedulerILb0ELb1ELb1ELi128EEEEEEEEEvNT_6ParamsE --------------------------
	.section	.nv.info._ZN7cutlass13device_kernelIN5flash19enable_sm80_to_sm89INS1_16FlashAttnFwdSm80INS1_25CollectiveMainloopFwdSm80ILi4ELi1ELb0EN4cute5tupleIJNS5_1CILi128EEENS7_ILi64EEENS7_ILi96EEEEEELi96ENS_6half_tEfNS_4arch4Sm80ELb0ELb0ELb0ELb0ELb1ELb0ELb1ELb1EEENS1_21CollectiveEpilogueFwdINS6_IJS8_SA_S9_EEENS6_IJNS7_ILi1EEESI_SI_EEESC_SE_Li128ELb0ELb1ELb1ELb0EEENS1_19SingleTileSchedulerILb0ELb1ELb1ELi128EEEEEEEEEvNT_6ParamsE,"",@"SHT_CUDA_INFO"
	.sectionflags	@""
	.align	4


	//----- nvinfo : EIATTR_CUDA_API_VERSION
	.align		4
        /*0000*/ 	.byte	0x04, 0x37
        /*0002*/ 	.short	(.L_120 - .L_119)
.L_119:
        /*0004*/ 	.word	0x00000082


	//----- nvinfo : EIATTR_SW2861232_WAR
	.align		4
.L_120:
        /*0008*/ 	.byte	0x01, 0x35
	.zero		2


	//----- nvinfo : EIATTR_PARAM_CBANK
	.align		4
        /*000c*/ 	.byte	0x04, 0x0a
        /*000e*/ 	.short	(.L_122 - .L_121)
	.align		4
.L_121:
        /*0010*/ 	.word	index@(.nv.constant0._ZN7cutlass13device_kernelIN5flash19enable_sm80_to_sm89INS1_16FlashAttnFwdSm80INS1_25CollectiveMainloopFwdSm80ILi4ELi1ELb0EN4cute5tupleIJNS5_1CILi128EEENS7_ILi64EEENS7_ILi96EEEEEELi96ENS_6half_tEfNS_4arch4Sm80ELb0ELb0ELb0ELb0ELb1ELb0ELb1ELb1EEENS1_21CollectiveEpilogueFwdINS6_IJS8_SA_S9_EEENS6_IJNS7_ILi1EEESI_SI_EEESC_SE_Li128ELb0ELb1ELb1ELb0EEENS1_19SingleTileSchedulerILb0ELb1ELb1ELi128EEEEEEEEEvNT_6ParamsE)
        /*0014*/ 	.short	0x0160
        /*0016*/ 	.short	0x0418


	//----- nvinfo : EIATTR_CBANK_PARAM_SIZE
	.align		4
.L_122:
        /*0018*/ 	.byte	0x03, 0x19
        /*001a*/ 	.short	0x0418


	//----- nvinfo : EIATTR_KPARAM_INFO
	.align		4
        /*001c*/ 	.byte	0x04, 0x17
        /*001e*/ 	.short	(.L_124 - .L_123)
.L_123:
        /*0020*/ 	.word	0x00000000
        /*0024*/ 	.short	0x0000
        /*0026*/ 	.short	0x0000
        /*0028*/ 	.byte	0x00, 0xf0, 0x61, 0x10


	//----- nvinfo : EIATTR_MAXREG_COUNT
	.align		4
.L_124:
        /*002c*/ 	.byte	0x03, 0x1b
        /*002e*/ 	.short	0x00ff


	//----- nvinfo : EIATTR_NUM_BARRIERS
	.align		4
        /*0030*/ 	.byte	0x02, 0x4c
        /*0032*/ 	.byte	0x02
	.zero		1


	//----- nvinfo : EIATTR_ANNOTATIONS
	.align		4
        /*0034*/ 	.byte	0x04, 0x55
        /*0036*/ 	.short	(.L_126 - .L_125)


	//   ....[0]....
.L_125:
        /*0038*/ 	.word	0x00000001
        /*003c*/ 	.byte	0x30, 0x12, 0x00, 0x00, 0x01, 0x00, 0x00, 0x00, 0xa0, 0x13, 0x00, 0x00, 0x01, 0x00, 0x00, 0x00
        /*004c*/ 	.byte	0xa0, 0x14, 0x00, 0x00, 0x01, 0x00, 0x00, 0x00, 0x80, 0x15, 0x00, 0x00, 0x01, 0x00, 0x00, 0x00
        /*005c*/ 	.byte	0x90, 0x15, 0x00, 0x00, 0x01, 0x00, 0x00, 0x00, 0x40, 0x17, 0x00, 0x00, 0x01, 0x00, 0x00, 0x00
        /*006c*/ 	.byte	0x60, 0x4e, 0x00, 0x00, 0x01, 0x00, 0x00, 0x00, 0x90, 0x4e, 0x00, 0x00, 0x01, 0x00, 0x00, 0x00
        /*007c*/ 	.byte	0xa0, 0x4e, 0x00, 0x00, 0x01, 0x00, 0x00, 0x00, 0xc0, 0x4e, 0x00, 0x00, 0x01, 0x00, 0x00, 0x00
        /*008c*/ 	.byte	0xb0, 0x51, 0x00, 0x00, 0x01, 0x00, 0x00, 0x00, 0xe0, 0x51, 0x00, 0x00


	//----- nvinfo : EIATTR_MERCURY_ISA_VERSION
	.align		4
.L_126:
        /*0098*/ 	.byte	0x03, 0x5f
        /*009a*/ 	.short	0x0000


	//----- nvinfo : EIATTR_COOP_GROUP_MASK_REGIDS
	.align		4
        /*009c*/ 	.byte	0x04, 0x29
        /*009e*/ 	.short	(.L_128 - .L_127)


	//   ....[0]....
.L_127:
        /*00a0*/ 	.word	0xffffffff


	//   ....[1]....
        /*00a4*/ 	.word	0xffffffff


	//   ....[2]....
        /*00a8*/ 	.word	0xffffffff


	//   ....[3]....
        /*00ac*/ 	.word	0xffffffff


	//   ....[4]....
        /*00b0*/ 	.word	0xffffffff


	//   ....[5]....
        /*00b4*/ 	.word	0xffffffff


	//   ....[6]....
        /*00b8*/ 	.word	0xffffffff


	//   ....[7]....
        /*00bc*/ 	.word	0xffffffff


	//   ....[8]....
        /*00c0*/ 	.word	0xffffffff


	//   ....[9]....
        /*00c4*/ 	.word	0xffffffff


	//   ....[10]....
        /*00c8*/ 	.word	0xffffffff


	//   ....[11]....
        /*00cc*/ 	.word	0xffffffff


	//   ....[12]....
        /*00d0*/ 	.word	0xffffffff


	//   ....[13]....
        /*00d4*/ 	.word	0xffffffff


	//   ....[14]....
        /*00d8*/ 	.word	0xffffffff


	//   ....[15]....
        /*00dc*/ 	.word	0xffffffff


	//   ....[16]....
        /*00e0*/ 	.word	0xffffffff


	//   ....[17]....
        /*00e4*/ 	.word	0xffffffff


	//   ....[18]....
        /*00e8*/ 	.word	0xffffffff


	//   ....[19]....
        /*00ec*/ 	.word	0xffffffff


	//   ....[20]....
        /*00f0*/ 	.word	0xffffffff


	//   ....[21]....
        /*00f4*/ 	.word	0xffffffff


	//   ....[22]....
        /*00f8*/ 	.word	0xffffffff


	//   ....[23]....
        /*00fc*/ 	.word	0xffffffff


	//   ....[24]....
        /*0100*/ 	.word	0xffffffff


	//   ....[25]....
        /*0104*/ 	.word	0xffffffff


	//   ....[26]....
        /*0108*/ 	.word	0xffffffff


	//   ....[27]....
        /*010c*/ 	.word	0xffffffff


	//   ....[28]....
        /*0110*/ 	.word	0xffffffff


	//   ....[29]....
        /*0114*/ 	.word	0xffffffff


	//   ....[30]....
        /*0118*/ 	.word	0xffffffff


	//   ....[31]....
        /*011c*/ 	.word	0xffffffff


	//   ....[32]....
        /*0120*/ 	.word	0xffffffff


	//   ....[33]....
        /*0124*/ 	.word	0xffffffff


	//   ....[34]....
        /*0128*/ 	.word	0xffffffff


	//   ....[35]....
        /*012c*/ 	.word	0xffffffff


	//   ....[36]....
        /*0130*/ 	.word	0xffffffff


	//   ....[37]....
        /*0134*/ 	.word	0xffffffff


	//   ....[38]....
        /*0138*/ 	.word	0xffffffff


	//   ....[39]....
        /*013c*/ 	.word	0xffffffff


	//   ....[40]....
        /*0140*/ 	.word	0xffffffff


	//   ....[41]....
        /*0144*/ 	.word	0xffffffff


	//   ....[42]....
        /*0148*/ 	.word	0xffffffff


	//   ....[43]....
        /*014c*/ 	.word	0xffffffff


	//   ....[44]....
        /*0150*/ 	.word	0xffffffff


	//   ....[45]....
        /*0154*/ 	.word	0xffffffff


	//   ....[46]....
        /*0158*/ 	.word	0xffffffff


	//   ....[47]....
        /*015c*/ 	.word	0xffffffff


	//   ....[48]....
        /*0160*/ 	.word	0xffffffff


	//   ....[49]....
        /*0164*/ 	.word	0xffffffff


	//   ....[50]....
        /*0168*/ 	.word	0xffffffff


	//   ....[51]....
        /*016c*/ 	.word	0xffffffff


	//   ....[52]....
        /*0170*/ 	.word	0xffffffff


	//   ....[53]....
        /*0174*/ 	.word	0xffffffff


	//   ....[54]....
        /*0178*/ 	.word	0xffffffff


	//   ....[55]....
        /*017c*/ 	.word	0xffffffff


	//   ....[56]....
        /*0180*/ 	.word	0xffffffff


	//   ....[57]....
        /*0184*/ 	.word	0xffffffff


	//   ....[58]....
        /*0188*/ 	.word	0xffffffff


	//   ....[59]....
        /*018c*/ 	.word	0xffffffff


	//   ....[60]....
        /*0190*/ 	.word	0xffffffff


	//   ....[61]....
        /*0194*/ 	.word	0xffffffff


	//   ....[62]....
        /*0198*/ 	.word	0xffffffff


	//   ....[63]....
        /*019c*/ 	.word	0xffffffff


	//   ....[64]....
        /*01a0*/ 	.word	0xffffffff


	//   ....[65]....
        /*01a4*/ 	.word	0xffffffff


	//   ....[66]....
        /*01a8*/ 	.word	0xffffffff


	//   ....[67]....
        /*01ac*/ 	.word	0xffffffff


	//   ....[68]....
        /*01b0*/ 	.word	0xffffffff


	//----- nvinfo : EIATTR_COOP_GROUP_INSTR_OFFSETS
	.align		4
.L_128:
        /*01b4*/ 	.byte	0x04, 0x28
        /*01b6*/ 	.short	(.L_130 - .L_129)


	//   ....[0]....
.L_129:
        /*01b8*/ 	.word	0x00000060


	//   ....[1]....
        /*01bc*/ 	.word	0x00000c80


	//   ....[2]....
        /*01c0*/ 	.word	0x00000cb0


	//   ....[3]....
        /*01c4*/ 	.word	0x00000e60


	//   ....[4]....
        /*01c8*/ 	.word	0x00000e90


	//   ....[5]....
        /*01cc*/ 	.word	0x00000fb0


	//   ....[6]....
        /*01d0*/ 	.word	0x00000fe0


	//   ....[7]....
        /*01d4*/ 	.word	0x00001110


	//   ....[8]....
        /*01d8*/ 	.word	0x00001150


	//   ....[9]....
        /*01dc*/ 	.word	0x00001690


	//   ....[10]....
        /*01e0*/ 	.word	0x000016c0


	//   ....[11]....
        /*01e4*/ 	.word	0x000017a0


	//   ....[12]....
        /*01e8*/ 	.word	0x000017d0


	//   ....[13]....
        /*01ec*/ 	.word	0x00001800


	//   ....[14]....
        /*01f0*/ 	.word	0x00001860


	//   ....[15]....
        /*01f4*/ 	.word	0x000018d0


	//   ....[16]....
        /*01f8*/ 	.word	0x00001900


	//   ....[17]....
        /*01fc*/ 	.word	0x000027d0


	//   ....[18]....
        /*0200*/ 	.word	0x000027e0


	//   ....[19]....
        /*0204*/ 	.word	0x000027f0


	//   ....[20]....
        /*0208*/ 	.word	0x00002800


	//   ....[21]....
        /*020c*/ 	.word	0x000030f0


	//   ....[22]....
        /*0210*/ 	.word	0x000031e0


	//   ....[23]....
        /*0214*/ 	.word	0x00003240


	//   ....[24]....
        /*0218*/ 	.word	0x00003330


	//   ....[25]....
        /*021c*/ 	.word	0x00003360


	//   ....[26]....
        /*0220*/ 	.word	0x00003480


	//   ....[27]....
        /*0224*/ 	.word	0x000034b0


	//   ....[28]....
        /*0228*/ 	.word	0x000035e0


	//   ....[29]....
        /*022c*/ 	.word	0x00005040


	//   ....[30]....
        /*0230*/ 	.word	0x00005050


	//   ....[31]....
        /*0234*/ 	.word	0x00005060


	//   ....[32]....
        /*0238*/ 	.word	0x00005070


	//   ....[33]....
        /*023c*/ 	.word	0x00005400


	//   ....[34]....
        /*0240*/ 	.word	0x00005420


	//   ....[35]....
        /*0244*/ 	.word	0x00005440


	//   ....[36]....
        /*0248*/ 	.word	0x00005460


	//   ....[37]....
        /*024c*/ 	.word	0x00005f40


	//   ....[38]....
        /*0250*/ 	.word	0x00005fa0


	//   ....[39]....
        /*0254*/ 	.word	0x000060a0


	//   ....[40]....
        /*0258*/ 	.word	0x000060f0


	//   ....[41]....
        /*025c*/ 	.word	0x00006120


	//   ....[42]....
        /*0260*/ 	.word	0x00006230


	//   ....[43]....
        /*0264*/ 	.word	0x000062f0


	//   ....[44]....
        /*0268*/ 	.word	0x00006620


	//   ....[45]....
        /*026c*/ 	.word	0x00007ef0


	//   ....[46]....
        /*0270*/ 	.word	0x00007f20


	//   ....[47]....
        /*0274*/ 	.word	0x00007f50


	//   ....[48]....
        /*0278*/ 	.word	0x00007f70


	//   ....[49]....
        /*027c*/ 	.word	0x00007fa0


	//   ....[50]....
        /*0280*/ 	.word	0x00007fc0


	//   ....[51]....
        /*0284*/ 	.word	0x00007fe0


	//   ....[52]....
        /*0288*/ 	.word	0x00007ff0


	//   ....[53]....
        /*028c*/ 	.word	0x00008dc0


	//   ....[54]....
        /*0290*/ 	.word	0x00008e10


	//   ....[55]....
        /*0294*/ 	.word	0x00008e40


	//   ....[56]....
        /*0298*/ 	.word	0x00008e70


	//   ....[57]....
        /*029c*/ 	.word	0x00008ea0


	//   ....[58]....
        /*02a0*/ 	.word	0x00008ed0


	//   ....[59]....
        /*02a4*/ 	.word	0x00008f00


	//   ....[60]....
        /*02a8*/ 	.word	0x00008f20


	//   ....[61]....
        /*02ac*/ 	.word	0x00008f40


	//   ....[62]....
        /*02b0*/ 	.word	0x00008f50


	//   ....[63]....
        /*02b4*/ 	.word	0x00009480


	//   ....[64]....
        /*02b8*/ 	.word	0x000094a0


	//   ....[65]....
        /*02bc*/ 	.word	0x00009920


	//   ....[66]....
        /*02c0*/ 	.word	0x00009940


	//   ....[67]....
        /*02c4*/ 	.word	0x00009dc0


	//   ....[68]....
        /*02c8*/ 	.word	0x00009dd0


	//----- nvinfo : EIATTR_EXIT_INSTR_OFFSETS
	.align		4
.L_130:
        /*02cc*/ 	.byte	0x04, 0x1c
        /*02ce*/ 	.short	(.L_132 - .L_131)


	//   ....[0]....
.L_131:
        /*02d0*/ 	.word	0x00000180


	//   ....[1]....
        /*02d4*/ 	.word	0x00009de0


	//   ....[2]....
        /*02d8*/ 	.word	0x0000a200


	//   ....[3]....
        /*02dc*/ 	.word	0x0000a250


	//   ....[4]....
        /*02e0*/ 	.word	0x0000a280


	//   ....[5]....
        /*02e4*/ 	.word	0x0000a2e0


	//   ....[6]....
        /*02e8*/ 	.word	0x0000a530


	//----- nvinfo : EIATTR_CTAIDZ_USED
	.align		4
.L_132:
        /*02ec*/ 	.byte	0x01, 0x04
	.zero		2


	//----- nvinfo : EIATTR_MAX_THREADS
	.align		4
        /*02f0*/ 	.byte	0x04, 0x05
        /*02f2*/ 	.short	(.L_134 - .L_133)
.L_133:
        /*02f4*/ 	.word	0x00000080
        /*02f8*/ 	.word	0x00000001
        /*02fc*/ 	.word	0x00000001


	//----- nvinfo : EIATTR_CRS_STACK_SIZE
	.align		4
.L_134:
        /*0300*/ 	.byte	0x04, 0x1e
        /*0302*/ 	.short	(.L_136 - .L_135)
.L_135:
        /*0304*/ 	.word	0x00000000
.L_136:


//--------------------- .nv.info._ZN7cutlass13device_kernelIN5flash19enable_sm80_to_sm89INS1_16FlashAttnFwdSm80INS1_25CollectiveMainloopFwdSm80ILi4ELi1ELb0EN4cute5tupleIJNS5_1CILi128EEENS7_ILi48EEENS7_ILi96EEEEEELi96ENS_6half_tEfNS_4arch4Sm80ELb0ELb0ELb0ELb1ELb1ELb0ELb1ELb1EEENS1_21CollectiveEpilogueFwdINS6_IJS8_SA_S9_EEENS6_IJNS7_ILi1EEESI_SI_EEESC_SE_Li128ELb1ELb1ELb1ELb0EEENS1_36VarlenDynamicPersistentTileSchedulerILi128ELi48ELi128ELi128ELb1ELb1ELb0ELb0ELb1ELb1EEEEEEEEEvNT_6ParamsE --------------------------
	.section	.nv.info._ZN7cutlass13device_kernelIN5flash19enable_sm80_to_sm89INS1_16FlashAttnFwdSm80INS1_25CollectiveMainloopFwdSm80ILi4ELi1ELb0EN4cute5tupleIJNS5_1CILi128EEENS7_ILi48EEENS7_ILi96EEEEEELi96ENS_6half_tEfNS_4arch4Sm80ELb0ELb0ELb0ELb1ELb1ELb0ELb1ELb1EEENS1_21CollectiveEpilogueFwdINS6_IJS8_SA_S9_EEENS6_IJNS7_ILi1EEESI_SI_EEESC_SE_Li128ELb1ELb1ELb1ELb0EEENS1_36VarlenDynamicPersistentTileSchedulerILi128ELi48ELi128ELi128ELb1ELb1ELb0ELb0ELb1ELb1EEEEEEEEEvNT_6ParamsE,"",@"SHT_CUDA_INFO"
	.sectionflags	@""
	.align	4


	//----- nvinfo : EIATTR_CUDA_API_VERSION
	.align		4
        /*0000*/ 	.byte	0x04, 0x37
        /*0002*/ 	.short	(.L_138 - .L_137)
.L_137:
        /*0004*/ 	.word	0x00000082


	//----- nvinfo : EIATTR_SW2861232_WAR
	.align		4
.L_138:
        /*0008*/ 	.byte	0x01, 0x35
	.zero		2


	//----- nvinfo : EIATTR_PARAM_CBANK
	.align		4
        /*000c*/ 	.byte	0x04, 0x0a
        /*000e*/ 	.short	(.L_140 - .L_139)
	.align		4
.L_139:
        /*0010*/ 	.word	index@(.nv.constant0._ZN7cutlass13device_kernelIN5flash19enable_sm80_to_sm89INS1_16FlashAttnFwdSm80INS1_25CollectiveMainloopFwdSm80ILi4ELi1ELb0EN4cute5tupleIJNS5_1CILi128EEENS7_ILi48EEENS7_ILi96EEEEEELi96ENS_6half_tEfNS_4arch4Sm80ELb0ELb0ELb0ELb1ELb1ELb0ELb1ELb1EEENS1_21CollectiveEpilogueFwdINS6_IJS8_SA_S9_EEENS6_IJNS7_ILi1EEESI_SI_EEESC_SE_Li128ELb1ELb1ELb1ELb0EEENS1_36VarlenDynamicPersistentTileSchedulerILi128ELi48ELi128ELi128ELb1ELb1ELb0ELb0ELb1ELb1EEEEEEEEEvNT_6ParamsE)
        /*0014*/ 	.short	0x0160
        /*0016*/ 	.short	0x0438


	//----- nvinfo : EIATTR_CBANK_PARAM_SIZE
	.align		4
.L_140:
        /*0018*/ 	.byte	0x03, 0x19
        /*001a*/ 	.short	0x0438


	//----- nvinfo : EIATTR_KPARAM_INFO
	.align		4
        /*001c*/ 	.byte	0x04, 0x17
        /*001e*/ 	.short	(.L_142 - .L_141)
.L_141:
        /*0020*/ 	.word	0x00000000
        /*0024*/ 	.short	0x0000
        /*0026*/ 	.short	0x0000
        /*0028*/ 	.byte	0x00, 0xf0, 0xe1, 0x10


	//----- nvinfo : EIATTR_MAXREG_COUNT
	.align		4
.L_142:
        /*002c*/ 	.byte	0x03, 0x1b
        /*002e*/ 	.short	0x00ff


	//----- nvinfo : EIATTR_NUM_BARRIERS
	.align		4
        /*0030*/ 	.byte	0x02, 0x4c
        /*0032*/ 	.byte	0x06
	.zero		1


	//----- nvinfo : EIATTR_ANNOTATIONS
	.align		4
        /*0034*/ 	.byte	0x04, 0x55
        /*0036*/ 	.short	(.L_144 - .L_143)


	//   ....[0]....
.L_143:
        /*0038*/ 	.word	0x00000001
        /*003c*/ 	.byte	0x70, 0x00, 0x00, 0x00, 0x01, 0x00, 0x00, 0x00, 0xe0, 0x0e, 0x00, 0x00, 0x01, 0x00, 0x00, 0x00
        /* <DEDUP_REMOVED lines=52> */
        /*038c*/ 	.byte	0xf0, 0xb7, 0x00, 0x00, 0x01, 0x00, 0x00, 0x00, 0xb0, 0xc2, 0x00, 0x00


	//----- nvinfo : EIATTR_MERCURY_ISA_VERSION
	.align		4
.L_144:
        /*0398*/ 	.byte	0x03, 0x5f
        /*039a*/ 	.short	0x0000


	//----- nvinfo : EIATTR_INT_WARP_WIDE_INSTR_OFFSETS
	.align		4
        /*039c*/ 	.byte	0x04, 0x31
        /*039e*/ 	.short	(.L_146 - .L_145)


	//   ....[0]....
.L_145:
        /*03a0*/ 	.word	0x00008a80


	//   ....[1]....
        /*03a4*/ 	.word	0x00008b00


	//----- nvinfo : EIATTR_COOP_GROUP_MASK_REGIDS
	.align		4
.L_146:
        /*03a8*/ 	.byte	0x04, 0x29
        /*03aa*/ 	.short	(.L_148 - .L_147)


	//   ....[0]....
.L_147:
        /*03ac*/ 	.word	0xffffffff


	//   ....[1]....
        /*03b0*/ 	.word	0xffffffff


	//   ....[2]....
        /*03b4*/ 	.word	0xffffffff


	//   ....[3]....
        /*03b8*/ 	.word	0xffffffff


	//   ....[4]....
        /*03bc*/ 	.word	0xffffffff


	//   ....[5]....
        /*03c0*/ 	.word	0xffffffff


	//   ....[6]....
        /*03c4*/ 	.word	0xffffffff


	//   ....[7]....
        /*03c8*/ 	.word	0xffffffff


	//   ....[8]....
        /*03cc*/ 	.word	0xffffffff


	//   ....[9]....
        /*03d0*/ 	.word	0xffffffff


	//   ....[10]....
        /*03d4*/ 	.word	0xffffffff


	//   ....[11]....
        /*03d8*/ 	.word	0xffffffff


	//   ....[12]....
        /*03dc*/ 	.word	0xffffffff


	//   ....[13]....
        /*03e0*/ 	.word	0xffffffff


	//   ....[14]....
        /*03e4*/ 	.word	0xffffffff


	//   ....[15]....
        /*03e8*/ 	.word	0xffffffff


	//   ....[16]....
        /*03ec*/ 	.word	0xffffffff


	//   ....[17]....
        /*03f0*/ 	.word	0xffffffff


	//   ....[18]....
        /*03f4*/ 	.word	0xffffffff


	//   ....[19]....
        /*03f8*/ 	.word	0xffffffff


	//   ....[20]....
        /*03fc*/ 	.word	0xffffffff


	//   ....[21]....
        /*0400*/ 	.word	0xffffffff


	//   ....[22]....
        /*0404*/ 	.word	0xffffffff


	//   ....[23]....
        /*0408*/ 	.word	0xffffffff


	//   ....[24]....
        /*040c*/ 	.word	0xffffffff


	//   ....[25]....
        /*0410*/ 	.word	0xffffffff


	//   ....[26]....
        /*0414*/ 	.word	0xffffffff


	//   ....[27]....
        /*0418*/ 	.word	0xffffffff


	//   ....[28]....
        /*041c*/ 	.word	0xffffffff


	//   ....[29]....
        /*0420*/ 	.word	0xffffffff


	//   ....[30]....
        /*0424*/ 	.word	0xffffffff


	//   ....[31]....
        /*0428*/ 	.word	0xffffffff


	//   ....[32]....
        /*042c*/ 	.word	0xffffffff


	//   ....[33]....
        /*0430*/ 	.word	0xffffffff


	//   ....[34]....
        /*0434*/ 	.word	0xffffffff


	//   ....[35]....
        /*0438*/ 	.word	0xffffffff


	//   ....[36]....
        /*043c*/ 	.word	0xffffffff


	//   ....[37]....
        /*0440*/ 	.word	0xffffffff


	//   ....[38]....
        /*0444*/ 	.word	0xffffffff


	//   ....[39]....
        /*0448*/ 	.word	0xffffffff


	//   ....[40]....
        /*044c*/ 	.word	0xffffffff


	//   ....[41]....
        /*0450*/ 	.word	0xffffffff


	//   ....[42]....
        /*0454*/ 	.word	0xffffffff


	//   ....[43]....
        /*0458*/ 	.word	0xffffffff


	//   ....[44]....
        /*045c*/ 	.word	0xffffffff


	//   ....[45]....
        /*0460*/ 	.word	0xffffffff


	//   ....[46]....
        /*0464*/ 	.word	0xffffffff


	//   ....[47]....
        /*0468*/ 	.word	0xffffffff


	//   ....[48]....
        /*046c*/ 	.word	0xffffffff


	//   ....[49]....
        /*0470*/ 	.word	0xffffffff


	//   ....[50]....
        /*0474*/ 	.word	0xffffffff


	//   ....[51]....
        /*0478*/ 	.word	0xffffffff


	//   ....[52]....
        /*047c*/ 	.word	0xffffffff


	//   ....[53]....
        /*0480*/ 	.word	0xffffffff


	//   ....[54]....
        /*0484*/ 	.word	0xffffffff


	//   ....[55]....
        /*0488*/ 	.word	0xffffffff


	//   ....[56]....
        /*048c*/ 	.word	0xffffffff


	//   ....[57]....
        /*0490*/ 	.word	0xffffffff


	//   ....[58]....
        /*0494*/ 	.word	0xffffffff


	//   ....[59]....
        /*0498*/ 	.word	0xffffffff


	//   ....[60]....
        /*049c*/ 	.word	0xffffffff


	//   ....[61]....
        /*04a0*/ 	.word	0xffffffff


	//   ....[62]....
        /*04a4*/ 	.word	0xffffffff


	//   ....[63]....
        /*04a8*/ 	.word	0xffffffff


	//   ....[64]....
        /*04ac*/ 	.word	0xffffffff


	//   ....[65]....
        /*04b0*/ 	.word	0xffffffff


	//   ....[66]....
        /*04b4*/ 	.word	0xffffffff


	//   ....[67]....
        /*04b8*/ 	.word	0xffffffff


	//   ....[68]....
        /*04bc*/ 	.word	0xffffffff


	//   ....[69]....
        /*04c0*/ 	.word	0xffffffff


	//   ....[70]....
        /*04c4*/ 	.word	0xffffffff


	//   ....[71]....
        /*04c8*/ 	.word	0xffffffff


	//   ....[72]....
        /*04cc*/ 	.word	0xffffffff


	//   ....[73]....
        /*04d0*/ 	.word	0xffffffff


	//   ....[74]....
        /*04d4*/ 	.word	0xffffffff


	//   ....[75]....
        /*04d8*/ 	.word	0xffffffff


	//   ....[76]....
        /*04dc*/ 	.word	0xffffffff


	//   ....[77]....
        /*04e0*/ 	.word	0xffffffff


	//   ....[78]....
        /*04e4*/ 	.word	0xffffffff


	//   ....[79]....
        /*04e8*/ 	.word	0xffffffff


	//   ....[80]....
        /*04ec*/ 	.word	0xffffffff


	//   ....[81]....
        /*04f0*/ 	.word	0xffffffff


	//   ....[82]....
        /*04f4*/ 	.word	0xffffffff


	//   ....[83]....
        /*04f8*/ 	.word	0xffffffff


	//   ....[84]....
        /*04fc*/ 	.word	0xffffffff


	//   ....[85]....
        /*0500*/ 	.word	0xffffffff


	//   ....[86]....
        /*0504*/ 	.word	0xffffffff


	//   ....[87]....
        /*0508*/ 	.word	0xffffffff


	//   ....[88]....
        /*050c*/ 	.word	0xffffffff


	//   ....[89]....
        /*0510*/ 	.word	0xffffffff


	//   ....[90]....
        /*0514*/ 	.word	0xffffffff


	//   ....[91]....
        /*0518*/ 	.word	0xffffffff


	//   ....[92]....
        /*051c*/ 	.word	0xffffffff


	//   ....[93]....
        /*0520*/ 	.word	0xffffffff


	//   ....[94]....
        /*0524*/ 	.word	0xffffffff


	//   ....[95]....
        /*0528*/ 	.word	0xffffffff


	//   ....[96]....
        /*052c*/ 	.word	0xffffffff


	//   ....[97]....
        /*0530*/ 	.word	0xffffffff


	//   ....[98]....
        /*0534*/ 	.word	0xffffffff


	//   ....[99]....
        /*0538*/ 	.word	0xffffffff


	//   ....[100]....
        /*053c*/ 	.word	0xffffffff


	//   ....[101]....
        /*0540*/ 	.word	0xffffffff


	//   ....[102]....
        /*0544*/ 	.word	0xffffffff


	//   ....[103]....
        /*0548*/ 	.word	0xffffffff


	//   ....[104]....
        /*054c*/ 	.word	0xffffffff


	//   ....[105]....
        /*0550*/ 	.word	0xffffffff


	//   ....[106]....
        /*0554*/ 	.word	0xffffffff


	//   ....[107]....
        /*0558*/ 	.word	0xffffffff


	//   ....[108]....
        /*055c*/ 	.word	0xffffffff


	//   ....[109]....
        /*0560*/ 	.word	0xffffffff


	//   ....[110]....
        /*0564*/ 	.word	0xffffffff


	//   ....[111]....
        /*0568*/ 	.word	0xffffffff


	//   ....[112]....
        /*056c*/ 	.word	0xffffffff


	//   ....[113]....
        /*0570*/ 	.word	0xffffffff


	//   ....[114]....
        /*0574*/ 	.word	0xffffffff


	//   ....[115]....
        /*0578*/ 	.word	0xffffffff


	//   ....[116]....
        /*057c*/ 	.word	0xffffffff


	//   ....[117]....
        /*0580*/ 	.word	0xffffffff


	//   ....[118]....
        /*0584*/ 	.word	0xffffffff


	//   ....[119]....
        /*0588*/ 	.word	0xffffffff


	//   ....[120]....
        /*058c*/ 	.word	0xffffffff


	//   ....[121]....
        /*0590*/ 	.word	0xffffffff


	//   ....[122]....
        /*0594*/ 	.word	0xffffffff


	//   ....[123]....
        /*0598*/ 	.word	0xffffffff


	//   ....[124]....
        /*059c*/ 	.word	0xffffffff


	//   ....[125]....
        /*05a0*/ 	.word	0xffffffff


	//   ....[126]....
        /*05a4*/ 	.word	0xffffffff


	//   ....[127]....
        /*05a8*/ 	.word	0xffffffff


	//   ....[128]....
        /*05ac*/ 	.word	0xffffffff


	//   ....[129]....
        /*05b0*/ 	.word	0xffffffff


	//   ....[130]....
        /*05b4*/ 	.word	0xffffffff


	//   ....[131]....
        /*05b8*/ 	.word	0xffffffff


	//   ....[132]....
        /*05bc*/ 	.word	0xffffffff


	//   ....[133]....
        /*05c0*/ 	.word	0xffffffff


	//   ....[134]....
        /*05c4*/ 	.word	0xffffffff


	//   ....[135]....
        /*05c8*/ 	.word	0xffffffff


	//   ....[136]....
        /*05cc*/ 	.word	0xffffffff


	//   ....[137]....
        /*05d0*/ 	.word	0xffffffff


	//   ....[138]....
        /*05d4*/ 	.word	0xffffffff


	//   ....[139]....
        /*05d8*/ 	.word	0xffffffff


	//   ....[140]....
        /*05dc*/ 	.word	0xffffffff


	//   ....[141]....
        /*05e0*/ 	.word	0xffffffff


	//   ....[142]....
        /*05e4*/ 	.word	0xffffffff


	//   ....[143]....
        /*05e8*/ 	.word	0xffffffff


	//   ....[144]....
        /*05ec*/ 	.word	0xffffffff


	//   ....[145]....
        /*05f0*/ 	.word	0xffffffff


	//   ....[146]....
        /*05f4*/ 	.word	0xffffffff


	//   ....[147]....
        /*05f8*/ 	.word	0xffffffff


	//   ....[148]....
        /*05fc*/ 	.word	0xffffffff


	//   ....[149]....
        /*0600*/ 	.word	0xffffffff


	//   ....[150]....
        /*0604*/ 	.word	0xffffffff


	//   ....[151]....
        /*0608*/ 	.word	0xffffffff


	//   ....[152]....
        /*060c*/ 	.word	0xffffffff


	//   ....[153]....
        /*0610*/ 	.word	0xffffffff


	//   ....[154]....
        /*0614*/ 	.word	0xffffffff


	//   ....[155]....
        /*0618*/ 	.word	0xffffffff


	//   ....[156]....
        /*061c*/ 	.word	0xffffffff


	//   ....[157]....
        /*0620*/ 	.word	0xffffffff


	//   ....[158]....
        /*0624*/ 	.word	0xffffffff


	//   ....[159]....
        /*0628*/ 	.word	0xffffffff


	//   ....[160]....
        /*062c*/ 	.word	0xffffffff


	//   ....[161]....
        /*0630*/ 	.word	0xffffffff


	//   ....[162]....
        /*0634*/ 	.word	0xffffffff


	//   ....[163]....
        /*0638*/ 	.word	0xffffffff


	//   ....[164]....
        /*063c*/ 	.word	0xffffffff


	//   ....[165]....
        /*0640*/ 	.word	0xffffffff


	//   ....[166]....
        /*0644*/ 	.word	0xffffffff


	//   ....[167]....
        /*0648*/ 	.word	0xffffffff


	//   ....[168]....
        /*064c*/ 	.word	0xffffffff


	//   ....[169]....
        /*0650*/ 	.word	0xffffffff


	//   ....[170]....
        /*0654*/ 	.word	0xffffffff


	//   ....[171]....
        /*0658*/ 	.word	0xffffffff


	//   ....[172]....
        /*065c*/ 	.word	0xffffffff


	//   ....[173]....
        /*0660*/ 	.word	0xffffffff


	//   ....[174]....
        /*0664*/ 	.word	0xffffffff


	//   ....[175]....
        /*0668*/ 	.word	0xffffffff


	//   ....[176]....
        /*066c*/ 	.word	0xffffffff


	//   ....[177]....
        /*0670*/ 	.word	0xffffffff


	//   ....[178]....
        /*0674*/ 	.word	0xffffffff


	//   ....[179]....
        /*0678*/ 	.word	0xffffffff


	//   ....[180]....
        /*067c*/ 	.word	0xffffffff


	//   ....[181]....
        /*0680*/ 	.word	0xffffffff


	//   ....[182]....
        /*0684*/ 	.word	0xffffffff


	//   ....[183]....
        /*0688*/ 	.word	0xffffffff


	//   ....[184]....
        /*068c*/ 	.word	0xffffffff


	//   ....[185]....
        /*0690*/ 	.word	0xffffffff


	//   ....[186]....
        /*0694*/ 	.word	0xffffffff


	//   ....[187]....
        /*0698*/ 	.word	0xffffffff


	//   ....[188]....
        /*069c*/ 	.word	0xffffffff


	//   ....[189]....
        /*06a0*/ 	.word	0xffffffff


	//   ....[190]....
        /*06a4*/ 	.word	0xffffffff


	//   ....[191]....
        /*06a8*/ 	.word	0xffffffff


	//   ....[192]....
        /*06ac*/ 	.word	0xffffffff


	//   ....[193]....
        /*06b0*/ 	.word	0xffffffff


	//   ....[194]....
        /*06b4*/ 	.word	0xffffffff


	//   ....[195]....
        /*06b8*/ 	.word	0xffffffff


	//   ....[196]....
        /*06bc*/ 	.word	0xffffffff


	//   ....[197]....
        /*06c0*/ 	.word	0xffffffff


	//   ....[198]....
        /*06c4*/ 	.word	0xffffffff


	//   ....[199]....
        /*06c8*/ 	.word	0xffffffff


	//   ....[200]....
        /*06cc*/ 	.word	0xffffffff


	//   ....[201]....
        /*06d0*/ 	.word	0xffffffff


	//   ....[202]....
        /*06d4*/ 	.word	0xffffffff


	//   ....[203]....
        /*06d8*/ 	.word	0xffffffff


	//   ....[204]....
        /*06dc*/ 	.word	0xffffffff


	//   ....[205]....
        /*06e0*/ 	.word	0xffffffff


	//   ....[206]....
        /*06e4*/ 	.word	0xffffffff


	//   ....[207]....
        /*06e8*/ 	.word	0xffffffff


	//   ....[208]....
        /*06ec*/ 	.word	0xffffffff


	//   ....[209]....
        /*06f0*/ 	.word	0xffffffff


	//   ....[210]....
        /*06f4*/ 	.word	0xffffffff


	//   ....[211]....
        /*06f8*/ 	.word	0xffffffff


	//   ....[212]....
        /*06fc*/ 	.word	0xffffffff


	//   ....[213]....
        /*0700*/ 	.word	0xffffffff


	//   ....[214]....
        /*0704*/ 	.word	0xffffffff


	//   ....[215]....
        /*0708*/ 	.word	0xffffffff


	//----- nvinfo : EIATTR_COOP_GROUP_INSTR_OFFSETS
	.align		4
.L_148:
        /*070c*/ 	.byte	0x04, 0x28
        /*070e*/ 	.short	(.L_150 - .L_149)


	//   ....[0]....
.L_149:
        /*0710*/ 	.word	0x00000050


	//   ....[1]....
        /*0714*/ 	.word	0x000001e0


	//   ....[2]....
        /*0718*/ 	.word	0x00000210


	//   ....[3]....
        /*071c*/ 	.word	0x00000240


	//   ....[4]....
        /*0720*/ 	.word	0x00000270


	//   ....[5]....
        /*0724*/ 	.word	0x000002a0


	//   ....[6]....
        /*0728*/ 	.word	0x000002d0


	//   ....[7]....
        /*072c*/ 	.word	0x00000440


	//   ....[8]....
        /*0730*/ 	.word	0x00000480


	//   ....[9]....
        /*0734*/ 	.word	0x000004b0


	//   ....[10]....
        /*0738*/ 	.word	0x000004e0


	//   ....[11]....
        /*073c*/ 	.word	0x00000510


	//   ....[12]....
        /*0740*/ 	.word	0x00000540


	//   ....[13]....
        /*0744*/ 	.word	0x000005d0


	//   ....[14]....
        /*0748*/ 	.word	0x00000600


	//   ....[15]....
        /*074c*/ 	.word	0x00000620


	//   ....[16]....
        /*0750*/ 	.word	0x00000680


	//   ....[17]....
        /*0754*/ 	.word	0x000022e0


	//   ....[18]....
        /*0758*/ 	.word	0x00002300


	//   ....[19]....
        /*075c*/ 	.word	0x00002490


	//   ....[20]....
        /*0760*/ 	.word	0x000024a0


	//   ....[21]....
        /*0764*/ 	.word	0x00002620


	//   ....[22]....
        /*0768*/ 	.word	0x00002640


	//   ....[23]....
        /*076c*/ 	.word	0x000027c0


	//   ....[24]....
        /*0770*/ 	.word	0x000027d0


	//   ....[25]....
        /*0774*/ 	.word	0x00002c60


	//   ....[26]....
        /*0778*/ 	.word	0x00002c90


	//   ....[27]....
        /*077c*/ 	.word	0x00002cb0


	//   ....[28]....
        /*0780*/ 	.word	0x00002cd0


	//   ....[29]....
        /*0784*/ 	.word	0x00002d50


	//   ....[30]....
        /*0788*/ 	.word	0x00002da0


	//   ....[31]....
        /*078c*/ 	.word	0x00003100


	//   ....[32]....
        /*0790*/ 	.word	0x00003110


	//   ....[33]....
        /*0794*/ 	.word	0x00003aa0


	//   ....[34]....
        /*0798*/ 	.word	0x00003ac0


	//   ....[35]....
        /*079c*/ 	.word	0x00003c10


	//   ....[36]....
        /*07a0*/ 	.word	0x00003c20


	//   ....[37]....
        /*07a4*/ 	.word	0x00004400


	//   ....[38]....
        /*07a8*/ 	.word	0x00004430


	//   ....[39]....
        /*07ac*/ 	.word	0x00004440


	//   ....[40]....
        /*07b0*/ 	.word	0x00004450


	//   ....[41]....
        /*07b4*/ 	.word	0x00004460


	//   ....[42]....
        /*07b8*/ 	.word	0x00004490


	//   ....[43]....
        /*07bc*/ 	.word	0x000044b0


	//   ....[44]....
        /*07c0*/ 	.word	0x000044d0


	//   ....[45]....
        /*07c4*/ 	.word	0x00005800


	//   ....[46]....
        /*07c8*/ 	.word	0x00005820


	//   ....[47]....
        /*07cc*/ 	.word	0x00005960


	//   ....[48]....
        /*07d0*/ 	.word	0x00005970


	//   ....[49]....
        /*07d4*/ 	.word	0x000062c0


	//   ....[50]....
        /*07d8*/ 	.word	0x000062e0


	//   ....[51]....
        /*07dc*/ 	.word	0x00006400


	//   ....[52]....
        /*07e0*/ 	.word	0x00006410


	//   ....[53]....
        /*07e4*/ 	.word	0x00006840


	//   ....[54]....
        /*07e8*/ 	.word	0x00006870


	//   ....[55]....
        /*07ec*/ 	.word	0x00006880


	//   ....[56]....
        /*07f0*/ 	.word	0x00006890


	//   ....[57]....
        /*07f4*/ 	.word	0x000068a0


	//   ....[58]....
        /*07f8*/ 	.word	0x000068f0


	//   ....[59]....
        /*07fc*/ 	.word	0x00006900


	//   ....[60]....
        /*0800*/ 	.word	0x00006910


	//   ....[61]....
        /*0804*/ 	.word	0x000080e0


	//   ....[62]....
        /*0808*/ 	.word	0x000080f0


	//   ....[63]....
        /*080c*/ 	.word	0x00008100


	//   ....[64]....
        /*0810*/ 	.word	0x00008110


	//   ....[65]....
        /*0814*/ 	.word	0x00008140


	//   ....[66]....
        /*0818*/ 	.word	0x00008160


	//   ....[67]....
        /*081c*/ 	.word	0x00008180


	//   ....[68]....
        /*0820*/ 	.word	0x00008190


	//   ....[69]....
        /*0824*/ 	.word	0x000096e0


	//   ....[70]....
        /*0828*/ 	.word	0x000096f0


	//   ....[71]....
        /*082c*/ 	.word	0x00009700


	//   ....[72]....
        /*0830*/ 	.word	0x00009710


	//   ....[73]....
        /*0834*/ 	.word	0x00009720


	//   ....[74]....
        /*0838*/ 	.word	0x00009730


	//   ....[75]....
        /*083c*/ 	.word	0x00009740


	//   ....[76]....
        /*0840*/ 	.word	0x00009760


	//   ....[77]....
        /*0844*/ 	.word	0x00009b60


	//   ....[78]....
        /*0848*/ 	.word	0x00009b80


	//   ....[79]....
        /*084c*/ 	.word	0x00009ce0


	//   ....[80]....
        /*0850*/ 	.word	0x00009cf0


	//   ....[81]....
        /*0854*/ 	.word	0x00009e50


	//   ....[82]....
        /*0858*/ 	.word	0x00009e70


	//   ....[83]....
        /*085c*/ 	.word	0x00009fd0


	//   ....[84]....
        /*0860*/ 	.word	0x00009fe0


	//   ....[85]....
        /*0864*/ 	.word	0x0000a330


	//   ....[86]....
        /*0868*/ 	.word	0x0000a350


	//   ....[87]....
        /*086c*/ 	.word	0x0000a7e0


	//   ....[88]....
        /*0870*/ 	.word	0x0000a7f0


	//   ....[89]....
        /*0874*/ 	.word	0x0000ac80


	//   ....[90]....
        /*0878*/ 	.word	0x0000aca0


	//   ....[91]....
        /*087c*/ 	.word	0x0000b130


	//   ....[92]....
        /*0880*/ 	.word	0x0000b140


	//   ....[93]....
        /*0884*/ 	.word	0x0000bce0


	//   ....[94]....
        /*0888*/ 	.word	0x0000bd00


	//   ....[95]....
        /*088c*/ 	.word	0x0000be70


	//   ....[96]....
        /*0890*/ 	.word	0x0000be80


	//   ....[97]....
        /*0894*/ 	.word	0x0000bfe0


	//   ....[98]....
        /*0898*/ 	.word	0x0000c000


	//   ....[99]....
        /*089c*/ 	.word	0x0000c160


	//   ....[100]....
        /*08a0*/ 	.word	0x0000c170


	//   ....[101]....
        /*08a4*/ 	.word	0x0000c370


	//   ....[102]....
        /*08a8*/ 	.word	0x0000c390


	//   ....[103]....
        /*08ac*/ 	.word	0x0000c4b0


	//   ....[104]....
        /*08b0*/ 	.word	0x0000c4f0


	//   ....[105]....
        /*08b4*/ 	.word	0x0000c520


	//   ....[106]....
        /*08b8*/ 	.word	0x0000c550


	//   ....[107]....
        /*08bc*/ 	.word	0x0000c580


	//   ....[108]....
        /*08c0*/ 	.word	0x0000c5b0


	//   ....[109]....
        /*08c4*/ 	.word	0x0000c700


	//   ....[110]....
        /*08c8*/ 	.word	0x0000c740


	//   ....[111]....
        /*08cc*/ 	.word	0x0000c770


	//   ....[112]....
        /*08d0*/ 	.word	0x0000c7a0


	//   ....[113]....
        /*08d4*/ 	.word	0x0000c7d0


	//   ....[114]....
        /*08d8*/ 	.word	0x0000c800


	//   ....[115]....
        /*08dc*/ 	.word	0x0000c890


	//   ....[116]....
        /*08e0*/ 	.word	0x0000c8c0


	//   ....[117]....
        /*08e4*/ 	.word	0x0000c8d0


	//   ....[118]....
        /*08e8*/ 	.word	0x0000c930


	//   ....[119]....
        /*08ec*/ 	.word	0x0000ce60


	//   ....[120]....
        /*08f0*/ 	.word	0x0000cec0


	//   ....[121]....
        /*08f4*/ 	.word	0x0000cf10


	//   ....[122]....
        /*08f8*/ 	.word	0x0000cf60


	//   ....[123]....
        /*08fc*/ 	.word	0x0000cfb0


	//   ....[124]....
        /*0900*/ 	.word	0x0000d020


	//   ....[125]....
        /*0904*/ 	.word	0x0000d070


	//   ....[126]....
        /*0908*/ 	.word	0x0000d0d0


	//   ....[127]....
        /*090c*/ 	.word	0x0000d140


	//   ....[128]....
        /*0910*/ 	.word	0x0000d1a0


	//   ....[129]....
        /*0914*/ 	.word	0x0000d210


	//   ....[130]....
        /*0918*/ 	.word	0x0000d280


	//   ....[131]....
        /*091c*/ 	.word	0x0000d2f0


	//   ....[132]....
        /*0920*/ 	.word	0x0000d350


	//   ....[133]....
        /*0924*/ 	.word	0x0000d3c0


	//   ....[134]....
        /*0928*/ 	.word	0x0000d430


	//   ....[135]....
        /*092c*/ 	.word	0x0000d4a0


	//   ....[136]....
        /*0930*/ 	.word	0x0000d500


	//   ....[137]....
        /*0934*/ 	.word	0x0000d570


	//   ....[138]....
        /*0938*/ 	.word	0x0000d5d0


	//   ....[139]....
        /*093c*/ 	.word	0x0000d640


	//   ....[140]....
        /*0940*/ 	.word	0x0000d6b0


	//   ....[141]....
        /*0944*/ 	.word	0x0000d720


	//   ....[142]....
        /*0948*/ 	.word	0x0000d780


	//   ....[143]....
        /*094c*/ 	.word	0x0000d7e0


	//   ....[144]....
        /*0950*/ 	.word	0x0000d840


	//   ....[145]....
        /*0954*/ 	.word	0x0000d890


	//   ....[146]....
        /*0958*/ 	.word	0x0000d8e0


	//   ....[147]....
        /*095c*/ 	.word	0x0000d930


	//   ....[148]....
        /*0960*/ 	.word	0x0000d980


	//   ....[149]....
        /*0964*/ 	.word	0x0000d9d0


	//   ....[150]....
        /*0968*/ 	.word	0x0000da20


	//   ....[151]....
        /*096c*/ 	.word	0x0000da90


	//   ....[152]....
        /*0970*/ 	.word	0x0000db00


	//   ....[153]....
        /*0974*/ 	.word	0x0000db60


	//   ....[154]....
        /*0978*/ 	.word	0x0000dbd0


	//   ....[155]....
        /*097c*/ 	.word	0x0000dc40


	//   ....[156]....
        /*0980*/ 	.word	0x0000dcb0


	//   ....[157]....
        /*0984*/ 	.word	0x0000dd10


	//   ....[158]....
        /*0988*/ 	.word	0x0000dd60


	//   ....[159]....
        /*098c*/ 	.word	0x0000ddc0


	//   ....[160]....
        /*0990*/ 	.word	0x0000de10


	//   ....[161]....
        /*0994*/ 	.word	0x0000de50


	//   ....[162]....
        /*0998*/ 	.word	0x0000dea0


	//   ....[163]....
        /*099c*/ 	.word	0x0000dee0


	//   ....[164]....
        /*09a0*/ 	.word	0x0000df30


	//   ....[165]....
        /*09a4*/ 	.word	0x0000df70


	//   ....[166]....
        /*09a8*/ 	.word	0x0000dfd0


	//   ....[167]....
        /*09ac*/ 	.word	0x0000e010


	//   ....[168]....
        /*09b0*/ 	.word	0x0000e060


	//   ....[169]....
        /*09b4*/ 	.word	0x0000e0b0


	//   ....[170]....
        /*09b8*/ 	.word	0x0000e100


	//   ....[171]....
        /*09bc*/ 	.word	0x0000e150


	//   ....[172]....
        /*09c0*/ 	.word	0x0000e1a0


	//   ....[173]....
        /*09c4*/ 	.word	0x0000e1f0


	//   ....[174]....
        /*09c8*/ 	.word	0x0000e260


	//   ....[175]....
        /*09cc*/ 	.word	0x0000e2d0


	//   ....[176]....
        /*09d0*/ 	.word	0x0000e340


	//   ....[177]....
        /*09d4*/ 	.word	0x0000e3a0


	//   ....[178]....
        /*09d8*/ 	.word	0x0000e410


	//   ....[179]....
        /*09dc*/ 	.word	0x0000e480


	//   ....[180]....
        /*09e0*/ 	.word	0x0000e4f0


	//   ....[181]....
        /*09e4*/ 	.word	0x0000e550


	//   ....[182]....
        /*09e8*/ 	.word	0x0000e5c0


	//   ....[183]....
        /*09ec*/ 	.word	0x0000e630


	//   ....[184]....
        /*09f0*/ 	.word	0x0000e6a0


	//   ....[185]....
        /*09f4*/ 	.word	0x0000e700


	//   ....[186]....
        /*09f8*/ 	.word	0x0000e770


	//   ....[187]....
        /*09fc*/ 	.word	0x0000e7e0


	//   ....[188]....
        /*0a00*/ 	.word	0x0000e850


	//   ....[189]....
        /*0a04*/ 	.word	0x0000e8b0


	//   ....[190]....
        /*0a08*/ 	.word	0x0000e920


	//   ....[191]....
        /*0a0c*/ 	.word	0x0000e990


	//   ....[192]....
        /*0a10*/ 	.word	0x0000ea00


	//   ....[193]....
        /*0a14*/ 	.word	0x0000ea60


	//   ....[194]....
        /*0a18*/ 	.word	0x0000ead0


	//   ....[195]....
        /*0a1c*/ 	.word	0x0000eb40


	//   ....[196]....
        /*0a20*/ 	.word	0x0000ebb0


	//   ....[197]....
        /*0a24*/ 	.word	0x0000ec10


	//   ....[198]....
        /*0a28*/ 	.word	0x0000ec80


	//   ....[199]....
        /*0a2c*/ 	.word	0x0000ecf0


	//   ....[200]....
        /*0a30*/ 	.word	0x0000ed40


	//   ....[201]....
        /*0a34*/ 	.word	0x0000ed80


	//   ....[202]....
        /*0a38*/ 	.word	0x0000edd0


	//   ....[203]....
        /*0a3c*/ 	.word	0x0000ee20


	//   ....[204]....
        /*0a40*/ 	.word	0x0000ee70


	//   ....[205]....
        /*0a44*/ 	.word	0x0000eee0


	//   ....[206]....
        /*0a48*/ 	.word	0x0000ef30


	//   ....[207]....
        /*0a4c*/ 	.word	0x0000ef80


	//   ....[208]....
        /*0a50*/ 	.word	0x0000efd0


	//   ....[209]....
        /*0a54*/ 	.word	0x0000f020


	//   ....[210]....
        /*0a58*/ 	.word	0x0000f070


	//   ....[211]....
        /*0a5c*/ 	.word	0x0000f0e0


	//   ....[212]....
        /*0a60*/ 	.word	0x0000f130


	//   ....[213]....
        /*0a64*/ 	.word	0x0000f190


	//   ....[214]....
        /*0a68*/ 	.word	0x0000f1f0


	//   ....[215]....
        /*0a6c*/ 	.word	0x0000f260


	//----- nvinfo : EIATTR_EXIT_INSTR_OFFSETS
	.align		4
.L_150:
        /*0a70*/ 	.byte	0x04, 0x1c
        /*0a72*/ 	.short	(.L_152 - .L_151)


	//   ....[0]....
.L_151:
        /*0a74*/ 	.word	0x00000b40


	//   ....[1]....
        /*0a78*/ 	.word	0x0000ce20


	//----- nvinfo : EIATTR_MAX_THREADS
	.align		4
.L_152:
        /*0a7c*/ 	.byte	0x04, 0x05
        /*0a7e*/ 	.short	(.L_154 - .L_153)
.L_153:
        /*0a80*/ 	.word	0x00000080
        /*0a84*/ 	.word	0x00000001
        /*0a88*/ 	.word	0x00000001


	//----- nvinfo : EIATTR_CRS_STACK_SIZE
	.align		4
.L_154:
        /*0a8c*/ 	.byte	0x04, 0x1e
        /*0a8e*/ 	.short	(.L_156 - .L_155)
.L_155:
        /*0a90*/ 	.word	0x00000000
.L_156:


//--------------------- .nv.info._ZN7cutlass13device_kernelIN5flash19enable_sm80_to_sm89INS1_16FlashAttnFwdSm80INS1_25CollectiveMainloopFwdSm80ILi4ELi1ELb0EN4cute5tupleIJNS5_1CILi128EEENS7_ILi48EEENS7_ILi96EEEEEELi96ENS_6half_tEfNS_4arch4Sm80ELb0ELb0ELb0ELb1ELb1ELb1ELb1ELb1EEENS1_21CollectiveEpilogueFwdINS6_IJS8_SA_S9_EEENS6_IJNS7_ILi1EEESI_SI_EEESC_SE_Li128ELb1ELb1ELb1ELb0EEENS1_36VarlenDynamicPersistentTileSchedulerILi128ELi48ELi128ELi128ELb1ELb1ELb0ELb0ELb1ELb1EEEEEEEEEvNT_6ParamsE --------------------------
	.section	.nv.info._ZN7cutlass13device_kernelIN5flash19enable_sm80_to_sm89INS1_16FlashAttnFwdSm80INS1_25CollectiveMainloopFwdSm80ILi4ELi1ELb0EN4cute5tupleIJNS5_1CILi128EEENS7_ILi48EEENS7_ILi96EEEEEELi96ENS_6half_tEfNS_4arch4Sm80ELb0ELb0ELb0ELb1ELb1ELb1ELb1ELb1EEENS1_21CollectiveEpilogueFwdINS6_IJS8_SA_S9_EEENS6_IJNS7_ILi1EEESI_SI_EEESC_SE_Li128ELb1ELb1ELb1ELb0EEENS1_36VarlenDynamicPersistentTileSchedulerILi128ELi48ELi128ELi128ELb1ELb1ELb0ELb0ELb1ELb1EEEEEEEEEvNT_6ParamsE,"",@"SHT_CUDA_INFO"
	.sectionflags	@""
	.align	4


	//----- nvinfo : EIATTR_CUDA_API_VERSION
	.align		4
        /*0000*/ 	.byte	0x04, 0x37
        /*0002*/ 	.short	(.L_158 - .L_157)
.L_157:
        /*0004*/ 	.word	0x00000082


	//----- nvinfo : EIATTR_SW2861232_WAR
	.align		4
.L_158:
        /*0008*/ 	.byte	0x01, 0x35
	.zero		2


	//----- nvinfo : EIATTR_PARAM_CBANK
	.align		4
        /*000c*/ 	.byte	0x04, 0x0a
        /*000e*/ 	.short	(.L_160 - .L_159)
	.align		4
.L_159:
        /*0010*/ 	.word	index@(.nv.constant0._ZN7cutlass13device_kernelIN5flash19enable_sm80_to_sm89INS1_16FlashAttnFwdSm80INS1_25CollectiveMainloopFwdSm80ILi4ELi1ELb0EN4cute5tupleIJNS5_1CILi128EEENS7_ILi48EEENS7_ILi96EEEEEELi96ENS_6half_tEfNS_4arch4Sm80ELb0ELb0ELb0ELb1ELb1ELb1ELb1ELb1EEENS1_21CollectiveEpilogueFwdINS6_IJS8_SA_S9_EEENS6_IJNS7_ILi1EEESI_SI_EEESC_SE_Li128ELb1ELb1ELb1ELb0EEENS1_36VarlenDynamicPersistentTileSchedulerILi128ELi48ELi128ELi128ELb1ELb1ELb0ELb0ELb1ELb1EEEEEEEEEvNT_6ParamsE)
        /*0014*/ 	.short	0x0160
        /*0016*/ 	.short	0x0438


	//----- nvinfo : EIATTR_CBANK_PARAM_SIZE
	.align		4
.L_160:
        /*0018*/ 	.byte	0x03, 0x19
        /*001a*/ 	.short	0x0438


	//----- nvinfo : EIATTR_KPARAM_INFO
	.align		4
        /*001c*/ 	.byte	0x04, 0x17
        /*001e*/ 	.short	(.L_162 - .L_161)
.L_161:
        /*0020*/ 	.word	0x00000000
        /*0024*/ 	.short	0x0000
        /*0026*/ 	.short	0x0000
        /*0028*/ 	.byte	0x00, 0xf0, 0xe1, 0x10


	//----- nvinfo : EIATTR_MAXREG_COUNT
	.align		4
.L_162:
        /*002c*/ 	.byte	0x03, 0x1b
        /*002e*/ 	.short	0x00ff


	//----- nvinfo : EIATTR_NUM_BARRIERS
	.align		4
        /*0030*/ 	.byte	0x02, 0x4c
        /*0032*/ 	.byte	0x06
	.zero		1


	//----- nvinfo : EIATTR_ANNOTATIONS
	.align		4
        /*0034*/ 	.byte	0x04, 0x55
        /*0036*/ 	.short	(.L_164 - .L_163)


	//   ....[0]....
.L_163:
        /* <DEDUP_REMOVED lines=149> */
        /*097c*/ 	.byte	0x60, 0x8b, 0x01, 0x00


	//----- nvinfo : EIATTR_MERCURY_ISA_VERSION
	.align		4
.L_164:
        /*0980*/ 	.byte	0x03, 0x5f
        /*0982*/ 	.short	0x0000


	//----- nvinfo : EIATTR_INT_WARP_WIDE_INSTR_OFFSETS
	.align		4
        /*0984*/ 	.byte	0x04, 0x31
        /*0986*/ 	.short	(.L_166 - .L_165)


	//   ....[0]....
.L_165:
        /*0988*/ 	.word	0x00014590


	//   ....[1]....
        /*098c*/ 	.word	0x00014610


	//----- nvinfo : EIATTR_COOP_GROUP_MASK_REGIDS
	.align		4
.L_166:
        /*0990*/ 	.byte	0x04, 0x29
        /*0992*/ 	.short	(.L_168 - .L_167)


	//   ....[0]....
.L_167:
        /*0994*/ 	.word	0xffffffff


	//   ....[1]....
        /*0998*/ 	.word	0xffffffff


	//   ....[2]....
        /*099c*/ 	.word	0xffffffff


	//   ....[3]....
        /*09a0*/ 	.word	0xffffffff


	//   ....[4]....
        /*09a4*/ 	.word	0xffffffff


	//   ....[5]....
        /*09a8*/ 	.word	0xffffffff


	//   ....[6]....
        /*09ac*/ 	.word	0xffffffff


	//   ....[7]....
        /*09b0*/ 	.word	0xffffffff


	//   ....[8]....
        /*09b4*/ 	.word	0xffffffff


	//   ....[9]....
        /*09b8*/ 	.word	0xffffffff


	//   ....[10]....
        /*09bc*/ 	.word	0xffffffff


	//   ....[11]....
        /*09c0*/ 	.word	0xffffffff


	//   ....[12]....
        /*09c4*/ 	.word	0xffffffff


	//   ....[13]....
        /*09c8*/ 	.word	0xffffffff


	//   ....[14]....
        /*09cc*/ 	.word	0xffffffff


	//   ....[15]....
        /*09d0*/ 	.word	0xffffffff


	//   ....[16]....
        /*09d4*/ 	.word	0xffffffff


	//   ....[17]....
        /*09d8*/ 	.word	0xffffffff


	//   ....[18]....
        /*09dc*/ 	.word	0xffffffff


	//   ....[19]....
        /*09e0*/ 	.word	0xffffffff


	//   ....[20]....
        /*09e4*/ 	.word	0xffffffff


	//   ....[21]....
        /*09e8*/ 	.word	0xffffffff


	//   ....[22]....
        /*09ec*/ 	.word	0xffffffff


	//   ....[23]....
        /*09f0*/ 	.word	0xffffffff


	//   ....[24]....
        /*09f4*/ 	.word	0xffffffff


	//   ....[25]....
        /*09f8*/ 	.word	0xffffffff


	//   ....[26]....
        /*09fc*/ 	.word	0xffffffff


	//   ....[27]....
        /*0a00*/ 	.word	0xffffffff


	//   ....[28]....
        /*0a04*/ 	.word	0xffffffff


	//   ....[29]....
        /*0a08*/ 	.word	0xffffffff


	//   ....[30]....
        /*0a0c*/ 	.word	0xffffffff


	//   ....[31]....
        /*0a10*/ 	.word	0xffffffff


	//   ....[32]....
        /*0a14*/ 	.word	0xffffffff


	//   ....[33]....
        /*0a18*/ 	.word	0xffffffff


	//   ....[34]....
        /*0a1c*/ 	.word	0xffffffff


	//   ....[35]....
        /*0a20*/ 	.word	0xffffffff


	//   ....[36]....
        /*0a24*/ 	.word	0xffffffff


	//   ....[37]....
        /*0a28*/ 	.word	0xffffffff


	//   ....[38]....
        /*0a2c*/ 	.word	0xffffffff


	//   ....[39]....
        /*0a30*/ 	.word	0xffffffff


	//   ....[40]....
        /*0a34*/ 	.word	0xffffffff


	//   ....[41]....
        /*0a38*/ 	.word	0xffffffff


	//   ....[42]....
        /*0a3c*/ 	.word	0xffffffff


	//   ....[43]....
        /*0a40*/ 	.word	0xffffffff


	//   ....[44]....
        /*0a44*/ 	.word	0xffffffff


	//   ....[45]....
        /*0a48*/ 	.word	0xffffffff


	//   ....[46]....
        /*0a4c*/ 	.word	0xffffffff


	//   ....[47]....
        /*0a50*/ 	.word	0xffffffff


	//   ....[48]....
        /*0a54*/ 	.word	0xffffffff


	//   ....[49]....
        /*0a58*/ 	.word	0xffffffff


	//   ....[50]....
        /*0a5c*/ 	.word	0xffffffff


	//   ....[51]....
        /*0a60*/ 	.word	0xffffffff


	//   ....[52]....
        /*0a64*/ 	.word	0xffffffff


	//   ....[53]....
        /*0a68*/ 	.word	0xffffffff


	//   ....[54]....
        /*0a6c*/ 	.word	0xffffffff


	//   ....[55]....
        /*0a70*/ 	.word	0xffffffff


	//   ....[56]....
        /*0a74*/ 	.word	0xffffffff


	//   ....[57]....
        /*0a78*/ 	.word	0xffffffff


	//   ....[58]....
        /*0a7c*/ 	.word	0xffffffff


	//   ....[59]....
        /*0a80*/ 	.word	0xffffffff


	//   ....[60]....
        /*0a84*/ 	.word	0xffffffff


	//   ....[61]....
        /*0a88*/ 	.word	0xffffffff


	//   ....[62]....
        /*0a8c*/ 	.word	0xffffffff


	//   ....[63]....
        /*0a90*/ 	.word	0xffffffff


	//   ....[64]....
        /*0a94*/ 	.word	0xffffffff


	//   ....[65]....
        /*0a98*/ 	.word	0xffffffff


	//   ....[66]....
        /*0a9c*/ 	.word	0xffffffff


	//   ....[67]....
        /*0aa0*/ 	.word	0xffffffff


	//   ....[68]....
        /*0aa4*/ 	.word	0xffffffff


	//   ....[69]....
        /*0aa8*/ 	.word	0xffffffff


	//   ....[70]....
        /*0aac*/ 	.word	0xffffffff


	//   ....[71]....
        /*0ab0*/ 	.word	0xffffffff


	//   ....[72]....
        /*0ab4*/ 	.word	0xffffffff


	//   ....[73]....
        /*0ab8*/ 	.word	0xffffffff


	//   ....[74]....
        /*0abc*/ 	.word	0xffffffff


	//   ....[75]....
        /*0ac0*/ 	.word	0xffffffff


	//   ....[76]....
        /*0ac4*/ 	.word	0xffffffff


	//   ....[77]....
        /*0ac8*/ 	.word	0xffffffff


	//   ....[78]....
        /*0acc*/ 	.word	0xffffffff


	//   ....[79]....
        /*0ad0*/ 	.word	0xffffffff


	//   ....[80]....
        /*0ad4*/ 	.word	0xffffffff


	//   ....[81]....
        /*0ad8*/ 	.word	0xffffffff


	//   ....[82]....
        /*0adc*/ 	.word	0xffffffff


	//   ....[83]....
        /*0ae0*/ 	.word	0xffffffff


	//   ....[84]....
        /*0ae4*/ 	.word	0xffffffff


	//   ....[85]....
        /*0ae8*/ 	.word	0xffffffff


	//   ....[86]....
        /*0aec*/ 	.word	0xffffffff


	//   ....[87]....
        /*0af0*/ 	.word	0xffffffff


	//   ....[88]....
        /*0af4*/ 	.word	0xffffffff


	//   ....[89]....
        /*0af8*/ 	.word	0xffffffff


	//   ....[90]....
        /*0afc*/ 	.word	0xffffffff


	//   ....[91]....
        /*0b00*/ 	.word	0xffffffff


	//   ....[92]....
        /*0b04*/ 	.word	0xffffffff


	//   ....[93]....
        /*0b08*/ 	.word	0xffffffff


	//   ....[94]....
        /*0b0c*/ 	.word	0xffffffff


	//   ....[95]....
        /*0b10*/ 	.word	0xffffffff


	//   ....[96]....
        /*0b14*/ 	.word	0xffffffff


	//   ....[97]....
        /*0b18*/ 	.word	0xffffffff


	//   ....[98]....
        /*0b1c*/ 	.word	0xffffffff


	//   ....[99]....
        /*0b20*/ 	.word	0xffffffff


	//   ....[100]....
        /*0b24*/ 	.word	0xffffffff


	//   ....[101]....
        /*0b28*/ 	.word	0xffffffff


	//   ....[102]....
        /*0b2c*/ 	.word	0xffffffff


	//   ....[103]....
        /*0b30*/ 	.word	0xffffffff


	//   ....[104]....
        /*0b34*/ 	.word	0xffffffff


	//   ....[105]....
        /*0b38*/ 	.word	0xffffffff


	//   ....[106]....
        /*0b3c*/ 	.word	0xffffffff


	//   ....[107]....
        /*0b40*/ 	.word	0xffffffff


	//   ....[108]....
        /*0b44*/ 	.word	0xffffffff


	//   ....[109]....
        /*0b48*/ 	.word	0xffffffff


	//   ....[110]....
        /*0b4c*/ 	.word	0xffffffff


	//   ....[111]....
        /*0b50*/ 	.word	0xffffffff


	//   ....[112]....
        /*0b54*/ 	.word	0xffffffff


	//   ....[113]....
        /*0b58*/ 	.word	0xffffffff


	//   ....[114]....
        /*0b5c*/ 	.word	0xffffffff


	//   ....[115]....
        /*0b60*/ 	.word	0xffffffff


	//   ....[116]....
        /*0b64*/ 	.word	0xffffffff


	//   ....[117]....
        /*0b68*/ 	.word	0xffffffff


	//   ....[118]....
        /*0b6c*/ 	.word	0xffffffff


	//   ....[119]....
        /*0b70*/ 	.word	0xffffffff


	//   ....[120]....
        /*0b74*/ 	.word	0xffffffff


	//   ....[121]....
        /*0b78*/ 	.word	0xffffffff


	//   ....[122]....
        /*0b7c*/ 	.word	0xffffffff


	//   ....[123]....
        /*0b80*/ 	.word	0xffffffff


	//   ....[124]....
        /*0b84*/ 	.word	0xffffffff


	//   ....[125]....
        /*0b88*/ 	.word	0xffffffff


	//   ....[126]....
        /*0b8c*/ 	.word	0xffffffff


	//   ....[127]....
        /*0b90*/ 	.word	0xffffffff


	//   ....[128]....
        /*0b94*/ 	.word	0xffffffff


	//   ....[129]....
        /*0b98*/ 	.word	0xffffffff


	//   ....[130]....
        /*0b9c*/ 	.word	0xffffffff


	//   ....[131]....
        /*0ba0*/ 	.word	0xffffffff


	//   ....[132]....
        /*0ba4*/ 	.word	0xffffffff


	//   ....[133]....
        /*0ba8*/ 	.word	0xffffffff


	//   ....[134]....
        /*0bac*/ 	.word	0xffffffff


	//   ....[135]....
        /*0bb0*/ 	.word	0xffffffff


	//   ....[136]....
        /*0bb4*/ 	.word	0xffffffff


	//   ....[137]....
        /*0bb8*/ 	.word	0xffffffff


	//   ....[138]....
        /*0bbc*/ 	.word	0xffffffff


	//   ....[139]....
        /*0bc0*/ 	.word	0xffffffff


	//   ....[140]....
        /*0bc4*/ 	.word	0xffffffff


	//   ....[141]....
        /*0bc8*/ 	.word	0xffffffff


	//   ....[142]....
        /*0bcc*/ 	.word	0xffffffff


	//   ....[143]....
        /*0bd0*/ 	.word	0xffffffff


	//   ....[144]....
        /*0bd4*/ 	.word	0xffffffff


	//   ....[145]....
        /*0bd8*/ 	.word	0xffffffff


	//   ....[146]....
        /*0bdc*/ 	.word	0xffffffff


	//   ....[147]....
        /*0be0*/ 	.word	0xffffffff


	//   ....[148]....
        /*0be4*/ 	.word	0xffffffff


	//   ....[149]....
        /*0be8*/ 	.word	0xffffffff


	//   ....[150]....
        /*0bec*/ 	.word	0xffffffff


	//   ....[151]....
        /*0bf0*/ 	.word	0xffffffff


	//   ....[152]....
        /*0bf4*/ 	.word	0xffffffff


	//   ....[153]....
        /*0bf8*/ 	.word	0xffffffff


	//   ....[154]....
        /*0bfc*/ 	.word	0xffffffff


	//   ....[155]....
        /*0c00*/ 	.word	0xffffffff


	//   ....[156]....
        /*0c04*/ 	.word	0xffffffff


	//   ....[157]....
        /*0c08*/ 	.word	0xffffffff


	//   ....[158]....
        /*0c0c*/ 	.word	0xffffffff


	//   ....[159]....
        /*0c10*/ 	.word	0xffffffff


	//   ....[160]....
        /*0c14*/ 	.word	0xffffffff


	//   ....[161]....
        /*0c18*/ 	.word	0xffffffff


	//   ....[162]....
        /*0c1c*/ 	.word	0xffffffff


	//   ....[163]....
        /*0c20*/ 	.word	0xffffffff


	//   ....[164]....
        /*0c24*/ 	.word	0xffffffff


	//   ....[165]....
        /*0c28*/ 	.word	0xffffffff


	//   ....[166]....
        /*0c2c*/ 	.word	0xffffffff


	//   ....[167]....
        /*0c30*/ 	.word	0xffffffff


	//   ....[168]....
        /*0c34*/ 	.word	0xffffffff


	//   ....[169]....
        /*0c38*/ 	.word	0xffffffff


	//   ....[170]....
        /*0c3c*/ 	.word	0xffffffff


	//   ....[171]....
        /*0c40*/ 	.word	0xffffffff


	//   ....[172]....
        /*0c44*/ 	.word	0xffffffff


	//   ....[173]....
        /*0c48*/ 	.word	0xffffffff


	//   ....[174]....
        /*0c4c*/ 	.word	0xffffffff


	//   ....[175]....
        /*0c50*/ 	.word	0xffffffff


	//   ....[176]....
        /*0c54*/ 	.word	0xffffffff


	//   ....[177]....
        /*0c58*/ 	.word	0xffffffff


	//   ....[178]....
        /*0c5c*/ 	.word	0xffffffff


	//   ....[179]....
        /*0c60*/ 	.word	0xffffffff


	//   ....[180]....
        /*0c64*/ 	.word	0xffffffff


	//   ....[181]....
        /*0c68*/ 	.word	0xffffffff


	//   ....[182]....
        /*0c6c*/ 	.word	0xffffffff


	//   ....[183]....
        /*0c70*/ 	.word	0xffffffff


	//   ....[184]....
        /*0c74*/ 	.word	0xffffffff


	//   ....[185]....
        /*0c78*/ 	.word	0xffffffff


	//   ....[186]....
        /*0c7c*/ 	.word	0xffffffff


	//   ....[187]....
        /*0c80*/ 	.word	0xffffffff


	//   ....[188]....
        /*0c84*/ 	.word	0xffffffff


	//   ....[189]....
        /*0c88*/ 	.word	0xffffffff


	//   ....[190]....
        /*0c8c*/ 	.word	0xffffffff


	//   ....[191]....
        /*0c90*/ 	.word	0xffffffff


	//   ....[192]....
        /*0c94*/ 	.word	0xffffffff


	//   ....[193]....
        /*0c98*/ 	.word	0xffffffff


	//   ....[194]....
        /*0c9c*/ 	.word	0xffffffff


	//   ....[195]....
        /*0ca0*/ 	.word	0xffffffff


	//   ....[196]....
        /*0ca4*/ 	.word	0xffffffff


	//   ....[197]....
        /*0ca8*/ 	.word	0xffffffff


	//   ....[198]....
        /*0cac*/ 	.word	0xffffffff


	//   ....[199]....
        /*0cb0*/ 	.word	0xffffffff


	//   ....[200]....
        /*0cb4*/ 	.word	0xffffffff


	//   ....[201]....
        /*0cb8*/ 	.word	0xffffffff


	//   ....[202]....
        /*0cbc*/ 	.word	0xffffffff


	//   ....[203]....
        /*0cc0*/ 	.word	0xffffffff


	//   ....[204]....
        /*0cc4*/ 	.word	0xffffffff


	//   ....[205]....
        /*0cc8*/ 	.word	0xffffffff


	//   ....[206]....
        /*0ccc*/ 	.word	0xffffffff


	//   ....[207]....
        /*0cd0*/ 	.word	0xffffffff


	//   ....[208]....
        /*0cd4*/ 	.word	0xffffffff


	//   ....[209]....
        /*0cd8*/ 	.word	0xffffffff


	//   ....[210]....
        /*0cdc*/ 	.word	0xffffffff


	//   ....[211]....
        /*0ce0*/ 	.word	0xffffffff


	//   ....[212]....
        /*0ce4*/ 	.word	0xffffffff


	//   ....[213]....
        /*0ce8*/ 	.word	0xffffffff


	//   ....[214]....
        /*0cec*/ 	.word	0xffffffff


	//   ....[215]....
        /*0cf0*/ 	.word	0xffffffff


	//   ....[216]....
        /*0cf4*/ 	.word	0xffffffff


	//   ....[217]....
        /*0cf8*/ 	.word	0xffffffff


	//   ....[218]....
        /*0cfc*/ 	.word	0xffffffff


	//   ....[219]....
        /*0d00*/ 	.word	0xffffffff


	//   ....[220]....
        /*0d04*/ 	.word	0xffffffff


	//   ....[221]....
        /*0d08*/ 	.word	0xffffffff


	//   ....[222]....
        /*0d0c*/ 	.word	0xffffffff


	//   ....[223]....
        /*0d10*/ 	.word	0xffffffff


	//   ....[224]....
        /*0d14*/ 	.word	0xffffffff


	//   ....[225]....
        /*0d18*/ 	.word	0xffffffff


	//   ....[226]....
        /*0d1c*/ 	.word	0xffffffff


	//   ....[227]....
        /*0d20*/ 	.word	0xffffffff


	//   ....[228]....
        /*0d24*/ 	.word	0xffffffff


	//   ....[229]....
        /*0d28*/ 	.word	0xffffffff


	//   ....[230]....
        /*0d2c*/ 	.word	0xffffffff


	//   ....[231]....
        /*0d30*/ 	.word	0xffffffff


	//----- nvinfo : EIATTR_COOP_GROUP_INSTR_OFFSETS
	.align		4
.L_168:
        /*0d34*/ 	.byte	0x04, 0x28
        /*0d36*/ 	.short	(.L_170 - .L_169)


	//   ....[0]....
.L_169:
        /*0d38*/ 	.word	0x00000050


	//   ....[1]....
        /*0d3c*/ 	.word	0x00000200


	//   ....[2]....
        /*0d40*/ 	.word	0x00000230


	//   ....[3]....
        /*0d44*/ 	.word	0x00000260


	//   ....[4]....
        /*0d48*/ 	.word	0x00000290


	//   ....[5]....
        /*0d4c*/ 	.word	0x000002c0


	//   ....[6]....
        /*0d50*/ 	.word	0x000002f0


	//   ....[7]....
        /*0d54*/ 	.word	0x00000460


	//   ....[8]....
        /*0d58*/ 	.word	0x000004a0


	//   ....[9]....
        /*0d5c*/ 	.word	0x000004d0


	//   ....[10]....
        /*0d60*/ 	.word	0x00000500


	//   ....[11]....
        /*0d64*/ 	.word	0x00000530


	//   ....[12]....
        /*0d68*/ 	.word	0x00000560


	//   ....[13]....
        /*0d6c*/ 	.word	0x000005f0


	//   ....[14]....
        /*0d70*/ 	.word	0x00000620


	//   ....[15]....
        /*0d74*/ 	.word	0x00000640


	//   ....[16]....
        /*0d78*/ 	.word	0x000006a0


	//   ....[17]....
        /*0d7c*/ 	.word	0x00003ac0


	//   ....[18]....
        /*0d80*/ 	.word	0x00003ad0


	//   ....[19]....
        /*0d84*/ 	.word	0x00005690


	//   ....[20]....
        /*0d88*/ 	.word	0x000056a0


	//   ....[21]....
        /*0d8c*/ 	.word	0x00007010


	//   ....[22]....
        /*0d90*/ 	.word	0x00007030


	//   ....[23]....
        /*0d94*/ 	.word	0x00007650


	//   ....[24]....
        /*0d98*/ 	.word	0x00007670


	//   ....[25]....
        /*0d9c*/ 	.word	0x00008590


	//   ....[26]....
        /*0da0*/ 	.word	0x000085b0


	//   ....[27]....
        /*0da4*/ 	.word	0x000086f0


	//   ....[28]....
        /*0da8*/ 	.word	0x00008700


	//   ....[29]....
        /*0dac*/ 	.word	0x00008840


	//   ....[30]....
        /*0db0*/ 	.word	0x00008860


	//   ....[31]....
        /*0db4*/ 	.word	0x000089a0


	//   ....[32]....
        /*0db8*/ 	.word	0x000089b0


	//   ....[33]....
        /*0dbc*/ 	.word	0x00008e80


	//   ....[34]....
        /*0dc0*/ 	.word	0x00008e90


	//   ....[35]....
        /*0dc4*/ 	.word	0x00008ea0


	//   ....[36]....
        /*0dc8*/ 	.word	0x00008eb0


	//   ....[37]....
        /*0dcc*/ 	.word	0x000091c0


	//   ....[38]....
        /*0dd0*/ 	.word	0x00009200


	//   ....[39]....
        /*0dd4*/ 	.word	0x00009240


	//   ....[40]....
        /*0dd8*/ 	.word	0x00009280


	//   ....[41]....
        /*0ddc*/ 	.word	0x0000bc30


	//   ....[42]....
        /*0de0*/ 	.word	0x0000bc70


	//   ....[43]....
        /*0de4*/ 	.word	0x0000bcb0


	//   ....[44]....
        /*0de8*/ 	.word	0x0000bcf0


	//   ....[45]....
        /*0dec*/ 	.word	0x0000e9c0


	//   ....[46]....
        /*0df0*/ 	.word	0x0000e9e0


	//   ....[47]....
        /*0df4*/ 	.word	0x0000eba0


	//   ....[48]....
        /*0df8*/ 	.word	0x0000ebb0


	//   ....[49]....
        /*0dfc*/ 	.word	0x0000f5b0


	//   ....[50]....
        /*0e00*/ 	.word	0x0000f5d0


	//   ....[51]....
        /*0e04*/ 	.word	0x0000f700


	//   ....[52]....
        /*0e08*/ 	.word	0x0000f710


	//   ....[53]....
        /*0e0c*/ 	.word	0x0000fed0


	//   ....[54]....
        /*0e10*/ 	.word	0x0000ff00


	//   ....[55]....
        /*0e14*/ 	.word	0x0000ff10


	//   ....[56]....
        /*0e18*/ 	.word	0x0000ff20


	//   ....[57]....
        /*0e1c*/ 	.word	0x0000ff30


	//   ....[58]....
        /*0e20*/ 	.word	0x0000ff60


	//   ....[59]....
        /*0e24*/ 	.word	0x0000ff80


	//   ....[60]....
        /*0e28*/ 	.word	0x0000ffa0


	//   ....[61]....
        /*0e2c*/ 	.word	0x00011300


	//   ....[62]....
        /*0e30*/ 	.word	0x00011310


	//   ....[63]....
        /*0e34*/ 	.word	0x00011420


	//   ....[64]....
        /*0e38*/ 	.word	0x00011430


	//   ....[65]....
        /*0e3c*/ 	.word	0x00011e00


	//   ....[66]....
        /*0e40*/ 	.word	0x00011e20


	//   ....[67]....
        /*0e44*/ 	.word	0x00011f10


	//   ....[68]....
        /*0e48*/ 	.word	0x00011f20


	//   ....[69]....
        /*0e4c*/ 	.word	0x00012320


	//   ....[70]....
        /*0e50*/ 	.word	0x00012350


	//   ....[71]....
        /*0e54*/ 	.word	0x00012370


	//   ....[72]....
        /*0e58*/ 	.word	0x00012390


	//   ....[73]....
        /*0e5c*/ 	.word	0x000123b0


	//   ....[74]....
        /*0e60*/ 	.word	0x000123d0


	//   ....[75]....
        /*0e64*/ 	.word	0x000123f0


	//   ....[76]....
        /*0e68*/ 	.word	0x00012410


	//   ....[77]....
        /*0e6c*/ 	.word	0x00013be0


	//   ....[78]....
        /*0e70*/ 	.word	0x00013bf0


	//   ....[79]....
        /*0e74*/ 	.word	0x00013c00


	//   ....[80]....
        /*0e78*/ 	.word	0x00013c10


	//   ....[81]....
        /*0e7c*/ 	.word	0x00013c40


	//   ....[82]....
        /*0e80*/ 	.word	0x00013c60


	//   ....[83]....
        /*0e84*/ 	.word	0x00013c80


	//   ....[84]....
        /*0e88*/ 	.word	0x00013c90


	//   ....[85]....
        /*0e8c*/ 	.word	0x00015270


	//   ....[86]....
        /*0e90*/ 	.word	0x00015280


	//   ....[87]....
        /*0e94*/ 	.word	0x000152a0


	//   ....[88]....
        /*0e98*/ 	.word	0x000152b0


	//   ....[89]....
        /*0e9c*/ 	.word	0x000152c0


	//   ....[90]....
        /*0ea0*/ 	.word	0x000152d0


	//   ....[91]....
        /*0ea4*/ 	.word	0x000152f0


	//   ....[92]....
        /*0ea8*/ 	.word	0x00015300


	//   ....[93]....
        /*0eac*/ 	.word	0x00015770


	//   ....[94]....
        /*0eb0*/ 	.word	0x00015790


	//   ....[95]....
        /*0eb4*/ 	.word	0x000158b0


	//   ....[96]....
        /*0eb8*/ 	.word	0x000158c0


	//   ....[97]....
        /*0ebc*/ 	.word	0x000159f0


	//   ....[98]....
        /*0ec0*/ 	.word	0x00015a10


	//   ....[99]....
        /*0ec4*/ 	.word	0x00015b40


	//   ....[100]....
        /*0ec8*/ 	.word	0x00015b50


	//   ....[101]....
        /*0ecc*/ 	.word	0x00015e70


	//   ....[102]....
        /*0ed0*/ 	.word	0x00015e90


	//   ....[103]....
        /*0ed4*/ 	.word	0x00016360


	//   ....[104]....
        /*0ed8*/ 	.word	0x00016370


	//   ....[105]....
        /*0edc*/ 	.word	0x00016840


	//   ....[106]....
        /*0ee0*/ 	.word	0x00016860


	//   ....[107]....
        /*0ee4*/ 	.word	0x00016d40


	//   ....[108]....
        /*0ee8*/ 	.word	0x00016d50


	//   ....[109]....
        /*0eec*/ 	.word	0x00017a30


	//   ....[110]....
        /*0ef0*/ 	.word	0x00017a50


	//   ....[111]....
        /*0ef4*/ 	.word	0x00017b80


	//   ....[112]....
        /*0ef8*/ 	.word	0x00017b90


	//   ....[113]....
        /*0efc*/ 	.word	0x00017cc0


	//   ....[114]....
        /*0f00*/ 	.word	0x00017ce0


	//   ....[115]....
        /*0f04*/ 	.word	0x00017e10


	//   ....[116]....
        /*0f08*/ 	.word	0x00017e20


	//   ....[117]....
        /*0f0c*/ 	.word	0x00018010


	//   ....[118]....
        /*0f10*/ 	.word	0x00018030


	//   ....[119]....
        /*0f14*/ 	.word	0x00018160


	//   ....[120]....
        /*0f18*/ 	.word	0x000181a0


	//   ....[121]....
        /*0f1c*/ 	.word	0x000181d0


	//   ....[122]....
        /*0f20*/ 	.word	0x00018200


	//   ....[123]....
        /*0f24*/ 	.word	0x00018230


	//   ....[124]....
        /*0f28*/ 	.word	0x00018260


	//   ....[125]....
        /*0f2c*/ 	.word	0x000183d0


	//   ....[126]....
        /*0f30*/ 	.word	0x00018410


	//   ....[127]....
        /*0f34*/ 	.word	0x00018440


	//   ....[128]....
        /*0f38*/ 	.word	0x00018470


	//   ....[129]....
        /*0f3c*/ 	.word	0x000184a0


	//   ....[130]....
        /*0f40*/ 	.word	0x000184d0


	//   ....[131]....
        /*0f44*/ 	.word	0x00018560


	//   ....[132]....
        /*0f48*/ 	.word	0x00018590


	//   ....[133]....
        /*0f4c*/ 	.word	0x000185a0


	//   ....[134]....
        /*0f50*/ 	.word	0x00018600


	//   ....[135]....
        /*0f54*/ 	.word	0x00018be0


	//   ....[136]....
        /*0f58*/ 	.word	0x00018c40


	//   ....[137]....
        /*0f5c*/ 	.word	0x00018c90


	//   ....[138]....
        /*0f60*/ 	.word	0x00018ce0


	//   ....[139]....
        /*0f64*/ 	.word	0x00018d30


	//   ....[140]....
        /*0f68*/ 	.word	0x00018da0


	//   ....[141]....
        /*0f6c*/ 	.word	0x00018df0


	//   ....[142]....
        /*0f70*/ 	.word	0x00018e50


	//   ....[143]....
        /*0f74*/ 	.word	0x00018ec0


	//   ....[144]....
        /*0f78*/ 	.word	0x00018f20


	//   ....[145]....
        /*0f7c*/ 	.word	0x00018f90


	//   ....[146]....
        /*0f80*/ 	.word	0x00019000


	//   ....[147]....
        /*0f84*/ 	.word	0x00019070


	//   ....[148]....
        /*0f88*/ 	.word	0x000190d0


	//   ....[149]....
        /*0f8c*/ 	.word	0x00019140


	//   ....[150]....
        /*0f90*/ 	.word	0x000191b0


	//   ....[151]....
        /*0f94*/ 	.word	0x00019220


	//   ....[152]....
        /*0f98*/ 	.word	0x00019280


	//   ....[153]....
        /*0f9c*/ 	.word	0x000192f0


	//   ....[154]....
        /*0fa0*/ 	.word	0x00019350


	//   ....[155]....
        /*0fa4*/ 	.word	0x000193c0


	//   ....[156]....
        /*0fa8*/ 	.word	0x00019430


	//   ....[157]....
        /*0fac*/ 	.word	0x000194a0


	//   ....[158]....
        /*0fb0*/ 	.word	0x00019500


	//   ....[159]....
        /*0fb4*/ 	.word	0x00019550


	//   ....[160]....
        /*0fb8*/ 	.word	0x00019590


	//   ....[161]....
        /*0fbc*/ 	.word	0x000195e0


	//   ....[162]....
        /*0fc0*/ 	.word	0x00019630


	//   ....[163]....
        /*0fc4*/ 	.word	0x00019680


	//   ....[164]....
        /*0fc8*/ 	.word	0x000196d0


	//   ....[165]....
        /*0fcc*/ 	.word	0x00019720


	//   ....[166]....
        /*0fd0*/ 	.word	0x00019770


	//   ....[167]....
        /*0fd4*/ 	.word	0x000197e0


	//   ....[168]....
        /*0fd8*/ 	.word	0x00019850


	//   ....[169]....
        /*0fdc*/ 	.word	0x000198b0


	//   ....[170]....
        /*0fe0*/ 	.word	0x00019920


	//   ....[171]....
        /*0fe4*/ 	.word	0x00019990


	//   ....[172]....
        /*0fe8*/ 	.word	0x00019a00


	//   ....[173]....
        /*0fec*/ 	.word	0x00019a60


	//   ....[174]....
        /*0ff0*/ 	.word	0x00019ab0


	//   ....[175]....
        /*0ff4*/ 	.word	0x00019af0


	//   ....[176]....
        /*0ff8*/ 	.word	0x00019b40


	//   ....[177]....
        /*0ffc*/ 	.word	0x00019b80


	//   ....[178]....
        /*1000*/ 	.word	0x00019bd0


	//   ....[179]....
        /*1004*/ 	.word	0x00019c10


	//   ....[180]....
        /*1008*/ 	.word	0x00019c60


	//   ....[181]....
        /*100c*/ 	.word	0x00019ca0


	//   ....[182]....
        /*1010*/ 	.word	0x00019cf0


	//   ....[183]....
        /*1014*/ 	.word	0x00019d30


	//   ....[184]....
        /*1018*/ 	.word	0x00019d80


	//   ....[185]....
        /*101c*/ 	.word	0x00019dd0


	//   ....[186]....
        /*1020*/ 	.word	0x00019e20


	//   ....[187]....
        /*1024*/ 	.word	0x00019e70


	//   ....[188]....
        /*1028*/ 	.word	0x00019ec0


	//   ....[189]....
        /*102c*/ 	.word	0x00019f00


	//   ....[190]....
        /*1030*/ 	.word	0x00019f70


	//   ....[191]....
        /*1034*/ 	.word	0x00019fe0


	//   ....[192]....
        /*1038*/ 	.word	0x0001a050


	//   ....[193]....
        /*103c*/ 	.word	0x0001a0b0


	//   ....[194]....
        /*1040*/ 	.word	0x0001a120


	//   ....[195]....
        /*1044*/ 	.word	0x0001a190


	//   ....[196]....
        /*1048*/ 	.word	0x0001a200


	//   ....[197]....
        /*104c*/ 	.word	0x0001a260


	//   ....[198]....
        /*1050*/ 	.word	0x0001a2d0


	//   ....[199]....
        /*1054*/ 	.word	0x0001a340


	//   ....[200]....
        /*1058*/ 	.word	0x0001a3b0


	//   ....[201]....
        /*105c*/ 	.word	0x0001a410


	//   ....[202]....
        /*1060*/ 	.word	0x0001a480


	//   ....[203]....
        /*1064*/ 	.word	0x0001a4f0


	//   ....[204]....
        /*1068*/ 	.word	0x0001a560


	//   ....[205]....
        /*106c*/ 	.word	0x0001a5c0


	//   ....[206]....
        /*1070*/ 	.word	0x0001a630


	//   ....[207]....
        /*1074*/ 	.word	0x0001a6a0


	//   ....[208]....
        /*1078*/ 	.word	0x0001a710


	//   ....[209]....
        /*107c*/ 	.word	0x0001a770


	//   ....[210]....
        /*1080*/ 	.word	0x0001a7e0


	//   ....[211]....
        /*1084*/ 	.word	0x0001a850


	//   ....[212]....
        /*1088*/ 	.word	0x0001a8c0


	//   ....[213]....
        /*108c*/ 	.word	0x0001a920


	//   ....[214]....
        /*1090*/ 	.word	0x0001a990


	//   ....[215]....
        /*1094*/ 	.word	0x0001aa00


	//   ....[216]....
        /*1098*/ 	.word	0x0001aa50


	//   ....[217]....
        /*109c*/ 	.word	0x0001aa90


	//   ....[218]....
        /*10a0*/ 	.word	0x0001aae0


	//   ....[219]....
        /*10a4*/ 	.word	0x0001ab30


	//   ....[220]....
        /*10a8*/ 	.word	0x0001ab80


	//   ....[221]....
        /*10ac*/ 	.word	0x0001abf0


	//   ....[222]....
        /*10b0*/ 	.word	0x0001ac40


	//   ....[223]....
        /*10b4*/ 	.word	0x0001ac90


	//   ....[224]....
        /*10b8*/ 	.word	0x0001ace0


	//   ....[225]....
        /*10bc*/ 	.word	0x0001ad30


	//   ....[226]....
        /*10c0*/ 	.word	0x0001ad80


	//   ....[227]....
        /*10c4*/ 	.word	0x0001adf0


	//   ....[228]....
        /*10c8*/ 	.word	0x0001ae40


	//   ....[229]....
        /*10cc*/ 	.word	0x0001aea0


	//   ....[230]....
        /*10d0*/ 	.word	0x0001af00


	//   ....[231]....
        /*10d4*/ 	.word	0x0001af70


	//----- nvinfo : EIATTR_EXIT_INSTR_OFFSETS
	.align		4
.L_170:
        /*10d8*/ 	.byte	0x04, 0x1c
        /*10da*/ 	.short	(.L_172 - .L_171)


	//   ....[0]....
.L_171:
        /*10dc*/ 	.word	0x00000c10


	//   ....[1]....
        /*10e0*/ 	.word	0x00018ba0


	//----- nvinfo : EIATTR_MAX_THREADS
	.align		4
.L_172:
        /*10e4*/ 	.byte	0x04, 0x05
        /*10e6*/ 	.short	(.L_174 - .L_173)
.L_173:
        /*10e8*/ 	.word	0x00000080
        /*10ec*/ 	.word	0x00000001
        /*10f0*/ 	.word	0x00000001


	//----- nvinfo : EIATTR_CRS_STACK_SIZE
	.align		4
.L_174:
        /*10f4*/ 	.byte	0x04, 0x1e
        /*10f6*/ 	.short	(.L_176 - .L_175)
.L_175:
        /*10f8*/ 	.word	0x00000000
.L_176:


//--------------------- .nv.info._ZN7cutlass13device_kernelIN5flash19enable_sm80_to_sm89INS1_16FlashAttnFwdSm80INS1_25CollectiveMainloopFwdSm80ILi4ELi1ELb0EN4cute5tupleIJNS5_1CILi128EEENS7_ILi48EEENS7_ILi96EEEEEELi96ENS_6half_tEfNS_4arch4Sm80ELb0ELb1ELb0ELb0ELb1ELb0ELb1ELb1EEENS1_21CollectiveEpilogueFwdINS6_IJS8_SA_S9_EEENS6_IJNS7_ILi1EEESI_SI_EEESC_SE_Li128ELb0ELb1ELb1ELb0EEENS1_19SingleTileSchedulerILb0ELb1ELb1ELi128EEEEEEEEEvNT_6ParamsE --------------------------
	.section	.nv.info._ZN7cutlass13device_kernelIN5flash19enable_sm80_to_sm89INS1_16FlashAttnFwdSm80INS1_25CollectiveMainloopFwdSm80ILi4ELi1ELb0EN4cute5tupleIJNS5_1CILi128EEENS7_ILi48EEENS7_ILi96EEEEEELi96ENS_6half_tEfNS_4arch4Sm80ELb0ELb1ELb0ELb0ELb1ELb0ELb1ELb1EEENS1_21CollectiveEpilogueFwdINS6_IJS8_SA_S9_EEENS6_IJNS7_ILi1EEESI_SI_EEESC_SE_Li128ELb0ELb1ELb1ELb0EEENS1_19SingleTileSchedulerILb0ELb1ELb1ELi128EEEEEEEEEvNT_6ParamsE,"",@"SHT_CUDA_INFO"
	.sectionflags	@""
	.align	4


	//----- nvinfo : EIATTR_CUDA_API_VERSION
	.align		4
        /*0000*/ 	.byte	0x04, 0x37
        /*0002*/ 	.short	(.L_178 - .L_177)
.L_177:
        /*0004*/ 	.word	0x00000082


	//----- nvinfo : EIATTR_SW2861232_WAR
	.align		4
.L_178:
        /*0008*/ 	.byte	0x01, 0x35
	.zero		2


	//----- nvinfo : EIATTR_PARAM_CBANK
	.align		4
        /*000c*/ 	.byte	0x04, 0x0a
        /*000e*/ 	.short	(.L_180 - .L_179)
	.align		4
.L_179:
        /*0010*/ 	.word	index@(.nv.constant0._ZN7cutlass13device_kernelIN5flash19enable_sm80_to_sm89INS1_16FlashAttnFwdSm80INS1_25CollectiveMainloopFwdSm80ILi4ELi1ELb0EN4cute5tupleIJNS5_1CILi128EEENS7_ILi48EEENS7_ILi96EEEEEELi96ENS_6half_tEfNS_4arch4Sm80ELb0ELb1ELb0ELb0ELb1ELb0ELb1ELb1EEENS1_21CollectiveEpilogueFwdINS6_IJS8_SA_S9_EEENS6_IJNS7_ILi1EEESI_SI_EEESC_SE_Li128ELb0ELb1ELb1ELb0EEENS1_19SingleTileSchedulerILb0ELb1ELb1ELi128EEEEEEEEEvNT_6ParamsE)
        /*0014*/ 	.short	0x0160
        /*0016*/ 	.short	0x0418


	//----- nvinfo : EIATTR_CBANK_PARAM_SIZE
	.align		4
.L_180:
        /*0018*/ 	.byte	0x03, 0x19
        /*001a*/ 	.short	0x0418


	//----- nvinfo : EIATTR_KPARAM_INFO
	.align		4
        /*001c*/ 	.byte	0x04, 0x17
        /*001e*/ 	.short	(.L_182 - .L_181)
.L_181:
        /*0020*/ 	.word	0x00000000
        /*0024*/ 	.short	0x0000
        /*0026*/ 	.short	0x0000
        /*0028*/ 	.byte	0x00, 0xf0, 0x61, 0x10


	//----- nvinfo : EIATTR_MAXREG_COUNT
	.align		4
.L_182:
        /*002c*/ 	.byte	0x03, 0x1b
        /*002e*/ 	.short	0x00ff


	//----- nvinfo : EIATTR_NUM_BARRIERS
	.align		4
        /*0030*/ 	.byte	0x02, 0x4c
        /*0032*/ 	.byte	0x02
	.zero		1


	//----- nvinfo : EIATTR_MERCURY_ISA_VERSION
	.align		4
        /*0034*/ 	.byte	0x03, 0x5f
        /*0036*/ 	.short	0x0000


	//----- nvinfo : EIATTR_COOP_GROUP_MASK_REGIDS
	.align		4
        /*0038*/ 	.byte	0x04, 0x29
        /*003a*/ 	.short	(.L_184 - .L_183)


	//   ....[0]....
.L_183:
        /*003c*/ 	.word	0xffffffff


	//   ....[1]....
        /*0040*/ 	.word	0xffffffff


	//   ....[2]....
        /*0044*/ 	.word	0xffffffff


	//   ....[3]....
        /*0048*/ 	.word	0xffffffff


	//   ....[4]....
        /*004c*/ 	.word	0xffffffff


	//   ....[5]....
        /*0050*/ 	.word	0xffffffff


	//   ....[6]....
        /*0054*/ 	.word	0xffffffff


	//   ....[7]....
        /*0058*/ 	.word	0xffffffff


	//   ....[8]....
        /*005c*/ 	.word	0xffffffff


	//   ....[9]....
        /*0060*/ 	.word	0xffffffff


	//   ....[10]....
        /*0064*/ 	.word	0xffffffff


	//   ....[11]....
        /*0068*/ 	.word	0xffffffff


	//   ....[12]....
        /*006c*/ 	.word	0xffffffff


	//   ....[13]....
        /*0070*/ 	.word	0xffffffff


	//   ....[14]....
        /*0074*/ 	.word	0xffffffff


	//   ....[15]....
        /*0078*/ 	.word	0xffffffff


	//   ....[16]....
        /*007c*/ 	.word	0xffffffff


	//   ....[17]....
        /*0080*/ 	.word	0xffffffff


	//   ....[18]....
        /*0084*/ 	.word	0xffffffff


	//   ....[19]....
        /*0088*/ 	.word	0xffffffff


	//   ....[20]....
        /*008c*/ 	.word	0xffffffff


	//   ....[21]....
        /*0090*/ 	.word	0xffffffff


	//   ....[22]....
        /*0094*/ 	.word	0xffffffff


	//   ....[23]....
        /*0098*/ 	.word	0xffffffff


	//   ....[24]....
        /*009c*/ 	.word	0xffffffff


	//   ....[25]....
        /*00a0*/ 	.word	0xffffffff


	//   ....[26]....
        /*00a4*/ 	.word	0xffffffff


	//   ....[27]....
        /*00a8*/ 	.word	0xffffffff


	//   ....[28]....
        /*00ac*/ 	.word	0xffffffff


	//   ....[29]....
        /*00b0*/ 	.word	0xffffffff


	//   ....[30]....
        /*00b4*/ 	.word	0xffffffff


	//   ....[31]....
        /*00b8*/ 	.word	0xffffffff


	//   ....[32]....
        /*00bc*/ 	.word	0xffffffff


	//   ....[33]....
        /*00c0*/ 	.word	0xffffffff


	//   ....[34]....
        /*00c4*/ 	.word	0xffffffff


	//   ....[35]....
        /*00c8*/ 	.word	0xffffffff


	//   ....[36]....
        /*00cc*/ 	.word	0xffffffff


	//   ....[37]....
        /*00d0*/ 	.word	0xffffffff


	//   ....[38]....
        /*00d4*/ 	.word	0xffffffff


	//   ....[39]....
        /*00d8*/ 	.word	0xffffffff


	//   ....[40]....
        /*00dc*/ 	.word	0xffffffff


	//   ....[41]....
        /*00e0*/ 	.word	0xffffffff


	//   ....[42]....
        /*00e4*/ 	.word	0xffffffff


	//   ....[43]....
        /*00e8*/ 	.word	0xffffffff


	//   ....[44]....
        /*00ec*/ 	.word	0xffffffff


	//   ....[45]....
        /*00f0*/ 	.word	0xffffffff


	//   ....[46]....
        /*00f4*/ 	.word	0xffffffff


	//   ....[47]....
        /*00f8*/ 	.word	0xffffffff


	//   ....[48]....
        /*00fc*/ 	.word	0xffffffff


	//   ....[49]....
        /*0100*/ 	.word	0xffffffff


	//   ....[50]....
        /*0104*/ 	.word	0xffffffff


	//   ....[51]....
        /*0108*/ 	.word	0xffffffff


	//   ....[52]....
        /*010c*/ 	.word	0xffffffff


	//   ....[53]....
        /*0110*/ 	.word	0xffffffff


	//   ....[54]....
        /*0114*/ 	.word	0xffffffff


	//   ....[55]....
        /*0118*/ 	.word	0xffffffff


	//   ....[56]....
        /*011c*/ 	.word	0xffffffff


	//   ....[57]....
        /*0120*/ 	.word	0xffffffff


	//   ....[58]....
        /*0124*/ 	.word	0xffffffff


	//   ....[59]....
        /*0128*/ 	.word	0xffffffff


	//   ....[60]....
        /*012c*/ 	.word	0xffffffff


	//   ....[61]....
        /*0130*/ 	.word	0xffffffff


	//   ....[62]....
        /*0134*/ 	.word	0xffffffff


	//   ....[63]....
        /*0138*/ 	.word	0xffffffff


	//   ....[64]....
        /*013c*/ 	.word	0xffffffff


	//   ....[65]....
        /*0140*/ 	.word	0xffffffff


	//   ....[66]....
        /*0144*/ 	.word	0xffffffff


	//   ....[67]....
        /*0148*/ 	.word	0xffffffff


	//   ....[68]....
        /*014c*/ 	.word	0xffffffff


	//   ....[69]....
        /*0150*/ 	.word	0xffffffff


	//   ....[70]....
        /*0154*/ 	.word	0xffffffff


	//   ....[71]....
        /*0158*/ 	.word	0xffffffff


	//   ....[72]....
        /*015c*/ 	.word	0xffffffff


	//   ....[73]....
        /*0160*/ 	.word	0xffffffff


	//   ....[74]....
        /*0164*/ 	.word	0xffffffff


	//   ....[75]....
        /*0168*/ 	.word	0xffffffff


	//   ....[76]....
        /*016c*/ 	.word	0xffffffff


	//   ....[77]....
        /*0170*/ 	.word	0xffffffff


	//   ....[78]....
        /*0174*/ 	.word	0xffffffff


	//   ....[79]....
        /*0178*/ 	.word	0xffffffff


	//   ....[80]....
        /*017c*/ 	.word	0xffffffff


	//   ....[81]....
        /*0180*/ 	.word	0xffffffff


	//   ....[82]....
        /*0184*/ 	.word	0xffffffff


	//   ....[83]....
        /*0188*/ 	.word	0xffffffff


	//   ....[84]....
        /*018c*/ 	.word	0xffffffff


	//   ....[85]....
        /*0190*/ 	.word	0xffffffff


	//   ....[86]....
        /*0194*/ 	.word	0xffffffff


	//   ....[87]....
        /*0198*/ 	.word	0xffffffff


	//   ....[88]....
        /*019c*/ 	.word	0xffffffff


	//   ....[89]....
        /*01a0*/ 	.word	0xffffffff


	//   ....[90]....
        /*01a4*/ 	.word	0xffffffff


	//   ....[91]....
        /*01a8*/ 	.word	0xffffffff


	//   ....[92]....
        /*01ac*/ 	.word	0xffffffff


	//   ....[93]....
        /*01b0*/ 	.word	0xffffffff


	//   ....[94]....
        /*01b4*/ 	.word	0xffffffff


	//   ....[95]....
        /*01b8*/ 	.word	0xffffffff


	//   ....[96]....
        /*01bc*/ 	.word	0xffffffff


	//   ....[97]....
        /*01c0*/ 	.word	0xffffffff


	//   ....[98]....
        /*01c4*/ 	.word	0xffffffff


	//   ....[99]....
        /*01c8*/ 	.word	0xffffffff


	//   ....[100]....
        /*01cc*/ 	.word	0xffffffff


	//   ....[101]....
        /*01d0*/ 	.word	0xffffffff


	//   ....[102]....
        /*01d4*/ 	.word	0xffffffff


	//   ....[103]....
        /*01d8*/ 	.word	0xffffffff


	//   ....[104]....
        /*01dc*/ 	.word	0xffffffff


	//   ....[105]....
        /*01e0*/ 	.word	0xffffffff


	//   ....[106]....
        /*01e4*/ 	.word	0xffffffff


	//   ....[107]....
        /*01e8*/ 	.word	0xffffffff


	//   ....[108]....
        /*01ec*/ 	.word	0xffffffff


	//   ....[109]....
        /*01f0*/ 	.word	0xffffffff


	//   ....[110]....
        /*01f4*/ 	.word	0xffffffff


	//   ....[111]....
        /*01f8*/ 	.word	0xffffffff


	//   ....[112]....
        /*01fc*/ 	.word	0xffffffff


	//   ....[113]....
        /*0200*/ 	.word	0xffffffff


	//   ....[114]....
        /*0204*/ 	.word	0xffffffff


	//   ....[115]....
        /*0208*/ 	.word	0xffffffff


	//   ....[116]....
        /*020c*/ 	.word	0xffffffff


	//   ....[117]....
        /*0210*/ 	.word	0xffffffff


	//   ....[118]....
        /*0214*/ 	.word	0xffffffff


	//   ....[119]....
        /*0218*/ 	.word	0xffffffff


	//   ....[120]....
        /*021c*/ 	.word	0xffffffff


	//----- nvinfo : EIATTR_COOP_GROUP_INSTR_OFFSETS
	.align		4
.L_184:
        /*0220*/ 	.byte	0x04, 0x28
        /*0222*/ 	.short	(.L_186 - .L_185)


	//   ....[0]....
.L_185:
        /*0224*/ 	.word	0x00000050


	//   ....[1]....
        /*0228*/ 	.word	0x00001250


	//   ....[2]....
        /*022c*/ 	.word	0x00001280


	//   ....[3]....
        /*0230*/ 	.word	0x000014b0


	//   ....[4]....
        /*0234*/ 	.word	0x000014e0


	//   ....[5]....
        /*0238*/ 	.word	0x00001600


	//   ....[6]....
        /*023c*/ 	.word	0x00001630


	//   ....[7]....
        /*0240*/ 	.word	0x00001750


	//   ....[8]....
        /*0244*/ 	.word	0x000017b0


	//   ....[9]....
        /*0248*/ 	.word	0x00001dd0


	//   ....[10]....
        /*024c*/ 	.word	0x00001e10


	//   ....[11]....
        /*0250*/ 	.word	0x00001e50


	//   ....[12]....
        /*0254*/ 	.word	0x00001e80


	//   ....[13]....
        /*0258*/ 	.word	0x00002000


	//   ....[14]....
        /*025c*/ 	.word	0x000020f0


	//   ....[15]....
        /*0260*/ 	.word	0x00002310


	//   ....[16]....
        /*0264*/ 	.word	0x00002320


	//   ....[17]....
        /*0268*/ 	.word	0x00002cf0


	//   ....[18]....
        /*026c*/ 	.word	0x00002d00


	//   ....[19]....
        /*0270*/ 	.word	0x00002de0


	//   ....[20]....
        /*0274*/ 	.word	0x00002e00


	//   ....[21]....
        /*0278*/ 	.word	0x00003120


	//   ....[22]....
        /*027c*/ 	.word	0x000032c0


	//   ....[23]....
        /*0280*/ 	.word	0x000037b0


	//   ....[24]....
        /*0284*/ 	.word	0x00003e30


	//   ....[25]....
        /*0288*/ 	.word	0x00004450


	//   ....[26]....
        /*028c*/ 	.word	0x00004560


	//   ....[27]....
        /*0290*/ 	.word	0x000046d0


	//   ....[28]....
        /*0294*/ 	.word	0x000047a0


	//   ....[29]....
        /*0298*/ 	.word	0x00004850


	//   ....[30]....
        /*029c*/ 	.word	0x00004a80


	//   ....[31]....
        /*02a0*/ 	.word	0x00004ac0


	//   ....[32]....
        /*02a4*/ 	.word	0x00004bf0


	//   ....[33]....
        /*02a8*/ 	.word	0x00005c50


	//   ....[34]....
        /*02ac*/ 	.word	0x00005c60


	//   ....[35]....
        /*02b0*/ 	.word	0x00005d40


	//   ....[36]....
        /*02b4*/ 	.word	0x00005d50


	//   ....[37]....
        /*02b8*/ 	.word	0x00006670


	//   ....[38]....
        /*02bc*/ 	.word	0x00006690


	//   ....[39]....
        /*02c0*/ 	.word	0x000066b0


	//   ....[40]....
        /*02c4*/ 	.word	0x00006750


	//   ....[41]....
        /*02c8*/ 	.word	0x000068b0


	//   ....[42]....
        /*02cc*/ 	.word	0x00006ae0


	//   ....[43]....
        /*02d0*/ 	.word	0x00006cd0


	//   ....[44]....
        /*02d4*/ 	.word	0x00007310


	//   ....[45]....
        /*02d8*/ 	.word	0x00007ad0


	//   ....[46]....
        /*02dc*/ 	.word	0x00007c30


	//   ....[47]....
        /*02e0*/ 	.word	0x00007c80


	//   ....[48]....
        /*02e4*/ 	.word	0x00007dd0


	//   ....[49]....
        /*02e8*/ 	.word	0x00007e20


	//   ....[50]....
        /*02ec*/ 	.word	0x00007f60


	//   ....[51]....
        /*02f0*/ 	.word	0x00008110


	//   ....[52]....
        /*02f4*/ 	.word	0x00008270


	//   ....[53]....
        /*02f8*/ 	.word	0x00009d00


	//   ....[54]....
        /*02fc*/ 	.word	0x00009d10


	//   ....[55]....
        /*0300*/ 	.word	0x00009df0


	//   ....[56]....
        /*0304*/ 	.word	0x00009e00


	//   ....[57]....
        /*0308*/ 	.word	0x0000a720


	//   ....[58]....
        /*030c*/ 	.word	0x0000a740


	//   ....[59]....
        /*0310*/ 	.word	0x0000a760


	//   ....[60]....
        /*0314*/ 	.word	0x0000a800


	//   ....[61]....
        /*0318*/ 	.word	0x0000aaa0


	//   ....[62]....
        /*031c*/ 	.word	0x0000ab10


	//   ....[63]....
        /*0320*/ 	.word	0x0000ab60


	//   ....[64]....
        /*0324*/ 	.word	0x0000abc0


	//   ....[65]....
        /*0328*/ 	.word	0x0000abf0


	//   ....[66]....
        /*032c*/ 	.word	0x0000ac00


	//   ....[67]....
        /*0330*/ 	.word	0x0000adb0


	//   ....[68]....
        /*0334*/ 	.word	0x0000aee0


	//   ....[69]....
        /*0338*/ 	.word	0x0000c640


	//   ....[70]....
        /*033c*/ 	.word	0x0000c660


	//   ....[71]....
        /*0340*/ 	.word	0x0000c7d0


	//   ....[72]....
        /*0344*/ 	.word	0x0000c7e0


	//   ....[73]....
        /*0348*/ 	.word	0x0000d110


	//   ....[74]....
        /*034c*/ 	.word	0x0000d120


	//   ....[75]....
        /*0350*/ 	.word	0x0000d130


	//   ....[76]....
        /*0354*/ 	.word	0x0000d1d0


	//   ....[77]....
        /*0358*/ 	.word	0x0000d360


	//   ....[78]....
        /*035c*/ 	.word	0x0000d540


	//   ....[79]....
        /*0360*/ 	.word	0x0000d8e0


	//   ....[80]....
        /*0364*/ 	.word	0x0000df80


	//   ....[81]....
        /*0368*/ 	.word	0x0000e660


	//   ....[82]....
        /*036c*/ 	.word	0x0000e760


	//   ....[83]....
        /*0370*/ 	.word	0x0000e7b0


	//   ....[84]....
        /*0374*/ 	.word	0x0000e8c0


	//   ....[85]....
        /*0378*/ 	.word	0x0000e900


	//   ....[86]....
        /*037c*/ 	.word	0x0000e9f0


	//   ....[87]....
        /*0380*/ 	.word	0x0000ebb0


	//   ....[88]....
        /*0384*/ 	.word	0x0000ed00


	//   ....[89]....
        /*0388*/ 	.word	0x00010290


	//   ....[90]....
        /*038c*/ 	.word	0x000102c0


	//   ....[91]....
        /*0390*/ 	.word	0x000102d0


	//   ....[92]....
        /*0394*/ 	.word	0x000102e0


	//   ....[93]....
        /*0398*/ 	.word	0x00010310


	//   ....[94]....
        /*039c*/ 	.word	0x00010330


	//   ....[95]....
        /*03a0*/ 	.word	0x00010350


	//   ....[96]....
        /*03a4*/ 	.word	0x00010360


	//   ....[97]....
        /*03a8*/ 	.word	0x000111c0


	//   ....[98]....
        /*03ac*/ 	.word	0x00011200


	//   ....[99]....
        /*03b0*/ 	.word	0x00011230


	//   ....[100]....
        /*03b4*/ 	.word	0x00011260


	//   ....[101]....
        /*03b8*/ 	.word	0x00011290


	//   ....[102]....
        /*03bc*/ 	.word	0x000112c0


	//   ....[103]....
        /*03c0*/ 	.word	0x000112f0


	//   ....[104]....
        /*03c4*/ 	.word	0x00011320


	//   ....[105]....
        /*03c8*/ 	.word	0x000113f0


	//   ....[106]....
        /*03cc*/ 	.word	0x00011420


	//   ....[107]....
        /*03d0*/ 	.word	0x000118b0


	//   ....[108]....
        /*03d4*/ 	.word	0x000118d0


	//   ....[109]....
        /*03d8*/ 	.word	0x00011d50


	//   ....[110]....
        /*03dc*/ 	.word	0x00011d70


	//   ....[111]....
        /*03e0*/ 	.word	0x00012200


	//   ....[112]....
        /*03e4*/ 	.word	0x00012210


	//   ....[113]....
        /*03e8*/ 	.word	0x000129f0


	//   ....[114]....
        /*03ec*/ 	.word	0x00012a50


	//   ....[115]....
        /*03f0*/ 	.word	0x00012aa0


	//   ....[116]....
        /*03f4*/ 	.word	0x00012b00


	//   ....[117]....
        /*03f8*/ 	.word	0x00012b50


	//   ....[118]....
        /*03fc*/ 	.word	0x00012bb0


	//   ....[119]....
        /*0400*/ 	.word	0x00012c00


	//   ....[120]....
        /*0404*/ 	.word	0x00012c60


	//----- nvinfo : EIATTR_EXIT_INSTR_OFFSETS
	.align		4
.L_186:
        /*0408*/ 	.byte	0x04, 0x1c
        /*040a*/ 	.short	(.L_188 - .L_187)


	//   ....[0]....
.L_187:
        /*040c*/ 	.word	0x000001b0


	//   ....[1]....
        /*0410*/ 	.word	0x00012220


	//   ....[2]....
        /*0414*/ 	.word	0x00012640


	//   ....[3]....
        /*0418*/ 	.word	0x00012690


	//   ....[4]....
        /*041c*/ 	.word	0x000126c0


	//   ....[5]....
        /*0420*/ 	.word	0x00012720


	//   ....[6]....
        /*0424*/ 	.word	0x000129b0


	//----- nvinfo : EIATTR_CTAIDZ_USED
	.align		4
.L_188:
        /*0428*/ 	.byte	0x01, 0x04
	.zero		2


	//----- nvinfo : EIATTR_MAX_THREADS
	.align		4
        /*042c*/ 	.byte	0x04, 0x05
        /*042e*/ 	.short	(.L_190 - .L_189)
.L_189:
        /*0430*/ 	.word	0x00000080
        /*0434*/ 	.word	0x00000001
        /*0438*/ 	.word	0x00000001


	//----- nvinfo : EIATTR_CRS_STACK_SIZE
	.align		4
.L_190:
        /*043c*/ 	.byte	0x04, 0x1e
        /*043e*/ 	.short	(.L_192 - .L_191)
.L_191:
        /*0440*/ 	.word	0x00000000
.L_192:


//--------------------- .nv.info._ZN7cutlass13device_kernelIN5flash19enable_sm80_to_sm89INS1_16FlashAttnFwdSm80INS1_25CollectiveMainloopFwdSm80ILi4ELi1ELb0EN4cute5tupleIJNS5_1CILi128EEENS7_ILi48EEENS7_ILi96EEEEEELi96ENS_6half_tEfNS_4arch4Sm80ELb0ELb1ELb0ELb1ELb1ELb0ELb1ELb1EEENS1_21CollectiveEpilogueFwdINS6_IJS8_SA_S9_EEENS6_IJNS7_ILi1EEESI_SI_EEESC_SE_Li128ELb1ELb1ELb1ELb0EEENS1_36VarlenDynamicPersistentTileSchedulerILi128ELi48ELi128ELi128ELb1ELb1ELb0ELb1ELb0ELb1EEEEEEEEEvNT_6ParamsE --------------------------
	.section	.nv.info._ZN7cutlass13device_kernelIN5flash19enable_sm80_to_sm89INS1_16FlashAttnFwdSm80INS1_25CollectiveMainloopFwdSm80ILi4ELi1ELb0EN4cute5tupleIJNS5_1CILi128EEENS7_ILi48EEENS7_ILi96EEEEEELi96ENS_6half_tEfNS_4arch4Sm80ELb0ELb1ELb0ELb1ELb1ELb0ELb1ELb1EEENS1_21CollectiveEpilogueFwdINS6_IJS8_SA_S9_EEENS6_IJNS7_ILi1EEESI_SI_EEESC_SE_Li128ELb1ELb1ELb1ELb0EEENS1_36VarlenDynamicPersistentTileSchedulerILi128ELi48ELi128ELi128ELb1ELb1ELb0ELb1ELb0ELb1EEEEEEEEEvNT_6ParamsE,"",@"SHT_CUDA_INFO"
	.sectionflags	@""
	.align	4


	//----- nvinfo : EIATTR_CUDA_API_VERSION
	.align		4
        /*0000*/ 	.byte	0x04, 0x37
        /*0002*/ 	.short	(.L_194 - .L_193)
.L_193:
        /*0004*/ 	.word	0x00000082


	//----- nvinfo : EIATTR_SW2861232_WAR
	.align		4
.L_194:
        /*0008*/ 	.byte	0x01, 0x35
	.zero		2


	//----- nvinfo : EIATTR_PARAM_CBANK
	.align		4
        /*000c*/ 	.byte	0x04, 0x0a
        /*000e*/ 	.short	(.L_196 - .L_195)
	.align		4
.L_195:
        /*0010*/ 	.word	index@(.nv.constant0._ZN7cutlass13device_kernelIN5flash19enable_sm80_to_sm89INS1_16FlashAttnFwdSm80INS1_25CollectiveMainloopFwdSm80ILi4ELi1ELb0EN4cute5tupleIJNS5_1CILi128EEENS7_ILi48EEENS7_ILi96EEEEEELi96ENS_6half_tEfNS_4arch4Sm80ELb0ELb1ELb0ELb1ELb1ELb0ELb1ELb1EEENS1_21CollectiveEpilogueFwdINS6_IJS8_SA_S9_EEENS6_IJNS7_ILi1EEESI_SI_EEESC_SE_Li128ELb1ELb1ELb1ELb0EEENS1_36VarlenDynamicPersistentTileSchedulerILi128ELi48ELi128ELi128ELb1ELb1ELb0ELb1ELb0ELb1EEEEEEEEEvNT_6ParamsE)
        /*0014*/ 	.short	0x0160
        /*0016*/ 	.short	0x0438


	//----- nvinfo : EIATTR_CBANK_PARAM_SIZE
	.align		4
.L_196:
        /*0018*/ 	.byte	0x03, 0x19
        /*001a*/ 	.short	0x0438


	//----- nvinfo : EIATTR_KPARAM_INFO
	.align		4
        /*001c*/ 	.byte	0x04, 0x17
        /*001e*/ 	.short	(.L_198 - .L_197)
.L_197:
        /*0020*/ 	.word	0x00000000
        /*0024*/ 	.short	0x0000
        /*0026*/ 	.short	0x0000
        /*0028*/ 	.byte	0x00, 0xf0, 0xe1, 0x10


	//----- nvinfo : EIATTR_MAXREG_COUNT
	.align		4
.L_198:
        /*002c*/ 	.byte	0x03, 0x1b
        /*002e*/ 	.short	0x00ff


	//----- nvinfo : EIATTR_NUM_BARRIERS
	.align		4
        /*0030*/ 	.byte	0x02, 0x4c
        /*0032*/ 	.byte	0x06
	.zero		1


	//----- nvinfo : EIATTR_ANNOTATIONS
	.align		4
        /*0034*/ 	.byte	0x04, 0x55
        /*0036*/ 	.short	(.L_200 - .L_199)


	//   ....[0]....
.L_199:
        /* <DEDUP_REMOVED lines=41> */


	//----- nvinfo : EIATTR_MERCURY_ISA_VERSION
	.align		4
.L_200:
        /*02b0*/ 	.byte	0x03, 0x5f
        /*02b2*/ 	.short	0x0000


	//----- nvinfo : EIATTR_INT_WARP_WIDE_INSTR_OFFSETS
	.align		4
        /*02b4*/ 	.byte	0x04, 0x31
        /*02b6*/ 	.short	(.L_202 - .L_201)


	//   ....[0]....
.L_201:
        /*02b8*/ 	.word	0x00013010


	//   ....[1]....
        /*02bc*/ 	.word	0x00013090


	//----- nvinfo : EIATTR_COOP_GROUP_MASK_REGIDS
	.align		4
.L_202:
        /*02c0*/ 	.byte	0x04, 0x29
        /*02c2*/ 	.short	(.L_204 - .L_203)


	//   ....[0]....
.L_203:
        /*02c4*/ 	.word	0xffffffff


	//   ....[1]....
        /*02c8*/ 	.word	0xffffffff


	//   ....[2]....
        /*02cc*/ 	.word	0xffffffff


	//   ....[3]....
        /*02d0*/ 	.word	0xffffffff


	//   ....[4]....
        /*02d4*/ 	.word	0xffffffff


	//   ....[5]....
        /*02d8*/ 	.word	0xffffffff


	//   ....[6]....
        /*02dc*/ 	.word	0xffffffff


	//   ....[7]....
        /*02e0*/ 	.word	0xffffffff


	//   ....[8]....
        /*02e4*/ 	.word	0xffffffff


	//   ....[9]....
        /*02e8*/ 	.word	0xffffffff


	//   ....[10]....
        /*02ec*/ 	.word	0xffffffff


	//   ....[11]....
        /*02f0*/ 	.word	0xffffffff


	//   ....[12]....
        /*02f4*/ 	.word	0xffffffff


	//   ....[13]....
        /*02f8*/ 	.word	0xffffffff


	//   ....[14]....
        /*02fc*/ 	.word	0xffffffff


	//   ....[15]....
        /*0300*/ 	.word	0xffffffff


	//   ....[16]....
        /*0304*/ 	.word	0xffffffff


	//   ....[17]....
        /*0308*/ 	.word	0xffffffff


	//   ....[18]....
        /*030c*/ 	.word	0xffffffff


	//   ....[19]....
        /*0310*/ 	.word	0xffffffff


	//   ....[20]....
        /*0314*/ 	.word	0xffffffff


	//   ....[21]....
        /*0318*/ 	.word	0xffffffff


	//   ....[22]....
        /*031c*/ 	.word	0xffffffff


	//   ....[23]....
        /*0320*/ 	.word	0xffffffff


	//   ....[24]....
        /*0324*/ 	.word	0xffffffff


	//   ....[25]....
        /*0328*/ 	.word	0xffffffff


	//   ....[26]....
        /*032c*/ 	.word	0xffffffff


	//   ....[27]....
        /*0330*/ 	.word	0xffffffff


	//   ....[28]....
        /*0334*/ 	.word	0xffffffff


	//   ....[29]....
        /*0338*/ 	.word	0xffffffff


	//   ....[30]....
        /*033c*/ 	.word	0xffffffff


	//   ....[31]....
        /*0340*/ 	.word	0xffffffff


	//   ....[32]....
        /*0344*/ 	.word	0xffffffff


	//   ....[33]....
        /*0348*/ 	.word	0xffffffff


	//   ....[34]....
        /*034c*/ 	.word	0xffffffff


	//   ....[35]....
        /*0350*/ 	.word	0xffffffff


	//   ....[36]....
        /*0354*/ 	.word	0xffffffff


	//   ....[37]....
        /*0358*/ 	.word	0xffffffff


	//   ....[38]....
        /*035c*/ 	.word	0xffffffff


	//   ....[39]....
        /*0360*/ 	.word	0xffffffff


	//   ....[40]....
        /*0364*/ 	.word	0xffffffff


	//   ....[41]....
        /*0368*/ 	.word	0xffffffff


	//   ....[42]....
        /*036c*/ 	.word	0xffffffff


	//   ....[43]....
        /*0370*/ 	.word	0xffffffff


	//   ....[44]....
        /*0374*/ 	.word	0xffffffff


	//   ....[45]....
        /*0378*/ 	.word	0xffffffff


	//   ....[46]....
        /*037c*/ 	.word	0xffffffff


	//   ....[47]....
        /*0380*/ 	.word	0xffffffff


	//   ....[48]....
        /*0384*/ 	.word	0xffffffff


	//   ....[49]....
        /*0388*/ 	.word	0xffffffff


	//   ....[50]....
        /*038c*/ 	.word	0xffffffff


	//   ....[51]....
        /*0390*/ 	.word	0xffffffff


	//   ....[52]....
        /*0394*/ 	.word	0xffffffff


	//   ....[53]....
        /*0398*/ 	.word	0xffffffff


	//   ....[54]....
        /*039c*/ 	.word	0xffffffff


	//   ....[55]....
        /*03a0*/ 	.word	0xffffffff


	//   ....[56]....
        /*03a4*/ 	.word	0xffffffff


	//   ....[57]....
        /*03a8*/ 	.word	0xffffffff


	//   ....[58]....
        /*03ac*/ 	.word	0xffffffff


	//   ....[59]....
        /*03b0*/ 	.word	0xffffffff


	//   ....[60]....
        /*03b4*/ 	.word	0xffffffff


	//   ....[61]....
        /*03b8*/ 	.word	0xffffffff


	//   ....[62]....
        /*03bc*/ 	.word	0xffffffff


	//   ....[63]....
        /*03c0*/ 	.word	0xffffffff


	//   ....[64]....
        /*03c4*/ 	.word	0xffffffff


	//   ....[65]....
        /*03c8*/ 	.word	0xffffffff


	//   ....[66]....
        /*03cc*/ 	.word	0xffffffff


	//   ....[67]....
        /*03d0*/ 	.word	0xffffffff


	//   ....[68]....
        /*03d4*/ 	.word	0xffffffff


	//   ....[69]....
        /*03d8*/ 	.word	0xffffffff


	//   ....[70]....
        /*03dc*/ 	.word	0xffffffff


	//   ....[71]....
        /*03e0*/ 	.word	0xffffffff


	//   ....[72]....
        /*03e4*/ 	.word	0xffffffff


	//   ....[73]....
        /*03e8*/ 	.word	0xffffffff


	//   ....[74]....
        /*03ec*/ 	.word	0xffffffff


	//   ....[75]....
        /*03f0*/ 	.word	0xffffffff


	//   ....[76]....
        /*03f4*/ 	.word	0xffffffff


	//   ....[77]....
        /*03f8*/ 	.word	0xffffffff


	//   ....[78]....
        /*03fc*/ 	.word	0xffffffff


	//   ....[79]....
        /*0400*/ 	.word	0xffffffff


	//   ....[80]....
        /*0404*/ 	.word	0xffffffff


	//   ....[81]....
        /*0408*/ 	.word	0xffffffff


	//   ....[82]....
        /*040c*/ 	.word	0xffffffff


	//   ....[83]....
        /*0410*/ 	.word	0xffffffff


	//   ....[84]....
        /*0414*/ 	.word	0xffffffff


	//   ....[85]....
        /*0418*/ 	.word	0xffffffff


	//   ....[86]....
        /*041c*/ 	.word	0xffffffff


	//   ....[87]....
        /*0420*/ 	.word	0xffffffff


	//   ....[88]....
        /*0424*/ 	.word	0xffffffff


	//   ....[89]....
        /*0428*/ 	.word	0xffffffff


	//   ....[90]....
        /*042c*/ 	.word	0xffffffff


	//   ....[91]....
        /*0430*/ 	.word	0xffffffff


	//   ....[92]....
        /*0434*/ 	.word	0xffffffff


	//   ....[93]....
        /*0438*/ 	.word	0xffffffff


	//   ....[94]....
        /*043c*/ 	.word	0xffffffff


	//   ....[95]....
        /*0440*/ 	.word	0xffffffff


	//   ....[96]....
        /*0444*/ 	.word	0xffffffff


	//   ....[97]....
        /*0448*/ 	.word	0xffffffff


	//   ....[98]....
        /*044c*/ 	.word	0xffffffff


	//   ....[99]....
        /*0450*/ 	.word	0xffffffff


	//   ....[100]....
        /*0454*/ 	.word	0xffffffff


	//   ....[101]....
        /*0458*/ 	.word	0xffffffff


	//   ....[102]....
        /*045c*/ 	.word	0xffffffff


	//   ....[103]....
        /*0460*/ 	.word	0xffffffff


	//   ....[104]....
        /*0464*/ 	.word	0xffffffff


	//   ....[105]....
        /*0468*/ 	.word	0xffffffff


	//   ....[106]....
        /*046c*/ 	.word	0xffffffff


	//   ....[107]....
        /*0470*/ 	.word	0xffffffff


	//   ....[108]....
        /*0474*/ 	.word	0xffffffff


	//   ....[109]....
        /*0478*/ 	.word	0xffffffff


	//   ....[110]....
        /*047c*/ 	.word	0xffffffff


	//   ....[111]....
        /*0480*/ 	.word	0xffffffff


	//   ....[112]....
        /*0484*/ 	.word	0xffffffff


	//   ....[113]....
        /*0488*/ 	.word	0xffffffff


	//   ....[114]....
        /*048c*/ 	.word	0xffffffff


	//   ....[115]....
        /*0490*/ 	.word	0xffffffff


	//   ....[116]....
        /*0494*/ 	.word	0xffffffff


	//   ....[117]....
        /*0498*/ 	.word	0xffffffff


	//   ....[118]....
        /*049c*/ 	.word	0xffffffff


	//   ....[119]....
        /*04a0*/ 	.word	0xffffffff


	//   ....[120]....
        /*04a4*/ 	.word	0xffffffff


	//   ....[121]....
        /*04a8*/ 	.word	0xffffffff


	//   ....[122]....
        /*04ac*/ 	.word	0xffffffff


	//   ....[123]....
        /*04b0*/ 	.word	0xffffffff


	//   ....[124]....
        /*04b4*/ 	.word	0xffffffff


	//   ....[125]....
        /*04b8*/ 	.word	0xffffffff


	//   ....[126]....
        /*04bc*/ 	.word	0xffffffff


	//   ....[127]....
        /*04c0*/ 	.word	0xffffffff


	//   ....[128]....
        /*04c4*/ 	.word	0xffffffff


	//   ....[129]....
        /*04c8*/ 	.word	0xffffffff


	//   ....[130]....
        /*04cc*/ 	.word	0xffffffff


	//   ....[131]....
        /*04d0*/ 	.word	0xffffffff


	//   ....[132]....
        /*04d4*/ 	.word	0xffffffff


	//   ....[133]....
        /*04d8*/ 	.word	0xffffffff


	//   ....[134]....
        /*04dc*/ 	.word	0xffffffff


	//   ....[135]....
        /*04e0*/ 	.word	0xffffffff


	//   ....[136]....
        /*04e4*/ 	.word	0xffffffff


	//   ....[137]....
        /*04e8*/ 	.word	0xffffffff


	//   ....[138]....
        /*04ec*/ 	.word	0xffffffff


	//   ....[139]....
        /*04f0*/ 	.word	0xffffffff


	//   ....[140]....
        /*04f4*/ 	.word	0xffffffff


	//   ....[141]....
        /*04f8*/ 	.word	0xffffffff


	//   ....[142]....
        /*04fc*/ 	.word	0xffffffff


	//   ....[143]....
        /*0500*/ 	.word	0xffffffff


	//   ....[144]....
        /*0504*/ 	.word	0xffffffff


	//   ....[145]....
        /*0508*/ 	.word	0xffffffff


	//   ....[146]....
        /*050c*/ 	.word	0xffffffff


	//   ....[147]....
        /*0510*/ 	.word	0xffffffff


	//   ....[148]....
        /*0514*/ 	.word	0xffffffff


	//   ....[149]....
        /*0518*/ 	.word	0xffffffff


	//   ....[150]....
        /*051c*/ 	.word	0xffffffff


	//   ....[151]....
        /*0520*/ 	.word	0xffffffff


	//   ....[152]....
        /*0524*/ 	.word	0xffffffff


	//   ....[153]....
        /*0528*/ 	.word	0xffffffff


	//   ....[154]....
        /*052c*/ 	.word	0xffffffff


	//   ....[155]....
        /*0530*/ 	.word	0xffffffff


	//   ....[156]....
        /*0534*/ 	.word	0xffffffff


	//   ....[157]....
        /*0538*/ 	.word	0xffffffff


	//   ....[158]....
        /*053c*/ 	.word	0xffffffff


	//   ....[159]....
        /*0540*/ 	.word	0xffffffff


	//   ....[160]....
        /*0544*/ 	.word	0xffffffff


	//   ....[161]....
        /*0548*/ 	.word	0xffffffff


	//   ....[162]....
        /*054c*/ 	.word	0xffffffff


	//   ....[163]....
        /*0550*/ 	.word	0xffffffff


	//   ....[164]....
        /*0554*/ 	.word	0xffffffff


	//   ....[165]....
        /*0558*/ 	.word	0xffffffff


	//   ....[166]....
        /*055c*/ 	.word	0xffffffff


	//   ....[167]....
        /*0560*/ 	.word	0xffffffff


	//   ....[168]....
        /*0564*/ 	.word	0xffffffff


	//   ....[169]....
        /*0568*/ 	.word	0xffffffff


	//   ....[170]....
        /*056c*/ 	.word	0xffffffff


	//   ....[171]....
        /*0570*/ 	.word	0xffffffff


	//   ....[172]....
        /*0574*/ 	.word	0xffffffff


	//   ....[173]....
        /*0578*/ 	.word	0xffffffff


	//   ....[174]....
        /*057c*/ 	.word	0xffffffff


	//   ....[175]....
        /*0580*/ 	.word	0xffffffff


	//   ....[176]....
        /*0584*/ 	.word	0xffffffff


	//   ....[177]....
        /*0588*/ 	.word	0xffffffff


	//   ....[178]....
        /*058c*/ 	.word	0xffffffff


	//   ....[179]....
        /*0590*/ 	.word	0xffffffff


	//   ....[180]....
        /*0594*/ 	.word	0xffffffff


	//   ....[181]....
        /*0598*/ 	.word	0xffffffff


	//   ....[182]....
        /*059c*/ 	.word	0xffffffff


	//   ....[183]....
        /*05a0*/ 	.word	0xffffffff


	//   ....[184]....
        /*05a4*/ 	.word	0xffffffff


	//   ....[185]....
        /*05a8*/ 	.word	0xffffffff


	//   ....[186]....
        /*05ac*/ 	.word	0xffffffff


	//   ....[187]....
        /*05b0*/ 	.word	0xffffffff


	//   ....[188]....
        /*05b4*/ 	.word	0xffffffff


	//   ....[189]....
        /*05b8*/ 	.word	0xffffffff


	//   ....[190]....
        /*05bc*/ 	.word	0xffffffff


	//   ....[191]....
        /*05c0*/ 	.word	0xffffffff


	//   ....[192]....
        /*05c4*/ 	.word	0xffffffff


	//   ....[193]....
        /*05c8*/ 	.word	0xffffffff


	//   ....[194]....
        /*05cc*/ 	.word	0xffffffff


	//   ....[195]....
        /*05d0*/ 	.word	0xffffffff


	//   ....[196]....
        /*05d4*/ 	.word	0xffffffff


	//   ....[197]....
        /*05d8*/ 	.word	0xffffffff


	//   ....[198]....
        /*05dc*/ 	.word	0xffffffff


	//   ....[199]....
        /*05e0*/ 	.word	0xffffffff


	//   ....[200]....
        /*05e4*/ 	.word	0xffffffff


	//   ....[201]....
        /*05e8*/ 	.word	0xffffffff


	//   ....[202]....
        /*05ec*/ 	.word	0xffffffff


	//   ....[203]....
        /*05f0*/ 	.word	0xffffffff


	//   ....[204]....
        /*05f4*/ 	.word	0xffffffff


	//   ....[205]....
        /*05f8*/ 	.word	0xffffffff


	//   ....[206]....
        /*05fc*/ 	.word	0xffffffff


	//   ....[207]....
        /*0600*/ 	.word	0xffffffff


	//   ....[208]....
        /*0604*/ 	.word	0xffffffff


	//   ....[209]....
        /*0608*/ 	.word	0xffffffff


	//   ....[210]....
        /*060c*/ 	.word	0xffffffff


	//   ....[211]....
        /*0610*/ 	.word	0xffffffff


	//   ....[212]....
        /*0614*/ 	.word	0xffffffff


	//   ....[213]....
        /*0618*/ 	.word	0xffffffff


	//   ....[214]....
        /*061c*/ 	.word	0xffffffff


	//   ....[215]....
        /*0620*/ 	.word	0xffffffff


	//   ....[216]....
        /*0624*/ 	.word	0xffffffff


	//   ....[217]....
        /*0628*/ 	.word	0xffffffff


	//   ....[218]....
        /*062c*/ 	.word	0xffffffff


	//   ....[219]....
        /*0630*/ 	.word	0xffffffff


	//   ....[220]....
        /*0634*/ 	.word	0xffffffff


	//   ....[221]....
        /*0638*/ 	.word	0xffffffff


	//   ....[222]....
        /*063c*/ 	.word	0xffffffff


	//   ....[223]....
        /*0640*/ 	.word	0xffffffff


	//   ....[224]....
        /*0644*/ 	.word	0xffffffff


	//   ....[225]....
        /*0648*/ 	.word	0xffffffff


	//   ....[226]....
        /*064c*/ 	.word	0xffffffff


	//   ....[227]....
        /*0650*/ 	.word	0xffffffff


	//   ....[228]....
        /*0654*/ 	.word	0xffffffff


	//   ....[229]....
        /*0658*/ 	.word	0xffffffff


	//   ....[230]....
        /*065c*/ 	.word	0xffffffff


	//   ....[231]....
        /*0660*/ 	.word	0xffffffff


	//   ....[232]....
        /*0664*/ 	.word	0xffffffff


	//   ....[233]....
        /*0668*/ 	.word	0xffffffff


	//   ....[234]....
        /*066c*/ 	.word	0xffffffff


	//   ....[235]....
        /*0670*/ 	.word	0xffffffff


	//   ....[236]....
        /*0674*/ 	.word	0xffffffff


	//   ....[237]....
        /*0678*/ 	.word	0xffffffff


	//   ....[238]....
        /*067c*/ 	.word	0xffffffff


	//   ....[239]....
        /*0680*/ 	.word	0xffffffff


	//   ....[240]....
        /*0684*/ 	.word	0xffffffff


	//   ....[241]....
        /*0688*/ 	.word	0xffffffff


	//   ....[242]....
        /*068c*/ 	.word	0xffffffff


	//   ....[243]....
        /*0690*/ 	.word	0xffffffff


	//   ....[244]....
        /*0694*/ 	.word	0xffffffff


	//   ....[245]....
        /*0698*/ 	.word	0xffffffff


	//   ....[246]....
        /*069c*/ 	.word	0xffffffff


	//   ....[247]....
        /*06a0*/ 	.word	0xffffffff


	//   ....[248]....
        /*06a4*/ 	.word	0xffffffff


	//   ....[249]....
        /*06a8*/ 	.word	0xffffffff


	//   ....[250]....
        /*06ac*/ 	.word	0xffffffff


	//   ....[251]....
        /*06b0*/ 	.word	0xffffffff


	//   ....[252]....
        /*06b4*/ 	.word	0xffffffff


	//   ....[253]....
        /*06b8*/ 	.word	0xffffffff


	//   ....[254]....
        /*06bc*/ 	.word	0xffffffff


	//   ....[255]....
        /*06c0*/ 	.word	0xffffffff


	//   ....[0]....
        /*06c4*/ 	.word	0xffffffff


	//   ....[1]....
        /*06c8*/ 	.word	0xffffffff


	//   ....[2]....
        /*06cc*/ 	.word	0xffffffff


	//   ....[3]....
        /*06d0*/ 	.word	0xffffffff


	//   ....[4]....
        /*06d4*/ 	.word	0xffffffff


	//   ....[5]....
        /*06d8*/ 	.word	0xffffffff


	//   ....[6]....
        /*06dc*/ 	.word	0xffffffff


	//   ....[7]....
        /*06e0*/ 	.word	0xffffffff


	//   ....[8]....
        /*06e4*/ 	.word	0xffffffff


	//   ....[9]....
        /*06e8*/ 	.word	0xffffffff


	//   ....[10]....
        /*06ec*/ 	.word	0xffffffff


	//   ....[11]....
        /*06f0*/ 	.word	0xffffffff


	//   ....[12]....
        /*06f4*/ 	.word	0xffffffff


	//   ....[13]....
        /*06f8*/ 	.word	0xffffffff


	//   ....[14]....
        /*06fc*/ 	.word	0xffffffff


	//   ....[15]....
        /*0700*/ 	.word	0xffffffff


	//   ....[16]....
        /*0704*/ 	.word	0xffffffff


	//   ....[17]....
        /*0708*/ 	.word	0xffffffff


	//   ....[18]....
        /*070c*/ 	.word	0xffffffff


	//   ....[19]....
        /*0710*/ 	.word	0xffffffff


	//   ....[20]....
        /*0714*/ 	.word	0xffffffff


	//   ....[21]....
        /*0718*/ 	.word	0xffffffff


	//   ....[22]....
        /*071c*/ 	.word	0xffffffff


	//   ....[23]....
        /*0720*/ 	.word	0xffffffff


	//   ....[24]....
        /*0724*/ 	.word	0xffffffff


	//   ....[25]....
        /*0728*/ 	.word	0xffffffff


	//   ....[26]....
        /*072c*/ 	.word	0xffffffff


	//   ....[27]....
        /*0730*/ 	.word	0xffffffff


	//   ....[28]....
        /*0734*/ 	.word	0xffffffff


	//   ....[29]....
        /*0738*/ 	.word	0xffffffff


	//   ....[30]....
        /*073c*/ 	.word	0xffffffff


	//   ....[31]....
        /*0740*/ 	.word	0xffffffff


	//   ....[32]....
        /*0744*/ 	.word	0xffffffff


	//   ....[33]....
        /*0748*/ 	.word	0xffffffff


	//   ....[34]....
        /*074c*/ 	.word	0xffffffff


	//   ....[35]....
        /*0750*/ 	.word	0xffffffff


	//   ....[36]....
        /*0754*/ 	.word	0xffffffff


	//   ....[37]....
        /*0758*/ 	.word	0xffffffff


	//   ....[38]....
        /*075c*/ 	.word	0xffffffff


	//   ....[39]....
        /*0760*/ 	.word	0xffffffff


	//   ....[40]....
        /*0764*/ 	.word	0xffffffff


	//   ....[41]....
        /*0768*/ 	.word	0xffffffff


	//   ....[42]....
        /*076c*/ 	.word	0xffffffff


	//   ....[43]....
        /*0770*/ 	.word	0xffffffff


	//   ....[44]....
        /*0774*/ 	.word	0xffffffff


	//   ....[45]....
        /*0778*/ 	.word	0xffffffff


	//   ....[46]....
        /*077c*/ 	.word	0xffffffff


	//   ....[47]....
        /*0780*/ 	.word	0xffffffff


	//----- nvinfo : EIATTR_COOP_GROUP_INSTR_OFFSETS
	.align		4
.L_204:
        /*0784*/ 	.byte	0x04, 0x28
        /*0786*/ 	.short	(.L_206 - .L_205)


	//   ....[0]....
.L_205:
        /*0788*/ 	.word	0x00000050


	//   ....[1]....
        /*078c*/ 	.word	0x00000200


	//   ....[2]....
        /*0790*/ 	.word	0x00000230


	//   ....[3]....
        /*0794*/ 	.word	0x00000260


	//   ....[4]....
        /*0798*/ 	.word	0x00000290


	//   ....[5]....
        /*079c*/ 	.word	0x000002c0


	//   ....[6]....
        /*07a0*/ 	.word	0x000002f0


	//   ....[7]....
        /*07a4*/ 	.word	0x00000450


	//   ....[8]....
        /*07a8*/ 	.word	0x00000490


	//   ....[9]....
        /*07ac*/ 	.word	0x000004c0


	//   ....[10]....
        /*07b0*/ 	.word	0x000004f0


	//   ....[11]....
        /*07b4*/ 	.word	0x00000520


	//   ....[12]....
        /*07b8*/ 	.word	0x00000550


	//   ....[13]....
        /*07bc*/ 	.word	0x000005e0


	//   ....[14]....
        /*07c0*/ 	.word	0x00000630


	//   ....[15]....
        /*07c4*/ 	.word	0x00000650


	//   ....[16]....
        /*07c8*/ 	.word	0x000006b0


	//   ....[17]....
        /*07cc*/ 	.word	0x00002b10


	//   ....[18]....
        /*07d0*/ 	.word	0x00002b30


	//   ....[19]....
        /*07d4*/ 	.word	0x00002cc0


	//   ....[20]....
        /*07d8*/ 	.word	0x00002cd0


	//   ....[21]....
        /*07dc*/ 	.word	0x00002e50


	//   ....[22]....
        /*07e0*/ 	.word	0x00002e70


	//   ....[23]....
        /*07e4*/ 	.word	0x00002ff0


	//   ....[24]....
        /*07e8*/ 	.word	0x00003000


	//   ....[25]....
        /*07ec*/ 	.word	0x00003530


	//   ....[26]....
        /*07f0*/ 	.word	0x00003540


	//   ....[27]....
        /*07f4*/ 	.word	0x00003550


	//   ....[28]....
        /*07f8*/ 	.word	0x00003560


	//   ....[29]....
        /*07fc*/ 	.word	0x000036f0


	//   ....[30]....
        /*0800*/ 	.word	0x00003730


	//   ....[31]....
        /*0804*/ 	.word	0x00003a40


	//   ....[32]....
        /*0808*/ 	.word	0x00003a50


	//   ....[33]....
        /*080c*/ 	.word	0x000043d0


	//   ....[34]....
        /*0810*/ 	.word	0x000043f0


	//   ....[35]....
        /*0814*/ 	.word	0x00004570


	//   ....[36]....
        /*0818*/ 	.word	0x00004580


	//   ....[37]....
        /*081c*/ 	.word	0x000047e0


	//   ....[38]....
        /*0820*/ 	.word	0x000049a0


	//   ....[39]....
        /*0824*/ 	.word	0x00004f20


	//   ....[40]....
        /*0828*/ 	.word	0x00005630


	//   ....[41]....
        /*082c*/ 	.word	0x00005d50


	//   ....[42]....
        /*0830*/ 	.word	0x00005d80


	//   ....[43]....
        /*0834*/ 	.word	0x00005d90


	//   ....[44]....
        /*0838*/ 	.word	0x00005da0


	//   ....[45]....
        /*083c*/ 	.word	0x00005db0


	//   ....[46]....
        /*0840*/ 	.word	0x00005de0


	//   ....[47]....
        /*0844*/ 	.word	0x00005e00


	//   ....[48]....
        /*0848*/ 	.word	0x00005e20


	//   ....[49]....
        /*084c*/ 	.word	0x00007410


	//   ....[50]....
        /*0850*/ 	.word	0x00007430


	//   ....[51]....
        /*0854*/ 	.word	0x000075a0


	//   ....[52]....
        /*0858*/ 	.word	0x000075b0


	//   ....[53]....
        /*085c*/ 	.word	0x00007f00


	//   ....[54]....
        /*0860*/ 	.word	0x00007f20


	//   ....[55]....
        /*0864*/ 	.word	0x000080a0


	//   ....[56]....
        /*0868*/ 	.word	0x000080b0


	//   ....[57]....
        /*086c*/ 	.word	0x000082f0


	//   ....[58]....
        /*0870*/ 	.word	0x000084f0


	//   ....[59]....
        /*0874*/ 	.word	0x000086f0


	//   ....[60]....
        /*0878*/ 	.word	0x00009430


	//   ....[61]....
        /*087c*/ 	.word	0x00009c10


	//   ....[62]....
        /*0880*/ 	.word	0x00009c40


	//   ....[63]....
        /*0884*/ 	.word	0x00009c60


	//   ....[64]....
        /*0888*/ 	.word	0x00009c80


	//   ....[65]....
        /*088c*/ 	.word	0x00009ca0


	//   ....[66]....
        /*0890*/ 	.word	0x00009cc0


	//   ....[67]....
        /*0894*/ 	.word	0x00009ce0


	//   ....[68]....
        /*0898*/ 	.word	0x00009d00


	//   ....[69]....
        /*089c*/ 	.word	0x0000b9c0


	//   ....[70]....
        /*08a0*/ 	.word	0x0000b9e0


	//   ....[71]....
        /*08a4*/ 	.word	0x0000bb50


	//   ....[72]....
        /*08a8*/ 	.word	0x0000bb60


	//   ....[73]....
        /*08ac*/ 	.word	0x0000c4b0


	//   ....[74]....
        /*08b0*/ 	.word	0x0000c4d0


	//   ....[75]....
        /*08b4*/ 	.word	0x0000c650


	//   ....[76]....
        /*08b8*/ 	.word	0x0000c660


	//   ....[77]....
        /*08bc*/ 	.word	0x0000caf0


	//   ....[78]....
        /*08c0*/ 	.word	0x0000cb20


	//   ....[79]....
        /*08c4*/ 	.word	0x0000cb40


	//   ....[80]....
        /*08c8*/ 	.word	0x0000cb60


	//   ....[81]....
        /*08cc*/ 	.word	0x0000cb80


	//   ....[82]....
        /*08d0*/ 	.word	0x0000cba0


	//   ....[83]....
        /*08d4*/ 	.word	0x0000cbc0


	//   ....[84]....
        /*08d8*/ 	.word	0x0000cbe0


	//   ....[85]....
        /*08dc*/ 	.word	0x0000e590


	//   ....[86]....
        /*08e0*/ 	.word	0x0000e5a0


	//   ....[87]....
        /*08e4*/ 	.word	0x0000e710


	//   ....[88]....
        /*08e8*/ 	.word	0x0000e720


	//   ....[89]....
        /*08ec*/ 	.word	0x0000f070


	//   ....[90]....
        /*08f0*/ 	.word	0x0000f090


	//   ....[91]....
        /*08f4*/ 	.word	0x0000f1b0


	//   ....[92]....
        /*08f8*/ 	.word	0x0000f1c0


	//   ....[93]....
        /*08fc*/ 	.word	0x0000f3a0


	//   ....[94]....
        /*0900*/ 	.word	0x0000f5a0


	//   ....[95]....
        /*0904*/ 	.word	0x0000f7a0


	//   ....[96]....
        /*0908*/ 	.word	0x000104e0


	//   ....[97]....
        /*090c*/ 	.word	0x00010cc0


	//   ....[98]....
        /*0910*/ 	.word	0x00010cf0


	//   ....[99]....
        /*0914*/ 	.word	0x00010d00


	//   ....[100]....
        /*0918*/ 	.word	0x00010d10


	//   ....[101]....
        /*091c*/ 	.word	0x00010d50


	//   ....[102]....
        /*0920*/ 	.word	0x00010d60


	//   ....[103]....
        /*0924*/ 	.word	0x00010d70


	//   ....[104]....
        /*0928*/ 	.word	0x00010db0


	//   ....[105]....
        /*092c*/ 	.word	0x00012650


	//   ....[106]....
        /*0930*/ 	.word	0x00012680


	//   ....[107]....
        /*0934*/ 	.word	0x00012690


	//   ....[108]....
        /*0938*/ 	.word	0x000126a0


	//   ....[109]....
        /*093c*/ 	.word	0x000126b0


	//   ....[110]....
        /*0940*/ 	.word	0x000126e0


	//   ....[111]....
        /*0944*/ 	.word	0x00012700


	//   ....[112]....
        /*0948*/ 	.word	0x00012720


	//   ....[113]....
        /*094c*/ 	.word	0x00013ca0


	//   ....[114]....
        /*0950*/ 	.word	0x00013cc0


	//   ....[115]....
        /*0954*/ 	.word	0x00013ce0


	//   ....[116]....
        /*0958*/ 	.word	0x00013cf0


	//   ....[117]....
        /*095c*/ 	.word	0x00013d00


	//   ....[118]....
        /*0960*/ 	.word	0x00013d10


	//   ....[119]....
        /*0964*/ 	.word	0x00013d30


	//   ....[120]....
        /*0968*/ 	.word	0x00013d40


	//   ....[121]....
        /*096c*/ 	.word	0x00014140


	//   ....[122]....
        /*0970*/ 	.word	0x00014160


	//   ....[123]....
        /*0974*/ 	.word	0x000142c0


	//   ....[124]....
        /*0978*/ 	.word	0x000142d0


	//   ....[125]....
        /*097c*/ 	.word	0x00014430


	//   ....[126]....
        /*0980*/ 	.word	0x00014450


	//   ....[127]....
        /*0984*/ 	.word	0x000145b0


	//   ....[128]....
        /*0988*/ 	.word	0x000145c0


	//   ....[129]....
        /*098c*/ 	.word	0x00014910


	//   ....[130]....
        /*0990*/ 	.word	0x00014930


	//   ....[131]....
        /*0994*/ 	.word	0x00014ea0


	//   ....[132]....
        /*0998*/ 	.word	0x00014eb0


	//   ....[133]....
        /*099c*/ 	.word	0x00015420


	//   ....[134]....
        /*09a0*/ 	.word	0x00015440


	//   ....[135]....
        /*09a4*/ 	.word	0x000159c0


	//   ....[136]....
        /*09a8*/ 	.word	0x000159d0


	//   ....[137]....
        /*09ac*/ 	.word	0x00016680


	//   ....[138]....
        /*09b0*/ 	.word	0x000166a0


	//   ....[139]....
        /*09b4*/ 	.word	0x00016810


	//   ....[140]....
        /*09b8*/ 	.word	0x00016820


	//   ....[141]....
        /*09bc*/ 	.word	0x00016980


	//   ....[142]....
        /*09c0*/ 	.word	0x000169a0


	//   ....[143]....
        /*09c4*/ 	.word	0x00016b00


	//   ....[144]....
        /*09c8*/ 	.word	0x00016b10


	//   ....[145]....
        /*09cc*/ 	.word	0x00016d30


	//   ....[146]....
        /*09d0*/ 	.word	0x00016d50


	//   ....[147]....
        /*09d4*/ 	.word	0x00016e80


	//   ....[148]....
        /*09d8*/ 	.word	0x00016ec0


	//   ....[149]....
        /*09dc*/ 	.word	0x00016ef0


	//   ....[150]....
        /*09e0*/ 	.word	0x00016f20


	//   ....[151]....
        /*09e4*/ 	.word	0x00016f50


	//   ....[152]....
        /*09e8*/ 	.word	0x00016f80


	//   ....[153]....
        /*09ec*/ 	.word	0x000170e0


	//   ....[154]....
        /*09f0*/ 	.word	0x00017120


	//   ....[155]....
        /*09f4*/ 	.word	0x00017150


	//   ....[156]....
        /*09f8*/ 	.word	0x00017180


	//   ....[157]....
        /*09fc*/ 	.word	0x000171b0


	//   ....[158]....
        /*0a00*/ 	.word	0x000171e0


	//   ....[159]....
        /*0a04*/ 	.word	0x00017270


	//   ....[160]....
        /*0a08*/ 	.word	0x000172d0


	//   ....[161]....
        /*0a0c*/ 	.word	0x000172e0


	//   ....[162]....
        /*0a10*/ 	.word	0x00017340


	//   ....[163]....
        /*0a14*/ 	.word	0x00017da0


	//   ....[164]....
        /*0a18*/ 	.word	0x00017e00


	//   ....[165]....
        /*0a1c*/ 	.word	0x00017e50


	//   ....[166]....
        /*0a20*/ 	.word	0x00017ea0


	//   ....[167]....
        /*0a24*/ 	.word	0x00017ef0


	//   ....[168]....
        /*0a28*/ 	.word	0x00017f60


	//   ....[169]....
        /*0a2c*/ 	.word	0x00017fb0


	//   ....[170]....
        /*0a30*/ 	.word	0x00018020


	//   ....[171]....
        /*0a34*/ 	.word	0x00018090


	//   ....[172]....
        /*0a38*/ 	.word	0x00018100


	//   ....[173]....
        /*0a3c*/ 	.word	0x00018170


	//   ....[174]....
        /*0a40*/ 	.word	0x000181e0


	//   ....[175]....
        /*0a44*/ 	.word	0x00018250


	//   ....[176]....
        /*0a48*/ 	.word	0x000182b0


	//   ....[177]....
        /*0a4c*/ 	.word	0x00018320


	//   ....[178]....
        /*0a50*/ 	.word	0x00018390


	//   ....[179]....
        /*0a54*/ 	.word	0x00018400


	//   ....[180]....
        /*0a58*/ 	.word	0x00018460


	//   ....[181]....
        /*0a5c*/ 	.word	0x000184d0


	//   ....[182]....
        /*0a60*/ 	.word	0x00018530


	//   ....[183]....
        /*0a64*/ 	.word	0x000185a0


	//   ....[184]....
        /*0a68*/ 	.word	0x00018610


	//   ....[185]....
        /*0a6c*/ 	.word	0x00018680


	//   ....[186]....
        /*0a70*/ 	.word	0x000186e0


	//   ....[187]....
        /*0a74*/ 	.word	0x00018750


	//   ....[188]....
        /*0a78*/ 	.word	0x000187c0


	//   ....[189]....
        /*0a7c*/ 	.word	0x00018830


	//   ....[190]....
        /*0a80*/ 	.word	0x000188a0


	//   ....[191]....
        /*0a84*/ 	.word	0x00018900


	//   ....[192]....
        /*0a88*/ 	.word	0x00018950


	//   ....[193]....
        /*0a8c*/ 	.word	0x000189a0


	//   ....[194]....
        /*0a90*/ 	.word	0x000189f0


	//   ....[195]....
        /*0a94*/ 	.word	0x00018a40


	//   ....[196]....
        /*0a98*/ 	.word	0x00018a90


	//   ....[197]....
        /*0a9c*/ 	.word	0x00018ae0


	//   ....[198]....
        /*0aa0*/ 	.word	0x00018b30


	//   ....[199]....
        /*0aa4*/ 	.word	0x00018ba0


	//   ....[200]....
        /*0aa8*/ 	.word	0x00018c10


	//   ....[201]....
        /*0aac*/ 	.word	0x00018c80


	//   ....[202]....
        /*0ab0*/ 	.word	0x00018ce0


	//   ....[203]....
        /*0ab4*/ 	.word	0x00018d50


	//   ....[204]....
        /*0ab8*/ 	.word	0x00018dc0


	//   ....[205]....
        /*0abc*/ 	.word	0x00018e30


	//   ....[206]....
        /*0ac0*/ 	.word	0x00018e90


	//   ....[207]....
        /*0ac4*/ 	.word	0x00018ef0


	//   ....[208]....
        /*0ac8*/ 	.word	0x00018f50


	//   ....[209]....
        /*0acc*/ 	.word	0x00018fb0


	//   ....[210]....
        /*0ad0*/ 	.word	0x00019010


	//   ....[211]....
        /*0ad4*/ 	.word	0x00019060


	//   ....[212]....
        /*0ad8*/ 	.word	0x000190a0


	//   ....[213]....
        /*0adc*/ 	.word	0x000190f0


	//   ....[214]....
        /*0ae0*/ 	.word	0x00019130


	//   ....[215]....
        /*0ae4*/ 	.word	0x00019180


	//   ....[216]....
        /*0ae8*/ 	.word	0x000191c0


	//   ....[217]....
        /*0aec*/ 	.word	0x00019210


	//   ....[218]....
        /*0af0*/ 	.word	0x00019250


	//   ....[219]....
        /*0af4*/ 	.word	0x000192b0


	//   ....[220]....
        /*0af8*/ 	.word	0x00019320


	//   ....[221]....
        /*0afc*/ 	.word	0x00019390


	//   ....[222]....
        /*0b00*/ 	.word	0x000193f0


	//   ....[223]....
        /*0b04*/ 	.word	0x00019460


	//   ....[224]....
        /*0b08*/ 	.word	0x000194d0


	//   ....[225]....
        /*0b0c*/ 	.word	0x00019540


	//   ....[226]....
        /*0b10*/ 	.word	0x000195a0


	//   ....[227]....
        /*0b14*/ 	.word	0x000195f0


	//   ....[228]....
        /*0b18*/ 	.word	0x00019630


	//   ....[229]....
        /*0b1c*/ 	.word	0x00019680


	//   ....[230]....
        /*0b20*/ 	.word	0x000196c0


	//   ....[231]....
        /*0b24*/ 	.word	0x00019710


	//   ....[232]....
        /*0b28*/ 	.word	0x00019750


	//   ....[233]....
        /*0b2c*/ 	.word	0x000197a0


	//   ....[234]....
        /*0b30*/ 	.word	0x000197e0


	//   ....[235]....
        /*0b34*/ 	.word	0x00019830


	//   ....[236]....
        /*0b38*/ 	.word	0x00019890


	//   ....[237]....
        /*0b3c*/ 	.word	0x000198f0


	//   ....[238]....
        /*0b40*/ 	.word	0x00019960


	//   ....[239]....
        /*0b44*/ 	.word	0x000199d0


	//   ....[240]....
        /*0b48*/ 	.word	0x00019a40


	//   ....[241]....
        /*0b4c*/ 	.word	0x00019aa0


	//   ....[242]....
        /*0b50*/ 	.word	0x00019b00


	//   ....[243]....
        /*0b54*/ 	.word	0x00019b60


	//   ....[244]....
        /*0b58*/ 	.word	0x00019bc0


	//   ....[245]....
        /*0b5c*/ 	.word	0x00019c20


	//   ....[246]....
        /*0b60*/ 	.word	0x00019c70


	//   ....[247]....
        /*0b64*/ 	.word	0x00019cb0


	//   ....[248]....
        /*0b68*/ 	.word	0x00019d00


	//   ....[249]....
        /*0b6c*/ 	.word	0x00019d40


	//   ....[250]....
        /*0b70*/ 	.word	0x00019d90


	//   ....[251]....
        /*0b74*/ 	.word	0x00019dd0


	//   ....[252]....
        /*0b78*/ 	.word	0x00019e20


	//   ....[253]....
        /*0b7c*/ 	.word	0x00019e70


	//   ....[254]....
        /*0b80*/ 	.word	0x00019ec0


	//   ....[255]....
        /*0b84*/ 	.word	0x00019f10


	//   ....[0]....
        /*0b88*/ 	.word	0x00019f60


	//   ....[1]....
        /*0b8c*/ 	.word	0x00019fa0


	//   ....[2]....
        /*0b90*/ 	.word	0x00019ff0


	//   ....[3]....
        /*0b94*/ 	.word	0x0001a040


	//   ....[4]....
        /*0b98*/ 	.word	0x0001a090


	//   ....[5]....
        /*0b9c*/ 	.word	0x0001a0e0


	//   ....[6]....
        /*0ba0*/ 	.word	0x0001a150


	//   ....[7]....
        /*0ba4*/ 	.word	0x0001a1c0


	//   ....[8]....
        /*0ba8*/ 	.word	0x0001a230


	//   ....[9]....
        /*0bac*/ 	.word	0x0001a290


	//   ....[10]....
        /*0bb0*/ 	.word	0x0001a300


	//   ....[11]....
        /*0bb4*/ 	.word	0x0001a370


	//   ....[12]....
        /*0bb8*/ 	.word	0x0001a3e0


	//   ....[13]....
        /*0bbc*/ 	.word	0x0001a440


	//   ....[14]....
        /*0bc0*/ 	.word	0x0001a4b0


	//   ....[15]....
        /*0bc4*/ 	.word	0x0001a520


	//   ....[16]....
        /*0bc8*/ 	.word	0x0001a590


	//   ....[17]....
        /*0bcc*/ 	.word	0x0001a5f0


	//   ....[18]....
        /*0bd0*/ 	.word	0x0001a660


	//   ....[19]....
        /*0bd4*/ 	.word	0x0001a6d0


	//   ....[20]....
        /*0bd8*/ 	.word	0x0001a740


	//   ....[21]....
        /*0bdc*/ 	.word	0x0001a7a0


	//   ....[22]....
        /*0be0*/ 	.word	0x0001a810


	//   ....[23]....
        /*0be4*/ 	.word	0x0001a880


	//   ....[24]....
        /*0be8*/ 	.word	0x0001a8f0


	//   ....[25]....
        /*0bec*/ 	.word	0x0001a950


	//   ....[26]....
        /*0bf0*/ 	.word	0x0001a9c0


	//   ....[27]....
        /*0bf4*/ 	.word	0x0001aa30


	//   ....[28]....
        /*0bf8*/ 	.word	0x0001aaa0


	//   ....[29]....
        /*0bfc*/ 	.word	0x0001ab00


	//   ....[30]....
        /*0c00*/ 	.word	0x0001ab70


	//   ....[31]....
        /*0c04*/ 	.word	0x0001abe0


	//   ....[32]....
        /*0c08*/ 	.word	0x0001ac30


	//   ....[33]....
        /*0c0c*/ 	.word	0x0001ac70


	//   ....[34]....
        /*0c10*/ 	.word	0x0001acc0


	//   ....[35]....
        /*0c14*/ 	.word	0x0001ad10


	//   ....[36]....
        /*0c18*/ 	.word	0x0001ad60


	//   ....[37]....
        /*0c1c*/ 	.word	0x0001add0


	//   ....[38]....
        /*0c20*/ 	.word	0x0001ae20


	//   ....[39]....
        /*0c24*/ 	.word	0x0001ae70


	//   ....[40]....
        /*0c28*/ 	.word	0x0001aec0


	//   ....[41]....
        /*0c2c*/ 	.word	0x0001af10


	//   ....[42]....
        /*0c30*/ 	.word	0x0001af60


	//   ....[43]....
        /*0c34*/ 	.word	0x0001afd0


	//   ....[44]....
        /*0c38*/ 	.word	0x0001b020


	//   ....[45]....
        /*0c3c*/ 	.word	0x0001b090


	//   ....[46]....
        /*0c40*/ 	.word	0x0001b0f0


	//   ....[47]....
        /*0c44*/ 	.word	0x0001b160


	//----- nvinfo : EIATTR_EXIT_INSTR_OFFSETS
	.align		4
.L_206:
        /*0c48*/ 	.byte	0x04, 0x1c
        /*0c4a*/ 	.short	(.L_208 - .L_207)


	//   ....[0]....
.L_207:
        /*0c4c*/ 	.word	0x000010d0


	//   ....[1]....
        /*0c50*/ 	.word	0x00017d60


	//----- nvinfo : EIATTR_MAX_THREADS
	.align		4
.L_208:
        /*0c54*/ 	.byte	0x04, 0x05
        /*0c56*/ 	.short	(.L_210 - .L_209)
.L_209:
        /*0c58*/ 	.word	0x00000080
        /*0c5c*/ 	.word	0x00000001
        /*0c60*/ 	.word	0x00000001


	//----- nvinfo : EIATTR_CRS_STACK_SIZE
	.align		4
.L_210:
        /*0c64*/ 	.byte	0x04, 0x1e
        /*0c66*/ 	.short	(.L_212 - .L_211)
.L_211:
        /*0c68*/ 	.word	0x00000000
.L_212:


//--------------------- .nv.info._ZN7cutlass13device_kernelIN5flash19enable_sm80_to_sm89INS1_16FlashAttnFwdSm80INS1_25CollectiveMainloopFwdSm80ILi4ELi1ELb0EN4cute5tupleIJNS5_1CILi128EEENS7_ILi48EEENS7_ILi96EEEEEELi96ENS_6half_tEfNS_4arch4Sm80ELb0ELb1ELb0ELb1ELb1ELb1ELb1ELb1EEENS1_21CollectiveEpilogueFwdINS6_IJS8_SA_S9_EEENS6_IJNS7_ILi1EEESI_SI_EEESC_SE_Li128ELb1ELb1ELb1ELb0EEENS1_36VarlenDynamicPersistentTileSchedulerILi128ELi48ELi128ELi128ELb1ELb1ELb0ELb1ELb0ELb1EEEEEEEEEvNT_6ParamsE --------------------------
	.section	.nv.info._ZN7cutlass13device_kernelIN5flash19enable_sm80_to_sm89INS1_16FlashAttnFwdSm80INS1_25CollectiveMainloopFwdSm80ILi4ELi1ELb0EN4cute5tupleIJNS5_1CILi128EEENS7_ILi48EEENS7_ILi96EEEEEELi96ENS_6half_tEfNS_4arch4Sm80ELb0ELb1ELb0ELb1ELb1ELb1ELb1ELb1EEENS1_21CollectiveEpilogueFwdINS6_IJS8_SA_S9_EEENS6_IJNS7_ILi1EEESI_SI_EEESC_SE_Li128ELb1ELb1ELb1ELb0EEENS1_36VarlenDynamicPersistentTileSchedulerILi128ELi48ELi128ELi128ELb1ELb1ELb0ELb1ELb0ELb1EEEEEEEEEvNT_6ParamsE,"",@"SHT_CUDA_INFO"
	.sectionflags	@""
	.align	4


	//----- nvinfo : EIATTR_CUDA_API_VERSION
	.align		4
        /*0000*/ 	.byte	0x04, 0x37
        /*0002*/ 	.short	(.L_214 - .L_213)
.L_213:
        /*0004*/ 	.word	0x00000082


	//----- nvinfo : EIATTR_SW2861232_WAR
	.align		4
.L_214:
        /*0008*/ 	.byte	0x01, 0x35
	.zero		2


	//----- nvinfo : EIATTR_PARAM_CBANK
	.align		4
        /*000c*/ 	.byte	0x04, 0x0a
        /*000e*/ 	.short	(.L_216 - .L_215)
	.align		4
.L_215:
        /*0010*/ 	.word	index@(.nv.constant0._ZN7cutlass13device_kernelIN5flash19enable_sm80_to_sm89INS1_16FlashAttnFwdSm80INS1_25CollectiveMainloopFwdSm80ILi4ELi1ELb0EN4cute5tupleIJNS5_1CILi128EEENS7_ILi48EEENS7_ILi96EEEEEELi96ENS_6half_tEfNS_4arch4Sm80ELb0ELb1ELb0ELb1ELb1ELb1ELb1ELb1EEENS1_21CollectiveEpilogueFwdINS6_IJS8_SA_S9_EEENS6_IJNS7_ILi1EEESI_SI_EEESC_SE_Li128ELb1ELb1ELb1ELb0EEENS1_36VarlenDynamicPersistentTileSchedulerILi128ELi48ELi128ELi128ELb1ELb1ELb0ELb1ELb0ELb1EEEEEEEEEvNT_6ParamsE)
        /*0014*/ 	.short	0x0160
        /*0016*/ 	.short	0x0438


	//----- nvinfo : EIATTR_CBANK_PARAM_SIZE
	.align		4
.L_216:
        /*0018*/ 	.byte	0x03, 0x19
        /*001a*/ 	.short	0x0438


	//----- nvinfo : EIATTR_KPARAM_INFO
	.align		4
        /*001c*/ 	.byte	0x04, 0x17
        /*001e*/ 	.short	(.L_218 - .L_217)
.L_217:
        /*0020*/ 	.word	0x00000000
        /*0024*/ 	.short	0x0000
        /*0026*/ 	.short	0x0000
        /*0028*/ 	.byte	0x00, 0xf0, 0xe1, 0x10


	//----- nvinfo : EIATTR_MAXREG_COUNT
	.align		4
.L_218:
        /*002c*/ 	.byte	0x03, 0x1b
        /*002e*/ 	.short	0x00ff


	//----- nvinfo : EIATTR_NUM_BARRIERS
	.align		4
        /*0030*/ 	.byte	0x02, 0x4c
        /*0032*/ 	.byte	0x06
	.zero		1


	//----- nvinfo : EIATTR_ANNOTATIONS
	.align		4
        /*0034*/ 	.byte	0x04, 0x55
        /*0036*/ 	.short	(.L_220 - .L_219)


	//   ....[0]....
.L_219:
        /* <DEDUP_REMOVED lines=162> */


	//----- nvinfo : EIATTR_MERCURY_ISA_VERSION
	.align		4
.L_220:
        /*0a40*/ 	.byte	0x03, 0x5f
        /*0a42*/ 	.short	0x0000


	//----- nvinfo : EIATTR_INT_WARP_WIDE_INSTR_OFFSETS
	.align		4
        /*0a44*/ 	.byte	0x04, 0x31
        /*0a46*/ 	.short	(.L_222 - .L_221)


	//   ....[0]....
.L_221:
        /*0a48*/ 	.word	0x00020300


	//   ....[1]....
        /*0a4c*/ 	.word	0x00020380


	//----- nvinfo : EIATTR_COOP_GROUP_MASK_REGIDS
	.align		4
.L_222:
        /*0a50*/ 	.byte	0x04, 0x29
        /*0a52*/ 	.short	(.L_224 - .L_223)


	//   ....[0]....
.L_223:
        /*0a54*/ 	.word	0xffffffff


	//   ....[1]....
        /*0a58*/ 	.word	0xffffffff


	//   ....[2]....
        /*0a5c*/ 	.word	0xffffffff


	//   ....[3]....
        /*0a60*/ 	.word	0xffffffff


	//   ....[4]....
        /*0a64*/ 	.word	0xffffffff


	//   ....[5]....
        /*0a68*/ 	.word	0xffffffff


	//   ....[6]....
        /*0a6c*/ 	.word	0xffffffff


	//   ....[7]....
        /*0a70*/ 	.word	0xffffffff


	//   ....[8]....
        /*0a74*/ 	.word	0xffffffff


	//   ....[9]....
        /*0a78*/ 	.word	0xffffffff


	//   ....[10]....
        /*0a7c*/ 	.word	0xffffffff


	//   ....[11]....
        /*0a80*/ 	.word	0xffffffff


	//   ....[12]....
        /*0a84*/ 	.word	0xffffffff


	//   ....[13]....
        /*0a88*/ 	.word	0xffffffff


	//   ....[14]....
        /*0a8c*/ 	.word	0xffffffff


	//   ....[15]....
        /*0a90*/ 	.word	0xffffffff


	//   ....[16]....
        /*0a94*/ 	.word	0xffffffff


	//   ....[17]....
        /*0a98*/ 	.word	0xffffffff


	//   ....[18]....
        /*0a9c*/ 	.word	0xffffffff


	//   ....[19]....
        /*0aa0*/ 	.word	0xffffffff


	//   ....[20]....
        /*0aa4*/ 	.word	0xffffffff


	//   ....[21]....
        /*0aa8*/ 	.word	0xffffffff


	//   ....[22]....
        /*0aac*/ 	.word	0xffffffff


	//   ....[23]....
        /*0ab0*/ 	.word	0xffffffff


	//   ....[24]....
        /*0ab4*/ 	.word	0xffffffff


	//   ....[25]....
        /*0ab8*/ 	.word	0xffffffff


	//   ....[26]....
        /*0abc*/ 	.word	0xffffffff


	//   ....[27]....
        /*0ac0*/ 	.word	0xffffffff


	//   ....[28]....
        /*0ac4*/ 	.word	0xffffffff


	//   ....[29]....
        /*0ac8*/ 	.word	0xffffffff


	//   ....[30]....
        /*0acc*/ 	.word	0xffffffff


	//   ....[31]....
        /*0ad0*/ 	.word	0xffffffff


	//   ....[32]....
        /*0ad4*/ 	.word	0xffffffff


	//   ....[33]....
        /*0ad8*/ 	.word	0xffffffff


	//   ....[34]....
        /*0adc*/ 	.word	0xffffffff


	//   ....[35]....
        /*0ae0*/ 	.word	0xffffffff


	//   ....[36]....
        /*0ae4*/ 	.word	0xffffffff


	//   ....[37]....
        /*0ae8*/ 	.word	0xffffffff


	//   ....[38]....
        /*0aec*/ 	.word	0xffffffff


	//   ....[39]....
        /*0af0*/ 	.word	0xffffffff


	//   ....[40]....
        /*0af4*/ 	.word	0xffffffff


	//   ....[41]....
        /*0af8*/ 	.word	0xffffffff


	//   ....[42]....
        /*0afc*/ 	.word	0xffffffff


	//   ....[43]....
        /*0b00*/ 	.word	0xffffffff


	//   ....[44]....
        /*0b04*/ 	.word	0xffffffff


	//   ....[45]....
        /*0b08*/ 	.word	0xffffffff


	//   ....[46]....
        /*0b0c*/ 	.word	0xffffffff


	//   ....[47]....
        /*0b10*/ 	.word	0xffffffff


	//   ....[48]....
        /*0b14*/ 	.word	0xffffffff


	//   ....[49]....
        /*0b18*/ 	.word	0xffffffff


	//   ....[50]....
        /*0b1c*/ 	.word	0xffffffff


	//   ....[51]....
        /*0b20*/ 	.word	0xffffffff


	//   ....[52]....
        /*0b24*/ 	.word	0xffffffff


	//   ....[53]....
        /*0b28*/ 	.word	0xffffffff


	//   ....[54]....
        /*0b2c*/ 	.word	0xffffffff


	//   ....[55]....
        /*0b30*/ 	.word	0xffffffff


	//   ....[56]....
        /*0b34*/ 	.word	0xffffffff


	//   ....[57]....
        /*0b38*/ 	.word	0xffffffff


	//   ....[58]....
        /*0b3c*/ 	.word	0xffffffff


	//   ....[59]....
        /*0b40*/ 	.word	0xffffffff


	//   ....[60]....
        /*0b44*/ 	.word	0xffffffff


	//   ....[61]....
        /*0b48*/ 	.word	0xffffffff


	//   ....[62]....
        /*0b4c*/ 	.word	0xffffffff


	//   ....[63]....
        /*0b50*/ 	.word	0xffffffff


	//   ....[64]....
        /*0b54*/ 	.word	0xffffffff


	//   ....[65]....
        /*0b58*/ 	.word	0xffffffff


	//   ....[66]....
        /*0b5c*/ 	.word	0xffffffff


	//   ....[67]....
        /*0b60*/ 	.word	0xffffffff


	//   ....[68]....
        /*0b64*/ 	.word	0xffffffff


	//   ....[69]....
        /*0b68*/ 	.word	0xffffffff


	//   ....[70]....
        /*0b6c*/ 	.word	0xffffffff


	//   ....[71]....
        /*0b70*/ 	.word	0xffffffff


	//   ....[72]....
        /*0b74*/ 	.word	0xffffffff


	//   ....[73]....
        /*0b78*/ 	.word	0xffffffff


	//   ....[74]....
        /*0b7c*/ 	.word	0xffffffff


	//   ....[75]....
        /*0b80*/ 	.word	0xffffffff


	//   ....[76]....
        /*0b84*/ 	.word	0xffffffff


	//   ....[77]....
        /*0b88*/ 	.word	0xffffffff


	//   ....[78]....
        /*0b8c*/ 	.word	0xffffffff


	//   ....[79]....
        /*0b90*/ 	.word	0xffffffff


	//   ....[80]....
        /*0b94*/ 	.word	0xffffffff


	//   ....[81]....
        /*0b98*/ 	.word	0xffffffff


	//   ....[82]....
        /*0b9c*/ 	.word	0xffffffff


	//   ....[83]....
        /*0ba0*/ 	.word	0xffffffff


	//   ....[84]....
        /*0ba4*/ 	.word	0xffffffff


	//   ....[85]....
        /*0ba8*/ 	.word	0xffffffff


	//   ....[86]....
        /*0bac*/ 	.word	0xffffffff


	//   ....[87]....
        /*0bb0*/ 	.word	0xffffffff


	//   ....[88]....
        /*0bb4*/ 	.word	0xffffffff


	//   ....[89]....
        /*0bb8*/ 	.word	0xffffffff


	//   ....[90]....
        /*0bbc*/ 	.word	0xffffffff


	//   ....[91]....
        /*0bc0*/ 	.word	0xffffffff


	//   ....[92]....
        /*0bc4*/ 	.word	0xffffffff


	//   ....[93]....
        /*0bc8*/ 	.word	0xffffffff


	//   ....[94]....
        /*0bcc*/ 	.word	0xffffffff


	//   ....[95]....
        /*0bd0*/ 	.word	0xffffffff


	//   ....[96]....
        /*0bd4*/ 	.word	0xffffffff


	//   ....[97]....
        /*0bd8*/ 	.word	0xffffffff


	//   ....[98]....
        /*0bdc*/ 	.word	0xffffffff


	//   ....[99]....
        /*0be0*/ 	.word	0xffffffff


	//   ....[100]....
        /*0be4*/ 	.word	0xffffffff


	//   ....[101]....
        /*0be8*/ 	.word	0xffffffff


	//   ....[102]....
        /*0bec*/ 	.word	0xffffffff


	//   ....[103]....
        /*0bf0*/ 	.word	0xffffffff


	//   ....[104]....
        /*0bf4*/ 	.word	0xffffffff


	//   ....[105]....
        /*0bf8*/ 	.word	0xffffffff


	//   ....[106]....
        /*0bfc*/ 	.word	0xffffffff


	//   ....[107]....
        /*0c00*/ 	.word	0xffffffff


	//   ....[108]....
        /*0c04*/ 	.word	0xffffffff


	//   ....[109]....
        /*0c08*/ 	.word	0xffffffff


	//   ....[110]....
        /*0c0c*/ 	.word	0xffffffff


	//   ....[111]....
        /*0c10*/ 	.word	0xffffffff


	//   ....[112]....
        /*0c14*/ 	.word	0xffffffff


	//   ....[113]....
        /*0c18*/ 	.word	0xffffffff


	//   ....[114]....
        /*0c1c*/ 	.word	0xffffffff


	//   ....[115]....
        /*0c20*/ 	.word	0xffffffff


	//   ....[116]....
        /*0c24*/ 	.word	0xffffffff


	//   ....[117]....
        /*0c28*/ 	.word	0xffffffff


	//   ....[118]....
        /*0c2c*/ 	.word	0xffffffff


	//   ....[119]....
        /*0c30*/ 	.word	0xffffffff


	//   ....[120]....
        /*0c34*/ 	.word	0xffffffff


	//   ....[121]....
        /*0c38*/ 	.word	0xffffffff


	//   ....[122]....
        /*0c3c*/ 	.word	0xffffffff


	//   ....[123]....
        /*0c40*/ 	.word	0xffffffff


	//   ....[124]....
        /*0c44*/ 	.word	0xffffffff


	//   ....[125]....
        /*0c48*/ 	.word	0xffffffff


	//   ....[126]....
        /*0c4c*/ 	.word	0xffffffff


	//   ....[127]....
        /*0c50*/ 	.word	0xffffffff


	//   ....[128]....
        /*0c54*/ 	.word	0xffffffff


	//   ....[129]....
        /*0c58*/ 	.word	0xffffffff


	//   ....[130]....
        /*0c5c*/ 	.word	0xffffffff


	//   ....[131]....
        /*0c60*/ 	.word	0xffffffff


	//   ....[132]....
        /*0c64*/ 	.word	0xffffffff


	//   ....[133]....
        /*0c68*/ 	.word	0xffffffff


	//   ....[134]....
        /*0c6c*/ 	.word	0xffffffff


	//   ....[135]....
        /*0c70*/ 	.word	0xffffffff


	//   ....[136]....
        /*0c74*/ 	.word	0xffffffff


	//   ....[137]....
        /*0c78*/ 	.word	0xffffffff


	//   ....[138]....
        /*0c7c*/ 	.word	0xffffffff


	//   ....[139]....
        /*0c80*/ 	.word	0xffffffff


	//   ....[140]....
        /*0c84*/ 	.word	0xffffffff


	//   ....[141]....
        /*0c88*/ 	.word	0xffffffff


	//   ....[142]....
        /*0c8c*/ 	.word	0xffffffff


	//   ....[143]....
        /*0c90*/ 	.word	0xffffffff


	//   ....[144]....
        /*0c94*/ 	.word	0xffffffff


	//   ....[145]....
        /*0c98*/ 	.word	0xffffffff


	//   ....[146]....
        /*0c9c*/ 	.word	0xffffffff


	//   ....[147]....
        /*0ca0*/ 	.word	0xffffffff


	//   ....[148]....
        /*0ca4*/ 	.word	0xffffffff


	//   ....[149]....
        /*0ca8*/ 	.word	0xffffffff


	//   ....[150]....
        /*0cac*/ 	.word	0xffffffff


	//   ....[151]....
        /*0cb0*/ 	.word	0xffffffff


	//   ....[152]....
        /*0cb4*/ 	.word	0xffffffff


	//   ....[153]....
        /*0cb8*/ 	.word	0xffffffff


	//   ....[154]....
        /*0cbc*/ 	.word	0xffffffff


	//   ....[155]....
        /*0cc0*/ 	.word	0xffffffff


	//   ....[156]....
        /*0cc4*/ 	.word	0xffffffff


	//   ....[157]....
        /*0cc8*/ 	.word	0xffffffff


	//   ....[158]....
        /*0ccc*/ 	.word	0xffffffff


	//   ....[159]....
        /*0cd0*/ 	.word	0xffffffff


	//   ....[160]....
        /*0cd4*/ 	.word	0xffffffff


	//   ....[161]....
        /*0cd8*/ 	.word	0xffffffff


	//   ....[162]....
        /*0cdc*/ 	.word	0xffffffff


	//   ....[163]....
        /*0ce0*/ 	.word	0xffffffff


	//   ....[164]....
        /*0ce4*/ 	.word	0xffffffff


	//   ....[165]....
        /*0ce8*/ 	.word	0xffffffff


	//   ....[166]....
        /*0cec*/ 	.word	0xffffffff


	//   ....[167]....
        /*0cf0*/ 	.word	0xffffffff


	//   ....[168]....
        /*0cf4*/ 	.word	0xffffffff


	//   ....[169]....
        /*0cf8*/ 	.word	0xffffffff


	//   ....[170]....
        /*0cfc*/ 	.word	0xffffffff


	//   ....[171]....
        /*0d00*/ 	.word	0xffffffff


	//   ....[172]....
        /*0d04*/ 	.word	0xffffffff


	//   ....[173]....
        /*0d08*/ 	.word	0xffffffff


	//   ....[174]....
        /*0d0c*/ 	.word	0xffffffff


	//   ....[175]....
        /*0d10*/ 	.word	0xffffffff


	//   ....[176]....
        /*0d14*/ 	.word	0xffffffff


	//   ....[177]....
        /*0d18*/ 	.word	0xffffffff


	//   ....[178]....
        /*0d1c*/ 	.word	0xffffffff


	//   ....[179]....
        /*0d20*/ 	.word	0xffffffff


	//   ....[180]....
        /*0d24*/ 	.word	0xffffffff


	//   ....[181]....
        /*0d28*/ 	.word	0xffffffff


	//   ....[182]....
        /*0d2c*/ 	.word	0xffffffff


	//   ....[183]....
        /*0d30*/ 	.word	0xffffffff


	//   ....[184]....
        /*0d34*/ 	.word	0xffffffff


	//   ....[185]....
        /*0d38*/ 	.word	0xffffffff


	//   ....[186]....
        /*0d3c*/ 	.word	0xffffffff


	//   ....[187]....
        /*0d40*/ 	.word	0xffffffff


	//   ....[188]....
        /*0d44*/ 	.word	0xffffffff


	//   ....[189]....
        /*0d48*/ 	.word	0xffffffff


	//   ....[190]....
        /*0d4c*/ 	.word	0xffffffff


	//   ....[191]....
        /*0d50*/ 	.word	0xffffffff


	//   ....[192]....
        /*0d54*/ 	.word	0xffffffff


	//   ....[193]....
        /*0d58*/ 	.word	0xffffffff


	//   ....[194]....
        /*0d5c*/ 	.word	0xffffffff


	//   ....[195]....
        /*0d60*/ 	.word	0xffffffff


	//   ....[196]....
        /*0d64*/ 	.word	0xffffffff


	//   ....[197]....
        /*0d68*/ 	.word	0xffffffff


	//   ....[198]....
        /*0d6c*/ 	.word	0xffffffff


	//   ....[199]....
        /*0d70*/ 	.word	0xffffffff


	//   ....[200]....
        /*0d74*/ 	.word	0xffffffff


	//   ....[201]....
        /*0d78*/ 	.word	0xffffffff


	//   ....[202]....
        /*0d7c*/ 	.word	0xffffffff


	//   ....[203]....
        /*0d80*/ 	.word	0xffffffff


	//   ....[204]....
        /*0d84*/ 	.word	0xffffffff


	//   ....[205]....
        /*0d88*/ 	.word	0xffffffff


	//   ....[206]....
        /*0d8c*/ 	.word	0xffffffff


	//   ....[207]....
        /*0d90*/ 	.word	0xffffffff


	//   ....[208]....
        /*0d94*/ 	.word	0xffffffff


	//   ....[209]....
        /*0d98*/ 	.word	0xffffffff


	//   ....[210]....
        /*0d9c*/ 	.word	0xffffffff


	//   ....[211]....
        /*0da0*/ 	.word	0xffffffff


	//   ....[212]....
        /*0da4*/ 	.word	0xffffffff


	//   ....[213]....
        /*0da8*/ 	.word	0xffffffff


	//   ....[214]....
        /*0dac*/ 	.word	0xffffffff


	//   ....[215]....
        /*0db0*/ 	.word	0xffffffff


	//   ....[216]....
        /*0db4*/ 	.word	0xffffffff


	//   ....[217]....
        /*0db8*/ 	.word	0xffffffff


	//   ....[218]....
        /*0dbc*/ 	.word	0xffffffff


	//   ....[219]....
        /*0dc0*/ 	.word	0xffffffff


	//   ....[220]....
        /*0dc4*/ 	.word	0xffffffff


	//   ....[221]....
        /*0dc8*/ 	.word	0xffffffff


	//   ....[222]....
        /*0dcc*/ 	.word	0xffffffff


	//   ....[223]....
        /*0dd0*/ 	.word	0xffffffff


	//   ....[224]....
        /*0dd4*/ 	.word	0xffffffff


	//   ....[225]....
        /*0dd8*/ 	.word	0xffffffff


	//   ....[226]....
        /*0ddc*/ 	.word	0xffffffff


	//   ....[227]....
        /*0de0*/ 	.word	0xffffffff


	//   ....[228]....
        /*0de4*/ 	.word	0xffffffff


	//   ....[229]....
        /*0de8*/ 	.word	0xffffffff


	//   ....[230]....
        /*0dec*/ 	.word	0xffffffff


	//   ....[231]....
        /*0df0*/ 	.word	0xffffffff


	//   ....[232]....
        /*0df4*/ 	.word	0xffffffff


	//   ....[233]....
        /*0df8*/ 	.word	0xffffffff


	//   ....[234]....
        /*0dfc*/ 	.word	0xffffffff


	//   ....[235]....
        /*0e00*/ 	.word	0xffffffff


	//   ....[236]....
        /*0e04*/ 	.word	0xffffffff


	//   ....[237]....
        /*0e08*/ 	.word	0xffffffff


	//   ....[238]....
        /*0e0c*/ 	.word	0xffffffff


	//   ....[239]....
        /*0e10*/ 	.word	0xffffffff


	//   ....[240]....
        /*0e14*/ 	.word	0xffffffff


	//   ....[241]....
        /*0e18*/ 	.word	0xffffffff


	//   ....[242]....
        /*0e1c*/ 	.word	0xffffffff


	//   ....[243]....
        /*0e20*/ 	.word	0xffffffff


	//   ....[244]....
        /*0e24*/ 	.word	0xffffffff


	//   ....[245]....
        /*0e28*/ 	.word	0xffffffff


	//   ....[246]....
        /*0e2c*/ 	.word	0xffffffff


	//   ....[247]....
        /*0e30*/ 	.word	0xffffffff


	//   ....[248]....
        /*0e34*/ 	.word	0xffffffff


	//   ....[249]....
        /*0e38*/ 	.word	0xffffffff


	//   ....[250]....
        /*0e3c*/ 	.word	0xffffffff


	//   ....[251]....
        /*0e40*/ 	.word	0xffffffff


	//   ....[252]....
        /*0e44*/ 	.word	0xffffffff


	//   ....[253]....
        /*0e48*/ 	.word	0xffffffff


	//   ....[254]....
        /*0e4c*/ 	.word	0xffffffff


	//   ....[255]....
        /*0e50*/ 	.word	0xffffffff


	//   ....[0]....
        /*0e54*/ 	.word	0xffffffff


	//   ....[1]....
        /*0e58*/ 	.word	0xffffffff


	//   ....[2]....
        /*0e5c*/ 	.word	0xffffffff


	//   ....[3]....
        /*0e60*/ 	.word	0xffffffff


	//   ....[4]....
        /*0e64*/ 	.word	0xffffffff


	//   ....[5]....
        /*0e68*/ 	.word	0xffffffff


	//   ....[6]....
        /*0e6c*/ 	.word	0xffffffff


	//   ....[7]....
        /*0e70*/ 	.word	0xffffffff


	//   ....[8]....
        /*0e74*/ 	.word	0xffffffff


	//   ....[9]....
        /*0e78*/ 	.word	0xffffffff


	//   ....[10]....
        /*0e7c*/ 	.word	0xffffffff


	//   ....[11]....
        /*0e80*/ 	.word	0xffffffff


	//   ....[12]....
        /*0e84*/ 	.word	0xffffffff


	//   ....[13]....
        /*0e88*/ 	.word	0xffffffff


	//   ....[14]....
        /*0e8c*/ 	.word	0xffffffff


	//   ....[15]....
        /*0e90*/ 	.word	0xffffffff


	//   ....[16]....
        /*0e94*/ 	.word	0xffffffff


	//   ....[17]....
        /*0e98*/ 	.word	0xffffffff


	//   ....[18]....
        /*0e9c*/ 	.word	0xffffffff


	//   ....[19]....
        /*0ea0*/ 	.word	0xffffffff


	//   ....[20]....
        /*0ea4*/ 	.word	0xffffffff


	//   ....[21]....
        /*0ea8*/ 	.word	0xffffffff


	//   ....[22]....
        /*0eac*/ 	.word	0xffffffff


	//   ....[23]....
        /*0eb0*/ 	.word	0xffffffff


	//   ....[24]....
        /*0eb4*/ 	.word	0xffffffff


	//   ....[25]....
        /*0eb8*/ 	.word	0xffffffff


	//   ....[26]....
        /*0ebc*/ 	.word	0xffffffff


	//   ....[27]....
        /*0ec0*/ 	.word	0xffffffff


	//   ....[28]....
        /*0ec4*/ 	.word	0xffffffff


	//   ....[29]....
        /*0ec8*/ 	.word	0xffffffff


	//   ....[30]....
        /*0ecc*/ 	.word	0xffffffff


	//   ....[31]....
        /*0ed0*/ 	.word	0xffffffff


	//   ....[32]....
        /*0ed4*/ 	.word	0xffffffff


	//   ....[33]....
        /*0ed8*/ 	.word	0xffffffff


	//   ....[34]....
        /*0edc*/ 	.word	0xffffffff


	//   ....[35]....
        /*0ee0*/ 	.word	0xffffffff


	//   ....[36]....
        /*0ee4*/ 	.word	0xffffffff


	//   ....[37]....
        /*0ee8*/ 	.word	0xffffffff


	//   ....[38]....
        /*0eec*/ 	.word	0xffffffff


	//   ....[39]....
        /*0ef0*/ 	.word	0xffffffff


	//   ....[40]....
        /*0ef4*/ 	.word	0xffffffff


	//   ....[41]....
        /*0ef8*/ 	.word	0xffffffff


	//   ....[42]....
        /*0efc*/ 	.word	0xffffffff


	//   ....[43]....
        /*0f00*/ 	.word	0xffffffff


	//   ....[44]....
        /*0f04*/ 	.word	0xffffffff


	//   ....[45]....
        /*0f08*/ 	.word	0xffffffff


	//   ....[46]....
        /*0f0c*/ 	.word	0xffffffff


	//   ....[47]....
        /*0f10*/ 	.word	0xffffffff


	//   ....[48]....
        /*0f14*/ 	.word	0xffffffff


	//   ....[49]....
        /*0f18*/ 	.word	0xffffffff


	//   ....[50]....
        /*0f1c*/ 	.word	0xffffffff


	//   ....[51]....
        /*0f20*/ 	.word	0xffffffff


	//   ....[52]....
        /*0f24*/ 	.word	0xffffffff


	//   ....[53]....
        /*0f28*/ 	.word	0xffffffff


	//   ....[54]....
        /*0f2c*/ 	.word	0xffffffff


	//   ....[55]....
        /*0f30*/ 	.word	0xffffffff


	//   ....[56]....
        /*0f34*/ 	.word	0xffffffff


	//   ....[57]....
        /*0f38*/ 	.word	0xffffffff


	//   ....[58]....
        /*0f3c*/ 	.word	0xffffffff


	//   ....[59]....
        /*0f40*/ 	.word	0xffffffff


	//   ....[60]....
        /*0f44*/ 	.word	0xffffffff


	//   ....[61]....
        /*0f48*/ 	.word	0xffffffff


	//   ....[62]....
        /*0f4c*/ 	.word	0xffffffff


	//   ....[63]....
        /*0f50*/ 	.word	0xffffffff


	//   ....[64]....
        /*0f54*/ 	.word	0xffffffff


	//   ....[65]....
        /*0f58*/ 	.word	0xffffffff


	//   ....[66]....
        /*0f5c*/ 	.word	0xffffffff


	//   ....[67]....
        /*0f60*/ 	.word	0xffffffff


	//   ....[68]....
        /*0f64*/ 	.word	0xffffffff


	//   ....[69]....
        /*0f68*/ 	.word	0xffffffff


	//   ....[70]....
        /*0f6c*/ 	.word	0xffffffff


	//   ....[71]....
        /*0f70*/ 	.word	0xffffffff


	//----- nvinfo : EIATTR_COOP_GROUP_INSTR_OFFSETS
	.align		4
.L_224:
        /*0f74*/ 	.byte	0x04, 0x28
        /*0f76*/ 	.short	(.L_226 - .L_225)


	//   ....[0]....
.L_225:
        /*0f78*/ 	.word	0x00000050


	//   ....[1]....
        /*0f7c*/ 	.word	0x00000200


	//   ....[2]....
        /*0f80*/ 	.word	0x00000230


	//   ....[3]....
        /*0f84*/ 	.word	0x00000260


	//   ....[4]....
        /*0f88*/ 	.word	0x00000290


	//   ....[5]....
        /*0f8c*/ 	.word	0x000002c0


	//   ....[6]....
        /*0f90*/ 	.word	0x000002f0


	//   ....[7]....
        /*0f94*/ 	.word	0x00000450


	//   ....[8]....
        /*0f98*/ 	.word	0x00000490


	//   ....[9]....
        /*0f9c*/ 	.word	0x000004c0


	//   ....[10]....
        /*0fa0*/ 	.word	0x000004f0


	//   ....[11]....
        /*0fa4*/ 	.word	0x00000520


	//   ....[12]....
        /*0fa8*/ 	.word	0x00000550


	//   ....[13]....
        /*0fac*/ 	.word	0x000005e0


	//   ....[14]....
        /*0fb0*/ 	.word	0x00000630


	//   ....[15]....
        /*0fb4*/ 	.word	0x00000650


	//   ....[16]....
        /*0fb8*/ 	.word	0x000006b0


	//   ....[17]....
        /*0fbc*/ 	.word	0x00004140


	//   ....[18]....
        /*0fc0*/ 	.word	0x00004150


	//   ....[19]....
        /*0fc4*/ 	.word	0x00005db0


	//   ....[20]....
        /*0fc8*/ 	.word	0x00005dc0


	//   ....[21]....
        /*0fcc*/ 	.word	0x00007730


	//   ....[22]....
        /*0fd0*/ 	.word	0x00007750


	//   ....[23]....
        /*0fd4*/ 	.word	0x00007e40


	//   ....[24]....
        /*0fd8*/ 	.word	0x00007e60


	//   ....[25]....
        /*0fdc*/ 	.word	0x00009180


	//   ....[26]....
        /*0fe0*/ 	.word	0x000091a0


	//   ....[27]....
        /*0fe4*/ 	.word	0x00009330


	//   ....[28]....
        /*0fe8*/ 	.word	0x00009340


	//   ....[29]....
        /*0fec*/ 	.word	0x000094d0


	//   ....[30]....
        /*0ff0*/ 	.word	0x000094f0


	//   ....[31]....
        /*0ff4*/ 	.word	0x00009680


	//   ....[32]....
        /*0ff8*/ 	.word	0x00009690


	//   ....[33]....
        /*0ffc*/ 	.word	0x00009bc0


	//   ....[34]....
        /*1000*/ 	.word	0x00009bd0


	//   ....[35]....
        /*1004*/ 	.word	0x00009be0


	//   ....[36]....
        /*1008*/ 	.word	0x00009bf0


	//   ....[37]....
        /*100c*/ 	.word	0x0000a0a0


	//   ....[38]....
        /*1010*/ 	.word	0x0000a0c0


	//   ....[39]....
        /*1014*/ 	.word	0x0000a0e0


	//   ....[40]....
        /*1018*/ 	.word	0x0000a100


	//   ....[41]....
        /*101c*/ 	.word	0x0000a620


	//   ....[42]....
        /*1020*/ 	.word	0x0000a890


	//   ....[43]....
        /*1024*/ 	.word	0x0000a8d0


	//   ....[44]....
        /*1028*/ 	.word	0x0000a900


	//   ....[45]....
        /*102c*/ 	.word	0x0000d4f0


	//   ....[46]....
        /*1030*/ 	.word	0x0000d510


	//   ....[47]....
        /*1034*/ 	.word	0x0000d530


	//   ....[48]....
        /*1038*/ 	.word	0x0000d550


	//   ....[49]....
        /*103c*/ 	.word	0x0000d8a0


	//   ....[50]....
        /*1040*/ 	.word	0x0000db10


	//   ....[51]....
        /*1044*/ 	.word	0x0000db50


	//   ....[52]....
        /*1048*/ 	.word	0x0000db90


	//   ....[53]....
        /*104c*/ 	.word	0x00010970


	//   ....[54]....
        /*1050*/ 	.word	0x000109a0


	//   ....[55]....
        /*1054*/ 	.word	0x00010b60


	//   ....[56]....
        /*1058*/ 	.word	0x00010b70


	//   ....[57]....
        /*105c*/ 	.word	0x00011570


	//   ....[58]....
        /*1060*/ 	.word	0x00011590


	//   ....[59]....
        /*1064*/ 	.word	0x00011700


	//   ....[60]....
        /*1068*/ 	.word	0x00011710


	//   ....[61]....
        /*106c*/ 	.word	0x00011970


	//   ....[62]....
        /*1070*/ 	.word	0x00011b30


	//   ....[63]....
        /*1074*/ 	.word	0x000120b0


	//   ....[64]....
        /*1078*/ 	.word	0x000127c0


	//   ....[65]....
        /*107c*/ 	.word	0x00012ee0


	//   ....[66]....
        /*1080*/ 	.word	0x00012f10


	//   ....[67]....
        /*1084*/ 	.word	0x00012f20


	//   ....[68]....
        /*1088*/ 	.word	0x00012f30


	//   ....[69]....
        /*108c*/ 	.word	0x00012f40


	//   ....[70]....
        /*1090*/ 	.word	0x00012f70


	//   ....[71]....
        /*1094*/ 	.word	0x00012f90


	//   ....[72]....
        /*1098*/ 	.word	0x00012fb0


	//   ....[73]....
        /*109c*/ 	.word	0x00014560


	//   ....[74]....
        /*10a0*/ 	.word	0x00014580


	//   ....[75]....
        /*10a4*/ 	.word	0x000146e0


	//   ....[76]....
        /*10a8*/ 	.word	0x000146f0


	//   ....[77]....
        /*10ac*/ 	.word	0x000150c0


	//   ....[78]....
        /*10b0*/ 	.word	0x000150e0


	//   ....[79]....
        /*10b4*/ 	.word	0x00015250


	//   ....[80]....
        /*10b8*/ 	.word	0x00015260


	//   ....[81]....
        /*10bc*/ 	.word	0x000154a0


	//   ....[82]....
        /*10c0*/ 	.word	0x000156a0


	//   ....[83]....
        /*10c4*/ 	.word	0x000158a0


	//   ....[84]....
        /*10c8*/ 	.word	0x000165e0


	//   ....[85]....
        /*10cc*/ 	.word	0x00016dc0


	//   ....[86]....
        /*10d0*/ 	.word	0x00016df0


	//   ....[87]....
        /*10d4*/ 	.word	0x00016e10


	//   ....[88]....
        /*10d8*/ 	.word	0x00016e30


	//   ....[89]....
        /*10dc*/ 	.word	0x00016e50


	//   ....[90]....
        /*10e0*/ 	.word	0x00016e70


	//   ....[91]....
        /*10e4*/ 	.word	0x00016e90


	//   ....[92]....
        /*10e8*/ 	.word	0x00016eb0


	//   ....[93]....
        /*10ec*/ 	.word	0x00018be0


	//   ....[94]....
        /*10f0*/ 	.word	0x00018c00


	//   ....[95]....
        /*10f4*/ 	.word	0x00018d60


	//   ....[96]....
        /*10f8*/ 	.word	0x00018d70


	//   ....[97]....
        /*10fc*/ 	.word	0x00019740


	//   ....[98]....
        /*1100*/ 	.word	0x00019760


	//   ....[99]....
        /*1104*/ 	.word	0x000198d0


	//   ....[100]....
        /*1108*/ 	.word	0x000198e0


	//   ....[101]....
        /*110c*/ 	.word	0x00019d60


	//   ....[102]....
        /*1110*/ 	.word	0x00019d90


	//   ....[103]....
        /*1114*/ 	.word	0x00019db0


	//   ....[104]....
        /*1118*/ 	.word	0x00019dd0


	//   ....[105]....
        /*111c*/ 	.word	0x00019df0


	//   ....[106]....
        /*1120*/ 	.word	0x00019e10


	//   ....[107]....
        /*1124*/ 	.word	0x00019e30


	//   ....[108]....
        /*1128*/ 	.word	0x00019e50


	//   ....[109]....
        /*112c*/ 	.word	0x0001b840


	//   ....[110]....
        /*1130*/ 	.word	0x0001b890


	//   ....[111]....
        /*1134*/ 	.word	0x0001b9b0


	//   ....[112]....
        /*1138*/ 	.word	0x0001b9c0


	//   ....[113]....
        /*113c*/ 	.word	0x0001c390


	//   ....[114]....
        /*1140*/ 	.word	0x0001c3b0


	//   ....[115]....
        /*1144*/ 	.word	0x0001c4a0


	//   ....[116]....
        /*1148*/ 	.word	0x0001c4b0


	//   ....[117]....
        /*114c*/ 	.word	0x0001c670


	//   ....[118]....
        /*1150*/ 	.word	0x0001c870


	//   ....[119]....
        /*1154*/ 	.word	0x0001ca70


	//   ....[120]....
        /*1158*/ 	.word	0x0001d7b0


	//   ....[121]....
        /*115c*/ 	.word	0x0001df90


	//   ....[122]....
        /*1160*/ 	.word	0x0001dfc0


	//   ....[123]....
        /*1164*/ 	.word	0x0001dfe0


	//   ....[124]....
        /*1168*/ 	.word	0x0001e000


	//   ....[125]....
        /*116c*/ 	.word	0x0001e020


	//   ....[126]....
        /*1170*/ 	.word	0x0001e040


	//   ....[127]....
        /*1174*/ 	.word	0x0001e060


	//   ....[128]....
        /*1178*/ 	.word	0x0001e080


	//   ....[129]....
        /*117c*/ 	.word	0x0001f940


	//   ....[130]....
        /*1180*/ 	.word	0x0001f970


	//   ....[131]....
        /*1184*/ 	.word	0x0001f980


	//   ....[132]....
        /*1188*/ 	.word	0x0001f990


	//   ....[133]....
        /*118c*/ 	.word	0x0001f9a0


	//   ....[134]....
        /*1190*/ 	.word	0x0001f9d0


	//   ....[135]....
        /*1194*/ 	.word	0x0001f9f0


	//   ....[136]....
        /*1198*/ 	.word	0x0001fa10


	//   ....[137]....
        /*119c*/ 	.word	0x00020fb0


	//   ....[138]....
        /*11a0*/ 	.word	0x00020fc0


	//   ....[139]....
        /*11a4*/ 	.word	0x00020fe0


	//   ....[140]....
        /*11a8*/ 	.word	0x00020ff0


	//   ....[141]....
        /*11ac*/ 	.word	0x00021000


	//   ....[142]....
        /*11b0*/ 	.word	0x00021010


	//   ....[143]....
        /*11b4*/ 	.word	0x00021030


	//   ....[144]....
        /*11b8*/ 	.word	0x00021040


	//   ....[145]....
        /*11bc*/ 	.word	0x000214b0


	//   ....[146]....
        /*11c0*/ 	.word	0x000214d0


	//   ....[147]....
        /*11c4*/ 	.word	0x00021630


	//   ....[148]....
        /*11c8*/ 	.word	0x00021640


	//   ....[149]....
        /*11cc*/ 	.word	0x000217b0


	//   ....[150]....
        /*11d0*/ 	.word	0x000217d0


	//   ....[151]....
        /*11d4*/ 	.word	0x00021940


	//   ....[152]....
        /*11d8*/ 	.word	0x00021950


	//   ....[153]....
        /*11dc*/ 	.word	0x00021cb0


	//   ....[154]....
        /*11e0*/ 	.word	0x00021cd0


	//   ....[155]....
        /*11e4*/ 	.word	0x00022240


	//   ....[156]....
        /*11e8*/ 	.word	0x00022250


	//   ....[157]....
        /*11ec*/ 	.word	0x000227c0


	//   ....[158]....
        /*11f0*/ 	.word	0x000227e0


	//   ....[159]....
        /*11f4*/ 	.word	0x00022d60


	//   ....[160]....
        /*11f8*/ 	.word	0x00022d70


	//   ....[161]....
        /*11fc*/ 	.word	0x00023ac0


	//   ....[162]....
        /*1200*/ 	.word	0x00023ae0


	//   ....[163]....
        /*1204*/ 	.word	0x00023c50


	//   ....[164]....
        /*1208*/ 	.word	0x00023c60


	//   ....[165]....
        /*120c*/ 	.word	0x00023dd0


	//   ....[166]....
        /*1210*/ 	.word	0x00023df0


	//   ....[167]....
        /*1214*/ 	.word	0x00023f60


	//   ....[168]....
        /*1218*/ 	.word	0x00023f70


	//   ....[169]....
        /*121c*/ 	.word	0x000241a0


	//   ....[170]....
        /*1220*/ 	.word	0x000241c0


	//   ....[171]....
        /*1224*/ 	.word	0x000242f0


	//   ....[172]....
        /*1228*/ 	.word	0x00024330


	//   ....[173]....
        /*122c*/ 	.word	0x00024360


	//   ....[174]....
        /*1230*/ 	.word	0x00024390


	//   ....[175]....
        /*1234*/ 	.word	0x000243c0


	//   ....[176]....
        /*1238*/ 	.word	0x000243f0


	//   ....[177]....
        /*123c*/ 	.word	0x00024560


	//   ....[178]....
        /*1240*/ 	.word	0x000245a0


	//   ....[179]....
        /*1244*/ 	.word	0x000245d0


	//   ....[180]....
        /*1248*/ 	.word	0x00024600


	//   ....[181]....
        /*124c*/ 	.word	0x00024630


	//   ....[182]....
        /*1250*/ 	.word	0x00024660


	//   ....[183]....
        /*1254*/ 	.word	0x000246f0


	//   ....[184]....
        /*1258*/ 	.word	0x00024750


	//   ....[185]....
        /*125c*/ 	.word	0x00024760


	//   ....[186]....
        /*1260*/ 	.word	0x000247c0


	//   ....[187]....
        /*1264*/ 	.word	0x00025220


	//   ....[188]....
        /*1268*/ 	.word	0x00025280


	//   ....[189]....
        /*126c*/ 	.word	0x000252d0


	//   ....[190]....
        /*1270*/ 	.word	0x00025320


	//   ....[191]....
        /*1274*/ 	.word	0x00025370


	//   ....[192]....
        /*1278*/ 	.word	0x000253e0


	//   ....[193]....
        /*127c*/ 	.word	0x00025430


	//   ....[194]....
        /*1280*/ 	.word	0x000254a0


	//   ....[195]....
        /*1284*/ 	.word	0x00025510


	//   ....[196]....
        /*1288*/ 	.word	0x00025580


	//   ....[197]....
        /*128c*/ 	.word	0x000255f0


	//   ....[198]....
        /*1290*/ 	.word	0x00025660


	//   ....[199]....
        /*1294*/ 	.word	0x000256d0


	//   ....[200]....
        /*1298*/ 	.word	0x00025730


	//   ....[201]....
        /*129c*/ 	.word	0x000257a0


	//   ....[202]....
        /*12a0*/ 	.word	0x00025810


	//   ....[203]....
        /*12a4*/ 	.word	0x00025880


	//   ....[204]....
        /*12a8*/ 	.word	0x000258e0


	//   ....[205]....
        /*12ac*/ 	.word	0x00025950


	//   ....[206]....
        /*12b0*/ 	.word	0x000259b0


	//   ....[207]....
        /*12b4*/ 	.word	0x00025a20


	//   ....[208]....
        /*12b8*/ 	.word	0x00025a90


	//   ....[209]....
        /*12bc*/ 	.word	0x00025b00


	//   ....[210]....
        /*12c0*/ 	.word	0x00025b60


	//   ....[211]....
        /*12c4*/ 	.word	0x00025bd0


	//   ....[212]....
        /*12c8*/ 	.word	0x00025c40


	//   ....[213]....
        /*12cc*/ 	.word	0x00025cb0


	//   ....[214]....
        /*12d0*/ 	.word	0x00025d20


	//   ....[215]....
        /*12d4*/ 	.word	0x00025d70


	//   ....[216]....
        /*12d8*/ 	.word	0x00025db0


	//   ....[217]....
        /*12dc*/ 	.word	0x00025e00


	//   ....[218]....
        /*12e0*/ 	.word	0x00025e50


	//   ....[219]....
        /*12e4*/ 	.word	0x00025ea0


	//   ....[220]....
        /*12e8*/ 	.word	0x00025ef0


	//   ....[221]....
        /*12ec*/ 	.word	0x00025f40


	//   ....[222]....
        /*12f0*/ 	.word	0x00025f90


	//   ....[223]....
        /*12f4*/ 	.word	0x00026000


	//   ....[224]....
        /*12f8*/ 	.word	0x00026070


	//   ....[225]....
        /*12fc*/ 	.word	0x000260e0


	//   ....[226]....
        /*1300*/ 	.word	0x00026140


	//   ....[227]....
        /*1304*/ 	.word	0x000261b0


	//   ....[228]....
        /*1308*/ 	.word	0x00026220


	//   ....[229]....
        /*130c*/ 	.word	0x00026290


	//   ....[230]....
        /*1310*/ 	.word	0x000262f0


	//   ....[231]....
        /*1314*/ 	.word	0x00026360


	//   ....[232]....
        /*1318*/ 	.word	0x000263d0


	//   ....[233]....
        /*131c*/ 	.word	0x00026440


	//   ....[234]....
        /*1320*/ 	.word	0x000264b0


	//   ....[235]....
        /*1324*/ 	.word	0x00026500


	//   ....[236]....
        /*1328*/ 	.word	0x00026540


	//   ....[237]....
        /*132c*/ 	.word	0x00026590


	//   ....[238]....
        /*1330*/ 	.word	0x000265d0


	//   ....[239]....
        /*1334*/ 	.word	0x00026620


	//   ....[240]....
        /*1338*/ 	.word	0x00026660


	//   ....[241]....
        /*133c*/ 	.word	0x000266b0


	//   ....[242]....
        /*1340*/ 	.word	0x000266f0


	//   ....[243]....
        /*1344*/ 	.word	0x00026750


	//   ....[244]....
        /*1348*/ 	.word	0x000267c0


	//   ....[245]....
        /*134c*/ 	.word	0x00026830


	//   ....[246]....
        /*1350*/ 	.word	0x00026890


	//   ....[247]....
        /*1354*/ 	.word	0x00026900


	//   ....[248]....
        /*1358*/ 	.word	0x00026970


	//   ....[249]....
        /*135c*/ 	.word	0x000269e0


	//   ....[250]....
        /*1360*/ 	.word	0x00026a40


	//   ....[251]....
        /*1364*/ 	.word	0x00026a90


	//   ....[252]....
        /*1368*/ 	.word	0x00026ad0


	//   ....[253]....
        /*136c*/ 	.word	0x00026b20


	//   ....[254]....
        /*1370*/ 	.word	0x00026b60


	//   ....[255]....
        /*1374*/ 	.word	0x00026bb0


	//   ....[0]....
        /*1378*/ 	.word	0x00026bf0


	//   ....[1]....
        /*137c*/ 	.word	0x00026c40


	//   ....[2]....
        /*1380*/ 	.word	0x00026c80


	//   ....[3]....
        /*1384*/ 	.word	0x00026ce0


	//   ....[4]....
        /*1388*/ 	.word	0x00026d50


	//   ....[5]....
        /*138c*/ 	.word	0x00026db0


	//   ....[6]....
        /*1390*/ 	.word	0x00026e20


	//   ....[7]....
        /*1394*/ 	.word	0x00026e90


	//   ....[8]....
        /*1398*/ 	.word	0x00026f00


	//   ....[9]....
        /*139c*/ 	.word	0x00026f60


	//   ....[10]....
        /*13a0*/ 	.word	0x00026fd0


	//   ....[11]....
        /*13a4*/ 	.word	0x00027040


	//   ....[12]....
        /*13a8*/ 	.word	0x000270b0


	//   ....[13]....
        /*13ac*/ 	.word	0x00027120


	//   ....[14]....
        /*13b0*/ 	.word	0x00027170


	//   ....[15]....
        /*13b4*/ 	.word	0x000271b0


	//   ....[16]....
        /*13b8*/ 	.word	0x00027200


	//   ....[17]....
        /*13bc*/ 	.word	0x00027240


	//   ....[18]....
        /*13c0*/ 	.word	0x00027290


	//   ....[19]....
        /*13c4*/ 	.word	0x000272d0


	//   ....[20]....
        /*13c8*/ 	.word	0x00027320


	//   ....[21]....
        /*13cc*/ 	.word	0x00027360


	//   ....[22]....
        /*13d0*/ 	.word	0x000273b0


	//   ....[23]....
        /*13d4*/ 	.word	0x000273f0


	//   ....[24]....
        /*13d8*/ 	.word	0x00027440


	//   ....[25]....
        /*13dc*/ 	.word	0x00027480


	//   ....[26]....
        /*13e0*/ 	.word	0x000274d0


	//   ....[27]....
        /*13e4*/ 	.word	0x00027520


	//   ....[28]....
        /*13e8*/ 	.word	0x00027570


	//   ....[29]....
        /*13ec*/ 	.word	0x000275c0


	//   ....[30]....
        /*13f0*/ 	.word	0x00027630


	//   ....[31]....
        /*13f4*/ 	.word	0x000276a0


	//   ....[32]....
        /*13f8*/ 	.word	0x00027710


	//   ....[33]....
        /*13fc*/ 	.word	0x00027770


	//   ....[34]....
        /*1400*/ 	.word	0x000277e0


	//   ....[35]....
        /*1404*/ 	.word	0x00027850


	//   ....[36]....
        /*1408*/ 	.word	0x000278c0


	//   ....[37]....
        /*140c*/ 	.word	0x00027920


	//   ....[38]....
        /*1410*/ 	.word	0x00027990


	//   ....[39]....
        /*1414*/ 	.word	0x00027a00


	//   ....[40]....
        /*1418*/ 	.word	0x00027a70


	//   ....[41]....
        /*141c*/ 	.word	0x00027ad0


	//   ....[42]....
        /*1420*/ 	.word	0x00027b40


	//   ....[43]....
        /*1424*/ 	.word	0x00027bb0


	//   ....[44]....
        /*1428*/ 	.word	0x00027c20


	//   ....[45]....
        /*142c*/ 	.word	0x00027c80


	//   ....[46]....
        /*1430*/ 	.word	0x00027cf0


	//   ....[47]....
        /*1434*/ 	.word	0x00027d60


	//   ....[48]....
        /*1438*/ 	.word	0x00027dd0


	//   ....[49]....
        /*143c*/ 	.word	0x00027e30


	//   ....[50]....
        /*1440*/ 	.word	0x00027ea0


	//   ....[51]....
        /*1444*/ 	.word	0x00027f10


	//   ....[52]....
        /*1448*/ 	.word	0x00027f80


	//   ....[53]....
        /*144c*/ 	.word	0x00027fe0


	//   ....[54]....
        /*1450*/ 	.word	0x00028050


	//   ....[55]....
        /*1454*/ 	.word	0x000280c0


	//   ....[56]....
        /*1458*/ 	.word	0x00028110


	//   ....[57]....
        /*145c*/ 	.word	0x00028150


	//   ....[58]....
        /*1460*/ 	.word	0x000281a0


	//   ....[59]....
        /*1464*/ 	.word	0x000281f0


	//   ....[60]....
        /*1468*/ 	.word	0x00028240


	//   ....[61]....
        /*146c*/ 	.word	0x000282b0


	//   ....[62]....
        /*1470*/ 	.word	0x00028300


	//   ....[63]....
        /*1474*/ 	.word	0x00028350


	//   ....[64]....
        /*1478*/ 	.word	0x000283a0


	//   ....[65]....
        /*147c*/ 	.word	0x000283f0


	//   ....[66]....
        /*1480*/ 	.word	0x00028440


	//   ....[67]....
        /*1484*/ 	.word	0x000284b0


	//   ....[68]....
        /*1488*/ 	.word	0x00028500


	//   ....[69]....
        /*148c*/ 	.word	0x00028570


	//   ....[70]....
        /*1490*/ 	.word	0x000285d0


	//   ....[71]....
        /*1494*/ 	.word	0x00028640


	//----- nvinfo : EIATTR_EXIT_INSTR_OFFSETS
	.align		4
.L_226:
        /*1498*/ 	.byte	0x04, 0x1c
        /*149a*/ 	.short	(.L_228 - .L_227)


	//   ....[0]....
.L_227:
        /*149c*/ 	.word	0x000010d0


	//   ....[1]....
        /*14a0*/ 	.word	0x000251e0


	//----- nvinfo : EIATTR_MAX_THREADS
	.align		4
.L_228:
        /*14a4*/ 	.byte	0x04, 0x05
        /*14a6*/ 	.short	(.L_230 - .L_229)
.L_229:
        /*14a8*/ 	.word	0x00000080
        /*14ac*/ 	.word	0x00000001
        /*14b0*/ 	.word	0x00000001


	//----- nvinfo : EIATTR_CRS_STACK_SIZE
	.align		4
.L_230:
        /*14b4*/ 	.byte	0x04, 0x1e
        /*14b6*/ 	.short	(.L_232 - .L_231)
.L_231:
        /*14b8*/ 	.word	0x00000000
.L_232:


//--------------------- .nv.info._ZN7cutlass13device_kernelIN5flash19enable_sm80_to_sm89INS1_16FlashAttnFwdSm80INS1_25CollectiveMainloopFwdSm80ILi4ELi1ELb0EN4cute5tupleIJNS5_1CILi128EEENS7_ILi64EEENS7_ILi96EEEEEELi96ENS_6half_tEfNS_4arch4Sm80ELb1ELb0ELb0ELb0ELb1ELb0ELb1ELb1EEENS1_21CollectiveEpilogueFwdINS6_IJS8_SA_S9_EEENS6_IJNS7_ILi1EEESI_SI_EEESC_SE_Li128ELb0ELb1ELb1ELb0EEENS1_30DynamicPersistentTileSchedulerILi128ELi128ELb1ELb1ELb0EEEEEEEEEvNT_6ParamsE --------------------------
	.section	.nv.info._ZN7cutlass13device_kernelIN5flash19enable_sm80_to_sm89INS1_16FlashAttnFwdSm80INS1_25CollectiveMainloopFwdSm80ILi4ELi1ELb0EN4cute5tupleIJNS5_1CILi128EEENS7_ILi64EEENS7_ILi96EEEEEELi96ENS_6half_tEfNS_4arch4Sm80ELb1ELb0ELb0ELb0ELb1ELb0ELb1ELb1EEENS1_21CollectiveEpilogueFwdINS6_IJS8_SA_S9_EEENS6_IJNS7_ILi1EEESI_SI_EEESC_SE_Li128ELb0ELb1ELb1ELb0EEENS1_30DynamicPersistentTileSchedulerILi128ELi128ELb1ELb1ELb0EEEEEEEEEvNT_6ParamsE,"",@"SHT_CUDA_INFO"
	.sectionflags	@""
	.align	4


	//----- nvinfo : EIATTR_CUDA_API_VERSION
	.align		4
        /*0000*/ 	.byte	0x04, 0x37
        /*0002*/ 	.short	(.L_234 - .L_233)
.L_233:
        /*0004*/ 	.word	0x00000082


	//----- nvinfo : EIATTR_SW2861232_WAR
	.align		4
.L_234:
        /*0008*/ 	.byte	0x01, 0x35
	.zero		2


	//----- nvinfo : EIATTR_PARAM_CBANK
	.align		4
        /*000c*/ 	.byte	0x04, 0x0a
        /*000e*/ 	.short	(.L_236 - .L_235)
	.align		4
.L_235:
        /*0010*/ 	.word	index@(.nv.constant0._ZN7cutlass13device_kernelIN5flash19enable_sm80_to_sm89INS1_16FlashAttnFwdSm80INS1_25CollectiveMainloopFwdSm80ILi4ELi1ELb0EN4cute5tupleIJNS5_1CILi128EEENS7_ILi64EEENS7_ILi96EEEEEELi96ENS_6half_tEfNS_4arch4Sm80ELb1ELb0ELb0ELb0ELb1ELb0ELb1ELb1EEENS1_21CollectiveEpilogueFwdINS6_IJS8_SA_S9_EEENS6_IJNS7_ILi1EEESI_SI_EEESC_SE_Li128ELb0ELb1ELb1ELb0EEENS1_30DynamicPersistentTileSchedulerILi128ELi128ELb1ELb1ELb0EEEEEEEEEvNT_6ParamsE)
        /*0014*/ 	.short	0x0160
        /*0016*/ 	.short	0x0428


	//----- nvinfo : EIATTR_CBANK_PARAM_SIZE
	.align		4
.L_236:
        /*0018*/ 	.byte	0x03, 0x19
        /*001a*/ 	.short	0x0428


	//----- nvinfo : EIATTR_KPARAM_INFO
	.align		4
        /*001c*/ 	.byte	0x04, 0x17
        /*001e*/ 	.short	(.L_238 - .L_237)
.L_237:
        /*0020*/ 	.word	0x00000000
        /*0024*/ 	.short	0x0000
        /*0026*/ 	.short	0x0000
        /*0028*/ 	.byte	0x00, 0xf0, 0xa1, 0x10


	//----- nvinfo : EIATTR_MAXREG_COUNT
	.align		4
.L_238:
        /*002c*/ 	.byte	0x03, 0x1b
        /*002e*/ 	.short	0x00ff


	//----- nvinfo : EIATTR_NUM_BARRIERS
	.align		4
        /*0030*/ 	.byte	0x02, 0x4c
        /*0032*/ 	.byte	0x06
	.zero		1


	//----- nvinfo : EIATTR_ANNOTATIONS
	.align		4
        /*0034*/ 	.byte	0x04, 0x55
        /*0036*/ 	.short	(.L_240 - .L_239)


	//   ....[0]....
.L_239:
        /* <DEDUP_REMOVED lines=63> */


	//----- nvinfo : EIATTR_MERCURY_ISA_VERSION
	.align		4
.L_240:
        /*0410*/ 	.byte	0x03, 0x5f
        /*0412*/ 	.short	0x0000


	//----- nvinfo : EIATTR_INT_WARP_WIDE_INSTR_OFFSETS
	.align		4
        /*0414*/ 	.byte	0x04, 0x31
        /*0416*/ 	.short	(.L_242 - .L_241)


	//   ....[0]....
.L_241:
        /*0418*/ 	.word	0x0000db90


	//   ....[1]....
        /*041c*/ 	.word	0x0000dc10


	//----- nvinfo : EIATTR_COOP_GROUP_MASK_REGIDS
	.align		4
.L_242:
        /*0420*/ 	.byte	0x04, 0x29
        /*0422*/ 	.short	(.L_244 - .L_243)


	//   ....[0]....
.L_243:
        /*0424*/ 	.word	0xffffffff


	//   ....[1]....
        /*0428*/ 	.word	0xffffffff


	//   ....[2]....
        /*042c*/ 	.word	0xffffffff


	//   ....[3]....
        /*0430*/ 	.word	0xffffffff


	//   ....[4]....
        /*0434*/ 	.word	0xffffffff


	//   ....[5]....
        /*0438*/ 	.word	0xffffffff


	//   ....[6]....
        /*043c*/ 	.word	0xffffffff


	//   ....[7]....
        /*0440*/ 	.word	0xffffffff


	//   ....[8]....
        /*0444*/ 	.word	0xffffffff


	//   ....[9]....
        /*0448*/ 	.word	0xffffffff


	//   ....[10]....
        /*044c*/ 	.word	0xffffffff


	//   ....[11]....
        /*0450*/ 	.word	0xffffffff


	//   ....[12]....
        /*0454*/ 	.word	0xffffffff


	//   ....[13]....
        /*0458*/ 	.word	0xffffffff


	//   ....[14]....
        /*045c*/ 	.word	0xffffffff


	//   ....[15]....
        /*0460*/ 	.word	0xffffffff


	//   ....[16]....
        /*0464*/ 	.word	0xffffffff


	//   ....[17]....
        /*0468*/ 	.word	0xffffffff


	//   ....[18]....
        /*046c*/ 	.word	0xffffffff


	//   ....[19]....
        /*0470*/ 	.word	0xffffffff


	//   ....[20]....
        /*0474*/ 	.word	0xffffffff


	//   ....[21]....
        /*0478*/ 	.word	0xffffffff


	//   ....[22]....
        /*047c*/ 	.word	0xffffffff


	//   ....[23]....
        /*0480*/ 	.word	0xffffffff


	//   ....[24]....
        /*0484*/ 	.word	0xffffffff


	//   ....[25]....
        /*0488*/ 	.word	0xffffffff


	//   ....[26]....
        /*048c*/ 	.word	0xffffffff


	//   ....[27]....
        /*0490*/ 	.word	0xffffffff


	//   ....[28]....
        /*0494*/ 	.word	0xffffffff


	//   ....[29]....
        /*0498*/ 	.word	0xffffffff


	//   ....[30]....
        /*049c*/ 	.word	0xffffffff


	//   ....[31]....
        /*04a0*/ 	.word	0xffffffff


	//   ....[32]....
        /*04a4*/ 	.word	0xffffffff


	//   ....[33]....
        /*04a8*/ 	.word	0xffffffff


	//   ....[34]....
        /*04ac*/ 	.word	0xffffffff


	//   ....[35]....
        /*04b0*/ 	.word	0xffffffff


	//   ....[36]....
        /*04b4*/ 	.word	0xffffffff


	//   ....[37]....
        /*04b8*/ 	.word	0xffffffff


	//   ....[38]....
        /*04bc*/ 	.word	0xffffffff


	//   ....[39]....
        /*04c0*/ 	.word	0xffffffff


	//   ....[40]....
        /*04c4*/ 	.word	0xffffffff


	//   ....[41]....
        /*04c8*/ 	.word	0xffffffff


	//   ....[42]....
        /*04cc*/ 	.word	0xffffffff


	//   ....[43]....
        /*04d0*/ 	.word	0xffffffff


	//   ....[44]....
        /*04d4*/ 	.word	0xffffffff


	//   ....[45]....
        /*04d8*/ 	.word	0xffffffff


	//   ....[46]....
        /*04dc*/ 	.word	0xffffffff


	//   ....[47]....
        /*04e0*/ 	.word	0xffffffff


	//   ....[48]....
        /*04e4*/ 	.word	0xffffffff


	//   ....[49]....
        /*04e8*/ 	.word	0xffffffff


	//   ....[50]....
        /*04ec*/ 	.word	0xffffffff


	//   ....[51]....
        /*04f0*/ 	.word	0xffffffff


	//   ....[52]....
        /*04f4*/ 	.word	0xffffffff


	//   ....[53]....
        /*04f8*/ 	.word	0xffffffff


	//   ....[54]....
        /*04fc*/ 	.word	0xffffffff


	//   ....[55]....
        /*0500*/ 	.word	0xffffffff


	//   ....[56]....
        /*0504*/ 	.word	0xffffffff


	//   ....[57]....
        /*0508*/ 	.word	0xffffffff


	//   ....[58]....
        /*050c*/ 	.word	0xffffffff


	//   ....[59]....
        /*0510*/ 	.word	0xffffffff


	//   ....[60]....
        /*0514*/ 	.word	0xffffffff


	//   ....[61]....
        /*0518*/ 	.word	0xffffffff


	//   ....[62]....
        /*051c*/ 	.word	0xffffffff


	//   ....[63]....
        /*0520*/ 	.word	0xffffffff


	//   ....[64]....
        /*0524*/ 	.word	0xffffffff


	//   ....[65]....
        /*0528*/ 	.word	0xffffffff


	//   ....[66]....
        /*052c*/ 	.word	0xffffffff


	//   ....[67]....
        /*0530*/ 	.word	0xffffffff


	//   ....[68]....
        /*0534*/ 	.word	0xffffffff


	//   ....[69]....
        /*0538*/ 	.word	0xffffffff


	//   ....[70]....
        /*053c*/ 	.word	0xffffffff


	//   ....[71]....
        /*0540*/ 	.word	0xffffffff


	//   ....[72]....
        /*0544*/ 	.word	0xffffffff


	//   ....[73]....
        /*0548*/ 	.word	0xffffffff


	//   ....[74]....
        /*054c*/ 	.word	0xffffffff


	//   ....[75]....
        /*0550*/ 	.word	0xffffffff


	//   ....[76]....
        /*0554*/ 	.word	0xffffffff


	//   ....[77]....
        /*0558*/ 	.word	0xffffffff


	//   ....[78]....
        /*055c*/ 	.word	0xffffffff


	//   ....[79]....
        /*0560*/ 	.word	0xffffffff


	//   ....[80]....
        /*0564*/ 	.word	0xffffffff


	//   ....[81]....
        /*0568*/ 	.word	0xffffffff


	//   ....[82]....
        /*056c*/ 	.word	0xffffffff


	//   ....[83]....
        /*0570*/ 	.word	0xffffffff


	//   ....[84]....
        /*0574*/ 	.word	0xffffffff


	//   ....[85]....
        /*0578*/ 	.word	0xffffffff


	//   ....[86]....
        /*057c*/ 	.word	0xffffffff


	//   ....[87]....
        /*0580*/ 	.word	0xffffffff


	//   ....[88]....
        /*0584*/ 	.word	0xffffffff


	//   ....[89]....
        /*0588*/ 	.word	0xffffffff


	//   ....[90]....
        /*058c*/ 	.word	0xffffffff


	//   ....[91]....
        /*0590*/ 	.word	0xffffffff


	//   ....[92]....
        /*0594*/ 	.word	0xffffffff


	//   ....[93]....
        /*0598*/ 	.word	0xffffffff


	//   ....[94]....
        /*059c*/ 	.word	0xffffffff


	//   ....[95]....
        /*05a0*/ 	.word	0xffffffff


	//   ....[96]....
        /*05a4*/ 	.word	0xffffffff


	//   ....[97]....
        /*05a8*/ 	.word	0xffffffff


	//   ....[98]....
        /*05ac*/ 	.word	0xffffffff


	//   ....[99]....
        /*05b0*/ 	.word	0xffffffff


	//   ....[100]....
        /*05b4*/ 	.word	0xffffffff


	//   ....[101]....
        /*05b8*/ 	.word	0xffffffff


	//   ....[102]....
        /*05bc*/ 	.word	0xffffffff


	//   ....[103]....
        /*05c0*/ 	.word	0xffffffff


	//   ....[104]....
        /*05c4*/ 	.word	0xffffffff


	//   ....[105]....
        /*05c8*/ 	.word	0xffffffff


	//   ....[106]....
        /*05cc*/ 	.word	0xffffffff


	//   ....[107]....
        /*05d0*/ 	.word	0xffffffff


	//   ....[108]....
        /*05d4*/ 	.word	0xffffffff


	//   ....[109]....
        /*05d8*/ 	.word	0xffffffff


	//   ....[110]....
        /*05dc*/ 	.word	0xffffffff


	//   ....[111]....
        /*05e0*/ 	.word	0xffffffff


	//   ....[112]....
        /*05e4*/ 	.word	0xffffffff


	//   ....[113]....
        /*05e8*/ 	.word	0xffffffff


	//   ....[114]....
        /*05ec*/ 	.word	0xffffffff


	//   ....[115]....
        /*05f0*/ 	.word	0xffffffff


	//   ....[116]....
        /*05f4*/ 	.word	0xffffffff


	//   ....[117]....
        /*05f8*/ 	.word	0xffffffff


	//   ....[118]....
        /*05fc*/ 	.word	0xffffffff


	//   ....[119]....
        /*0600*/ 	.word	0xffffffff


	//   ....[120]....
        /*0604*/ 	.word	0xffffffff


	//   ....[121]....
        /*0608*/ 	.word	0xffffffff


	//   ....[122]....
        /*060c*/ 	.word	0xffffffff


	//   ....[123]....
        /*0610*/ 	.word	0xffffffff


	//   ....[124]....
        /*0614*/ 	.word	0xffffffff


	//   ....[125]....
        /*0618*/ 	.word	0xffffffff


	//   ....[126]....
        /*061c*/ 	.word	0xffffffff


	//   ....[127]....
        /*0620*/ 	.word	0xffffffff


	//   ....[128]....
        /*0624*/ 	.word	0xffffffff


	//   ....[129]....
        /*0628*/ 	.word	0xffffffff


	//   ....[130]....
        /*062c*/ 	.word	0xffffffff


	//   ....[131]....
        /*0630*/ 	.word	0xffffffff


	//   ....[132]....
        /*0634*/ 	.word	0xffffffff


	//   ....[133]....
        /*0638*/ 	.word	0xffffffff


	//   ....[134]....
        /*063c*/ 	.word	0xffffffff


	//   ....[135]....
        /*0640*/ 	.word	0xffffffff


	//   ....[136]....
        /*0644*/ 	.word	0xffffffff


	//   ....[137]....
        /*0648*/ 	.word	0xffffffff


	//   ....[138]....
        /*064c*/ 	.word	0xffffffff


	//   ....[139]....
        /*0650*/ 	.word	0xffffffff


	//   ....[140]....
        /*0654*/ 	.word	0xffffffff


	//   ....[141]....
        /*0658*/ 	.word	0xffffffff


	//   ....[142]....
        /*065c*/ 	.word	0xffffffff


	//   ....[143]....
        /*0660*/ 	.word	0xffffffff


	//   ....[144]....
        /*0664*/ 	.word	0xffffffff


	//   ....[145]....
        /*0668*/ 	.word	0xffffffff


	//   ....[146]....
        /*066c*/ 	.word	0xffffffff


	//   ....[147]....
        /*0670*/ 	.word	0xffffffff


	//   ....[148]....
        /*0674*/ 	.word	0xffffffff


	//   ....[149]....
        /*0678*/ 	.word	0xffffffff


	//   ....[150]....
        /*067c*/ 	.word	0xffffffff


	//   ....[151]....
        /*0680*/ 	.word	0xffffffff


	//   ....[152]....
        /*0684*/ 	.word	0xffffffff


	//   ....[153]....
        /*0688*/ 	.word	0xffffffff


	//   ....[154]....
        /*068c*/ 	.word	0xffffffff


	//   ....[155]....
        /*0690*/ 	.word	0xffffffff


	//   ....[156]....
        /*0694*/ 	.word	0xffffffff


	//   ....[157]....
        /*0698*/ 	.word	0xffffffff


	//   ....[158]....
        /*069c*/ 	.word	0xffffffff


	//   ....[159]....
        /*06a0*/ 	.word	0xffffffff


	//   ....[160]....
        /*06a4*/ 	.word	0xffffffff


	//----- nvinfo : EIATTR_COOP_GROUP_INSTR_OFFSETS
	.align		4
.L_244:
        /*06a8*/ 	.byte	0x04, 0x28
        /*06aa*/ 	.short	(.L_246 - .L_245)


	//   ....[0]....
.L_245:
        /*06ac*/ 	.word	0x00000050


	//   ....[1]....
        /*06b0*/ 	.word	0x000018a0


	//   ....[2]....
        /*06b4*/ 	.word	0x000018c0


	//   ....[3]....
        /*06b8*/ 	.word	0x00001af0


	//   ....[4]....
        /*06bc*/ 	.word	0x00001b00


	//   ....[5]....
        /*06c0*/ 	.word	0x00001cc0


	//   ....[6]....
        /*06c4*/ 	.word	0x00001ce0


	//   ....[7]....
        /*06c8*/ 	.word	0x00001ea0


	//   ....[8]....
        /*06cc*/ 	.word	0x00001eb0


	//   ....[9]....
        /*06d0*/ 	.word	0x00002430


	//   ....[10]....
        /*06d4*/ 	.word	0x00002440


	//   ....[11]....
        /*06d8*/ 	.word	0x00002450


	//   ....[12]....
        /*06dc*/ 	.word	0x00002460


	//   ....[13]....
        /*06e0*/ 	.word	0x00002870


	//   ....[14]....
        /*06e4*/ 	.word	0x000028f0


	//   ....[15]....
        /*06e8*/ 	.word	0x00002900


	//   ....[16]....
        /*06ec*/ 	.word	0x00002910


	//   ....[17]....
        /*06f0*/ 	.word	0x000033f0


	//   ....[18]....
        /*06f4*/ 	.word	0x00003410


	//   ....[19]....
        /*06f8*/ 	.word	0x00003530


	//   ....[20]....
        /*06fc*/ 	.word	0x00003550


	//   ....[21]....
        /*0700*/ 	.word	0x000037c0


	//   ....[22]....
        /*0704*/ 	.word	0x00003a00


	//   ....[23]....
        /*0708*/ 	.word	0x00003a10


	//   ....[24]....
        /*070c*/ 	.word	0x00003a20


	//   ....[25]....
        /*0710*/ 	.word	0x00004420


	//   ....[26]....
        /*0714*/ 	.word	0x00004450


	//   ....[27]....
        /*0718*/ 	.word	0x00004470


	//   ....[28]....
        /*071c*/ 	.word	0x00004480


	//   ....[29]....
        /*0720*/ 	.word	0x000044b0


	//   ....[30]....
        /*0724*/ 	.word	0x000044d0


	//   ....[31]....
        /*0728*/ 	.word	0x000044f0


	//   ....[32]....
        /*072c*/ 	.word	0x00004500


	//   ....[33]....
        /*0730*/ 	.word	0x00005fb0


	//   ....[34]....
        /*0734*/ 	.word	0x00005fd0


	//   ....[35]....
        /*0738*/ 	.word	0x000060f0


	//   ....[36]....
        /*073c*/ 	.word	0x00006100


	//   ....[37]....
        /*0740*/ 	.word	0x00006d80


	//   ....[38]....
        /*0744*/ 	.word	0x00006da0


	//   ....[39]....
        /*0748*/ 	.word	0x00006e90


	//   ....[40]....
        /*074c*/ 	.word	0x00006ed0


	//   ....[41]....
        /*0750*/ 	.word	0x00007130


	//   ....[42]....
        /*0754*/ 	.word	0x00007370


	//   ....[43]....
        /*0758*/ 	.word	0x000073a0


	//   ....[44]....
        /*075c*/ 	.word	0x000073d0


	//   ....[45]....
        /*0760*/ 	.word	0x00007a30


	//   ....[46]....
        /*0764*/ 	.word	0x00007b30


	//   ....[47]....
        /*0768*/ 	.word	0x00007c20


	//   ....[48]....
        /*076c*/ 	.word	0x00007d20


	//   ....[49]....
        /*0770*/ 	.word	0x00007d40


	//   ....[50]....
        /*0774*/ 	.word	0x00007d60


	//   ....[51]....
        /*0778*/ 	.word	0x00007e80


	//   ....[52]....
        /*077c*/ 	.word	0x00007ea0


	//   ....[53]....
        /*0780*/ 	.word	0x00009ff0


	//   ....[54]....
        /*0784*/ 	.word	0x0000a010


	//   ....[55]....
        /*0788*/ 	.word	0x0000a070


	//   ....[56]....
        /*078c*/ 	.word	0x0000a0c0


	//   ....[57]....
        /*0790*/ 	.word	0x0000ad20


	//   ....[58]....
        /*0794*/ 	.word	0x0000ad40


	//   ....[59]....
        /*0798*/ 	.word	0x0000ae10


	//   ....[60]....
        /*079c*/ 	.word	0x0000ae30


	//   ....[61]....
        /*07a0*/ 	.word	0x0000b370


	//   ....[62]....
        /*07a4*/ 	.word	0x0000b390


	//   ....[63]....
        /*07a8*/ 	.word	0x0000b3a0


	//   ....[64]....
        /*07ac*/ 	.word	0x0000b3d0


	//   ....[65]....
        /*07b0*/ 	.word	0x0000b3e0


	//   ....[66]....
        /*07b4*/ 	.word	0x0000b400


	//   ....[67]....
        /*07b8*/ 	.word	0x0000b430


	//   ....[68]....
        /*07bc*/ 	.word	0x0000b450


	//   ....[69]....
        /*07c0*/ 	.word	0x0000d1d0


	//   ....[70]....
        /*07c4*/ 	.word	0x0000d200


	//   ....[71]....
        /*07c8*/ 	.word	0x0000d210


	//   ....[72]....
        /*07cc*/ 	.word	0x0000d220


	//   ....[73]....
        /*07d0*/ 	.word	0x0000d230


	//   ....[74]....
        /*07d4*/ 	.word	0x0000d260


	//   ....[75]....
        /*07d8*/ 	.word	0x0000d280


	//   ....[76]....
        /*07dc*/ 	.word	0x0000d2a0


	//   ....[77]....
        /*07e0*/ 	.word	0x0000dd60


	//   ....[78]....
        /*07e4*/ 	.word	0x0000e310


	//   ....[79]....
        /*07e8*/ 	.word	0x0000e320


	//   ....[80]....
        /*07ec*/ 	.word	0x0000e330


	//   ....[81]....
        /*07f0*/ 	.word	0x0000e360


	//   ....[82]....
        /*07f4*/ 	.word	0x0000e3c0


	//   ....[83]....
        /*07f8*/ 	.word	0x0000e3f0


	//   ....[84]....
        /*07fc*/ 	.word	0x0000e410


	//   ....[85]....
        /*0800*/ 	.word	0x0000e420


	//   ....[86]....
        /*0804*/ 	.word	0x0000e510


	//   ....[87]....
        /*0808*/ 	.word	0x0000e540


	//   ....[88]....
        /*080c*/ 	.word	0x0000e8a0


	//   ....[89]....
        /*0810*/ 	.word	0x0000e8c0


	//   ....[90]....
        /*0814*/ 	.word	0x0000ebf0


	//   ....[91]....
        /*0818*/ 	.word	0x0000ec10


	//   ....[92]....
        /*081c*/ 	.word	0x0000ef40


	//   ....[93]....
        /*0820*/ 	.word	0x0000ef50


	//   ....[94]....
        /*0824*/ 	.word	0x0000f5f0


	//   ....[95]....
        /*0828*/ 	.word	0x0000f700


	//   ....[96]....
        /*082c*/ 	.word	0x0000f770


	//   ....[97]....
        /*0830*/ 	.word	0x0000f7d0


	//   ....[98]....
        /*0834*/ 	.word	0x0000f830


	//   ....[99]....
        /*0838*/ 	.word	0x0000f890


	//   ....[100]....
        /*083c*/ 	.word	0x0000f900


	//   ....[101]....
        /*0840*/ 	.word	0x0000f960


	//   ....[102]....
        /*0844*/ 	.word	0x0000f9c0


	//   ....[103]....
        /*0848*/ 	.word	0x0000fa20


	//   ....[104]....
        /*084c*/ 	.word	0x0000fa90


	//   ....[105]....
        /*0850*/ 	.word	0x0000fc20


	//   ....[106]....
        /*0854*/ 	.word	0x0000fc80


	//   ....[107]....
        /*0858*/ 	.word	0x0000fce0


	//   ....[108]....
        /*085c*/ 	.word	0x0000fd40


	//   ....[109]....
        /*0860*/ 	.word	0x0000ffb0


	//   ....[110]....
        /*0864*/ 	.word	0x00010220


	//   ....[111]....
        /*0868*/ 	.word	0x00010840


	//   ....[112]....
        /*086c*/ 	.word	0x00010890


	//   ....[113]....
        /*0870*/ 	.word	0x000108e0


	//   ....[114]....
        /*0874*/ 	.word	0x00010930


	//   ....[115]....
        /*0878*/ 	.word	0x00010980


	//   ....[116]....
        /*087c*/ 	.word	0x000109d0


	//   ....[117]....
        /*0880*/ 	.word	0x00010a20


	//   ....[118]....
        /*0884*/ 	.word	0x00010a70


	//   ....[119]....
        /*0888*/ 	.word	0x00010ae0


	//   ....[120]....
        /*088c*/ 	.word	0x00010b50


	//   ....[121]....
        /*0890*/ 	.word	0x00010ce0


	//   ....[122]....
        /*0894*/ 	.word	0x00010d40


	//   ....[123]....
        /*0898*/ 	.word	0x00010da0


	//   ....[124]....
        /*089c*/ 	.word	0x00010e10


	//   ....[125]....
        /*08a0*/ 	.word	0x00010fa0


	//   ....[126]....
        /*08a4*/ 	.word	0x00011000


	//   ....[127]....
        /*08a8*/ 	.word	0x00011060


	//   ....[128]....
        /*08ac*/ 	.word	0x000110c0


	//   ....[129]....
        /*08b0*/ 	.word	0x00011320


	//   ....[130]....
        /*08b4*/ 	.word	0x00011580


	//   ....[131]....
        /*08b8*/ 	.word	0x00011bc0


	//   ....[132]....
        /*08bc*/ 	.word	0x00011c00


	//   ....[133]....
        /*08c0*/ 	.word	0x00011c50


	//   ....[134]....
        /*08c4*/ 	.word	0x00011c90


	//   ....[135]....
        /*08c8*/ 	.word	0x00011ce0


	//   ....[136]....
        /*08cc*/ 	.word	0x00011d20


	//   ....[137]....
        /*08d0*/ 	.word	0x00011d70


	//   ....[138]....
        /*08d4*/ 	.word	0x00011db0


	//   ....[139]....
        /*08d8*/ 	.word	0x00011e10


	//   ....[140]....
        /*08dc*/ 	.word	0x00011e70


	//   ....[141]....
        /*08e0*/ 	.word	0x00011ee0


	//   ....[142]....
        /*08e4*/ 	.word	0x00012020


	//   ....[143]....
        /*08e8*/ 	.word	0x00012080


	//   ....[144]....
        /*08ec*/ 	.word	0x000120c0


	//   ....[145]....
        /*08f0*/ 	.word	0x00012100


	//   ....[146]....
        /*08f4*/ 	.word	0x00012150


	//   ....[147]....
        /*08f8*/ 	.word	0x00012190


	//   ....[148]....
        /*08fc*/ 	.word	0x000121e0


	//   ....[149]....
        /*0900*/ 	.word	0x00012220


	//   ....[150]....
        /*0904*/ 	.word	0x00012270


	//   ....[151]....
        /*0908*/ 	.word	0x000122b0


	//   ....[152]....
        /*090c*/ 	.word	0x00012300


	//   ....[153]....
        /*0910*/ 	.word	0x00012360


	//   ....[154]....
        /*0914*/ 	.word	0x000123b0


	//   ....[155]....
        /*0918*/ 	.word	0x00012400


	//   ....[156]....
        /*091c*/ 	.word	0x00012450


	//   ....[157]....
        /*0920*/ 	.word	0x000124a0


	//   ....[158]....
        /*0924*/ 	.word	0x000124f0


	//   ....[159]....
        /*0928*/ 	.word	0x00012540


	//   ....[160]....
        /*092c*/ 	.word	0x000125b0


	//----- nvinfo : EIATTR_EXIT_INSTR_OFFSETS
	.align		4
.L_246:
        /*0930*/ 	.byte	0x04, 0x1c
        /*0932*/ 	.short	(.L_248 - .L_247)


	//   ....[0]....
.L_247:
        /*0934*/ 	.word	0x000000a0


	//   ....[1]....
        /*0938*/ 	.word	0x0000f6b0


	//----- nvinfo : EIATTR_MAX_THREADS
	.align		4
.L_248:
        /*093c*/ 	.byte	0x04, 0x05
        /*093e*/ 	.short	(.L_250 - .L_249)
.L_249:
        /*0940*/ 	.word	0x00000080
        /*0944*/ 	.word	0x00000001
        /*0948*/ 	.word	0x00000001


	//----- nvinfo : EIATTR_CRS_STACK_SIZE
	.align		4
.L_250:
        /*094c*/ 	.byte	0x04, 0x1e
        /*094e*/ 	.short	(.L_252 - .L_251)
.L_251:
        /*0950*/ 	.word	0x00000000
.L_252:


//--------------------- .nv.info._ZN7cutlass13device_kernelIN5flash19enable_sm80_to_sm89INS1_16FlashAttnFwdSm80INS1_25CollectiveMainloopFwdSm80ILi4ELi1ELb0EN4cute5tupleIJNS5_1CILi128EEENS7_ILi48EEENS7_ILi96EEEEEELi96ENS_6half_tEfNS_4arch4Sm80ELb1ELb0ELb0ELb1ELb1ELb0ELb1ELb1EEENS1_21CollectiveEpilogueFwdINS6_IJS8_SA_S9_EEENS6_IJNS7_ILi1EEESI_SI_EEESC_SE_Li128ELb1ELb1ELb1ELb0EEENS1_36VarlenDynamicPersistentTileSchedulerILi128ELi48ELi128ELi128ELb1ELb1ELb0ELb1ELb1ELb1EEEEEEEEEvNT_6ParamsE --------------------------
	.section	.nv.info._ZN7cutlass13device_kernelIN5flash19enable_sm80_to_sm89INS1_16FlashAttnFwdSm80INS1_25CollectiveMainloopFwdSm80ILi4ELi1ELb0EN4cute5tupleIJNS5_1CILi128EEENS7_ILi48EEENS7_ILi96EEEEEELi96ENS_6half_tEfNS_4arch4Sm80ELb1ELb0ELb0ELb1ELb1ELb0ELb1ELb1EEENS1_21CollectiveEpilogueFwdINS6_IJS8_SA_S9_EEENS6_IJNS7_ILi1EEESI_SI_EEESC_SE_Li128ELb1ELb1ELb1ELb0EEENS1_36VarlenDynamicPersistentTileSchedulerILi128ELi48ELi128ELi128ELb1ELb1ELb0ELb1ELb1ELb1EEEEEEEEEvNT_6ParamsE,"",@"SHT_CUDA_INFO"
	.sectionflags	@""
	.align	4


	//----- nvinfo : EIATTR_CUDA_API_VERSION
	.align		4
        /*0000*/ 	.byte	0x04, 0x37
        /*0002*/ 	.short	(.L_254 - .L_253)
.L_253:
        /*0004*/ 	.word	0x00000082


	//----- nvinfo : EIATTR_SW2861232_WAR
	.align		4
.L_254:
        /*0008*/ 	.byte	0x01, 0x35
	.zero		2


	//----- nvinfo : EIATTR_PARAM_CBANK
	.align		4
        /*000c*/ 	.byte	0x04, 0x0a
        /*000e*/ 	.short	(.L_256 - .L_255)
	.align		4
.L_255:
        /*0010*/ 	.word	index@(.nv.constant0._ZN7cutlass13device_kernelIN5flash19enable_sm80_to_sm89INS1_16FlashAttnFwdSm80INS1_25CollectiveMainloopFwdSm80ILi4ELi1ELb0EN4cute5tupleIJNS5_1CILi128EEENS7_ILi48EEENS7_ILi96EEEEEELi96ENS_6half_tEfNS_4arch4Sm80ELb1ELb0ELb0ELb1ELb1ELb0ELb1ELb1EEENS1_21CollectiveEpilogueFwdINS6_IJS8_SA_S9_EEENS6_IJNS7_ILi1EEESI_SI_EEESC_SE_Li128ELb1ELb1ELb1ELb0EEENS1_36VarlenDynamicPersistentTileSchedulerILi128ELi48ELi128ELi128ELb1ELb1ELb0ELb1ELb1ELb1EEEEEEEEEvNT_6ParamsE)
        /*0014*/ 	.short	0x0160
        /*0016*/ 	.short	0x0438


	//----- nvinfo : EIATTR_CBANK_PARAM_SIZE
	.align		4
.L_256:
        /*0018*/ 	.byte	0x03, 0x19
        /*001a*/ 	.short	0x0438


	//----- nvinfo : EIATTR_KPARAM_INFO
	.align		4
        /*001c*/ 	.byte	0x04, 0x17
        /*001e*/ 	.short	(.L_258 - .L_257)
.L_257:
        /*0020*/ 	.word	0x00000000
        /*0024*/ 	.short	0x0000
        /*0026*/ 	.short	0x0000
        /*0028*/ 	.byte	0x00, 0xf0, 0xe1, 0x10


	//----- nvinfo : EIATTR_MAXREG_COUNT
	.align		4
.L_258:
        /*002c*/ 	.byte	0x03, 0x1b
        /*002e*/ 	.short	0x00ff


	//----- nvinfo : EIATTR_NUM_BARRIERS
	.align		4
        /*0030*/ 	.byte	0x02, 0x4c
        /*0032*/ 	.byte	0x06
	.zero		1


	//----- nvinfo : EIATTR_ANNOTATIONS
	.align		4
        /*0034*/ 	.byte	0x04, 0x55
        /*0036*/ 	.short	(.L_260 - .L_259)


	//   ....[0]....
.L_259:
        /* <DEDUP_REMOVED lines=16> */


	//----- nvinfo : EIATTR_MERCURY_ISA_VERSION
	.align		4
.L_260:
        /*0128*/ 	.byte	0x03, 0x5f
        /*012a*/ 	.short	0x0000


	//----- nvinfo : EIATTR_INT_WARP_WIDE_INSTR_OFFSETS
	.align		4
        /*012c*/ 	.byte	0x04, 0x31
        /*012e*/ 	.short	(.L_262 - .L_261)


	//   ....[0]....
.L_261:
        /*0130*/ 	.word	0x0000c770


	//   ....[1]....
        /*0134*/ 	.word	0x0000c7f0


	//----- nvinfo : EIATTR_COOP_GROUP_MASK_REGIDS
	.align		4
.L_262:
        /*0138*/ 	.byte	0x04, 0x29
        /*013a*/ 	.short	(.L_264 - .L_263)


	//   ....[0]....
.L_263:
        /*013c*/ 	.word	0xffffffff


	//   ....[1]....
        /*0140*/ 	.word	0xffffffff


	//   ....[2]....
        /*0144*/ 	.word	0xffffffff


	//   ....[3]....
        /*0148*/ 	.word	0xffffffff


	//   ....[4]....
        /*014c*/ 	.word	0xffffffff


	//   ....[5]....
        /*0150*/ 	.word	0xffffffff


	//   ....[6]....
        /*0154*/ 	.word	0xffffffff


	//   ....[7]....
        /*0158*/ 	.word	0xffffffff


	//   ....[8]....
        /*015c*/ 	.word	0xffffffff


	//   ....[9]....
        /*0160*/ 	.word	0xffffffff


	//   ....[10]....
        /*0164*/ 	.word	0xffffffff


	//   ....[11]....
        /*0168*/ 	.word	0xffffffff


	//   ....[12]....
        /*016c*/ 	.word	0xffffffff


	//   ....[13]....
        /*0170*/ 	.word	0xffffffff


	//   ....[14]....
        /*0174*/ 	.word	0xffffffff


	//   ....[15]....
        /*0178*/ 	.word	0xffffffff


	//   ....[16]....
        /*017c*/ 	.word	0xffffffff


	//   ....[17]....
        /*0180*/ 	.word	0xffffffff


	//   ....[18]....
        /*0184*/ 	.word	0xffffffff


	//   ....[19]....
        /*0188*/ 	.word	0xffffffff


	//   ....[20]....
        /*018c*/ 	.word	0xffffffff


	//   ....[21]....
        /*0190*/ 	.word	0xffffffff


	//   ....[22]....
        /*0194*/ 	.word	0xffffffff


	//   ....[23]....
        /*0198*/ 	.word	0xffffffff


	//   ....[24]....
        /*019c*/ 	.word	0xffffffff


	//   ....[25]....
        /*01a0*/ 	.word	0xffffffff


	//   ....[26]....
        /*01a4*/ 	.word	0xffffffff


	//   ....[27]....
        /*01a8*/ 	.word	0xffffffff


	//   ....[28]....
        /*01ac*/ 	.word	0xffffffff


	//   ....[29]....
        /*01b0*/ 	.word	0xffffffff


	//   ....[30]....
        /*01b4*/ 	.word	0xffffffff


	//   ....[31]....
        /*01b8*/ 	.word	0xffffffff


	//   ....[32]....
        /*01bc*/ 	.word	0xffffffff


	//   ....[33]....
        /*01c0*/ 	.word	0xffffffff


	//   ....[34]....
        /*01c4*/ 	.word	0xffffffff


	//   ....[35]....
        /*01c8*/ 	.word	0xffffffff


	//   ....[36]....
        /*01cc*/ 	.word	0xffffffff


	//   ....[37]....
        /*01d0*/ 	.word	0xffffffff


	//   ....[38]....
        /*01d4*/ 	.word	0xffffffff


	//   ....[39]....
        /*01d8*/ 	.word	0xffffffff


	//   ....[40]....
        /*01dc*/ 	.word	0xffffffff


	//   ....[41]....
        /*01e0*/ 	.word	0xffffffff


	//   ....[42]....
        /*01e4*/ 	.word	0xffffffff


	//   ....[43]....
        /*01e8*/ 	.word	0xffffffff


	//   ....[44]....
        /*01ec*/ 	.word	0xffffffff


	//   ....[45]....
        /*01f0*/ 	.word	0xffffffff


	//   ....[46]....
        /*01f4*/ 	.word	0xffffffff


	//   ....[47]....
        /*01f8*/ 	.word	0xffffffff


	//   ....[48]....
        /*01fc*/ 	.word	0xffffffff


	//   ....[49]....
        /*0200*/ 	.word	0xffffffff


	//   ....[50]....
        /*0204*/ 	.word	0xffffffff


	//   ....[51]....
        /*0208*/ 	.word	0xffffffff


	//   ....[52]....
        /*020c*/ 	.word	0xffffffff


	//   ....[53]....
        /*0210*/ 	.word	0xffffffff


	//   ....[54]....
        /*0214*/ 	.word	0xffffffff


	//   ....[55]....
        /*0218*/ 	.word	0xffffffff


	//   ....[56]....
        /*021c*/ 	.word	0xffffffff


	//   ....[57]....
        /*0220*/ 	.word	0xffffffff


	//   ....[58]....
        /*0224*/ 	.word	0xffffffff


	//   ....[59]....
        /*0228*/ 	.word	0xffffffff


	//   ....[60]....
        /*022c*/ 	.word	0xffffffff


	//   ....[61]....
        /*0230*/ 	.word	0xffffffff


	//   ....[62]....
        /*0234*/ 	.word	0xffffffff


	//   ....[63]....
        /*0238*/ 	.word	0xffffffff


	//   ....[64]....
        /*023c*/ 	.word	0xffffffff


	//   ....[65]....
        /*0240*/ 	.word	0xffffffff


	//   ....[66]....
        /*0244*/ 	.word	0xffffffff


	//   ....[67]....
        /*0248*/ 	.word	0xffffffff


	//   ....[68]....
        /*024c*/ 	.word	0xffffffff


	//   ....[69]....
        /*0250*/ 	.word	0xffffffff


	//   ....[70]....
        /*0254*/ 	.word	0xffffffff


	//   ....[71]....
        /*0258*/ 	.word	0xffffffff


	//   ....[72]....
        /*025c*/ 	.word	0xffffffff


	//   ....[73]....
        /*0260*/ 	.word	0xffffffff


	//   ....[74]....
        /*0264*/ 	.word	0xffffffff


	//   ....[75]....
        /*0268*/ 	.word	0xffffffff


	//   ....[76]....
        /*026c*/ 	.word	0xffffffff


	//   ....[77]....
        /*0270*/ 	.word	0xffffffff


	//   ....[78]....
        /*0274*/ 	.word	0xffffffff


	//   ....[79]....
        /*0278*/ 	.word	0xffffffff


	//   ....[80]....
        /*027c*/ 	.word	0xffffffff


	//   ....[81]....
        /*0280*/ 	.word	0xffffffff


	//   ....[82]....
        /*0284*/ 	.word	0xffffffff


	//   ....[83]....
        /*0288*/ 	.word	0xffffffff


	//   ....[84]....
        /*028c*/ 	.word	0xffffffff


	//   ....[85]....
        /*0290*/ 	.word	0xffffffff


	//   ....[86]....
        /*0294*/ 	.word	0xffffffff


	//   ....[87]....
        /*0298*/ 	.word	0xffffffff


	//   ....[88]....
        /*029c*/ 	.word	0xffffffff


	//   ....[89]....
        /*02a0*/ 	.word	0xffffffff


	//   ....[90]....
        /*02a4*/ 	.word	0xffffffff


	//   ....[91]....
        /*02a8*/ 	.word	0xffffffff


	//   ....[92]....
        /*02ac*/ 	.word	0xffffffff


	//   ....[93]....
        /*02b0*/ 	.word	0xffffffff


	//   ....[94]....
        /*02b4*/ 	.word	0xffffffff


	//   ....[95]....
        /*02b8*/ 	.word	0xffffffff


	//   ....[96]....
        /*02bc*/ 	.word	0xffffffff


	//   ....[97]....
        /*02c0*/ 	.word	0xffffffff


	//   ....[98]....
        /*02c4*/ 	.word	0xffffffff


	//   ....[99]....
        /*02c8*/ 	.word	0xffffffff


	//   ....[100]....
        /*02cc*/ 	.word	0xffffffff


	//   ....[101]....
        /*02d0*/ 	.word	0xffffffff


	//   ....[102]....
        /*02d4*/ 	.word	0xffffffff


	//   ....[103]....
        /*02d8*/ 	.word	0xffffffff


	//   ....[104]....
        /*02dc*/ 	.word	0xffffffff


	//   ....[105]....
        /*02e0*/ 	.word	0xffffffff


	//   ....[106]....
        /*02e4*/ 	.word	0xffffffff


	//   ....[107]....
        /*02e8*/ 	.word	0xffffffff


	//   ....[108]....
        /*02ec*/ 	.word	0xffffffff


	//   ....[109]....
        /*02f0*/ 	.word	0xffffffff


	//   ....[110]....
        /*02f4*/ 	.word	0xffffffff


	//   ....[111]....
        /*02f8*/ 	.word	0xffffffff


	//   ....[112]....
        /*02fc*/ 	.word	0xffffffff


	//   ....[113]....
        /*0300*/ 	.word	0xffffffff


	//   ....[114]....
        /*0304*/ 	.word	0xffffffff


	//   ....[115]....
        /*0308*/ 	.word	0xffffffff


	//   ....[116]....
        /*030c*/ 	.word	0xffffffff


	//   ....[117]....
        /*0310*/ 	.word	0xffffffff


	//   ....[118]....
        /*0314*/ 	.word	0xffffffff


	//   ....[119]....
        /*0318*/ 	.word	0xffffffff


	//   ....[120]....
        /*031c*/ 	.word	0xffffffff


	//   ....[121]....
        /*0320*/ 	.word	0xffffffff


	//   ....[122]....
        /*0324*/ 	.word	0xffffffff


	//   ....[123]....
        /*0328*/ 	.word	0xffffffff


	//   ....[124]....
        /*032c*/ 	.word	0xffffffff


	//   ....[125]....
        /*0330*/ 	.word	0xffffffff


	//   ....[126]....
        /*0334*/ 	.word	0xffffffff


	//   ....[127]....
        /*0338*/ 	.word	0xffffffff


	//   ....[128]....
        /*033c*/ 	.word	0xffffffff


	//   ....[129]....
        /*0340*/ 	.word	0xffffffff


	//   ....[130]....
        /*0344*/ 	.word	0xffffffff


	//   ....[131]....
        /*0348*/ 	.word	0xffffffff


	//   ....[132]....
        /*034c*/ 	.word	0xffffffff


	//   ....[133]....
        /*0350*/ 	.word	0xffffffff


	//   ....[134]....
        /*0354*/ 	.word	0xffffffff


	//   ....[135]....
        /*0358*/ 	.word	0xffffffff


	//   ....[136]....
        /*035c*/ 	.word	0xffffffff


	//   ....[137]....
        /*0360*/ 	.word	0xffffffff


	//   ....[138]....
        /*0364*/ 	.word	0xffffffff


	//   ....[139]....
        /*0368*/ 	.word	0xffffffff


	//   ....[140]....
        /*036c*/ 	.word	0xffffffff


	//   ....[141]....
        /*0370*/ 	.word	0xffffffff


	//   ....[142]....
        /*0374*/ 	.word	0xffffffff


	//   ....[143]....
        /*0378*/ 	.word	0xffffffff


	//   ....[144]....
        /*037c*/ 	.word	0xffffffff


	//   ....[145]....
        /*0380*/ 	.word	0xffffffff


	//   ....[146]....
        /*0384*/ 	.word	0xffffffff


	//   ....[147]....
        /*0388*/ 	.word	0xffffffff


	//   ....[148]....
        /*038c*/ 	.word	0xffffffff


	//   ....[149]....
        /*0390*/ 	.word	0xffffffff


	//   ....[150]....
        /*0394*/ 	.word	0xffffffff


	//   ....[151]....
        /*0398*/ 	.word	0xffffffff


	//   ....[152]....
        /*039c*/ 	.word	0xffffffff


	//   ....[153]....
        /*03a0*/ 	.word	0xffffffff


	//   ....[154]....
        /*03a4*/ 	.word	0xffffffff


	//   ....[155]....
        /*03a8*/ 	.word	0xffffffff


	//   ....[156]....
        /*03ac*/ 	.word	0xffffffff


	//   ....[157]....
        /*03b0*/ 	.word	0xffffffff


	//   ....[158]....
        /*03b4*/ 	.word	0xffffffff


	//   ....[159]....
        /*03b8*/ 	.word	0xffffffff


	//   ....[160]....
        /*03bc*/ 	.word	0xffffffff


	//   ....[161]....
        /*03c0*/ 	.word	0xffffffff


	//   ....[162]....
        /*03c4*/ 	.word	0xffffffff


	//   ....[163]....
        /*03c8*/ 	.word	0xffffffff


	//   ....[164]....
        /*03cc*/ 	.word	0xffffffff


	//   ....[165]....
        /*03d0*/ 	.word	0xffffffff


	//   ....[166]....
        /*03d4*/ 	.word	0xffffffff


	//   ....[167]....
        /*03d8*/ 	.word	0xffffffff


	//   ....[168]....
        /*03dc*/ 	.word	0xffffffff


	//   ....[169]....
        /*03e0*/ 	.word	0xffffffff


	//   ....[170]....
        /*03e4*/ 	.word	0xffffffff


	//   ....[171]....
        /*03e8*/ 	.word	0xffffffff


	//   ....[172]....
        /*03ec*/ 	.word	0xffffffff


	//   ....[173]....
        /*03f0*/ 	.word	0xffffffff


	//   ....[174]....
        /*03f4*/ 	.word	0xffffffff


	//   ....[175]....
        /*03f8*/ 	.word	0xffffffff


	//   ....[176]....
        /*03fc*/ 	.word	0xffffffff


	//   ....[177]....
        /*0400*/ 	.word	0xffffffff


	//   ....[178]....
        /*0404*/ 	.word	0xffffffff


	//   ....[179]....
        /*0408*/ 	.word	0xffffffff


	//   ....[180]....
        /*040c*/ 	.word	0xffffffff


	//   ....[181]....
        /*0410*/ 	.word	0xffffffff


	//   ....[182]....
        /*0414*/ 	.word	0xffffffff


	//   ....[183]....
        /*0418*/ 	.word	0xffffffff


	//   ....[184]....
        /*041c*/ 	.word	0xffffffff


	//   ....[185]....
        /*0420*/ 	.word	0xffffffff


	//   ....[186]....
        /*0424*/ 	.word	0xffffffff


	//   ....[187]....
        /*0428*/ 	.word	0xffffffff


	//   ....[188]....
        /*042c*/ 	.word	0xffffffff


	//   ....[189]....
        /*0430*/ 	.word	0xffffffff


	//   ....[190]....
        /*0434*/ 	.word	0xffffffff


	//   ....[191]....
        /*0438*/ 	.word	0xffffffff


	//   ....[192]....
        /*043c*/ 	.word	0xffffffff


	//   ....[193]....
        /*0440*/ 	.word	0xffffffff


	//   ....[194]....
        /*0444*/ 	.word	0xffffffff


	//   ....[195]....
        /*0448*/ 	.word	0xffffffff


	//   ....[196]....
        /*044c*/ 	.word	0xffffffff


	//   ....[197]....
        /*0450*/ 	.word	0xffffffff


	//   ....[198]....
        /*0454*/ 	.word	0xffffffff


	//   ....[199]....
        /*0458*/ 	.word	0xffffffff


	//   ....[200]....
        /*045c*/ 	.word	0xffffffff


	//   ....[201]....
        /*0460*/ 	.word	0xffffffff


	//   ....[202]....
        /*0464*/ 	.word	0xffffffff


	//   ....[203]....
        /*0468*/ 	.word	0xffffffff


	//   ....[204]....
        /*046c*/ 	.word	0xffffffff


	//   ....[205]....
        /*0470*/ 	.word	0xffffffff


	//   ....[206]....
        /*0474*/ 	.word	0xffffffff


	//   ....[207]....
        /*0478*/ 	.word	0xffffffff


	//   ....[208]....
        /*047c*/ 	.word	0xffffffff


	//   ....[209]....
        /*0480*/ 	.word	0xffffffff


	//   ....[210]....
        /*0484*/ 	.word	0xffffffff


	//   ....[211]....
        /*0488*/ 	.word	0xffffffff


	//   ....[212]....
        /*048c*/ 	.word	0xffffffff


	//   ....[213]....
        /*0490*/ 	.word	0xffffffff


	//   ....[214]....
        /*0494*/ 	.word	0xffffffff


	//   ....[215]....
        /*0498*/ 	.word	0xffffffff


	//   ....[216]....
        /*049c*/ 	.word	0xffffffff


	//   ....[217]....
        /*04a0*/ 	.word	0xffffffff


	//   ....[218]....
        /*04a4*/ 	.word	0xffffffff


	//   ....[219]....
        /*04a8*/ 	.word	0xffffffff


	//   ....[220]....
        /*04ac*/ 	.word	0xffffffff


	//   ....[221]....
        /*04b0*/ 	.word	0xffffffff


	//   ....[222]....
        /*04b4*/ 	.word	0xffffffff


	//   ....[223]....
        /*04b8*/ 	.word	0xffffffff


	//   ....[224]....
        /*04bc*/ 	.word	0xffffffff


	//   ....[225]....
        /*04c0*/ 	.word	0xffffffff


	//   ....[226]....
        /*04c4*/ 	.word	0xffffffff


	//   ....[227]....
        /*04c8*/ 	.word	0xffffffff


	//   ....[228]....
        /*04cc*/ 	.word	0xffffffff


	//   ....[229]....
        /*04d0*/ 	.word	0xffffffff


	//   ....[230]....
        /*04d4*/ 	.word	0xffffffff


	//   ....[231]....
        /*04d8*/ 	.word	0xffffffff


	//   ....[232]....
        /*04dc*/ 	.word	0xffffffff


	//   ....[233]....
        /*04e0*/ 	.word	0xffffffff


	//   ....[234]....
        /*04e4*/ 	.word	0xffffffff


	//   ....[235]....
        /*04e8*/ 	.word	0xffffffff


	//   ....[236]....
        /*04ec*/ 	.word	0xffffffff


	//   ....[237]....
        /*04f0*/ 	.word	0xffffffff


	//   ....[238]....
        /*04f4*/ 	.word	0xffffffff


	//   ....[239]....
        /*04f8*/ 	.word	0xffffffff


	//   ....[240]....
        /*04fc*/ 	.word	0xffffffff


	//   ....[241]....
        /*0500*/ 	.word	0xffffffff


	//   ....[242]....
        /*0504*/ 	.word	0xffffffff


	//   ....[243]....
        /*0508*/ 	.word	0xffffffff


	//   ....[244]....
        /*050c*/ 	.word	0xffffffff


	//   ....[245]....
        /*0510*/ 	.word	0xffffffff


	//   ....[246]....
        /*0514*/ 	.word	0xffffffff


	//   ....[247]....
        /*0518*/ 	.word	0xffffffff


	//   ....[248]....
        /*051c*/ 	.word	0xffffffff


	//   ....[249]....
        /*0520*/ 	.word	0xffffffff


	//   ....[250]....
        /*0524*/ 	.word	0xffffffff


	//   ....[251]....
        /*0528*/ 	.word	0xffffffff


	//   ....[252]....
        /*052c*/ 	.word	0xffffffff


	//   ....[253]....
        /*0530*/ 	.word	0xffffffff


	//   ....[254]....
        /*0534*/ 	.word	0xffffffff


	//   ....[255]....
        /*0538*/ 	.word	0xffffffff


	//   ....[0]....
        /*053c*/ 	.word	0xffffffff


	//   ....[1]....
        /*0540*/ 	.word	0xffffffff


	//   ....[2]....
        /*0544*/ 	.word	0xffffffff


	//   ....[3]....
        /*0548*/ 	.word	0xffffffff


	//   ....[4]....
        /*054c*/ 	.word	0xffffffff


	//   ....[5]....
        /*0550*/ 	.word	0xffffffff


	//   ....[6]....
        /*0554*/ 	.word	0xffffffff


	//   ....[7]....
        /*0558*/ 	.word	0xffffffff


	//----- nvinfo : EIATTR_COOP_GROUP_INSTR_OFFSETS
	.align		4
.L_264:
        /*055c*/ 	.byte	0x04, 0x28
        /*055e*/ 	.short	(.L_266 - .L_265)


	//   ....[0]....
.L_265:
        /*0560*/ 	.word	0x00000050


	//   ....[1]....
        /*0564*/ 	.word	0x000001e0


	//   ....[2]....
        /*0568*/ 	.word	0x00000210


	//   ....[3]....
        /*056c*/ 	.word	0x00000240


	//   ....[4]....
        /*0570*/ 	.word	0x00000270


	//   ....[5]....
        /*0574*/ 	.word	0x000002a0


	//   ....[6]....
        /*0578*/ 	.word	0x000002d0


	//   ....[7]....
        /*057c*/ 	.word	0x00000430


	//   ....[8]....
        /*0580*/ 	.word	0x00000470


	//   ....[9]....
        /*0584*/ 	.word	0x000004a0


	//   ....[10]....
        /*0588*/ 	.word	0x000004d0


	//   ....[11]....
        /*058c*/ 	.word	0x00000500


	//   ....[12]....
        /*0590*/ 	.word	0x00000530


	//   ....[13]....
        /*0594*/ 	.word	0x000005c0


	//   ....[14]....
        /*0598*/ 	.word	0x00000600


	//   ....[15]....
        /*059c*/ 	.word	0x00000620


	//   ....[16]....
        /*05a0*/ 	.word	0x00000680


	//   ....[17]....
        /*05a4*/ 	.word	0x00002740


	//   ....[18]....
        /*05a8*/ 	.word	0x00002760


	//   ....[19]....
        /*05ac*/ 	.word	0x000028f0


	//   ....[20]....
        /*05b0*/ 	.word	0x00002900


	//   ....[21]....
        /*05b4*/ 	.word	0x00002a80


	//   ....[22]....
        /*05b8*/ 	.word	0x00002aa0


	//   ....[23]....
        /*05bc*/ 	.word	0x00002c20


	//   ....[24]....
        /*05c0*/ 	.word	0x00002c30


	//   ....[25]....
        /*05c4*/ 	.word	0x000030d0


	//   ....[26]....
        /*05c8*/ 	.word	0x000030f0


	//   ....[27]....
        /*05cc*/ 	.word	0x00003120


	//   ....[28]....
        /*05d0*/ 	.word	0x00003220


	//   ....[29]....
        /*05d4*/ 	.word	0x000032d0


	//   ....[30]....
        /*05d8*/ 	.word	0x00003340


	//   ....[31]....
        /*05dc*/ 	.word	0x00003600


	//   ....[32]....
        /*05e0*/ 	.word	0x00003610


	//   ....[33]....
        /*05e4*/ 	.word	0x00003f60


	//   ....[34]....
        /*05e8*/ 	.word	0x00003f80


	//   ....[35]....
        /*05ec*/ 	.word	0x00004100


	//   ....[36]....
        /*05f0*/ 	.word	0x00004110


	//   ....[37]....
        /*05f4*/ 	.word	0x000042e0


	//   ....[38]....
        /*05f8*/ 	.word	0x000044a0


	//   ....[39]....
        /*05fc*/ 	.word	0x000044b0


	//   ....[40]....
        /*0600*/ 	.word	0x000044c0


	//   ....[41]....
        /*0604*/ 	.word	0x00004c50


	//   ....[42]....
        /*0608*/ 	.word	0x00004c70


	//   ....[43]....
        /*060c*/ 	.word	0x00004c90


	//   ....[44]....
        /*0610*/ 	.word	0x00004ca0


	//   ....[45]....
        /*0614*/ 	.word	0x00004cd0


	//   ....[46]....
        /*0618*/ 	.word	0x00004cf0


	//   ....[47]....
        /*061c*/ 	.word	0x00004d10


	//   ....[48]....
        /*0620*/ 	.word	0x00004d20


	//   ....[49]....
        /*0624*/ 	.word	0x000061f0


	//   ....[50]....
        /*0628*/ 	.word	0x00006210


	//   ....[51]....
        /*062c*/ 	.word	0x00006380


	//   ....[52]....
        /*0630*/ 	.word	0x00006390


	//   ....[53]....
        /*0634*/ 	.word	0x00006cb0


	//   ....[54]....
        /*0638*/ 	.word	0x00006cd0


	//   ....[55]....
        /*063c*/ 	.word	0x00006e20


	//   ....[56]....
        /*0640*/ 	.word	0x00006e30


	//   ....[57]....
        /*0644*/ 	.word	0x00006ff0


	//   ....[58]....
        /*0648*/ 	.word	0x000071a0


	//   ....[59]....
        /*064c*/ 	.word	0x000071b0


	//   ....[60]....
        /*0650*/ 	.word	0x000071c0


	//   ....[61]....
        /*0654*/ 	.word	0x00007740


	//   ....[62]....
        /*0658*/ 	.word	0x00007760


	//   ....[63]....
        /*065c*/ 	.word	0x00007840


	//   ....[64]....
        /*0660*/ 	.word	0x00007860


	//   ....[65]....
        /*0664*/ 	.word	0x00007940


	//   ....[66]....
        /*0668*/ 	.word	0x00007960


	//   ....[67]....
        /*066c*/ 	.word	0x00007a40


	//   ....[68]....
        /*0670*/ 	.word	0x00007a60


	//   ....[69]....
        /*0674*/ 	.word	0x000094e0


	//   ....[70]....
        /*0678*/ 	.word	0x000094f0


	//   ....[71]....
        /*067c*/ 	.word	0x00009660


	//   ....[72]....
        /*0680*/ 	.word	0x00009670


	//   ....[73]....
        /*0684*/ 	.word	0x00009f90


	//   ....[74]....
        /*0688*/ 	.word	0x00009fb0


	//   ....[75]....
        /*068c*/ 	.word	0x0000a0d0


	//   ....[76]....
        /*0690*/ 	.word	0x0000a0e0


	//   ....[77]....
        /*0694*/ 	.word	0x0000a510


	//   ....[78]....
        /*0698*/ 	.word	0x0000a540


	//   ....[79]....
        /*069c*/ 	.word	0x0000a560


	//   ....[80]....
        /*06a0*/ 	.word	0x0000a580


	//   ....[81]....
        /*06a4*/ 	.word	0x0000a5a0


	//   ....[82]....
        /*06a8*/ 	.word	0x0000a5c0


	//   ....[83]....
        /*06ac*/ 	.word	0x0000a5e0


	//   ....[84]....
        /*06b0*/ 	.word	0x0000a600


	//   ....[85]....
        /*06b4*/ 	.word	0x0000bdc0


	//   ....[86]....
        /*06b8*/ 	.word	0x0000bdf0


	//   ....[87]....
        /*06bc*/ 	.word	0x0000be00


	//   ....[88]....
        /*06c0*/ 	.word	0x0000be10


	//   ....[89]....
        /*06c4*/ 	.word	0x0000be20


	//   ....[90]....
        /*06c8*/ 	.word	0x0000be50


	//   ....[91]....
        /*06cc*/ 	.word	0x0000be70


	//   ....[92]....
        /*06d0*/ 	.word	0x0000be90


	//   ....[93]....
        /*06d4*/ 	.word	0x0000d3c0


	//   ....[94]....
        /*06d8*/ 	.word	0x0000d3d0


	//   ....[95]....
        /*06dc*/ 	.word	0x0000d3e0


	//   ....[96]....
        /*06e0*/ 	.word	0x0000d3f0


	//   ....[97]....
        /*06e4*/ 	.word	0x0000d400


	//   ....[98]....
        /*06e8*/ 	.word	0x0000d410


	//   ....[99]....
        /*06ec*/ 	.word	0x0000d420


	//   ....[100]....
        /*06f0*/ 	.word	0x0000d440


	//   ....[101]....
        /*06f4*/ 	.word	0x0000d830


	//   ....[102]....
        /*06f8*/ 	.word	0x0000d850


	//   ....[103]....
        /*06fc*/ 	.word	0x0000d9b0


	//   ....[104]....
        /*0700*/ 	.word	0x0000d9c0


	//   ....[105]....
        /*0704*/ 	.word	0x0000db20


	//   ....[106]....
        /*0708*/ 	.word	0x0000db40


	//   ....[107]....
        /*070c*/ 	.word	0x0000dca0


	//   ....[108]....
        /*0710*/ 	.word	0x0000dcb0


	//   ....[109]....
        /*0714*/ 	.word	0x0000e000


	//   ....[110]....
        /*0718*/ 	.word	0x0000e020


	//   ....[111]....
        /*071c*/ 	.word	0x0000e570


	//   ....[112]....
        /*0720*/ 	.word	0x0000e580


	//   ....[113]....
        /*0724*/ 	.word	0x0000ead0


	//   ....[114]....
        /*0728*/ 	.word	0x0000eaf0


	//   ....[115]....
        /*072c*/ 	.word	0x0000f040


	//   ....[116]....
        /*0730*/ 	.word	0x0000f050


	//   ....[117]....
        /*0734*/ 	.word	0x0000fca0


	//   ....[118]....
        /*0738*/ 	.word	0x0000fcc0


	//   ....[119]....
        /*073c*/ 	.word	0x0000fe30


	//   ....[120]....
        /*0740*/ 	.word	0x0000fe40


	//   ....[121]....
        /*0744*/ 	.word	0x0000ffa0


	//   ....[122]....
        /*0748*/ 	.word	0x0000ffc0


	//   ....[123]....
        /*074c*/ 	.word	0x00010120


	//   ....[124]....
        /*0750*/ 	.word	0x00010130


	//   ....[125]....
        /*0754*/ 	.word	0x00010330


	//   ....[126]....
        /*0758*/ 	.word	0x00010350


	//   ....[127]....
        /*075c*/ 	.word	0x00010470


	//   ....[128]....
        /*0760*/ 	.word	0x000104b0


	//   ....[129]....
        /*0764*/ 	.word	0x000104e0


	//   ....[130]....
        /*0768*/ 	.word	0x00010510


	//   ....[131]....
        /*076c*/ 	.word	0x00010540


	//   ....[132]....
        /*0770*/ 	.word	0x00010570


	//   ....[133]....
        /*0774*/ 	.word	0x000106c0


	//   ....[134]....
        /*0778*/ 	.word	0x00010700


	//   ....[135]....
        /*077c*/ 	.word	0x00010730


	//   ....[136]....
        /*0780*/ 	.word	0x00010760


	//   ....[137]....
        /*0784*/ 	.word	0x00010790


	//   ....[138]....
        /*0788*/ 	.word	0x000107c0


	//   ....[139]....
        /*078c*/ 	.word	0x00010850


	//   ....[140]....
        /*0790*/ 	.word	0x00010890


	//   ....[141]....
        /*0794*/ 	.word	0x000108a0


	//   ....[142]....
        /*0798*/ 	.word	0x00010900


	//   ....[143]....
        /*079c*/ 	.word	0x000112b0


	//   ....[144]....
        /*07a0*/ 	.word	0x00011310


	//   ....[145]....
        /*07a4*/ 	.word	0x00011360


	//   ....[146]....
        /*07a8*/ 	.word	0x000113b0


	//   ....[147]....
        /*07ac*/ 	.word	0x00011400


	//   ....[148]....
        /*07b0*/ 	.word	0x00011470


	//   ....[149]....
        /*07b4*/ 	.word	0x000114c0


	//   ....[150]....
        /*07b8*/ 	.word	0x00011530


	//   ....[151]....
        /*07bc*/ 	.word	0x000115a0


	//   ....[152]....
        /*07c0*/ 	.word	0x00011610


	//   ....[153]....
        /*07c4*/ 	.word	0x00011680


	//   ....[154]....
        /*07c8*/ 	.word	0x000116f0


	//   ....[155]....
        /*07cc*/ 	.word	0x00011760


	//   ....[156]....
        /*07d0*/ 	.word	0x000117c0


	//   ....[157]....
        /*07d4*/ 	.word	0x00011830


	//   ....[158]....
        /*07d8*/ 	.word	0x000118a0


	//   ....[159]....
        /*07dc*/ 	.word	0x00011910


	//   ....[160]....
        /*07e0*/ 	.word	0x00011970


	//   ....[161]....
        /*07e4*/ 	.word	0x000119e0


	//   ....[162]....
        /*07e8*/ 	.word	0x00011a40


	//   ....[163]....
        /*07ec*/ 	.word	0x00011ab0


	//   ....[164]....
        /*07f0*/ 	.word	0x00011b20


	//   ....[165]....
        /*07f4*/ 	.word	0x00011b90


	//   ....[166]....
        /*07f8*/ 	.word	0x00011bf0


	//   ....[167]....
        /*07fc*/ 	.word	0x00011c60


	//   ....[168]....
        /*0800*/ 	.word	0x00011cd0


	//   ....[169]....
        /*0804*/ 	.word	0x00011ec0


	//   ....[170]....
        /*0808*/ 	.word	0x000120b0


	//   ....[171]....
        /*080c*/ 	.word	0x00012550


	//   ....[172]....
        /*0810*/ 	.word	0x000125a0


	//   ....[173]....
        /*0814*/ 	.word	0x000125f0


	//   ....[174]....
        /*0818*/ 	.word	0x00012640


	//   ....[175]....
        /*081c*/ 	.word	0x00012690


	//   ....[176]....
        /*0820*/ 	.word	0x000126e0


	//   ....[177]....
        /*0824*/ 	.word	0x00012730


	//   ....[178]....
        /*0828*/ 	.word	0x00012780


	//   ....[179]....
        /*082c*/ 	.word	0x000127f0


	//   ....[180]....
        /*0830*/ 	.word	0x00012860


	//   ....[181]....
        /*0834*/ 	.word	0x000128d0


	//   ....[182]....
        /*0838*/ 	.word	0x00012930


	//   ....[183]....
        /*083c*/ 	.word	0x000129a0


	//   ....[184]....
        /*0840*/ 	.word	0x00012a10


	//   ....[185]....
        /*0844*/ 	.word	0x00012a80


	//   ....[186]....
        /*0848*/ 	.word	0x00012ae0


	//   ....[187]....
        /*084c*/ 	.word	0x00012b40


	//   ....[188]....
        /*0850*/ 	.word	0x00012ba0


	//   ....[189]....
        /*0854*/ 	.word	0x00012d70


	//   ....[190]....
        /*0858*/ 	.word	0x00012f40


	//   ....[191]....
        /*085c*/ 	.word	0x00013400


	//   ....[192]....
        /*0860*/ 	.word	0x00013440


	//   ....[193]....
        /*0864*/ 	.word	0x00013490


	//   ....[194]....
        /*0868*/ 	.word	0x000134d0


	//   ....[195]....
        /*086c*/ 	.word	0x00013520


	//   ....[196]....
        /*0870*/ 	.word	0x00013560


	//   ....[197]....
        /*0874*/ 	.word	0x000135b0


	//   ....[198]....
        /*0878*/ 	.word	0x000135f0


	//   ....[199]....
        /*087c*/ 	.word	0x00013640


	//   ....[200]....
        /*0880*/ 	.word	0x000136a0


	//   ....[201]....
        /*0884*/ 	.word	0x00013700


	//   ....[202]....
        /*0888*/ 	.word	0x00013770


	//   ....[203]....
        /*088c*/ 	.word	0x000137e0


	//   ....[204]....
        /*0890*/ 	.word	0x00013850


	//   ....[205]....
        /*0894*/ 	.word	0x000138b0


	//   ....[206]....
        /*0898*/ 	.word	0x00013900


	//   ....[207]....
        /*089c*/ 	.word	0x00013940


	//   ....[208]....
        /*08a0*/ 	.word	0x00013990


	//   ....[209]....
        /*08a4*/ 	.word	0x000139d0


	//   ....[210]....
        /*08a8*/ 	.word	0x00013a20


	//   ....[211]....
        /*08ac*/ 	.word	0x00013a60


	//   ....[212]....
        /*08b0*/ 	.word	0x00013ab0


	//   ....[213]....
        /*08b4*/ 	.word	0x00013af0


	//   ....[214]....
        /*08b8*/ 	.word	0x00013b40


	//   ....[215]....
        /*08bc*/ 	.word	0x00013b90


	//   ....[216]....
        /*08c0*/ 	.word	0x00013be0


	//   ....[217]....
        /*08c4*/ 	.word	0x00013c30


	//   ....[218]....
        /*08c8*/ 	.word	0x00013c80


	//   ....[219]....
        /*08cc*/ 	.word	0x00013cd0


	//   ....[220]....
        /*08d0*/ 	.word	0x00013d20


	//   ....[221]....
        /*08d4*/ 	.word	0x00013d70


	//   ....[222]....
        /*08d8*/ 	.word	0x00013de0


	//   ....[223]....
        /*08dc*/ 	.word	0x00013e50


	//   ....[224]....
        /*08e0*/ 	.word	0x00013ec0


	//   ....[225]....
        /*08e4*/ 	.word	0x00013f20


	//   ....[226]....
        /*08e8*/ 	.word	0x00013f90


	//   ....[227]....
        /*08ec*/ 	.word	0x00014000


	//   ....[228]....
        /*08f0*/ 	.word	0x00014070


	//   ....[229]....
        /*08f4*/ 	.word	0x000140d0


	//   ....[230]....
        /*08f8*/ 	.word	0x00014140


	//   ....[231]....
        /*08fc*/ 	.word	0x000141b0


	//   ....[232]....
        /*0900*/ 	.word	0x00014220


	//   ....[233]....
        /*0904*/ 	.word	0x00014280


	//   ....[234]....
        /*0908*/ 	.word	0x000142f0


	//   ....[235]....
        /*090c*/ 	.word	0x00014360


	//   ....[236]....
        /*0910*/ 	.word	0x000143d0


	//   ....[237]....
        /*0914*/ 	.word	0x00014430


	//   ....[238]....
        /*0918*/ 	.word	0x000144a0


	//   ....[239]....
        /*091c*/ 	.word	0x00014510


	//   ....[240]....
        /*0920*/ 	.word	0x00014580


	//   ....[241]....
        /*0924*/ 	.word	0x000145e0


	//   ....[242]....
        /*0928*/ 	.word	0x00014650


	//   ....[243]....
        /*092c*/ 	.word	0x000146c0


	//   ....[244]....
        /*0930*/ 	.word	0x00014730


	//   ....[245]....
        /*0934*/ 	.word	0x00014790


	//   ....[246]....
        /*0938*/ 	.word	0x00014800


	//   ....[247]....
        /*093c*/ 	.word	0x00014870


	//   ....[248]....
        /*0940*/ 	.word	0x000148c0


	//   ....[249]....
        /*0944*/ 	.word	0x00014900


	//   ....[250]....
        /*0948*/ 	.word	0x00014950


	//   ....[251]....
        /*094c*/ 	.word	0x000149a0


	//   ....[252]....
        /*0950*/ 	.word	0x000149f0


	//   ....[253]....
        /*0954*/ 	.word	0x00014a60


	//   ....[254]....
        /*0958*/ 	.word	0x00014ab0


	//   ....[255]....
        /*095c*/ 	.word	0x00014b00


	//   ....[0]....
        /*0960*/ 	.word	0x00014b50


	//   ....[1]....
        /*0964*/ 	.word	0x00014ba0


	//   ....[2]....
        /*0968*/ 	.word	0x00014bf0


	//   ....[3]....
        /*096c*/ 	.word	0x00014c60


	//   ....[4]....
        /*0970*/ 	.word	0x00014cb0


	//   ....[5]....
        /*0974*/ 	.word	0x00014d20


	//   ....[6]....
        /*0978*/ 	.word	0x00014d80


	//   ....[7]....
        /*097c*/ 	.word	0x00014df0


	//----- nvinfo : EIATTR_EXIT_INSTR_OFFSETS
	.align		4
.L_266:
        /*0980*/ 	.byte	0x04, 0x1c
        /*0982*/ 	.short	(.L_268 - .L_267)


	//   ....[0]....
.L_267:
        /*0984*/ 	.word	0x00000fe0


	//   ....[1]....
        /*0988*/ 	.word	0x00011270


	//----- nvinfo : EIATTR_MAX_THREADS
	.align		4
.L_268:
        /*098c*/ 	.byte	0x04, 0x05
        /*098e*/ 	.short	(.L_270 - .L_269)
.L_269:
        /*0990*/ 	.word	0x00000080
        /*0994*/ 	.word	0x00000001
        /*0998*/ 	.word	0x00000001


	//----- nvinfo : EIATTR_CRS_STACK_SIZE
	.align		4
.L_270:
        /*099c*/ 	.byte	0x04, 0x1e
        /*099e*/ 	.short	(.L_272 - .L_271)
.L_271:
        /*09a0*/ 	.word	0x00000000
.L_272:


//--------------------- .nv.info._ZN7cutlass13device_kernelIN5flash19enable_sm80_to_sm89INS1_16FlashAttnFwdSm80INS1_25CollectiveMainloopFwdSm80ILi4ELi1ELb0EN4cute5tupleIJNS5_1CILi128EEENS7_ILi48EEENS7_ILi96EEEEEELi96ENS_6half_tEfNS_4arch4Sm80ELb1ELb0ELb0ELb1ELb1ELb1ELb1ELb1EEENS1_21CollectiveEpilogueFwdINS6_IJS8_SA_S9_EEENS6_IJNS7_ILi1EEESI_SI_EEESC_SE_Li128ELb1ELb1ELb1ELb0EEENS1_36VarlenDynamicPersistentTileSchedulerILi128ELi48ELi128ELi128ELb1ELb1ELb0ELb1ELb1ELb1EEEEEEEEEvNT_6ParamsE --------------------------
	.section	.nv.info._ZN7cutlass13device_kernelIN5flash19enable_sm80_to_sm89INS1_16FlashAttnFwdSm80INS1_25CollectiveMainloopFwdSm80ILi4ELi1ELb0EN4cute5tupleIJNS5_1CILi128EEENS7_ILi48EEENS7_ILi96EEEEEELi96ENS_6half_tEfNS_4arch4Sm80ELb1ELb0ELb0ELb1ELb1ELb1ELb1ELb1EEENS1_21CollectiveEpilogueFwdINS6_IJS8_SA_S9_EEENS6_IJNS7_ILi1EEESI_SI_EEESC_SE_Li128ELb1ELb1ELb1ELb0EEENS1_36VarlenDynamicPersistentTileSchedulerILi128ELi48ELi128ELi128ELb1ELb1ELb0ELb1ELb1ELb1EEEEEEEEEvNT_6ParamsE,"",@"SHT_CUDA_INFO"
	.sectionflags	@""
	.align	4


	//----- nvinfo : EIATTR_CUDA_API_VERSION
	.align		4
        /*0000*/ 	.byte	0x04, 0x37
        /*0002*/ 	.short	(.L_274 - .L_273)
.L_273:
        /*0004*/ 	.word	0x00000082


	//----- nvinfo : EIATTR_SW2861232_WAR
	.align		4
.L_274:
        /*0008*/ 	.byte	0x01, 0x35
	.zero		2


	//----- nvinfo : EIATTR_PARAM_CBANK
	.align		4
        /*000c*/ 	.byte	0x04, 0x0a
        /*000e*/ 	.short	(.L_276 - .L_275)
	.align		4
.L_275:
        /*0010*/ 	.word	index@(.nv.constant0._ZN7cutlass13device_kernelIN5flash19enable_sm80_to_sm89INS1_16FlashAttnFwdSm80INS1_25CollectiveMainloopFwdSm80ILi4ELi1ELb0EN4cute5tupleIJNS5_1CILi128EEENS7_ILi48EEENS7_ILi96EEEEEELi96ENS_6half_tEfNS_4arch4Sm80ELb1ELb0ELb0ELb1ELb1ELb1ELb1ELb1EEENS1_21CollectiveEpilogueFwdINS6_IJS8_SA_S9_EEENS6_IJNS7_ILi1EEESI_SI_EEESC_SE_Li128ELb1ELb1ELb1ELb0EEENS1_36VarlenDynamicPersistentTileSchedulerILi128ELi48ELi128ELi128ELb1ELb1ELb0ELb1ELb1ELb1EEEEEEEEEvNT_6ParamsE)
        /*0014*/ 	.short	0x0160
        /*0016*/ 	.short	0x0438


	//----- nvinfo : EIATTR_CBANK_PARAM_SIZE
	.align		4
.L_276:
        /*0018*/ 	.byte	0x03, 0x19
        /*001a*/ 	.short	0x0438


	//----- nvinfo : EIATTR_KPARAM_INFO
	.align		4
        /*001c*/ 	.byte	0x04, 0x17
        /*001e*/ 	.short	(.L_278 - .L_277)
.L_277:
        /*0020*/ 	.word	0x00000000
        /*0024*/ 	.short	0x0000
        /*0026*/ 	.short	0x0000
        /*0028*/ 	.byte	0x00, 0xf0, 0xe1, 0x10


	//----- nvinfo : EIATTR_MAXREG_COUNT
	.align		4
.L_278:
        /*002c*/ 	.byte	0x03, 0x1b
        /*002e*/ 	.short	0x00ff


	//----- nvinfo : EIATTR_NUM_BARRIERS
	.align		4
        /*0030*/ 	.byte	0x02, 0x4c
        /*0032*/ 	.byte	0x06
	.zero		1


	//----- nvinfo : EIATTR_ANNOTATIONS
	.align		4
        /*0034*/ 	.byte	0x04, 0x55
        /*0036*/ 	.short	(.L_280 - .L_279)


	//   ....[0]....
.L_279:
        /* <DEDUP_REMOVED lines=213> */


	//----- nvinfo : EIATTR_MERCURY_ISA_VERSION
	.align		4
.L_280:
        /*0d70*/ 	.byte	0x03, 0x5f
        /*0d72*/ 	.short	0x0000


	//----- nvinfo : EIATTR_INT_WARP_WIDE_INSTR_OFFSETS
	.align		4
        /*0d74*/ 	.byte	0x04, 0x31
        /*0d76*/ 	.short	(.L_282 - .L_281)


	//   ....[0]....
.L_281:
        /*0d78*/ 	.word	0x00019900


	//   ....[1]....
        /*0d7c*/ 	.word	0x00019980


	//----- nvinfo : EIATTR_COOP_GROUP_MASK_REGIDS
	.align		4
.L_282:
        /*0d80*/ 	.byte	0x04, 0x29
        /*0d82*/ 	.short	(.L_284 - .L_283)


	//   ....[0]....
.L_283:
        /*0d84*/ 	.word	0xffffffff


	//   ....[1]....
        /*0d88*/ 	.word	0xffffffff


	//   ....[2]....
        /*0d8c*/ 	.word	0xffffffff


	//   ....[3]....
        /*0d90*/ 	.word	0xffffffff


	//   ....[4]....
        /*0d94*/ 	.word	0xffffffff


	//   ....[5]....
        /*0d98*/ 	.word	0xffffffff


	//   ....[6]....
        /*0d9c*/ 	.word	0xffffffff


	//   ....[7]....
        /*0da0*/ 	.word	0xffffffff


	//   ....[8]....
        /*0da4*/ 	.word	0xffffffff


	//   ....[9]....
        /*0da8*/ 	.word	0xffffffff


	//   ....[10]....
        /*0dac*/ 	.word	0xffffffff


	//   ....[11]....
        /*0db0*/ 	.word	0xffffffff


	//   ....[12]....
        /*0db4*/ 	.word	0xffffffff


	//   ....[13]....
        /*0db8*/ 	.word	0xffffffff


	//   ....[14]....
        /*0dbc*/ 	.word	0xffffffff


	//   ....[15]....
        /*0dc0*/ 	.word	0xffffffff


	//   ....[16]....
        /*0dc4*/ 	.word	0xffffffff


	//   ....[17]....
        /*0dc8*/ 	.word	0xffffffff


	//   ....[18]....
        /*0dcc*/ 	.word	0xffffffff


	//   ....[19]....
        /*0dd0*/ 	.word	0xffffffff


	//   ....[20]....
        /*0dd4*/ 	.word	0xffffffff


	//   ....[21]....
        /*0dd8*/ 	.word	0xffffffff


	//   ....[22]....
        /*0ddc*/ 	.word	0xffffffff


	//   ....[23]....
        /*0de0*/ 	.word	0xffffffff


	//   ....[24]....
        /*0de4*/ 	.word	0xffffffff


	//   ....[25]....
        /*0de8*/ 	.word	0xffffffff


	//   ....[26]....
        /*0dec*/ 	.word	0xffffffff


	//   ....[27]....
        /*0df0*/ 	.word	0xffffffff


	//   ....[28]....
        /*0df4*/ 	.word	0xffffffff


	//   ....[29]....
        /*0df8*/ 	.word	0xffffffff


	//   ....[30]....
        /*0dfc*/ 	.word	0xffffffff


	//   ....[31]....
        /*0e00*/ 	.word	0xffffffff


	//   ....[32]....
        /*0e04*/ 	.word	0xffffffff


	//   ....[33]....
        /*0e08*/ 	.word	0xffffffff


	//   ....[34]....
        /*0e0c*/ 	.word	0xffffffff


	//   ....[35]....
        /*0e10*/ 	.word	0xffffffff


	//   ....[36]....
        /*0e14*/ 	.word	0xffffffff


	//   ....[37]....
        /*0e18*/ 	.word	0xffffffff


	//   ....[38]....
        /*0e1c*/ 	.word	0xffffffff


	//   ....[39]....
        /*0e20*/ 	.word	0xffffffff


	//   ....[40]....
        /*0e24*/ 	.word	0xffffffff


	//   ....[41]....
        /*0e28*/ 	.word	0xffffffff


	//   ....[42]....
        /*0e2c*/ 	.word	0xffffffff


	//   ....[43]....
        /*0e30*/ 	.word	0xffffffff


	//   ....[44]....
        /*0e34*/ 	.word	0xffffffff


	//   ....[45]....
        /*0e38*/ 	.word	0xffffffff


	//   ....[46]....
        /*0e3c*/ 	.word	0xffffffff


	//   ....[47]....
        /*0e40*/ 	.word	0xffffffff


	//   ....[48]....
        /*0e44*/ 	.word	0xffffffff


	//   ....[49]....
        /*0e48*/ 	.word	0xffffffff


	//   ....[50]....
        /*0e4c*/ 	.word	0xffffffff


	//   ....[51]....
        /*0e50*/ 	.word	0xffffffff


	//   ....[52]....
        /*0e54*/ 	.word	0xffffffff


	//   ....[53]....
        /*0e58*/ 	.word	0xffffffff


	//   ....[54]....
        /*0e5c*/ 	.word	0xffffffff


	//   ....[55]....
        /*0e60*/ 	.word	0xffffffff


	//   ....[56]....
        /*0e64*/ 	.word	0xffffffff


	//   ....[57]....
        /*0e68*/ 	.word	0xffffffff


	//   ....[58]....
        /*0e6c*/ 	.word	0xffffffff


	//   ....[59]....
        /*0e70*/ 	.word	0xffffffff


	//   ....[60]....
        /*0e74*/ 	.word	0xffffffff


	//   ....[61]....
        /*0e78*/ 	.word	0xffffffff


	//   ....[62]....
        /*0e7c*/ 	.word	0xffffffff


	//   ....[63]....
        /*0e80*/ 	.word	0xffffffff


	//   ....[64]....
        /*0e84*/ 	.word	0xffffffff


	//   ....[65]....
        /*0e88*/ 	.word	0xffffffff


	//   ....[66]....
        /*0e8c*/ 	.word	0xffffffff


	//   ....[67]....
        /*0e90*/ 	.word	0xffffffff


	//   ....[68]....
        /*0e94*/ 	.word	0xffffffff


	//   ....[69]....
        /*0e98*/ 	.word	0xffffffff


	//   ....[70]....
        /*0e9c*/ 	.word	0xffffffff


	//   ....[71]....
        /*0ea0*/ 	.word	0xffffffff


	//   ....[72]....
        /*0ea4*/ 	.word	0xffffffff


	//   ....[73]....
        /*0ea8*/ 	.word	0xffffffff


	//   ....[74]....
        /*0eac*/ 	.word	0xffffffff


	//   ....[75]....
        /*0eb0*/ 	.word	0xffffffff


	//   ....[76]....
        /*0eb4*/ 	.word	0xffffffff


	//   ....[77]....
        /*0eb8*/ 	.word	0xffffffff


	//   ....[78]....
        /*0ebc*/ 	.word	0xffffffff


	//   ....[79]....
        /*0ec0*/ 	.word	0xffffffff


	//   ....[80]....
        /*0ec4*/ 	.word	0xffffffff


	//   ....[81]....
        /*0ec8*/ 	.word	0xffffffff


	//   ....[82]....
        /*0ecc*/ 	.word	0xffffffff


	//   ....[83]....
        /*0ed0*/ 	.word	0xffffffff


	//   ....[84]....
        /*0ed4*/ 	.word	0xffffffff


	//   ....[85]....
        /*0ed8*/ 	.word	0xffffffff


	//   ....[86]....
        /*0edc*/ 	.word	0xffffffff


	//   ....[87]....
        /*0ee0*/ 	.word	0xffffffff


	//   ....[88]....
        /*0ee4*/ 	.word	0xffffffff


	//   ....[89]....
        /*0ee8*/ 	.word	0xffffffff


	//   ....[90]....
        /*0eec*/ 	.word	0xffffffff


	//   ....[91]....
        /*0ef0*/ 	.word	0xffffffff


	//   ....[92]....
        /*0ef4*/ 	.word	0xffffffff


	//   ....[93]....
        /*0ef8*/ 	.word	0xffffffff


	//   ....[94]....
        /*0efc*/ 	.word	0xffffffff


	//   ....[95]....
        /*0f00*/ 	.word	0xffffffff


	//   ....[96]....
        /*0f04*/ 	.word	0xffffffff


	//   ....[97]....
        /*0f08*/ 	.word	0xffffffff


	//   ....[98]....
        /*0f0c*/ 	.word	0xffffffff


	//   ....[99]....
        /*0f10*/ 	.word	0xffffffff


	//   ....[100]....
        /*0f14*/ 	.word	0xffffffff


	//   ....[101]....
        /*0f18*/ 	.word	0xffffffff


	//   ....[102]....
        /*0f1c*/ 	.word	0xffffffff


	//   ....[103]....
        /*0f20*/ 	.word	0xffffffff


	//   ....[104]....
        /*0f24*/ 	.word	0xffffffff


	//   ....[105]....
        /*0f28*/ 	.word	0xffffffff


	//   ....[106]....
        /*0f2c*/ 	.word	0xffffffff


	//   ....[107]....
        /*0f30*/ 	.word	0xffffffff


	//   ....[108]....
        /*0f34*/ 	.word	0xffffffff


	//   ....[109]....
        /*0f38*/ 	.word	0xffffffff


	//   ....[110]....
        /*0f3c*/ 	.word	0xffffffff


	//   ....[111]....
        /*0f40*/ 	.word	0xffffffff


	//   ....[112]....
        /*0f44*/ 	.word	0xffffffff


	//   ....[113]....
        /*0f48*/ 	.word	0xffffffff


	//   ....[114]....
        /*0f4c*/ 	.word	0xffffffff


	//   ....[115]....
        /*0f50*/ 	.word	0xffffffff


	//   ....[116]....
        /*0f54*/ 	.word	0xffffffff


	//   ....[117]....
        /*0f58*/ 	.word	0xffffffff


	//   ....[118]....
        /*0f5c*/ 	.word	0xffffffff


	//   ....[119]....
        /*0f60*/ 	.word	0xffffffff


	//   ....[120]....
        /*0f64*/ 	.word	0xffffffff


	//   ....[121]....
        /*0f68*/ 	.word	0xffffffff


	//   ....[122]....
        /*0f6c*/ 	.word	0xffffffff


	//   ....[123]....
        /*0f70*/ 	.word	0xffffffff


	//   ....[124]....
        /*0f74*/ 	.word	0xffffffff


	//   ....[125]....
        /*0f78*/ 	.word	0xffffffff


	//   ....[126]....
        /*0f7c*/ 	.word	0xffffffff


	//   ....[127]....
        /*0f80*/ 	.word	0xffffffff


	//   ....[128]....
        /*0f84*/ 	.word	0xffffffff


	//   ....[129]....
        /*0f88*/ 	.word	0xffffffff


	//   ....[130]....
        /*0f8c*/ 	.word	0xffffffff


	//   ....[131]....
        /*0f90*/ 	.word	0xffffffff


	//   ....[132]....
        /*0f94*/ 	.word	0xffffffff


	//   ....[133]....
        /*0f98*/ 	.word	0xffffffff


	//   ....[134]....
        /*0f9c*/ 	.word	0xffffffff


	//   ....[135]....
        /*0fa0*/ 	.word	0xffffffff


	//   ....[136]....
        /*0fa4*/ 	.word	0xffffffff


	//   ....[137]....
        /*0fa8*/ 	.word	0xffffffff


	//   ....[138]....
        /*0fac*/ 	.word	0xffffffff


	//   ....[139]....
        /*0fb0*/ 	.word	0xffffffff


	//   ....[140]....
        /*0fb4*/ 	.word	0xffffffff


	//   ....[141]....
        /*0fb8*/ 	.word	0xffffffff


	//   ....[142]....
        /*0fbc*/ 	.word	0xffffffff


	//   ....[143]....
        /*0fc0*/ 	.word	0xffffffff


	//   ....[144]....
        /*0fc4*/ 	.word	0xffffffff


	//   ....[145]....
        /*0fc8*/ 	.word	0xffffffff


	//   ....[146]....
        /*0fcc*/ 	.word	0xffffffff


	//   ....[147]....
        /*0fd0*/ 	.word	0xffffffff


	//   ....[148]....
        /*0fd4*/ 	.word	0xffffffff


	//   ....[149]....
        /*0fd8*/ 	.word	0xffffffff


	//   ....[150]....
        /*0fdc*/ 	.word	0xffffffff


	//   ....[151]....
        /*0fe0*/ 	.word	0xffffffff


	//   ....[152]....
        /*0fe4*/ 	.word	0xffffffff


	//   ....[153]....
        /*0fe8*/ 	.word	0xffffffff


	//   ....[154]....
        /*0fec*/ 	.word	0xffffffff


	//   ....[155]....
        /*0ff0*/ 	.word	0xffffffff


	//   ....[156]....
        /*0ff4*/ 	.word	0xffffffff


	//   ....[157]....
        /*0ff8*/ 	.word	0xffffffff


	//   ....[158]....
        /*0ffc*/ 	.word	0xffffffff


	//   ....[159]....
        /*1000*/ 	.word	0xffffffff


	//   ....[160]....
        /*1004*/ 	.word	0xffffffff


	//   ....[161]....
        /*1008*/ 	.word	0xffffffff


	//   ....[162]....
        /*100c*/ 	.word	0xffffffff


	//   ....[163]....
        /*1010*/ 	.word	0xffffffff


	//   ....[164]....
        /*1014*/ 	.word	0xffffffff


	//   ....[165]....
        /*1018*/ 	.word	0xffffffff


	//   ....[166]....
        /*101c*/ 	.word	0xffffffff


	//   ....[167]....
        /*1020*/ 	.word	0xffffffff


	//   ....[168]....
        /*1024*/ 	.word	0xffffffff


	//   ....[169]....
        /*1028*/ 	.word	0xffffffff


	//   ....[170]....
        /*102c*/ 	.word	0xffffffff


	//   ....[171]....
        /*1030*/ 	.word	0xffffffff


	//   ....[172]....
        /*1034*/ 	.word	0xffffffff


	//   ....[173]....
        /*1038*/ 	.word	0xffffffff


	//   ....[174]....
        /*103c*/ 	.word	0xffffffff


	//   ....[175]....
        /*1040*/ 	.word	0xffffffff


	//   ....[176]....
        /*1044*/ 	.word	0xffffffff


	//   ....[177]....
        /*1048*/ 	.word	0xffffffff


	//   ....[178]....
        /*104c*/ 	.word	0xffffffff


	//   ....[179]....
        /*1050*/ 	.word	0xffffffff


	//   ....[180]....
        /*1054*/ 	.word	0xffffffff


	//   ....[181]....
        /*1058*/ 	.word	0xffffffff


	//   ....[182]....
        /*105c*/ 	.word	0xffffffff


	//   ....[183]....
        /*1060*/ 	.word	0xffffffff


	//   ....[184]....
        /*1064*/ 	.word	0xffffffff


	//   ....[185]....
        /*1068*/ 	.word	0xffffffff


	//   ....[186]....
        /*106c*/ 	.word	0xffffffff


	//   ....[187]....
        /*1070*/ 	.word	0xffffffff


	//   ....[188]....
        /*1074*/ 	.word	0xffffffff


	//   ....[189]....
        /*1078*/ 	.word	0xffffffff


	//   ....[190]....
        /*107c*/ 	.word	0xffffffff


	//   ....[191]....
        /*1080*/ 	.word	0xffffffff


	//   ....[192]....
        /*1084*/ 	.word	0xffffffff


	//   ....[193]....
        /*1088*/ 	.word	0xffffffff


	//   ....[194]....
        /*108c*/ 	.word	0xffffffff


	//   ....[195]....
        /*1090*/ 	.word	0xffffffff


	//   ....[196]....
        /*1094*/ 	.word	0xffffffff


	//   ....[197]....
        /*1098*/ 	.word	0xffffffff


	//   ....[198]....
        /*109c*/ 	.word	0xffffffff


	//   ....[199]....
        /*10a0*/ 	.word	0xffffffff


	//   ....[200]....
        /*10a4*/ 	.word	0xffffffff


	//   ....[201]....
        /*10a8*/ 	.word	0xffffffff


	//   ....[202]....
        /*10ac*/ 	.word	0xffffffff


	//   ....[203]....
        /*10b0*/ 	.word	0xffffffff


	//   ....[204]....
        /*10b4*/ 	.word	0xffffffff


	//   ....[205]....
        /*10b8*/ 	.word	0xffffffff


	//   ....[206]....
        /*10bc*/ 	.word	0xffffffff


	//   ....[207]....
        /*10c0*/ 	.word	0xffffffff


	//   ....[208]....
        /*10c4*/ 	.word	0xffffffff


	//   ....[209]....
        /*10c8*/ 	.word	0xffffffff


	//   ....[210]....
        /*10cc*/ 	.word	0xffffffff


	//   ....[211]....
        /*10d0*/ 	.word	0xffffffff


	//   ....[212]....
        /*10d4*/ 	.word	0xffffffff


	//   ....[213]....
        /*10d8*/ 	.word	0xffffffff


	//   ....[214]....
        /*10dc*/ 	.word	0xffffffff


	//   ....[215]....
        /*10e0*/ 	.word	0xffffffff


	//   ....[216]....
        /*10e4*/ 	.word	0xffffffff


	//   ....[217]....
        /*10e8*/ 	.word	0xffffffff


	//   ....[218]....
        /*10ec*/ 	.word	0xffffffff


	//   ....[219]....
        /*10f0*/ 	.word	0xffffffff


	//   ....[220]....
        /*10f4*/ 	.word	0xffffffff


	//   ....[221]....
        /*10f8*/ 	.word	0xffffffff


	//   ....[222]....
        /*10fc*/ 	.word	0xffffffff


	//   ....[223]....
        /*1100*/ 	.word	0xffffffff


	//   ....[224]....
        /*1104*/ 	.word	0xffffffff


	//   ....[225]....
        /*1108*/ 	.word	0xffffffff


	//   ....[226]....
        /*110c*/ 	.word	0xffffffff


	//   ....[227]....
        /*1110*/ 	.word	0xffffffff


	//   ....[228]....
        /*1114*/ 	.word	0xffffffff


	//   ....[229]....
        /*1118*/ 	.word	0xffffffff


	//   ....[230]....
        /*111c*/ 	.word	0xffffffff


	//   ....[231]....
        /*1120*/ 	.word	0xffffffff


	//   ....[232]....
        /*1124*/ 	.word	0xffffffff


	//   ....[233]....
        /*1128*/ 	.word	0xffffffff


	//   ....[234]....
        /*112c*/ 	.word	0xffffffff


	//   ....[235]....
        /*1130*/ 	.word	0xffffffff


	//   ....[236]....
        /*1134*/ 	.word	0xffffffff


	//   ....[237]....
        /*1138*/ 	.word	0xffffffff


	//   ....[238]....
        /*113c*/ 	.word	0xffffffff


	//   ....[239]....
        /*1140*/ 	.word	0xffffffff


	//   ....[240]....
        /*1144*/ 	.word	0xffffffff


	//   ....[241]....
        /*1148*/ 	.word	0xffffffff


	//   ....[242]....
        /*114c*/ 	.word	0xffffffff


	//   ....[243]....
        /*1150*/ 	.word	0xffffffff


	//   ....[244]....
        /*1154*/ 	.word	0xffffffff


	//   ....[245]....
        /*1158*/ 	.word	0xffffffff


	//   ....[246]....
        /*115c*/ 	.word	0xffffffff


	//   ....[247]....
        /*1160*/ 	.word	0xffffffff


	//   ....[248]....
        /*1164*/ 	.word	0xffffffff


	//   ....[249]....
        /*1168*/ 	.word	0xffffffff


	//   ....[250]....
        /*116c*/ 	.word	0xffffffff


	//   ....[251]....
        /*1170*/ 	.word	0xffffffff


	//   ....[252]....
        /*1174*/ 	.word	0xffffffff


	//   ....[253]....
        /*1178*/ 	.word	0xffffffff


	//   ....[254]....
        /*117c*/ 	.word	0xffffffff


	//   ....[255]....
        /*1180*/ 	.word	0xffffffff


	//   ....[0]....
        /*1184*/ 	.word	0xffffffff


	//   ....[1]....
        /*1188*/ 	.word	0xffffffff


	//   ....[2]....
        /*118c*/ 	.word	0xffffffff


	//   ....[3]....
        /*1190*/ 	.word	0xffffffff


	//   ....[4]....
        /*1194*/ 	.word	0xffffffff


	//   ....[5]....
        /*1198*/ 	.word	0xffffffff


	//   ....[6]....
        /*119c*/ 	.word	0xffffffff


	//   ....[7]....
        /*11a0*/ 	.word	0xffffffff


	//   ....[8]....
        /*11a4*/ 	.word	0xffffffff


	//   ....[9]....
        /*11a8*/ 	.word	0xffffffff


	//   ....[10]....
        /*11ac*/ 	.word	0xffffffff


	//   ....[11]....
        /*11b0*/ 	.word	0xffffffff


	//   ....[12]....
        /*11b4*/ 	.word	0xffffffff


	//   ....[13]....
        /*11b8*/ 	.word	0xffffffff


	//   ....[14]....
        /*11bc*/ 	.word	0xffffffff


	//   ....[15]....
        /*11c0*/ 	.word	0xffffffff


	//   ....[16]....
        /*11c4*/ 	.word	0xffffffff


	//   ....[17]....
        /*11c8*/ 	.word	0xffffffff


	//   ....[18]....
        /*11cc*/ 	.word	0xffffffff


	//   ....[19]....
        /*11d0*/ 	.word	0xffffffff


	//   ....[20]....
        /*11d4*/ 	.word	0xffffffff


	//   ....[21]....
        /*11d8*/ 	.word	0xffffffff


	//   ....[22]....
        /*11dc*/ 	.word	0xffffffff


	//   ....[23]....
        /*11e0*/ 	.word	0xffffffff


	//   ....[24]....
        /*11e4*/ 	.word	0xffffffff


	//   ....[25]....
        /*11e8*/ 	.word	0xffffffff


	//   ....[26]....
        /*11ec*/ 	.word	0xffffffff


	//   ....[27]....
        /*11f0*/ 	.word	0xffffffff


	//   ....[28]....
        /*11f4*/ 	.word	0xffffffff


	//   ....[29]....
        /*11f8*/ 	.word	0xffffffff


	//   ....[30]....
        /*11fc*/ 	.word	0xffffffff


	//   ....[31]....
        /*1200*/ 	.word	0xffffffff


	//----- nvinfo : EIATTR_COOP_GROUP_INSTR_OFFSETS
	.align		4
.L_284:
        /*1204*/ 	.byte	0x04, 0x28
        /*1206*/ 	.short	(.L_286 - .L_285)


	//   ....[0]....
.L_285:
        /*1208*/ 	.word	0x00000050


	//   ....[1]....
        /*120c*/ 	.word	0x00000200


	//   ....[2]....
        /*1210*/ 	.word	0x00000230


	//   ....[3]....
        /*1214*/ 	.word	0x00000260


	//   ....[4]....
        /*1218*/ 	.word	0x00000290


	//   ....[5]....
        /*121c*/ 	.word	0x000002c0


	//   ....[6]....
        /*1220*/ 	.word	0x000002f0


	//   ....[7]....
        /*1224*/ 	.word	0x00000450


	//   ....[8]....
        /*1228*/ 	.word	0x00000490


	//   ....[9]....
        /*122c*/ 	.word	0x000004c0


	//   ....[10]....
        /*1230*/ 	.word	0x000004f0


	//   ....[11]....
        /*1234*/ 	.word	0x00000520


	//   ....[12]....
        /*1238*/ 	.word	0x00000550


	//   ....[13]....
        /*123c*/ 	.word	0x000005e0


	//   ....[14]....
        /*1240*/ 	.word	0x00000630


	//   ....[15]....
        /*1244*/ 	.word	0x00000650


	//   ....[16]....
        /*1248*/ 	.word	0x000006b0


	//   ....[17]....
        /*124c*/ 	.word	0x00004080


	//   ....[18]....
        /*1250*/ 	.word	0x00004090


	//   ....[19]....
        /*1254*/ 	.word	0x00005c50


	//   ....[20]....
        /*1258*/ 	.word	0x00005c60


	//   ....[21]....
        /*125c*/ 	.word	0x000075d0


	//   ....[22]....
        /*1260*/ 	.word	0x000075f0


	//   ....[23]....
        /*1264*/ 	.word	0x00007c10


	//   ....[24]....
        /*1268*/ 	.word	0x00007c30


	//   ....[25]....
        /*126c*/ 	.word	0x00008c50


	//   ....[26]....
        /*1270*/ 	.word	0x00008c70


	//   ....[27]....
        /*1274*/ 	.word	0x00008e10


	//   ....[28]....
        /*1278*/ 	.word	0x00008e20


	//   ....[29]....
        /*127c*/ 	.word	0x00008fc0


	//   ....[30]....
        /*1280*/ 	.word	0x00008fe0


	//   ....[31]....
        /*1284*/ 	.word	0x00009180


	//   ....[32]....
        /*1288*/ 	.word	0x00009190


	//   ....[33]....
        /*128c*/ 	.word	0x000096d0


	//   ....[34]....
        /*1290*/ 	.word	0x000096e0


	//   ....[35]....
        /*1294*/ 	.word	0x000096f0


	//   ....[36]....
        /*1298*/ 	.word	0x00009700


	//   ....[37]....
        /*129c*/ 	.word	0x00009b90


	//   ....[38]....
        /*12a0*/ 	.word	0x00009bb0


	//   ....[39]....
        /*12a4*/ 	.word	0x00009bd0


	//   ....[40]....
        /*12a8*/ 	.word	0x00009bf0


	//   ....[41]....
        /*12ac*/ 	.word	0x0000a110


	//   ....[42]....
        /*12b0*/ 	.word	0x0000a380


	//   ....[43]....
        /*12b4*/ 	.word	0x0000a3c0


	//   ....[44]....
        /*12b8*/ 	.word	0x0000a3f0


	//   ....[45]....
        /*12bc*/ 	.word	0x0000cf20


	//   ....[46]....
        /*12c0*/ 	.word	0x0000cf40


	//   ....[47]....
        /*12c4*/ 	.word	0x0000cf60


	//   ....[48]....
        /*12c8*/ 	.word	0x0000cf80


	//   ....[49]....
        /*12cc*/ 	.word	0x0000d2d0


	//   ....[50]....
        /*12d0*/ 	.word	0x0000d540


	//   ....[51]....
        /*12d4*/ 	.word	0x0000d580


	//   ....[52]....
        /*12d8*/ 	.word	0x0000d5c0


	//   ....[53]....
        /*12dc*/ 	.word	0x00010380


	//   ....[54]....
        /*12e0*/ 	.word	0x000103b0


	//   ....[55]....
        /*12e4*/ 	.word	0x00010570


	//   ....[56]....
        /*12e8*/ 	.word	0x00010580


	//   ....[57]....
        /*12ec*/ 	.word	0x00010f70


	//   ....[58]....
        /*12f0*/ 	.word	0x00010f90


	//   ....[59]....
        /*12f4*/ 	.word	0x00011110


	//   ....[60]....
        /*12f8*/ 	.word	0x00011120


	//   ....[61]....
        /*12fc*/ 	.word	0x00011340


	//   ....[62]....
        /*1300*/ 	.word	0x00011500


	//   ....[63]....
        /*1304*/ 	.word	0x00011510


	//   ....[64]....
        /*1308*/ 	.word	0x00011520


	//   ....[65]....
        /*130c*/ 	.word	0x00011cb0


	//   ....[66]....
        /*1310*/ 	.word	0x00011cd0


	//   ....[67]....
        /*1314*/ 	.word	0x00011cf0


	//   ....[68]....
        /*1318*/ 	.word	0x00011d00


	//   ....[69]....
        /*131c*/ 	.word	0x00011d30


	//   ....[70]....
        /*1320*/ 	.word	0x00011d50


	//   ....[71]....
        /*1324*/ 	.word	0x00011d70


	//   ....[72]....
        /*1328*/ 	.word	0x00011d80


	//   ....[73]....
        /*132c*/ 	.word	0x000131f0


	//   ....[74]....
        /*1330*/ 	.word	0x00013210


	//   ....[75]....
        /*1334*/ 	.word	0x00013380


	//   ....[76]....
        /*1338*/ 	.word	0x00013390


	//   ....[77]....
        /*133c*/ 	.word	0x00013d50


	//   ....[78]....
        /*1340*/ 	.word	0x00013d70


	//   ....[79]....
        /*1344*/ 	.word	0x00013ec0


	//   ....[80]....
        /*1348*/ 	.word	0x00013ed0


	//   ....[81]....
        /*134c*/ 	.word	0x000140f0


	//   ....[82]....
        /*1350*/ 	.word	0x000142a0


	//   ....[83]....
        /*1354*/ 	.word	0x000142b0


	//   ....[84]....
        /*1358*/ 	.word	0x000142c0


	//   ....[85]....
        /*135c*/ 	.word	0x00014840


	//   ....[86]....
        /*1360*/ 	.word	0x00014860


	//   ....[87]....
        /*1364*/ 	.word	0x00014940


	//   ....[88]....
        /*1368*/ 	.word	0x00014960


	//   ....[89]....
        /*136c*/ 	.word	0x00014a40


	//   ....[90]....
        /*1370*/ 	.word	0x00014a60


	//   ....[91]....
        /*1374*/ 	.word	0x00014b40


	//   ....[92]....
        /*1378*/ 	.word	0x00014b60


	//   ....[93]....
        /*137c*/ 	.word	0x00016610


	//   ....[94]....
        /*1380*/ 	.word	0x00016660


	//   ....[95]....
        /*1384*/ 	.word	0x00016790


	//   ....[96]....
        /*1388*/ 	.word	0x000167a0


	//   ....[97]....
        /*138c*/ 	.word	0x00017160


	//   ....[98]....
        /*1390*/ 	.word	0x00017180


	//   ....[99]....
        /*1394*/ 	.word	0x00017270


	//   ....[100]....
        /*1398*/ 	.word	0x00017280


	//   ....[101]....
        /*139c*/ 	.word	0x00017680


	//   ....[102]....
        /*13a0*/ 	.word	0x000176b0


	//   ....[103]....
        /*13a4*/ 	.word	0x000176d0


	//   ....[104]....
        /*13a8*/ 	.word	0x000176f0


	//   ....[105]....
        /*13ac*/ 	.word	0x00017710


	//   ....[106]....
        /*13b0*/ 	.word	0x00017730


	//   ....[107]....
        /*13b4*/ 	.word	0x00017750


	//   ....[108]....
        /*13b8*/ 	.word	0x00017770


	//   ....[109]....
        /*13bc*/ 	.word	0x00018f40


	//   ....[110]....
        /*13c0*/ 	.word	0x00018f70


	//   ....[111]....
        /*13c4*/ 	.word	0x00018f80


	//   ....[112]....
        /*13c8*/ 	.word	0x00018f90


	//   ....[113]....
        /*13cc*/ 	.word	0x00018fa0


	//   ....[114]....
        /*13d0*/ 	.word	0x00018fd0


	//   ....[115]....
        /*13d4*/ 	.word	0x00018ff0


	//   ....[116]....
        /*13d8*/ 	.word	0x00019010


	//   ....[117]....
        /*13dc*/ 	.word	0x0001a5e0


	//   ....[118]....
        /*13e0*/ 	.word	0x0001a5f0


	//   ....[119]....
        /*13e4*/ 	.word	0x0001a610


	//   ....[120]....
        /*13e8*/ 	.word	0x0001a620


	//   ....[121]....
        /*13ec*/ 	.word	0x0001a630


	//   ....[122]....
        /*13f0*/ 	.word	0x0001a640


	//   ....[123]....
        /*13f4*/ 	.word	0x0001a660


	//   ....[124]....
        /*13f8*/ 	.word	0x0001a670


	//   ....[125]....
        /*13fc*/ 	.word	0x0001aae0


	//   ....[126]....
        /*1400*/ 	.word	0x0001ab00


	//   ....[127]....
        /*1404*/ 	.word	0x0001ac70


	//   ....[128]....
        /*1408*/ 	.word	0x0001ac80


	//   ....[129]....
        /*140c*/ 	.word	0x0001ae00


	//   ....[130]....
        /*1410*/ 	.word	0x0001ae20


	//   ....[131]....
        /*1414*/ 	.word	0x0001afa0


	//   ....[132]....
        /*1418*/ 	.word	0x0001afb0


	//   ....[133]....
        /*141c*/ 	.word	0x0001b320


	//   ....[134]....
        /*1420*/ 	.word	0x0001b340


	//   ....[135]....
        /*1424*/ 	.word	0x0001b810


	//   ....[136]....
        /*1428*/ 	.word	0x0001b820


	//   ....[137]....
        /*142c*/ 	.word	0x0001bcf0


	//   ....[138]....
        /*1430*/ 	.word	0x0001bd10


	//   ....[139]....
        /*1434*/ 	.word	0x0001c1f0


	//   ....[140]....
        /*1438*/ 	.word	0x0001c200


	//   ....[141]....
        /*143c*/ 	.word	0x0001ced0


	//   ....[142]....
        /*1440*/ 	.word	0x0001cef0


	//   ....[143]....
        /*1444*/ 	.word	0x0001d070


	//   ....[144]....
        /*1448*/ 	.word	0x0001d080


	//   ....[145]....
        /*144c*/ 	.word	0x0001d200


	//   ....[146]....
        /*1450*/ 	.word	0x0001d220


	//   ....[147]....
        /*1454*/ 	.word	0x0001d3a0


	//   ....[148]....
        /*1458*/ 	.word	0x0001d3b0


	//   ....[149]....
        /*145c*/ 	.word	0x0001d5f0


	//   ....[150]....
        /*1460*/ 	.word	0x0001d610


	//   ....[151]....
        /*1464*/ 	.word	0x0001d740


	//   ....[152]....
        /*1468*/ 	.word	0x0001d780


	//   ....[153]....
        /*146c*/ 	.word	0x0001d7b0


	//   ....[154]....
        /*1470*/ 	.word	0x0001d7e0


	//   ....[155]....
        /*1474*/ 	.word	0x0001d810


	//   ....[156]....
        /*1478*/ 	.word	0x0001d840


	//   ....[157]....
        /*147c*/ 	.word	0x0001d9b0


	//   ....[158]....
        /*1480*/ 	.word	0x0001d9f0


	//   ....[159]....
        /*1484*/ 	.word	0x0001da20


	//   ....[160]....
        /*1488*/ 	.word	0x0001da50


	//   ....[161]....
        /*148c*/ 	.word	0x0001da80


	//   ....[162]....
        /*1490*/ 	.word	0x0001dab0


	//   ....[163]....
        /*1494*/ 	.word	0x0001db40


	//   ....[164]....
        /*1498*/ 	.word	0x0001dba0


	//   ....[165]....
        /*149c*/ 	.word	0x0001dbb0


	//   ....[166]....
        /*14a0*/ 	.word	0x0001dc10


	//   ....[167]....
        /*14a4*/ 	.word	0x0001e670


	//   ....[168]....
        /*14a8*/ 	.word	0x0001e6d0


	//   ....[169]....
        /*14ac*/ 	.word	0x0001e720


	//   ....[170]....
        /*14b0*/ 	.word	0x0001e770


	//   ....[171]....
        /*14b4*/ 	.word	0x0001e7c0


	//   ....[172]....
        /*14b8*/ 	.word	0x0001e830


	//   ....[173]....
        /*14bc*/ 	.word	0x0001e880


	//   ....[174]....
        /*14c0*/ 	.word	0x0001e8f0


	//   ....[175]....
        /*14c4*/ 	.word	0x0001e960


	//   ....[176]....
        /*14c8*/ 	.word	0x0001e9d0


	//   ....[177]....
        /*14cc*/ 	.word	0x0001ea40


	//   ....[178]....
        /*14d0*/ 	.word	0x0001eab0


	//   ....[179]....
        /*14d4*/ 	.word	0x0001eb20


	//   ....[180]....
        /*14d8*/ 	.word	0x0001eb80


	//   ....[181]....
        /*14dc*/ 	.word	0x0001ebf0


	//   ....[182]....
        /*14e0*/ 	.word	0x0001ec60


	//   ....[183]....
        /*14e4*/ 	.word	0x0001ecd0


	//   ....[184]....
        /*14e8*/ 	.word	0x0001ed30


	//   ....[185]....
        /*14ec*/ 	.word	0x0001eda0


	//   ....[186]....
        /*14f0*/ 	.word	0x0001ee00


	//   ....[187]....
        /*14f4*/ 	.word	0x0001ee70


	//   ....[188]....
        /*14f8*/ 	.word	0x0001eee0


	//   ....[189]....
        /*14fc*/ 	.word	0x0001ef50


	//   ....[190]....
        /*1500*/ 	.word	0x0001efb0


	//   ....[191]....
        /*1504*/ 	.word	0x0001f020


	//   ....[192]....
        /*1508*/ 	.word	0x0001f090


	//   ....[193]....
        /*150c*/ 	.word	0x0001f280


	//   ....[194]....
        /*1510*/ 	.word	0x0001f470


	//   ....[195]....
        /*1514*/ 	.word	0x0001f910


	//   ....[196]....
        /*1518*/ 	.word	0x0001f960


	//   ....[197]....
        /*151c*/ 	.word	0x0001f9b0


	//   ....[198]....
        /*1520*/ 	.word	0x0001fa00


	//   ....[199]....
        /*1524*/ 	.word	0x0001fa50


	//   ....[200]....
        /*1528*/ 	.word	0x0001faa0


	//   ....[201]....
        /*152c*/ 	.word	0x0001faf0


	//   ....[202]....
        /*1530*/ 	.word	0x0001fb40


	//   ....[203]....
        /*1534*/ 	.word	0x0001fbb0


	//   ....[204]....
        /*1538*/ 	.word	0x0001fc20


	//   ....[205]....
        /*153c*/ 	.word	0x0001fc90


	//   ....[206]....
        /*1540*/ 	.word	0x0001fcf0


	//   ....[207]....
        /*1544*/ 	.word	0x0001fd60


	//   ....[208]....
        /*1548*/ 	.word	0x0001fdd0


	//   ....[209]....
        /*154c*/ 	.word	0x0001fe40


	//   ....[210]....
        /*1550*/ 	.word	0x0001fea0


	//   ....[211]....
        /*1554*/ 	.word	0x0001ff10


	//   ....[212]....
        /*1558*/ 	.word	0x0001ff80


	//   ....[213]....
        /*155c*/ 	.word	0x00020160


	//   ....[214]....
        /*1560*/ 	.word	0x00020340


	//   ....[215]....
        /*1564*/ 	.word	0x00020800


	//   ....[216]....
        /*1568*/ 	.word	0x00020840


	//   ....[217]....
        /*156c*/ 	.word	0x00020890


	//   ....[218]....
        /*1570*/ 	.word	0x000208d0


	//   ....[219]....
        /*1574*/ 	.word	0x00020920


	//   ....[220]....
        /*1578*/ 	.word	0x00020960


	//   ....[221]....
        /*157c*/ 	.word	0x000209b0


	//   ....[222]....
        /*1580*/ 	.word	0x000209f0


	//   ....[223]....
        /*1584*/ 	.word	0x00020a50


	//   ....[224]....
        /*1588*/ 	.word	0x00020ac0


	//   ....[225]....
        /*158c*/ 	.word	0x00020b20


	//   ....[226]....
        /*1590*/ 	.word	0x00020b90


	//   ....[227]....
        /*1594*/ 	.word	0x00020c00


	//   ....[228]....
        /*1598*/ 	.word	0x00020c70


	//   ....[229]....
        /*159c*/ 	.word	0x00020cd0


	//   ....[230]....
        /*15a0*/ 	.word	0x00020d20


	//   ....[231]....
        /*15a4*/ 	.word	0x00020d60


	//   ....[232]....
        /*15a8*/ 	.word	0x00020db0


	//   ....[233]....
        /*15ac*/ 	.word	0x00020df0


	//   ....[234]....
        /*15b0*/ 	.word	0x00020e40


	//   ....[235]....
        /*15b4*/ 	.word	0x00020e80


	//   ....[236]....
        /*15b8*/ 	.word	0x00020ed0


	//   ....[237]....
        /*15bc*/ 	.word	0x00020f10


	//   ....[238]....
        /*15c0*/ 	.word	0x00020f60


	//   ....[239]....
        /*15c4*/ 	.word	0x00020fa0


	//   ....[240]....
        /*15c8*/ 	.word	0x00020ff0


	//   ....[241]....
        /*15cc*/ 	.word	0x00021040


	//   ....[242]....
        /*15d0*/ 	.word	0x00021090


	//   ....[243]....
        /*15d4*/ 	.word	0x000210e0


	//   ....[244]....
        /*15d8*/ 	.word	0x00021130


	//   ....[245]....
        /*15dc*/ 	.word	0x00021180


	//   ....[246]....
        /*15e0*/ 	.word	0x000211f0


	//   ....[247]....
        /*15e4*/ 	.word	0x00021260


	//   ....[248]....
        /*15e8*/ 	.word	0x000212d0


	//   ....[249]....
        /*15ec*/ 	.word	0x00021330


	//   ....[250]....
        /*15f0*/ 	.word	0x000213a0


	//   ....[251]....
        /*15f4*/ 	.word	0x00021410


	//   ....[252]....
        /*15f8*/ 	.word	0x00021480


	//   ....[253]....
        /*15fc*/ 	.word	0x000214e0


	//   ....[254]....
        /*1600*/ 	.word	0x00021550


	//   ....[255]....
        /*1604*/ 	.word	0x000215c0


	//   ....[0]....
        /*1608*/ 	.word	0x00021630


	//   ....[1]....
        /*160c*/ 	.word	0x00021690


	//   ....[2]....
        /*1610*/ 	.word	0x00021700


	//   ....[3]....
        /*1614*/ 	.word	0x00021770


	//   ....[4]....
        /*1618*/ 	.word	0x000217e0


	//   ....[5]....
        /*161c*/ 	.word	0x00021840


	//   ....[6]....
        /*1620*/ 	.word	0x000218b0


	//   ....[7]....
        /*1624*/ 	.word	0x00021920


	//   ....[8]....
        /*1628*/ 	.word	0x00021990


	//   ....[9]....
        /*162c*/ 	.word	0x000219f0


	//   ....[10]....
        /*1630*/ 	.word	0x00021a60


	//   ....[11]....
        /*1634*/ 	.word	0x00021ad0


	//   ....[12]....
        /*1638*/ 	.word	0x00021b40


	//   ....[13]....
        /*163c*/ 	.word	0x00021ba0


	//   ....[14]....
        /*1640*/ 	.word	0x00021c10


	//   ....[15]....
        /*1644*/ 	.word	0x00021c80


	//   ....[16]....
        /*1648*/ 	.word	0x00021cd0


	//   ....[17]....
        /*164c*/ 	.word	0x00021d10


	//   ....[18]....
        /*1650*/ 	.word	0x00021d60


	//   ....[19]....
        /*1654*/ 	.word	0x00021db0


	//   ....[20]....
        /*1658*/ 	.word	0x00021e00


	//   ....[21]....
        /*165c*/ 	.word	0x00021e70


	//   ....[22]....
        /*1660*/ 	.word	0x00021ec0


	//   ....[23]....
        /*1664*/ 	.word	0x00021f10


	//   ....[24]....
        /*1668*/ 	.word	0x00021f60


	//   ....[25]....
        /*166c*/ 	.word	0x00021fb0


	//   ....[26]....
        /*1670*/ 	.word	0x00022000


	//   ....[27]....
        /*1674*/ 	.word	0x00022070


	//   ....[28]....
        /*1678*/ 	.word	0x000220c0


	//   ....[29]....
        /*167c*/ 	.word	0x00022130


	//   ....[30]....
        /*1680*/ 	.word	0x00022190


	//   ....[31]....
        /*1684*/ 	.word	0x00022200


	//----- nvinfo : EIATTR_EXIT_INSTR_OFFSETS
	.align		4
.L_286:
        /*1688*/ 	.byte	0x04, 0x1c
        /*168a*/ 	.short	(.L_288 - .L_287)


	//   ....[0]....
.L_287:
        /*168c*/ 	.word	0x000010d0


	//   ....[1]....
        /*1690*/ 	.word	0x0001e630


	//----- nvinfo : EIATTR_MAX_THREADS
	.align		4
.L_288:
        /*1694*/ 	.byte	0x04, 0x05
        /*1696*/ 	.short	(.L_290 - .L_289)
.L_289:
        /*1698*/ 	.word	0x00000080
        /*169c*/ 	.word	0x00000001
        /*16a0*/ 	.word	0x00000001


	//----- nvinfo : EIATTR_CRS_STACK_SIZE
	.align		4
.L_290:
        /*16a4*/ 	.byte	0x04, 0x1e
        /*16a6*/ 	.short	(.L_292 - .L_291)
.L_291:
        /*16a8*/ 	.word	0x00000000
.L_292:


//--------------------- .nv.callgraph             --------------------------
	.section	.nv.callgraph,"",@"SHT_CUDA_CALLGRAPH"
	.align	4
	.sectionentsize	8
	.align		4
        /*0000*/ 	.word	0x00000000
	.align		4
        /*0004*/ 	.word	0xffffffff
	.align		4
        /*0008*/ 	.word	0x00000000
	.align		4
        /*000c*/ 	.word	0xfffffffe
	.align		4
        /*0010*/ 	.word	0x00000000
	.align		4
        /*0014*/ 	.word	0xfffffffd
	.align		4
        /*0018*/ 	.word	0x00000000
	.align		4
        /*001c*/ 	.word	0xfffffffc


//--------------------- .nv.rel.action            --------------------------
	.section	.nv.rel.action,"",@"SHT_CUDA_RELOCINFO"
	.align	8
	.sectionentsize	8
        /*0000*/ 	.byte	0x73, 0x00, 0x00, 0x00, 0x00, 0x00, 0x00, 0x00, 0x00, 0x00, 0x00, 0x11, 0x25, 0x00, 0x05, 0x36


//--------------------- .nv.constant4             --------------------------
	.section	.nv.constant4,"a",@progbits
	.align	8
	.align		8
.nv.constant4:
        /*0000*/ 	.dword	_ZN77_INTERNAL_43084670_41_flash_fwd_hdim96_fp16_paged_split_sm80_cu_f3e6f9ee_37484cuda3std3__45__cpo5beginE
	.align		8
        /*0008*/ 	.dword	_ZN77_INTERNAL_43084670_41_flash_fwd_hdim96_fp16_paged_split_sm80_cu_f3e6f9ee_37484cuda3std3__45__cpo3endE
	.align		8
        /*0010*/ 	.dword	_ZN77_INTERNAL_43084670_41_flash_fwd_hdim96_fp16_paged_split_sm80_cu_f3e6f9ee_37484cuda3std3__45__cpo6cbeginE
	.align		8
        /*0018*/ 	.dword	_ZN77_INTERNAL_43084670_41_flash_fwd_hdim96_fp16_paged_split_sm80_cu_f3e6f9ee_37484cuda3std3__45__cpo4cendE
	.align		8
        /*0020*/ 	.dword	_ZN77_INTERNAL_43084670_41_flash_fwd_hdim96_fp16_paged_split_sm80_cu_f3e6f9ee_37484cuda3std3__479_GLOBAL__N__43084670_41_flash_fwd_hdim96_fp16_paged_split_sm80_cu_f3e6f9ee_37486ignoreE
	.align		8
        /*0028*/ 	.dword	_ZN77_INTERNAL_43084670_41_flash_fwd_hdim96_fp16_paged_split_sm80_cu_f3e6f9ee_37484cuda3std3__419piecewise_constructE
	.align		8
        /*0030*/ 	.dword	_ZN77_INTERNAL_43084670_41_flash_fwd_hdim96_fp16_paged_split_sm80_cu_f3e6f9ee_37484cuda3std3__48in_placeE
	.align		8
        /*0038*/ 	.dword	_ZN77_INTERNAL_43084670_41_flash_fwd_hdim96_fp16_paged_split_sm80_cu_f3e6f9ee_37484cuda3std6ranges3__45__cpo4swapE
	.align		8
        /*0040*/ 	.dword	_ZN77_INTERNAL_43084670_41_flash_fwd_hdim96_fp16_paged_split_sm80_cu_f3e6f9ee_37484cuda3std6ranges3__45__cpo9iter_moveE
	.align		8
        /*0048*/ 	.dword	_ZN77_INTERNAL_43084670_41_flash_fwd_hdim96_fp16_paged_split_sm80_cu_f3e6f9ee_37484cute7productE
	.align		8
        /*0050*/ 	.dword	_ZN77_INTERNAL_43084670_41_flash_fwd_hdim96_fp16_paged_split_sm80_cu_f3e6f9ee_37484cute1_E


//--------------------- .nv.constant0._ZN7cutlass13device_kernelIN5flash19enable_sm80_to_sm89INS1_16FlashAttnFwdSm80INS1_25CollectiveMainloopFwdSm80ILi4ELi1ELb0EN4cute5tupleIJNS5_1CILi128EEENS7_ILi64EEENS7_ILi96EEEEEELi96ENS_6half_tEfNS_4arch4Sm80ELb0ELb0ELb0ELb0ELb1ELb0ELb1ELb1EEENS1_21CollectiveEpilogueFwdINS6_IJS8_SA_S9_EEENS6_IJNS7_ILi1EEESI_SI_EEESC_SE_Li128ELb0ELb1ELb1ELb0EEENS1_19SingleTileSchedulerILb0ELb1ELb1ELi128EEEEEEEEEvNT_6ParamsE --------------------------
	.section	.nv.constant0._ZN7cutlass13device_kernelIN5flash19enable_sm80_to_sm89INS1_16FlashAttnFwdSm80INS1_25CollectiveMainloopFwdSm80ILi4ELi1ELb0EN4cute5tupleIJNS5_1CILi128EEENS7_ILi64EEENS7_ILi96EEEEEELi96ENS_6half_tEfNS_4arch4Sm80ELb0ELb0ELb0ELb0ELb1ELb0ELb1ELb1EEENS1_21CollectiveEpilogueFwdINS6_IJS8_SA_S9_EEENS6_IJNS7_ILi1EEESI_SI_EEESC_SE_Li128ELb0ELb1ELb1ELb0EEENS1_19SingleTileSchedulerILb0ELb1ELb1ELi128EEEEEEEEEvNT_6ParamsE,"a",@progbits
	.sectionflags	@""
	.align	4
.nv.constant0._ZN7cutlass13device_kernelIN5flash19enable_sm80_to_sm89INS1_16FlashAttnFwdSm80INS1_25CollectiveMainloopFwdSm80ILi4ELi1ELb0EN4cute5tupleIJNS5_1CILi128EEENS7_ILi64EEENS7_ILi96EEEEEELi96ENS_6half_tEfNS_4arch4Sm80ELb0ELb0ELb0ELb0ELb1ELb0ELb1ELb1EEENS1_21CollectiveEpilogueFwdINS6_IJS8_SA_S9_EEENS6_IJNS7_ILi1EEESI_SI_EEESC_SE_Li128ELb0ELb1ELb1ELb0EEENS1_19SingleTileSchedulerILb0ELb1ELb1ELi128EEEEEEEEEvNT_6ParamsE:
	.zero		1400


//--------------------- .nv.constant0._ZN7cutlass13device_kernelIN5flash19enable_sm80_to_sm89INS1_16FlashAttnFwdSm80INS1_25CollectiveMainloopFwdSm80ILi4ELi1ELb0EN4cute5tupleIJNS5_1CILi128EEENS7_ILi48EEENS7_ILi96EEEEEELi96ENS_6half_tEfNS_4arch4Sm80ELb0ELb0ELb0ELb1ELb1ELb0ELb1ELb1EEENS1_21CollectiveEpilogueFwdINS6_IJS8_SA_S9_EEENS6_IJNS7_ILi1EEESI_SI_EEESC_SE_Li128ELb1ELb1ELb1ELb0EEENS1_36VarlenDynamicPersistentTileSchedulerILi128ELi48ELi128ELi128ELb1ELb1ELb0ELb0ELb1ELb1EEEEEEEEEvNT_6ParamsE --------------------------
	.section	.nv.constant0._ZN7cutlass13device_kernelIN5flash19enable_sm80_to_sm89INS1_16FlashAttnFwdSm80INS1_25CollectiveMainloopFwdSm80ILi4ELi1ELb0EN4cute5tupleIJNS5_1CILi128EEENS7_ILi48EEENS7_ILi96EEEEEELi96ENS_6half_tEfNS_4arch4Sm80ELb0ELb0ELb0ELb1ELb1ELb0ELb1ELb1EEENS1_21CollectiveEpilogueFwdINS6_IJS8_SA_S9_EEENS6_IJNS7_ILi1EEESI_SI_EEESC_SE_Li128ELb1ELb1ELb1ELb0EEENS1_36VarlenDynamicPersistentTileSchedulerILi128ELi48ELi128ELi128ELb1ELb1ELb0ELb0ELb1ELb1EEEEEEEEEvNT_6ParamsE,"a",@progbits
	.sectionflags	@""
	.align	4
.nv.constant0._ZN7cutlass13device_kernelIN5flash19enable_sm80_to_sm89INS1_16FlashAttnFwdSm80INS1_25CollectiveMainloopFwdSm80ILi4ELi1ELb0EN4cute5tupleIJNS5_1CILi128EEENS7_ILi48EEENS7_ILi96EEEEEELi96ENS_6half_tEfNS_4arch4Sm80ELb0ELb0ELb0ELb1ELb1ELb0ELb1ELb1EEENS1_21CollectiveEpilogueFwdINS6_IJS8_SA_S9_EEENS6_IJNS7_ILi1EEESI_SI_EEESC_SE_Li128ELb1ELb1ELb1ELb0EEENS1_36VarlenDynamicPersistentTileSchedulerILi128ELi48ELi128ELi128ELb1ELb1ELb0ELb0ELb1ELb1EEEEEEEEEvNT_6ParamsE:
	.zero		1432


//--------------------- .nv.constant0._ZN7cutlass13device_kernelIN5flash19enable_sm80_to_sm89INS1_16FlashAttnFwdSm80INS1_25CollectiveMainloopFwdSm80ILi4ELi1ELb0EN4cute5tupleIJNS5_1CILi128EEENS7_ILi48EEENS7_ILi96EEEEEELi96ENS_6half_tEfNS_4arch4Sm80ELb0ELb0ELb0ELb1ELb1ELb1ELb1ELb1EEENS1_21CollectiveEpilogueFwdINS6_IJS8_SA_S9_EEENS6_IJNS7_ILi1EEESI_SI_EEESC_SE_Li128ELb1ELb1ELb1ELb0EEENS1_36VarlenDynamicPersistentTileSchedulerILi128ELi48ELi128ELi128ELb1ELb1ELb0ELb0ELb1ELb1EEEEEEEEEvNT_6ParamsE --------------------------
	.section	.nv.constant0._ZN7cutlass13device_kernelIN5flash19enable_sm80_to_sm89INS1_16FlashAttnFwdSm80INS1_25CollectiveMainloopFwdSm80ILi4ELi1ELb0EN4cute5tupleIJNS5_1CILi128EEENS7_ILi48EEENS7_ILi96EEEEEELi96ENS_6half_tEfNS_4arch4Sm80ELb0ELb0ELb0ELb1ELb1ELb1ELb1ELb1EEENS1_21CollectiveEpilogueFwdINS6_IJS8_SA_S9_EEENS6_IJNS7_ILi1EEESI_SI_EEESC_SE_Li128ELb1ELb1ELb1ELb0EEENS1_36VarlenDynamicPersistentTileSchedulerILi128ELi48ELi128ELi128ELb1ELb1ELb0ELb0ELb1ELb1EEEEEEEEEvNT_6ParamsE,"a",@progbits
	.sectionflags	@""
	.align	4
.nv.constant0._ZN7cutlass13device_kernelIN5flash19enable_sm80_to_sm89INS1_16FlashAttnFwdSm80INS1_25CollectiveMainloopFwdSm80ILi4ELi1ELb0EN4cute5tupleIJNS5_1CILi128EEENS7_ILi48EEENS7_ILi96EEEEEELi96ENS_6half_tEfNS_4arch4Sm80ELb0ELb0ELb0ELb1ELb1ELb1ELb1ELb1EEENS1_21CollectiveEpilogueFwdINS6_IJS8_SA_S9_EEENS6_IJNS7_ILi1EEESI_SI_EEESC_SE_Li128ELb1ELb1ELb1ELb0EEENS1_36VarlenDynamicPersistentTileSchedulerILi128ELi48ELi128ELi128ELb1ELb1ELb0ELb0ELb1ELb1EEEEEEEEEvNT_6ParamsE:
	.zero		1432


//--------------------- .nv.constant0._ZN7cutlass13device_kernelIN5flash19enable_sm80_to_sm89INS1_16FlashAttnFwdSm80INS1_25CollectiveMainloopFwdSm80ILi4ELi1ELb0EN4cute5tupleIJNS5_1CILi128EEENS7_ILi48EEENS7_ILi96EEEEEELi96ENS_6half_tEfNS_4arch4Sm80ELb0ELb1ELb0ELb0ELb1ELb0ELb1ELb1EEENS1_21CollectiveEpilogueFwdINS6_IJS8_SA_S9_EEENS6_IJNS7_ILi1EEESI_SI_EEESC_SE_Li128ELb0ELb1ELb1ELb0EEENS1_19SingleTileSchedulerILb0ELb1ELb1ELi128EEEEEEEEEvNT_6ParamsE --------------------------
	.section	.nv.constant0._ZN7cutlass13device_kernelIN5flash19enable_sm80_to_sm89INS1_16FlashAttnFwdSm80INS1_25CollectiveMainloopFwdSm80ILi4ELi1ELb0EN4cute5tupleIJNS5_1CILi128EEENS7_ILi48EEENS7_ILi96EEEEEELi96ENS_6half_tEfNS_4arch4Sm80ELb0ELb1ELb0ELb0ELb1ELb0ELb1ELb1EEENS1_21CollectiveEpilogueFwdINS6_IJS8_SA_S9_EEENS6_IJNS7_ILi1EEESI_SI_EEESC_SE_Li128ELb0ELb1ELb1ELb0EEENS1_19SingleTileSchedulerILb0ELb1ELb1ELi128EEEEEEEEEvNT_6ParamsE,"a",@progbits
	.sectionflags	@""
	.align	4
.nv.constant0._ZN7cutlass13device_kernelIN5flash19enable_sm80_to_sm89INS1_16FlashAttnFwdSm80INS1_25CollectiveMainloopFwdSm80ILi4ELi1ELb0EN4cute5tupleIJNS5_1CILi128EEENS7_ILi48EEENS7_ILi96EEEEEELi96ENS_6half_tEfNS_4arch4Sm80ELb0ELb1ELb0ELb0ELb1ELb0ELb1ELb1EEENS1_21CollectiveEpilogueFwdINS6_IJS8_SA_S9_EEENS6_IJNS7_ILi1EEESI_SI_EEESC_SE_Li128ELb0ELb1ELb1ELb0EEENS1_19SingleTileSchedulerILb0ELb1ELb1ELi128EEEEEEEEEvNT_6ParamsE:
	.zero		1400


//--------------------- .nv.constant0._ZN7cutlass13device_kernelIN5flash19enable_sm80_to_sm89INS1_16FlashAttnFwdSm80INS1_25CollectiveMainloopFwdSm80ILi4ELi1ELb0EN4cute5tupleIJNS5_1CILi128EEENS7_ILi48EEENS7_ILi96EEEEEELi96ENS_6half_tEfNS_4arch4Sm80ELb0ELb1ELb0ELb1ELb1ELb0ELb1ELb1EEENS1_21CollectiveEpilogueFwdINS6_IJS8_SA_S9_EEENS6_IJNS7_ILi1EEESI_SI_EEESC_SE_Li128ELb1ELb1ELb1ELb0EEENS1_36VarlenDynamicPersistentTileSchedulerILi128ELi48ELi128ELi128ELb1ELb1ELb0ELb1ELb0ELb1EEEEEEEEEvNT_6ParamsE --------------------------
	.section	.nv.constant0._ZN7cutlass13device_kernelIN5flash19enable_sm80_to_sm89INS1_16FlashAttnFwdSm80INS1_25CollectiveMainloopFwdSm80ILi4ELi1ELb0EN4cute5tupleIJNS5_1CILi128EEENS7_ILi48EEENS7_ILi96EEEEEELi96ENS_6half_tEfNS_4arch4Sm80ELb0ELb1ELb0ELb1ELb1ELb0ELb1ELb1EEENS1_21CollectiveEpilogueFwdINS6_IJS8_SA_S9_EEENS6_IJNS7_ILi1EEESI_SI_EEESC_SE_Li128ELb1ELb1ELb1ELb0EEENS1_36VarlenDynamicPersistentTileSchedulerILi128ELi48ELi128ELi128ELb1ELb1ELb0ELb1ELb0ELb1EEEEEEEEEvNT_6ParamsE,"a",@progbits
	.sectionflags	@""
	.align	4
.nv.constant0._ZN7cutlass13device_kernelIN5flash19enable_sm80_to_sm89INS1_16FlashAttnFwdSm80INS1_25CollectiveMainloopFwdSm80ILi4ELi1ELb0EN4cute5tupleIJNS5_1CILi128EEENS7_ILi48EEENS7_ILi96EEEEEELi96ENS_6half_tEfNS_4arch4Sm80ELb0ELb1ELb0ELb1ELb1ELb0ELb1ELb1EEENS1_21CollectiveEpilogueFwdINS6_IJS8_SA_S9_EEENS6_IJNS7_ILi1EEESI_SI_EEESC_SE_Li128ELb1ELb1ELb1ELb0EEENS1_36VarlenDynamicPersistentTileSchedulerILi128ELi48ELi128ELi128ELb1ELb1ELb0ELb1ELb0ELb1EEEEEEEEEvNT_6ParamsE:
	.zero		1432


//--------------------- .nv.constant0._ZN7cutlass13device_kernelIN5flash19enable_sm80_to_sm89INS1_16FlashAttnFwdSm80INS1_25CollectiveMainloopFwdSm80ILi4ELi1ELb0EN4cute5tupleIJNS5_1CILi128EEENS7_ILi48EEENS7_ILi96EEEEEELi96ENS_6half_tEfNS_4arch4Sm80ELb0ELb1ELb0ELb1ELb1ELb1ELb1ELb1EEENS1_21CollectiveEpilogueFwdINS6_IJS8_SA_S9_EEENS6_IJNS7_ILi1EEESI_SI_EEESC_SE_Li128ELb1ELb1ELb1ELb0EEENS1_36VarlenDynamicPersistentTileSchedulerILi128ELi48ELi128ELi128ELb1ELb1ELb0ELb1ELb0ELb1EEEEEEEEEvNT_6ParamsE --------------------------
	.section	.nv.constant0._ZN7cutlass13device_kernelIN5flash19enable_sm80_to_sm89INS1_16FlashAttnFwdSm80INS1_25CollectiveMainloopFwdSm80ILi4ELi1ELb0EN4cute5tupleIJNS5_1CILi128EEENS7_ILi48EEENS7_ILi96EEEEEELi96ENS_6half_tEfNS_4arch4Sm80ELb0ELb1ELb0ELb1ELb1ELb1ELb1ELb1EEENS1_21CollectiveEpilogueFwdINS6_IJS8_SA_S9_EEENS6_IJNS7_ILi1EEESI_SI_EEESC_SE_Li128ELb1ELb1ELb1ELb0EEENS1_36VarlenDynamicPersistentTileSchedulerILi128ELi48ELi128ELi128ELb1ELb1ELb0ELb1ELb0ELb1EEEEEEEEEvNT_6ParamsE,"a",@progbits
	.sectionflags	@""
	.align	4
.nv.constant0._ZN7cutlass13device_kernelIN5flash19enable_sm80_to_sm89INS1_16FlashAttnFwdSm80INS1_25CollectiveMainloopFwdSm80ILi4ELi1ELb0EN4cute5tupleIJNS5_1CILi128EEENS7_ILi48EEENS7_ILi96EEEEEELi96ENS_6half_tEfNS_4arch4Sm80ELb0ELb1ELb0ELb1ELb1ELb1ELb1ELb1EEENS1_21CollectiveEpilogueFwdINS6_IJS8_SA_S9_EEENS6_IJNS7_ILi1EEESI_SI_EEESC_SE_Li128ELb1ELb1ELb1ELb0EEENS1_36VarlenDynamicPersistentTileSchedulerILi128ELi48ELi128ELi128ELb1ELb1ELb0ELb1ELb0ELb1EEEEEEEEEvNT_6ParamsE:
	.zero		1432


//--------------------- .nv.constant0._ZN7cutlass13device_kernelIN5flash19enable_sm80_to_sm89INS1_16FlashAttnFwdSm80INS1_25CollectiveMainloopFwdSm80ILi4ELi1ELb0EN4cute5tupleIJNS5_1CILi128EEENS7_ILi64EEENS7_ILi96EEEEEELi96ENS_6half_tEfNS_4arch4Sm80ELb1ELb0ELb0ELb0ELb1ELb0ELb1ELb1EEENS1_21CollectiveEpilogueFwdINS6_IJS8_SA_S9_EEENS6_IJNS7_ILi1EEESI_SI_EEESC_SE_Li128ELb0ELb1ELb1ELb0EEENS1_30DynamicPersistentTileSchedulerILi128ELi128ELb1ELb1ELb0EEEEEEEEEvNT_6ParamsE --------------------------
	.section	.nv.constant0._ZN7cutlass13device_kernelIN5flash19enable_sm80_to_sm89INS1_16FlashAttnFwdSm80INS1_25CollectiveMainloopFwdSm80ILi4ELi1ELb0EN4cute5tupleIJNS5_1CILi128EEENS7_ILi64EEENS7_ILi96EEEEEELi96ENS_6half_tEfNS_4arch4Sm80ELb1ELb0ELb0ELb0ELb1ELb0ELb1ELb1EEENS1_21CollectiveEpilogueFwdINS6_IJS8_SA_S9_EEENS6_IJNS7_ILi1EEESI_SI_EEESC_SE_Li128ELb0ELb1ELb1ELb0EEENS1_30DynamicPersistentTileSchedulerILi128ELi128ELb1ELb1ELb0EEEEEEEEEvNT_6ParamsE,"a",@progbits
	.sectionflags	@""
	.align	4
.nv.constant0._ZN7cutlass13device_kernelIN5flash19enable_sm80_to_sm89INS1_16FlashAttnFwdSm80INS1_25CollectiveMainloopFwdSm80ILi4ELi1ELb0EN4cute5tupleIJNS5_1CILi128EEENS7_ILi64EEENS7_ILi96EEEEEELi96ENS_6half_tEfNS_4arch4Sm80ELb1ELb0ELb0ELb0ELb1ELb0ELb1ELb1EEENS1_21CollectiveEpilogueFwdINS6_IJS8_SA_S9_EEENS6_IJNS7_ILi1EEESI_SI_EEESC_SE_Li128ELb0ELb1ELb1ELb0EEENS1_30DynamicPersistentTileSchedulerILi128ELi128ELb1ELb1ELb0EEEEEEEEEvNT_6ParamsE:
	.zero		1416


//--------------------- .nv.constant0._ZN7cutlass13device_kernelIN5flash19enable_sm80_to_sm89INS1_16FlashAttnFwdSm80INS1_25CollectiveMainloopFwdSm80ILi4ELi1ELb0EN4cute5tupleIJNS5_1CILi128EEENS7_ILi48EEENS7_ILi96EEEEEELi96ENS_6half_tEfNS_4arch4Sm80ELb1ELb0ELb0ELb1ELb1ELb0ELb1ELb1EEENS1_21CollectiveEpilogueFwdINS6_IJS8_SA_S9_EEENS6_IJNS7_ILi1EEESI_SI_EEESC_SE_Li128ELb1ELb1ELb1ELb0EEENS1_36VarlenDynamicPersistentTileSchedulerILi128ELi48ELi128ELi128ELb1ELb1ELb0ELb1ELb1ELb1EEEEEEEEEvNT_6ParamsE --------------------------
	.section	.nv.constant0._ZN7cutlass13device_kernelIN5flash19enable_sm80_to_sm89INS1_16FlashAttnFwdSm80INS1_25CollectiveMainloopFwdSm80ILi4ELi1ELb0EN4cute5tupleIJNS5_1CILi128EEENS7_ILi48EEENS7_ILi96EEEEEELi96ENS_6half_tEfNS_4arch4Sm80ELb1ELb0ELb0ELb1ELb1ELb0ELb1ELb1EEENS1_21CollectiveEpilogueFwdINS6_IJS8_SA_S9_EEENS6_IJNS7_ILi1EEESI_SI_EEESC_SE_Li128ELb1ELb1ELb1ELb0EEENS1_36VarlenDynamicPersistentTileSchedulerILi128ELi48ELi128ELi128ELb1ELb1ELb0ELb1ELb1ELb1EEEEEEEEEvNT_6ParamsE,"a",@progbits
	.sectionflags	@""
	.align	4
.nv.constant0._ZN7cutlass13device_kernelIN5flash19enable_sm80_to_sm89INS1_16FlashAttnFwdSm80INS1_25CollectiveMainloopFwdSm80ILi4ELi1ELb0EN4cute5tupleIJNS5_1CILi128EEENS7_ILi48EEENS7_ILi96EEEEEELi96ENS_6half_tEfNS_4arch4Sm80ELb1ELb0ELb0ELb1ELb1ELb0ELb1ELb1EEENS1_21CollectiveEpilogueFwdINS6_IJS8_SA_S9_EEENS6_IJNS7_ILi1EEESI_SI_EEESC_SE_Li128ELb1ELb1ELb1ELb0EEENS1_36VarlenDynamicPersistentTileSchedulerILi128ELi48ELi128ELi128ELb1ELb1ELb0ELb1ELb1ELb1EEEEEEEEEvNT_6ParamsE:
	.zero		1432


//--------------------- .nv.constant0._ZN7cutlass13device_kernelIN5flash19enable_sm80_to_sm89INS1_16FlashAttnFwdSm80INS1_25CollectiveMainloopFwdSm80ILi4ELi1ELb0EN4cute5tupleIJNS5_1CILi128EEENS7_ILi48EEENS7_ILi96EEEEEELi96ENS_6half_tEfNS_4arch4Sm80ELb1ELb0ELb0ELb1ELb1ELb1ELb1ELb1EEENS1_21CollectiveEpilogueFwdINS6_IJS8_SA_S9_EEENS6_IJNS7_ILi1EEESI_SI_EEESC_SE_Li128ELb1ELb1ELb1ELb0EEENS1_36VarlenDynamicPersistentTileSchedulerILi128ELi48ELi128ELi128ELb1ELb1ELb0ELb1ELb1ELb1EEEEEEEEEvNT_6ParamsE --------------------------
	.section	.nv.constant0._ZN7cutlass13device_kernelIN5flash19enable_sm80_to_sm89INS1_16FlashAttnFwdSm80INS1_25CollectiveMainloopFwdSm80ILi4ELi1ELb0EN4cute5tupleIJNS5_1CILi128EEENS7_ILi48EEENS7_ILi96EEEEEELi96ENS_6half_tEfNS_4arch4Sm80ELb1ELb0ELb0ELb1ELb1ELb1ELb1ELb1EEENS1_21CollectiveEpilogueFwdINS6_IJS8_SA_S9_EEENS6_IJNS7_ILi1EEESI_SI_EEESC_SE_Li128ELb1ELb1ELb1ELb0EEENS1_36VarlenDynamicPersistentTileSchedulerILi128ELi48ELi128ELi128ELb1ELb1ELb0ELb1ELb1ELb1EEEEEEEEEvNT_6ParamsE,"a",@progbits
	.sectionflags	@""
	.align	4
.nv.constant0._ZN7cutlass13device_kernelIN5flash19enable_sm80_to_sm89INS1_16FlashAttnFwdSm80INS1_25CollectiveMainloopFwdSm80ILi4ELi1ELb0EN4cute5tupleIJNS5_1CILi128EEENS7_ILi48EEENS7_ILi96EEEEEELi96ENS_6half_tEfNS_4arch4Sm80ELb1ELb0ELb0ELb1ELb1ELb1ELb1ELb1EEENS1_21CollectiveEpilogueFwdINS6_IJS8_SA_S9_EEENS6_IJNS7_ILi1EEESI_SI_EEESC_SE_Li128ELb1ELb1ELb1ELb0EEENS1_36VarlenDynamicPersistentTileSchedulerILi128ELi48ELi128ELi128ELb1ELb1ELb0ELb1ELb1ELb1EEEEEEEEEvNT_6ParamsE:
	.zero		1432


//--------------------- .text._ZN7cutlass13device_kernelIN5flash19enable_sm80_to_sm89INS1_16FlashAttnFwdSm80INS1_25CollectiveMainloopFwdSm80ILi4ELi1ELb0EN4cute5tupleIJNS5_1CILi128EEENS7_ILi64EEENS7_ILi96EEEEEELi96ENS_6half_tEfNS_4arch4Sm80ELb0ELb0ELb0ELb0ELb1ELb0ELb1ELb1EEENS1_21CollectiveEpilogueFwdINS6_IJS8_SA_S9_EEENS6_IJNS7_ILi1EEESI_SI_EEESC_SE_Li128ELb0ELb1ELb1ELb0EEENS1_19SingleTileSchedulerILb0ELb1ELb1ELi128EEEEEEEEEvNT_6ParamsE --------------------------
	.section	.text._ZN7cutlass13device_kernelIN5flash19enable_sm80_to_sm89INS1_16FlashAttnFwdSm80INS1_25CollectiveMainloopFwdSm80ILi4ELi1ELb0EN4cute5tupleIJNS5_1CILi128EEENS7_ILi64EEENS7_ILi96EEEEEELi96ENS_6half_tEfNS_4arch4Sm80ELb0ELb0ELb0ELb0ELb1ELb0ELb1ELb1EEENS1_21CollectiveEpilogueFwdINS6_IJS8_SA_S9_EEENS6_IJNS7_ILi1EEESI_SI_EEESC_SE_Li128ELb0ELb1ELb1ELb0EEENS1_19SingleTileSchedulerILb0ELb1ELb1ELi128EEEEEEEEEvNT_6ParamsE,"ax",@progbits
	.sectioninfo	@"SHI_REGISTERS=255"
	.align	128
.text._ZN7cutlass13device_kernelIN5flash19enable_sm80_to_sm89INS1_16FlashAttnFwdSm80INS1_25CollectiveMainloopFwdSm80ILi4ELi1ELb0EN4cute5tupleIJNS5_1CILi128EEENS7_ILi64EEENS7_ILi96EEEEEELi96ENS_6half_tEfNS_4arch4Sm80ELb0ELb0ELb0ELb0ELb1ELb0ELb1ELb1EEENS1_21CollectiveEpilogueFwdINS6_IJS8_SA_S9_EEENS6_IJNS7_ILi1EEESI_SI_EEESC_SE_Li128ELb0ELb1ELb1ELb0EEENS1_19SingleTileSchedulerILb0ELb1ELb1ELi128EEEEEEEEEvNT_6ParamsE:
        .type           _ZN7cutlass13device_kernelIN5flash19enable_sm80_to_sm89INS1_16FlashAttnFwdSm80INS1_25CollectiveMainloopFwdSm80ILi4ELi1ELb0EN4cute5tupleIJNS5_1CILi128EEENS7_ILi64EEENS7_ILi96EEEEEELi96ENS_6half_tEfNS_4arch4Sm80ELb0ELb0ELb0ELb0ELb1ELb0ELb1ELb1EEENS1_21CollectiveEpilogueFwdINS6_IJS8_SA_S9_EEENS6_IJNS7_ILi1EEESI_SI_EEESC_SE_Li128ELb0ELb1ELb1ELb0EEENS1_19SingleTileSchedulerILb0ELb1ELb1ELi128EEEEEEEEEvNT_6ParamsE,@function
        .size           _ZN7cutlass13device_kernelIN5flash19enable_sm80_to_sm89INS1_16FlashAttnFwdSm80INS1_25CollectiveMainloopFwdSm80ILi4ELi1ELb0EN4cute5tupleIJNS5_1CILi128EEENS7_ILi64EEENS7_ILi96EEEEEELi96ENS_6half_tEfNS_4arch4Sm80ELb0ELb0ELb0ELb0ELb1ELb0ELb1ELb1EEENS1_21CollectiveEpilogueFwdINS6_IJS8_SA_S9_EEENS6_IJNS7_ILi1EEESI_SI_EEESC_SE_Li128ELb0ELb1ELb1ELb0EEENS1_19SingleTileSchedulerILb0ELb1ELb1ELi128EEEEEEEEEvNT_6ParamsE,(.L_x_1814 - _ZN7cutlass13device_kernelIN5flash19enable_sm80_to_sm89INS1_16FlashAttnFwdSm80INS1_25CollectiveMainloopFwdSm80ILi4ELi1ELb0EN4cute5tupleIJNS5_1CILi128EEENS7_ILi64EEENS7_ILi96EEEEEELi96ENS_6half_tEfNS_4arch4Sm80ELb0ELb0ELb0ELb0ELb1ELb0ELb1ELb1EEENS1_21CollectiveEpilogueFwdINS6_IJS8_SA_S9_EEENS6_IJNS7_ILi1EEESI_SI_EEESC_SE_Li128ELb0ELb1ELb1ELb0EEENS1_19SingleTileSchedulerILb0ELb1ELb1ELi128EEEEEEEEEvNT_6ParamsE)
        .other          _ZN7cutlass13device_kernelIN5flash19enable_sm80_to_sm89INS1_16FlashAttnFwdSm80INS1_25CollectiveMainloopFwdSm80ILi4ELi1ELb0EN4cute5tupleIJNS5_1CILi128EEENS7_ILi64EEENS7_ILi96EEEEEELi96ENS_6half_tEfNS_4arch4Sm80ELb0ELb0ELb0ELb0ELb1ELb0ELb1ELb1EEENS1_21CollectiveEpilogueFwdINS6_IJS8_SA_S9_EEENS6_IJNS7_ILi1EEESI_SI_EEESC_SE_Li128ELb0ELb1ELb1ELb0EEENS1_19SingleTileSchedulerILb0ELb1ELb1ELi128EEEEEEEEEvNT_6ParamsE,@"STO_CUDA_ENTRY STV_DEFAULT"
_ZN7cutlass13device_kernelIN5flash19enable_sm80_to_sm89INS1_16FlashAttnFwdSm80INS1_25CollectiveMainloopFwdSm80ILi4ELi1ELb0EN4cute5tupleIJNS5_1CILi128EEENS7_ILi64EEENS7_ILi96EEEEEELi96ENS_6half_tEfNS_4arch4Sm80ELb0ELb0ELb0ELb0ELb1ELb0ELb1ELb1EEENS1_21CollectiveEpilogueFwdINS6_IJS8_SA_S9_EEENS6_IJNS7_ILi1EEESI_SI_EEESC_SE_Li128ELb0ELb1ELb1ELb0EEENS1_19SingleTileSchedulerILb0ELb1ELb1ELi128EEEEEEEEEvNT_6ParamsE:
[----:B------:R-:W-:-:S03]  /*0000*/  MOV R1, c[0x0][0x28] ;  /* 0x00000a0000017a02 */ /* 0x000fc60000000f00 */
[----:B------:R-:W1:Y:S01]  /*0010*/  S2R R172, SR_TID.X ;  /* 0x0000000000ac7919 */ /* 0x000e620000002100 */
[----:B------:R-:W-:-:S03]  /*0020*/  IADD3 R1, R1, -0x28, RZ ;  /* 0xffffffd801017810 */ /* 0x000fc60007ffe0ff */
[----:B------:R-:W2:Y:S04]  /*0030*/  S2R R2, SR_CTAID.Y ;  /* 0x0000000000027919 */ /* 0x000ea80000002600 */
[----:B------:R-:W3:Y:S01]  /*0040*/  S2R R25, SR_CTAID.Z ;  /* 0x0000000000197919 */ /* 0x000ee20000002700 */
[----:B-1----:R-:W-:-:S06]  /*0050*/  SHF.R.U32.HI R0, RZ, 0x5, R172 ;  /* 0x00000005ff007819 */ /* 0x002fcc00000116ac */
[----:B------:R-:W1:Y:S02]  /*0060*/  SHFL.IDX PT, R0, R0, RZ, 0x1f ;  /* 0x00001fff00007589 */ /* 0x000e6400000e0000 */
[----:B-1----:R-:W-:-:S13]  /*0070*/  ISETP.NE.AND P0, PT, R0, RZ, PT ;  /* 0x000000ff0000720c */ /* 0x002fda0003f05270 */
[----:B------:R-:W-:Y:S05]  /*0080*/  @!P0 BRA `(.L_x_0) ;  /* 0x0000007000008947 */ /* 0x000fea0003800000 */
[----:B--23--:R-:W-:Y:S01]  /*0090*/  IMAD.MOV.U32 R0, RZ, RZ, c[0x0][0x550] ;  /* 0x00015400ff007624 */ /* 0x00cfe200078e00ff */
[----:B------:R-:W-:-:S04]  /*00a0*/  MOV R251, R2 ;  /* 0x0000000200fb7202 */ /* 0x000fc80000000f00 */
[----:B------:R-:W-:-:S13]  /*00b0*/  ISETP.NE.AND P0, PT, R0, 0x1, PT ;  /* 0x000000010000780c */ /* 0x000fda0003f05270 */
[----:B------:R-:W-:Y:S05]  /*00c0*/  @!P0 BRA `(.L_x_1) ;  /* 0x0000008000008947 */ /* 0x000fea0003800000 */
[----:B------:R-:W-:-:S05]  /*00d0*/  IMAD.HI.U32 R0, R2, c[0x0][0x554], RZ ;  /* 0x0001550002007a27 */ /* 0x000fca00078e00ff */
[----:B------:R-:W-:Y:S01]  /*00e0*/  SHF.R.U32.HI R251, RZ, c[0x0][0x558], R0 ;  /* 0x00015600fffb7a19 */ /* 0x000fe20000011600 */
[----:B------:R-:W-:Y:S05]  /*00f0*/  BRA `(.L_x_1) ;  /* 0x0000005000007947 */ /* 0x000fea0003800000 */
.L_x_0:
[----:B--23--:R-:W-:Y:S01]  /*0100*/  IMAD.MOV.U32 R0, RZ, RZ, c[0x0][0x550] ;  /* 0x00015400ff007624 */ /* 0x00cfe200078e00ff */
[----:B------:R-:W-:-:S04]  /*0110*/  MOV R251, R2 ;  /* 0x0000000200fb7202 */ /* 0x000fc80000000f00 */
[----:B------:R-:W-:-:S13]  /*0120*/  ISETP.NE.AND P0, PT, R0, 0x1, PT ;  /* 0x000000010000780c */ /* 0x000fda0003f05270 */
[----:B------:R-:W-:-:S05]  /*0130*/  @P0 IMAD.HI.U32 R0, R2, c[0x0][0x554], RZ ;  /* 0x0001550002000a27 */ /* 0x000fca00078e00ff */
[----:B------:R-:W-:Y:S02]  /*0140*/  @P0 SHF.R.U32.HI R251, RZ, c[0x0][0x558], R0 ;  /* 0x00015600fffb0a19 */ /* 0x000fe40000011600 */
.L_x_1:
[----:B------:R-:W-:Y:S02]  /*0150*/  ISETP.GE.AND P0, PT, R25, RZ, PT ;  /* 0x000000ff1900720c */ /* 0x000fe40003f06270 */
[----:B------:R-:W-:-:S05]  /*0160*/  IADD3 R0, -R251, RZ, RZ ;  /* 0x000000fffb007210 */ /* 0x000fca0007ffe1ff */
[----:B------:R-:W-:-:S06]  /*0170*/  IMAD R11, R0, c[0x0][0x550], R2 ;  /* 0x00015400000b7a24 */ /* 0x000fcc00078e0202 */
[----:B------:R-:W-:Y:S05]  /*0180*/  @!P0 EXIT ;  /* 0x000000000000894d */ /* 0x000fea0003800000 */
[----:B------:R-:W-:Y:S01]  /*0190*/  ISETP.NE.U32.AND P0, PT, RZ, c[0x0][0x370], PT ;  /* 0x0000dc00ff007a0c */ /* 0x000fe20003f05070 */
[----:B------:R-:W-:Y:S01]  /*01a0*/  IMAD.MOV.U32 R252, RZ, RZ, RZ ;  /* 0x000000fffffc7224 */ /* 0x000fe200078e00ff */
[----:B------:R-:W-:Y:S02]  /*01b0*/  ULDC.64 UR6, c[0x0][0x118] ;  /* 0x0000460000067ab9 */ /* 0x000fe40000000a00 */
[----:B------:R-:W-:Y:S01]  /*01c0*/  ISETP.NE.AND.EX P0, PT, RZ, c[0x0][0x374], PT, P0 ;  /* 0x0000dd00ff007a0c */ /* 0x000fe20003f05300 */
[----:B------:R-:W-:-:S04]  /*01d0*/  IMAD.MOV.U32 R0, RZ, RZ, c[0x0][0x2ac] ;  /* 0x0000ab00ff007624 */ /* 0x000fc800078e00ff */
[----:B------:R-:W-:-:S08]  /*01e0*/  IMAD R138, R0, c[0x0][0x1d0], RZ ;  /* 0x00007400008a7a24 */ /* 0x000fd000078e02ff */
[----:B------:R-:W-:-:S04]  /*01f0*/  @P0 IMAD.MOV.U32 R2, RZ, RZ, 0x4 ;  /* 0x00000004ff020424 */ /* 0x000fc800078e00ff */
[----:B------:R-:W-:-:S05]  /*0200*/  @P0 IMAD.WIDE R2, R25, R2, c[0x0][0x370] ;  /* 0x0000dc0019020625 */ /* 0x000fca00078e0202 */
[----:B------:R1:W5:Y:S01]  /*0210*/  @P0 LDG.E R252, [R2.64] ;  /* 0x0000000602fc0981 */ /* 0x000362000c1e1900 */
[C---:B------:R-:W-:Y:S02]  /*0220*/  ISETP.GE.AND P0, PT, R138.reuse, 0x1, PT ;  /* 0x000000018a00780c */ /* 0x040fe40003f06270 */
[----:B-1----:R-:W-:-:S04]  /*0230*/  IADD3 R2, R138, 0x3f, RZ ;  /* 0x0000003f8a027810 */ /* 0x002fc80007ffe0ff */
[----:B------:R-:W-:-:S04]  /*0240*/  SHF.R.S32.HI R0, RZ, 0x1f, R2 ;  /* 0x0000001fff007819 */ /* 0x000fc80000011402 */
[----:B------:R-:W-:Y:S01]  /*0250*/  LEA.HI R2, R0, R2, RZ, 0x6 ;  /* 0x0000000200027211 */ /* 0x000fe200078f30ff */
[----:B------:R-:W-:-:S03]  /*0260*/  IMAD.MOV.U32 R0, RZ, RZ, RZ ;  /* 0x000000ffff007224 */ /* 0x000fc600078e00ff */
[----:B------:R-:W-:Y:S01]  /*0270*/  SHF.R.S32.HI R10, RZ, 0x6, R2 ;  /* 0x00000006ff0a7819 */ /* 0x000fe20000011402 */
[----:B------:R-:W-:Y:S05]  /*0280*/  @!P0 BRA `(.L_x_2) ;  /* 0x0000020000008947 */ /* 0x000fea0003800000 */
[----:B------:R-:W-:-:S04]  /*0290*/  SHF.R.U32.HI R0, RZ, 0x10, R11 ;  /* 0x00000010ff007819 */ /* 0x000fc8000001160b */
[----:B------:R-:W-:-:S04]  /*02a0*/  ISETP.NE.AND P0, PT, R0, RZ, PT ;  /* 0x000000ff0000720c */ /* 0x000fc80003f05270 */
[----:B------:R-:W-:-:S04]  /*02b0*/  SEL R5, R0, c[0x0][0x338], P0 ;  /* 0x0000ce0000057a07 */ /* 0x000fc80000000000 */
[----:B------:R-:W-:Y:S02]  /*02c0*/  IABS R0, R5 ;  /* 0x0000000500007213 */ /* 0x000fe40000000000 */
[----:B------:R-:W-:-:S03]  /*02d0*/  IADD3 R7, R10, -0x1, R5 ;  /* 0xffffffff0a077810 */ /* 0x000fc60007ffe005 */
[----:B------:R-:W-:Y:S01]  /*02e0*/  IMAD.MOV.U32 R4, RZ, RZ, R0 ;  /* 0x000000ffff047224 */ /* 0x000fe200078e0000 */
[----:B------:R-:W-:-:S03]  /*02f0*/  IABS R9, R7 ;  /* 0x0000000700097213 */ /* 0x000fc60000000000 */
[----:B------:R-:W1:Y:S08]  /*0300*/  I2F.RP R2, R4 ;  /* 0x0000000400027306 */ /* 0x000e700000209400 */
[----:B-1----:R-:W1:Y:S02]  /*0310*/  MUFU.RCP R2, R2 ;  /* 0x0000000200027308 */ /* 0x002e640000001000 */
[----:B-1----:R-:W-:-:S06]  /*0320*/  IADD3 R2, R2, 0xffffffe, RZ ;  /* 0x0ffffffe02027810 */ /* 0x002fcc0007ffe0ff */
[----:B------:R-:W1:Y:S02]  /*0330*/  F2I.FTZ.U32.TRUNC.NTZ R3, R2 ;  /* 0x0000000200037305 */ /* 0x000e64000021f000 */
[----:B-1----:R-:W-:Y:S02]  /*0340*/  IMAD.MOV R0, RZ, RZ, -R3 ;  /* 0x000000ffff007224 */ /* 0x002fe400078e0a03 */
[----:B------:R-:W-:Y:S02]  /*0350*/  IMAD.MOV.U32 R2, RZ, RZ, RZ ;  /* 0x000000ffff027224 */ /* 0x000fe400078e00ff */
[----:B------:R-:W-:Y:S01]  /*0360*/  IMAD.MOV.U32 R6, RZ, RZ, R0 ;  /* 0x000000ffff067224 */ /* 0x000fe200078e0000 */
[----:B------:R-:W-:-:S03]  /*0370*/  IABS R0, R5 ;  /* 0x0000000500007213 */ /* 0x000fc60000000000 */
[----:B------:R-:W-:Y:S02]  /*0380*/  IMAD R6, R6, R4, RZ ;  /* 0x0000000406067224 */ /* 0x000fe400078e02ff */
[----:B------:R-:W-:Y:S02]  /*0390*/  IMAD.MOV R8, RZ, RZ, -R0 ;  /* 0x000000ffff087224 */ /* 0x000fe400078e0a00 */
[----:B------:R-:W-:-:S04]  /*03a0*/  IMAD.HI.U32 R0, R3, R6, R2 ;  /* 0x0000000603007227 */ /* 0x000fc800078e0002 */
[----:B------:R-:W-:Y:S02]  /*03b0*/  IMAD.MOV.U32 R2, RZ, RZ, R9 ;  /* 0x000000ffff027224 */ /* 0x000fe400078e0009 */
[----:B------:R-:W-:Y:S02]  /*03c0*/  IMAD.MOV.U32 R3, RZ, RZ, R8 ;  /* 0x000000ffff037224 */ /* 0x000fe400078e0008 */
[----:B------:R-:W-:-:S04]  /*03d0*/  IMAD.HI.U32 R0, R0, R2, RZ ;  /* 0x0000000200007227 */ /* 0x000fc800078e00ff */
[----:B------:R-:W-:-:S05]  /*03e0*/  IMAD R2, R0, R3, R2 ;  /* 0x0000000300027224 */ /* 0x000fca00078e0202 */
[----:B------:R-:W-:-:S13]  /*03f0*/  ISETP.GT.U32.AND P1, PT, R4, R2, PT ;  /* 0x000000020400720c */ /* 0x000fda0003f24070 */
[----:B------:R-:W-:Y:S01]  /*0400*/  @!P1 IMAD.IADD R2, R2, 0x1, -R4 ;  /* 0x0000000102029824 */ /* 0x000fe200078e0a04 */
[----:B------:R-:W-:Y:S02]  /*0410*/  @!P1 IADD3 R0, R0, 0x1, RZ ;  /* 0x0000000100009810 */ /* 0x000fe40007ffe0ff */
[----:B------:R-:W-:Y:S02]  /*0420*/  ISETP.NE.AND P1, PT, R5, RZ, PT ;  /* 0x000000ff0500720c */ /* 0x000fe40003f25270 */
[----:B------:R-:W-:Y:S02]  /*0430*/  ISETP.GE.U32.AND P2, PT, R2, R4, PT ;  /* 0x000000040200720c */ /* 0x000fe40003f46070 */
[----:B------:R-:W-:-:S04]  /*0440*/  LOP3.LUT R2, R7, R5, RZ, 0x3c, !PT ;  /* 0x0000000507027212 */ /* 0x000fc800078e3cff */
[----:B------:R-:W-:-:S07]  /*0450*/  ISETP.GE.AND P0, PT, R2, RZ, PT ;  /* 0x000000ff0200720c */ /* 0x000fce0003f06270 */
[----:B------:R-:W-:-:S06]  /*0460*/  @P2 IADD3 R0, R0, 0x1, RZ ;  /* 0x0000000100002810 */ /* 0x000fcc0007ffe0ff */
[----:B------:R-:W-:Y:S01]  /*0470*/  @!P0 IMAD.MOV R0, RZ, RZ, -R0 ;  /* 0x000000ffff008224 */ /* 0x000fe200078e0a00 */
[----:B------:R-:W-:Y:S02]  /*0480*/  @!P1 LOP3.LUT R0, RZ, R5, RZ, 0x33, !PT ;  /* 0x00000005ff009212 */ /* 0x000fe400078e33ff */
.L_x_2:
[----:B------:R-:W-:Y:S01]  /*0490*/  LOP3.LUT R2, R11, 0xffff, RZ, 0xc0, !PT ;  /* 0x0000ffff0b027812 */ /* 0x000fe200078ec0ff */
[----:B------:R-:W-:Y:S01]  /*04a0*/  CS2R R20, SRZ ;  /* 0x0000000000147805 */ /* 0x000fe2000001ff00 */
[----:B------:R-:W-:Y:S01]  /*04b0*/  PLOP3.LUT P4, PT, PT, PT, PT, 0x80, 0x0 ;  /* 0x000000000000781c */ /* 0x000fe20003f8f070 */
[----:B------:R-:W-:Y:S01]  /*04c0*/  CS2R R18, SRZ ;  /* 0x0000000000127805 */ /* 0x000fe2000001ff00 */
[----:B------:R-:W-:Y:S01]  /*04d0*/  CS2R R130, SRZ ;  /* 0x0000000000827805 */ /* 0x000fe2000001ff00 */
[----:B------:R-:W-:Y:S01]  /*04e0*/  IMAD R250, R2, R0, RZ ;  /* 0x0000000002fa7224 */ /* 0x000fe200078e02ff */
[----:B------:R-:W-:Y:S01]  /*04f0*/  CS2R R128, SRZ ;  /* 0x0000000000807805 */ /* 0x000fe2000001ff00 */
[----:B------:R-:W-:Y:S01]  /*0500*/  CS2R R170, SRZ ;  /* 0x0000000000aa7805 */ /* 0x000fe2000001ff00 */
[----:B------:R-:W-:Y:S01]  /*0510*/  CS2R R168, SRZ ;  /* 0x0000000000a87805 */ /* 0x000fe2000001ff00 */
[----:B------:R-:W-:Y:S01]  /*0520*/  IMAD.IADD R0, R250, 0x1, R0 ;  /* 0x00000001fa007824 */ /* 0x000fe200078e0200 */
[----:B------:R-:W-:Y:S01]  /*0530*/  CS2R R126, SRZ ;  /* 0x00000000007e7805 */ /* 0x000fe2000001ff00 */
[----:B------:R-:W-:Y:S01]  /*0540*/  CS2R R124, SRZ ;  /* 0x00000000007c7805 */ /* 0x000fe2000001ff00 */
[----:B------:R-:W-:Y:S01]  /*0550*/  CS2R R122, SRZ ;  /* 0x00000000007a7805 */ /* 0x000fe2000001ff00 */
[----:B------:R-:W-:Y:S01]  /*0560*/  CS2R R120, SRZ ;  /* 0x0000000000787805 */ /* 0x000fe2000001ff00 */
[----:B------:R-:W-:Y:S01]  /*0570*/  IMNMX R200, R10, R0, PT ;  /* 0x000000000ac87217 */ /* 0x000fe20003800200 */
[----:B------:R-:W-:Y:S01]  /*0580*/  CS2R R166, SRZ ;  /* 0x0000000000a67805 */ /* 0x000fe2000001ff00 */
[----:B------:R-:W-:Y:S01]  /*0590*/  CS2R R164, SRZ ;  /* 0x0000000000a47805 */ /* 0x000fe2000001ff00 */
[----:B------:R-:W-:Y:S01]  /*05a0*/  CS2R R118, SRZ ;  /* 0x0000000000767805 */ /* 0x000fe2000001ff00 */
[----:B------:R-:W-:Y:S01]  /*05b0*/  ISETP.GT.AND P0, PT, R200, R250, PT ;  /* 0x000000fac800720c */ /* 0x000fe20003f04270 */
[----:B------:R-:W-:Y:S01]  /*05c0*/  CS2R R116, SRZ ;  /* 0x0000000000747805 */ /* 0x000fe2000001ff00 */
        /* <DEDUP_REMOVED lines=36> */
[----:B------:R-:W-:Y:S05]  /*0810*/  @!P0 BRA `(.L_x_3) ;  /* 0x0000802000008947 */ /* 0x000fea0003800000 */
[----:B------:R-:W-:-:S04]  /*0820*/  ISETP.NE.U32.AND P2, PT, RZ, c[0x0][0x340], PT ;  /* 0x0000d000ff007a0c */ /* 0x000fc80003f45070 */
[----:B------:R-:W-:-:S13]  /*0830*/  ISETP.NE.AND.EX P2, PT, RZ, c[0x0][0x344], PT, P2 ;  /* 0x0000d100ff007a0c */ /* 0x000fda0003f45320 */
[----:B------:R-:W-:-:S04]  /*0840*/  @P2 IMAD.MOV.U32 R2, RZ, RZ, 0x4 ;  /* 0x00000004ff022424 */ /* 0x000fc800078e00ff */
[----:B------:R-:W-:-:S05]  /*0850*/  @P2 IMAD.WIDE R2, R25, R2, c[0x0][0x340] ;  /* 0x0000d00019022625 */ /* 0x000fca00078e0202 */
[----:B------:R1:W5:Y:S01]  /*0860*/  @P2 LDG.E R14, [R2.64] ;  /* 0x00000006020e2981 */ /* 0x000362000c1e1900 */
[----:B------:R-:W-:Y:S01]  /*0870*/  SHF.R.S32.HI R9, RZ, 0x1f, R172 ;  /* 0x0000001fff097819 */ /* 0x000fe200000114ac */
[----:B------:R-:W-:Y:S01]  /*0880*/  IMAD.MOV.U32 R0, RZ, RZ, c[0x0][0x2c4] ;  /* 0x0000b100ff007624 */ /* 0x000fe200078e00ff */
[----:B------:R-:W-:Y:S01]  /*0890*/  SHF.R.S32.HI R6, RZ, 0x1f, R25 ;  /* 0x0000001fff067819 */ /* 0x000fe20000011419 */
[----:B------:R-:W2:Y:S01]  /*08a0*/  S2R R15, SR_CTAID.X ;  /* 0x00000000000f7919 */ /* 0x000ea20000002500 */
[CC--:B------:R-:W-:Y:S01]  /*08b0*/  LEA.HI R24, R9.reuse, R172.reuse, RZ, 0x3 ;  /* 0x000000ac09187211 */ /* 0x0c0fe200078f18ff */
[----:B------:R-:W-:Y:S01]  /*08c0*/  ULDC UR5, c[0x0][0x2c4] ;  /* 0x0000b10000057ab9 */ /* 0x000fe20000000800 */
[----:B------:R-:W-:Y:S01]  /*08d0*/  ISETP.NE.AND P0, PT, R0, 0x1, PT ;  /* 0x000000010000780c */ /* 0x000fe20003f05270 */
[----:B------:R-:W-:Y:S01]  /*08e0*/  IMAD R6, R6, c[0x0][0x1c0], RZ ;  /* 0x0000700006067a24 */ /* 0x000fe200078e02ff */
[----:B------:R-:W-:Y:S01]  /*08f0*/  SHF.R.S32.HI R0, RZ, 0x1f, R251 ;  /* 0x0000001fff007819 */ /* 0x000fe200000114fb */
[----:B------:R-:W-:Y:S01]  /*0900*/  ULDC UR4, c[0x0][0x168] ;  /* 0x00005a0000047ab9 */ /* 0x000fe20000000800 */
[-C--:B------:R-:W-:Y:S01]  /*0910*/  LEA.HI R19, R9, R172.reuse, RZ, 0x4 ;  /* 0x000000ac09137211 */ /* 0x080fe200078f20ff */
[----:B------:R-:W-:Y:S01]  /*0920*/  IMAD R6, R25, c[0x0][0x1c4], R6 ;  /* 0x0000710019067a24 */ /* 0x000fe200078e0206 */
[----:B------:R-:W-:Y:S01]  /*0930*/  SHF.R.S32.HI R22, RZ, 0x3, R24 ;  /* 0x00000003ff167819 */ /* 0x000fe20000011418 */
[----:B------:R-:W-:Y:S01]  /*0940*/  IMAD R0, R0, c[0x0][0x1b8], RZ ;  /* 0x00006e0000007a24 */ /* 0x000fe200078e02ff */
[----:B------:R-:W-:Y:S01]  /*0950*/  UIMAD UR4, UR5, UR4, URZ ;  /* 0x00000004050472a4 */ /* 0x000fe2000f8e023f */
[----:B------:R-:W-:Y:S01]  /*0960*/  LEA.HI R153, R9, R172, RZ, 0x5 ;  /* 0x000000ac09997211 */ /* 0x000fe200078f28ff */
[----:B------:R-:W-:Y:S01]  /*0970*/  BSSY B0, `(.L_x_4) ;  /* 0x000004d000007945 */ /* 0x000fe20003800000 */
[----:B------:R-:W-:-:S02]  /*0980*/  IMAD R0, R251, c[0x0][0x1bc], R0 ;  /* 0x00006f00fb007a24 */ /* 0x000fc400078e0200 */
[----:B------:R-:W-:Y:S02]  /*0990*/  SHF.R.S32.HI R23, RZ, 0x5, R153 ;  /* 0x00000005ff177819 */ /* 0x000fe40000011499 */
[----:B-1----:R-:W-:-:S04]  /*09a0*/  LEA.HI R3, R9, R172, RZ, 0x2 ;  /* 0x000000ac09037211 */ /* 0x002fc800078f10ff */
[----:B------:R-:W-:Y:S02]  /*09b0*/  LOP3.LUT R2, R3, 0xfffffffc, RZ, 0xc0, !PT ;  /* 0xfffffffc03027812 */ /* 0x000fe400078ec0ff */
[----:B------:R-:W-:-:S03]  /*09c0*/  SHF.R.S32.HI R13, RZ, 0x2, R3 ;  /* 0x00000002ff0d7819 */ /* 0x000fc60000011403 */
[----:B------:R-:W-:Y:S02]  /*09d0*/  IMAD.IADD R8, R172, 0x1, -R2 ;  /* 0x00000001ac087824 */ /* 0x000fe400078e0a02 */
[----:B------:R-:W-:-:S04]  /*09e0*/  IMAD.WIDE.U32 R2, R251, c[0x0][0x1b8], RZ ;  /* 0x00006e00fb027a25 */ /* 0x000fc800078e00ff */
[----:B------:R-:W-:Y:S02]  /*09f0*/  IMAD R245, R8, 0x20, R13 ;  /* 0x0000002008f57824 */ /* 0x000fe400078e020d */
[----:B------:R-:W-:Y:S02]  /*0a00*/  IMAD.IADD R3, R3, 0x1, R0 ;  /* 0x0000000103037824 */ /* 0x000fe400078e0200 */
[----:B--2---:R-:W-:Y:S02]  /*0a10*/  IMAD R4, R15, 0x80, R245 ;  /* 0x000000800f047824 */ /* 0x004fe400078e02f5 */
[----:B------:R-:W-:-:S04]  /*0a20*/  IMAD.WIDE.U32 R2, R25, c[0x0][0x1c0], R2 ;  /* 0x0000700019027a25 */ /* 0x000fc800078e0002 */
[----:B------:R-:W-:-:S04]  /*0a30*/  @P0 IMAD.HI.U32 R5, R4, c[0x0][0x2c8], RZ ;  /* 0x0000b20004050a27 */ /* 0x000fc800078e00ff */
[----:B------:R-:W-:Y:S01]  /*0a40*/  IMAD.MOV.U32 R0, RZ, RZ, R4 ;  /* 0x000000ffff007224 */ /* 0x000fe200078e0004 */
[----:B------:R-:W-:Y:S01]  /*0a50*/  @P0 SHF.R.U32.HI R0, RZ, c[0x0][0x2cc], R5 ;  /* 0x0000b300ff000a19 */ /* 0x000fe20000011605 */
[----:B------:R-:W-:Y:S02]  /*0a60*/  IMAD.IADD R3, R3, 0x1, R6 ;  /* 0x0000000103037824 */ /* 0x000fe400078e0206 */
[----:B------:R-:W-:Y:S01]  /*0a70*/  IMAD.SHL.U32 R56, R8, 0x8, RZ ;  /* 0x0000000808387824 */ /* 0x000fe200078e00ff */
[--C-:B------:R-:W-:Y:S01]  /*0a80*/  SHF.R.S32.HI R7, RZ, 0x1f, R0.reuse ;  /* 0x0000001fff077819 */ /* 0x100fe20000011400 */
[----:B------:R-:W-:Y:S02]  /*0a90*/  IMAD.MOV R5, RZ, RZ, -R0 ;  /* 0x000000ffff057224 */ /* 0x000fe400078e0a00 */
[----:B------:R-:W-:Y:S01]  /*0aa0*/  IMAD.WIDE.U32 R2, R0, c[0x0][0x1b0], R2 ;  /* 0x00006c0000027a25 */ /* 0x000fe200078e0002 */
[C---:B------:R-:W-:Y:S02]  /*0ab0*/  IADD3 R18, R56.reuse, 0x20, RZ ;  /* 0x0000002038127810 */ /* 0x040fe40007ffe0ff */
[C---:B------:R-:W-:Y:S01]  /*0ac0*/  IADD3 R55, R56.reuse, 0x40, RZ ;  /* 0x0000004038377810 */ /* 0x040fe20007ffe0ff */
[----:B------:R-:W-:Y:S01]  /*0ad0*/  IMAD R5, R5, c[0x0][0x2c4], R4 ;  /* 0x0000b10005057a24 */ /* 0x000fe200078e0204 */
[----:B------:R-:W-:Y:S01]  /*0ae0*/  ISETP.GE.AND P5, PT, R56, c[0x0][0x198], PT ;  /* 0x0000660038007a0c */ /* 0x000fe20003fa6270 */
[----:B------:R-:W-:Y:S01]  /*0af0*/  IMAD R7, R7, c[0x0][0x1b0], RZ ;  /* 0x00006c0007077a24 */ /* 0x000fe200078e02ff */
[----:B------:R-:W-:Y:S01]  /*0b00*/  ISETP.GE.AND P4, PT, R18, c[0x0][0x198], PT ;  /* 0x0000660012007a0c */ /* 0x000fe20003f86270 */
[----:B------:R-:W-:Y:S01]  /*0b10*/  IMAD R15, R15, 0x80, R13 ;  /* 0x000000800f0f7824 */ /* 0x000fe200078e020d */
[----:B------:R-:W-:Y:S01]  /*0b20*/  SHF.R.S32.HI R4, RZ, 0x1f, R5 ;  /* 0x0000001fff047819 */ /* 0x000fe20000011405 */
[----:B------:R-:W-:Y:S01]  /*0b30*/  IMAD R0, R0, c[0x0][0x1b4], R7 ;  /* 0x00006d0000007a24 */ /* 0x000fe200078e0207 */
[----:B------:R-:W-:-:S02]  /*0b40*/  LEA.HI R7, R13, R13, RZ, 0x1 ;  /* 0x0000000d0d077211 */ /* 0x000fc400078f08ff */
[----:B------:R-:W-:Y:S01]  /*0b50*/  ISETP.GE.AND P3, PT, R55, c[0x0][0x198], PT ;  /* 0x0000660037007a0c */ /* 0x000fe20003f66270 */
[----:B------:R-:W-:Y:S02]  /*0b60*/  IMAD.IADD R3, R3, 0x1, R0 ;  /* 0x0000000103037824 */ /* 0x000fe400078e0200 */
[----:B------:R-:W-:Y:S01]  /*0b70*/  IMAD R0, R4, c[0x0][0x1a8], RZ ;  /* 0x00006a0004007a24 */ /* 0x000fe200078e02ff */
[----:B------:R-:W-:Y:S01]  /*0b80*/  LOP3.LUT R4, R19, 0xfffffff0, RZ, 0xc0, !PT ;  /* 0xfffffff013047812 */ /* 0x000fe200078ec0ff */
[----:B------:R-:W-:-:S04]  /*0b90*/  IMAD.WIDE.U32 R2, R5, c[0x0][0x1a8], R2 ;  /* 0x00006a0005027a25 */ /* 0x000fc800078e0002 */
[----:B------:R-:W-:Y:S01]  /*0ba0*/  IMAD R0, R5, c[0x0][0x1ac], R0 ;  /* 0x00006b0005007a24 */ /* 0x000fe200078e0200 */
[----:B------:R-:W-:Y:S01]  /*0bb0*/  LEA R12, P0, R2, c[0x0][0x160], 0x1 ;  /* 0x00005800020c7a11 */ /* 0x000fe200078008ff */
[----:B------:R-:W-:Y:S02]  /*0bc0*/  IMAD.IADD R16, R172, 0x1, -R4 ;  /* 0x00000001ac107824 */ /* 0x000fe400078e0a04 */
[----:B------:R-:W-:Y:S02]  /*0bd0*/  IMAD.IADD R0, R3, 0x1, R0 ;  /* 0x0000000103007824 */ /* 0x000fe400078e0200 */
[----:B------:R-:W-:Y:S01]  /*0be0*/  IMAD.SHL.U32 R3, R22, 0x40, RZ ;  /* 0x0000004016037824 */ /* 0x000fe200078e00ff */
[----:B------:R-:W-:Y:S02]  /*0bf0*/  LEA.HI R17, R16, R16, RZ, 0x1 ;  /* 0x0000001010117211 */ /* 0x000fe400078f08ff */
[----:B------:R-:W-:Y:S02]  /*0c00*/  LEA.HI.X R11, R2, c[0x0][0x164], R0, 0x1, P0 ;  /* 0x00005900020b7a11 */ /* 0x000fe400000f0c00 */
[----:B------:R-:W-:-:S02]  /*0c10*/  LOP3.LUT R0, R3, 0xc0, RZ, 0xc0, !PT ;  /* 0x000000c003007812 */ /* 0x000fc400078ec0ff */
[--C-:B------:R-:W-:Y:S02]  /*0c20*/  SHF.R.S32.HI R5, RZ, 0x1, R17.reuse ;  /* 0x00000001ff057819 */ /* 0x100fe40000011411 */
[----:B------:R-:W-:Y:S02]  /*0c30*/  SHF.R.U32.HI R3, RZ, 0x3, R0 ;  /* 0x00000003ff037819 */ /* 0x000fe40000011600 */
[----:B------:R-:W-:Y:S02]  /*0c40*/  LOP3.LUT R0, R0, 0x18, R56, 0xf8, !PT ;  /* 0x0000001800007812 */ /* 0x000fe400078ef838 */
[----:B------:R-:W-:Y:S02]  /*0c50*/  SHF.R.S32.HI R2, RZ, 0x1f, R17 ;  /* 0x0000001fff027819 */ /* 0x000fe40000011411 */
[----:B------:R-:W-:Y:S02]  /*0c60*/  LOP3.LUT R6, R0, R3, RZ, 0x3c, !PT ;  /* 0x0000000300067212 */ /* 0x000fe400078e3cff */
[----:B------:R-:W-:Y:S01]  /*0c70*/  LEA.HI R0, R2, R5, RZ, 0x2 ;  /* 0x0000000502007211 */ /* 0x000fe200078f10ff */
[----:B------:R1:W2:Y:S01]  /*0c80*/  SHFL.IDX PT, R3, R11, RZ, 0x1c1f ;  /* 0x001c1fff0b037589 */ /* 0x0002a200000e0000 */
[----:B------:R-:W-:-:S02]  /*0c90*/  ISETP.GE.AND P0, PT, R15, UR4, PT ;  /* 0x000000040f007c0c */ /* 0x000fc4000bf06270 */
[----:B------:R-:W-:Y:S01]  /*0ca0*/  LOP3.LUT R4, R0, 0xfffffffc, RZ, 0xc0, !PT ;  /* 0xfffffffc00047812 */ /* 0x000fe200078ec0ff */
[----:B------:R1:W3:Y:S01]  /*0cb0*/  SHFL.IDX PT, R2, R12, RZ, 0x1c1f ;  /* 0x001c1fff0c027589 */ /* 0x0002e200000e0000 */
[----:B------:R-:W-:-:S03]  /*0cc0*/  LOP3.LUT R0, R7, 0x7fffffe, RZ, 0xc0, !PT ;  /* 0x07fffffe07007812 */ /* 0x000fc600078ec0ff */
[----:B------:R-:W-:Y:S02]  /*0cd0*/  IMAD.IADD R21, R5, 0x1, -R4 ;  /* 0x0000000105157824 */ /* 0x000fe400078e0a04 */
[----:B------:R-:W-:Y:S02]  /*0ce0*/  IMAD.IADD R0, R13, 0x1, -R0 ;  /* 0x000000010d007824 */ /* 0x000fe400078e0a00 */
[----:B------:R-:W-:Y:S01]  /*0cf0*/  IMAD.MOV.U32 R4, RZ, RZ, 0x10 ;  /* 0x00000010ff047424 */ /* 0x000fe200078e00ff */
[----:B------:R-:W-:Y:S01]  /*0d00*/  LOP3.LUT P1, RZ, R21, 0x2, RZ, 0xc0, !PT ;  /* 0x0000000215ff7812 */ /* 0x000fe2000782c0ff */
[----:B------:R-:W-:-:S03]  /*0d10*/  IMAD R0, R23, 0x8, R0 ;  /* 0x0000000817007824 */ /* 0x000fc600078e0200 */
[----:B------:R-:W-:Y:S01]  /*0d20*/  SEL R4, R4, 0xfffffff0, !P1 ;  /* 0xfffffff004047807 */ /* 0x000fe20004800000 */
[----:B------:R-:W-:Y:S02]  /*0d30*/  IMAD.U32 R221, R0, 0x20, R6 ;  /* 0x0000002000dd7824 */ /* 0x000fe400078e0006 */
[----:B------:R-:W-:Y:S01]  /*0d40*/  @!P2 IMAD.MOV.U32 R14, RZ, RZ, R25 ;  /* 0x000000ffff0ea224 */ /* 0x000fe200078e0019 */
[----:B------:R-:W-:Y:S05]  /*0d50*/  @P0 BRA `(.L_x_5) ;  /* 0x000000e000000947 */ /* 0x000fea0003800000 */
[----:B-123--:R-:W-:Y:S01]  /*0d60*/  SHF.R.S32.HI R5, RZ, 0x1f, R18 ;  /* 0x0000001fff057819 */ /* 0x00efe20000011412 */
[----:B------:R-:W-:Y:S01]  /*0d70*/  IMAD.WIDE R8, R56, 0x2, R2 ;  /* 0x0000000238087825 */ /* 0x000fe200078e0202 */
[----:B------:R-:W-:Y:S02]  /*0d80*/  SHF.R.S32.HI R0, RZ, 0x1f, R55 ;  /* 0x0000001fff007819 */ /* 0x000fe40000011437 */
[----:B------:R-:W-:Y:S02]  /*0d90*/  LEA.HI R5, R5, R18, RZ, 0x3 ;  /* 0x0000001205057211 */ /* 0x000fe400078f18ff */
[----:B------:R-:W-:-:S02]  /*0da0*/  LEA.HI R0, R0, R55, RZ, 0x3 ;  /* 0x0000003700007211 */ /* 0x000fc400078f18ff */
[----:B------:R-:W-:Y:S02]  /*0db0*/  LOP3.LUT R5, R5, 0xfffffff8, RZ, 0xc0, !PT ;  /* 0xfffffff805057812 */ /* 0x000fe400078ec0ff */
[----:B------:R-:W-:Y:S01]  /*0dc0*/  LOP3.LUT R10, R0, 0xfffffff8, RZ, 0xc0, !PT ;  /* 0xfffffff8000a7812 */ /* 0x000fe200078ec0ff */
[----:B------:R-:W-:Y:S02]  /*0dd0*/  IMAD.SHL.U32 R0, R221, 0x2, RZ ;  /* 0x00000002dd007824 */ /* 0x000fe400078e00ff */
[----:B------:R-:W-:-:S03]  /*0de0*/  IMAD.WIDE R6, R5, 0x2, R2 ;  /* 0x0000000205067825 */ /* 0x000fc600078e0202 */
[----:B------:R-:W-:Y:S01]  /*0df0*/  @!PT LDS RZ, [RZ] ;  /* 0x00000000fffff984 */ /* 0x000fe20000000800 */
[----:B------:R1:W-:Y:S01]  /*0e00*/  LDGSTS.E.BYPASS.LTC128B.128 [R0+0x6100], [R8.64], !P5 ;  /* 0x0610000008007fae */ /* 0x0003e2000e901d46 */
[----:B------:R-:W-:-:S03]  /*0e10*/  IMAD.WIDE R2, R10, 0x2, R2 ;  /* 0x000000020a027825 */ /* 0x000fc600078e0202 */
[----:B------:R1:W-:Y:S04]  /*0e20*/  LDGSTS.E.BYPASS.LTC128B.128 [R0+0x8100], [R6.64], !P4 ;  /* 0x0810000006007fae */ /* 0x0003e8000e101d46 */
[----:B------:R1:W-:Y:S02]  /*0e30*/  LDGSTS.E.BYPASS.LTC128B.128 [R0+0xa100], [R2.64], !P3 ;  /* 0x0a10000002007fae */ /* 0x0003e4000d901d46 */
.L_x_5:
[----:B-123--:R-:W-:Y:S05]  /*0e40*/  BSYNC B0 ;  /* 0x0000000000007941 */ /* 0x00efea0003800000 */
.L_x_4:
[----:B------:R-:W-:Y:S01]  /*0e50*/  IADD3 R0, R15, 0x20, RZ ;  /* 0x000000200f007810 */ /* 0x000fe20007ffe0ff */
[----:B------:R1:W2:Y:S01]  /*0e60*/  SHFL.IDX PT, R3, R11, 0x1, 0x1c1f ;  /* 0x003c1f000b037f89 */ /* 0x0002a200000e0000 */
[----:B------:R-:W-:Y:S02]  /*0e70*/  BSSY B0, `(.L_x_6) ;  /* 0x0000012000007945 */ /* 0x000fe40003800000 */
[----:B------:R-:W-:Y:S01]  /*0e80*/  ISETP.GE.AND P0, PT, R0, UR4, PT ;  /* 0x0000000400007c0c */ /* 0x000fe2000bf06270 */
[----:B------:R1:W3:-:S12]  /*0e90*/  SHFL.IDX PT, R2, R12, 0x1, 0x1c1f ;  /* 0x003c1f000c027f89 */ /* 0x0002d800000e0000 */
[----:B------:R-:W-:Y:S05]  /*0ea0*/  @P0 BRA `(.L_x_7) ;  /* 0x000000e000000947 */ /* 0x000fea0003800000 */
[----:B------:R-:W-:Y:S01]  /*0eb0*/  SHF.R.S32.HI R5, RZ, 0x1f, R18 ;  /* 0x0000001fff057819 */ /* 0x000fe20000011412 */
[----:B--23--:R-:W-:Y:S01]  /*0ec0*/  IMAD.WIDE R8, R56, 0x2, R2 ;  /* 0x0000000238087825 */ /* 0x00cfe200078e0202 */
[----:B------:R-:W-:Y:S02]  /*0ed0*/  SHF.R.S32.HI R0, RZ, 0x1f, R55 ;  /* 0x0000001fff007819 */ /* 0x000fe40000011437 */
[----:B------:R-:W-:Y:S02]  /*0ee0*/  LEA.HI R5, R5, R18, RZ, 0x3 ;  /* 0x0000001205057211 */ /* 0x000fe400078f18ff */
[----:B------:R-:W-:Y:S02]  /*0ef0*/  LEA.HI R0, R0, R55, RZ, 0x3 ;  /* 0x0000003700007211 */ /* 0x000fe400078f18ff */
[----:B------:R-:W-:Y:S02]  /*0f00*/  LOP3.LUT R5, R5, 0xfffffff8, RZ, 0xc0, !PT ;  /* 0xfffffff805057812 */ /* 0x000fe400078ec0ff */
[----:B------:R-:W-:Y:S01]  /*0f10*/  LOP3.LUT R10, R0, 0xfffffff8, RZ, 0xc0, !PT ;  /* 0xfffffff8000a7812 */ /* 0x000fe200078ec0ff */
[----:B------:R-:W-:-:S02]  /*0f20*/  IMAD.SHL.U32 R0, R221, 0x2, RZ ;  /* 0x00000002dd007824 */ /* 0x000fc400078e00ff */
[----:B------:R-:W-:-:S03]  /*0f30*/  IMAD.WIDE R6, R5, 0x2, R2 ;  /* 0x0000000205067825 */ /* 0x000fc600078e0202 */
[----:B------:R-:W-:Y:S01]  /*0f40*/  @!PT LDS RZ, [RZ] ;  /* 0x00000000fffff984 */ /* 0x000fe20000000800 */
[----:B------:R2:W-:Y:S01]  /*0f50*/  LDGSTS.E.BYPASS.LTC128B.128 [R0+0x6900], [R8.64], !P5 ;  /* 0x0690000008007fae */ /* 0x0005e2000e901d46 */
[----:B------:R-:W-:-:S03]  /*0f60*/  IMAD.WIDE R2, R10, 0x2, R2 ;  /* 0x000000020a027825 */ /* 0x000fc600078e0202 */
[----:B------:R2:W-:Y:S04]  /*0f70*/  LDGSTS.E.BYPASS.LTC128B.128 [R0+0x8900], [R6.64], !P4 ;  /* 0x0890000006007fae */ /* 0x0005e8000e101d46 */
[----:B------:R2:W-:Y:S02]  /*0f80*/  LDGSTS.E.BYPASS.LTC128B.128 [R0+0xa900], [R2.64], !P3 ;  /* 0x0a90000002007fae */ /* 0x0005e4000d901d46 */
.L_x_7:
[----:B------:R-:W-:Y:S05]  /*0f90*/  BSYNC B0 ;  /* 0x0000000000007941 */ /* 0x000fea0003800000 */
.L_x_6:
[----:B--2---:R-:W-:Y:S01]  /*0fa0*/  IADD3 R0, R15, 0x40, RZ ;  /* 0x000000400f007810 */ /* 0x004fe20007ffe0ff */
[----:B------:R2:W4:Y:S01]  /*0fb0*/  SHFL.IDX PT, R3, R11, 0x2, 0x1c1f ;  /* 0x005c1f000b037f89 */ /* 0x00052200000e0000 */
[----:B------:R-:W-:Y:S02]  /*0fc0*/  BSSY B0, `(.L_x_8) ;  /* 0x0000012000007945 */ /* 0x000fe40003800000 */
[----:B------:R-:W-:Y:S01]  /*0fd0*/  ISETP.GE.AND P0, PT, R0, UR4, PT ;  /* 0x0000000400007c0c */ /* 0x000fe2000bf06270 */
[----:B---3--:R2:W3:-:S12]  /*0fe0*/  SHFL.IDX PT, R2, R12, 0x2, 0x1c1f ;  /* 0x005c1f000c027f89 */ /* 0x0084d800000e0000 */
[----:B------:R-:W-:Y:S05]  /*0ff0*/  @P0 BRA `(.L_x_9) ;  /* 0x000000e000000947 */ /* 0x000fea0003800000 */
[----:B------:R-:W-:Y:S01]  /*1000*/  SHF.R.S32.HI R5, RZ, 0x1f, R18 ;  /* 0x0000001fff057819 */ /* 0x000fe20000011412 */
[----:B---34-:R-:W-:Y:S01]  /*1010*/  IMAD.WIDE R8, R56, 0x2, R2 ;  /* 0x0000000238087825 */ /* 0x018fe200078e0202 */
        /* <DEDUP_REMOVED lines=12> */
.L_x_9:
[----:B------:R-:W-:Y:S05]  /*10e0*/  BSYNC B0 ;  /* 0x0000000000007941 */ /* 0x000fea0003800000 */
.L_x_8:
[----:B---3--:R-:W-:Y:S01]  /*10f0*/  IMAD.MOV.U32 R0, RZ, RZ, c[0x0][0x2b8] ;  /* 0x0000ae00ff007624 */ /* 0x008fe200078e00ff */
[----:B------:R-:W-:Y:S01]  /*1100*/  IADD3 R152, R200, -0x1, RZ ;  /* 0xffffffffc8987810 */ /* 0x000fe20007ffe0ff */
[----:B------:R-:W-:Y:S01]  /*1110*/  SHFL.IDX PT, R2, R12, 0x3, 0x1c1f ;  /* 0x007c1f000c027f89 */ /* 0x000fe200000e0000 */
[----:B-----5:R-:W-:Y:S01]  /*1120*/  SHF.R.S32.HI R5, RZ, 0x1f, R14 ;  /* 0x0000001fff057819 */ /* 0x020fe2000001140e */
[----:B------:R-:W-:Y:S01]  /*1130*/  IMAD.WIDE.U32 R162, R14, c[0x0][0x2b0], RZ ;  /* 0x0000ac000ea27a25 */ /* 0x000fe200078e00ff */
[----:B------:R-:W-:Y:S01]  /*1140*/  ISETP.NE.AND P0, PT, R0, 0x1, PT ;  /* 0x000000010000780c */ /* 0x000fe20003f05270 */
[----:B----4-:R-:W3:Y:S01]  /*1150*/  SHFL.IDX PT, R3, R11, 0x3, 0x1c1f ;  /* 0x007c1f000b037f89 */ /* 0x010ee200000e0000 */
[----:B------:R-:W-:Y:S01]  /*1160*/  IADD3 R7, R15, 0x60, RZ ;  /* 0x000000600f077810 */ /* 0x000fe20007ffe0ff */
[----:B------:R-:W-:Y:S01]  /*1170*/  IMAD R0, R152, 0x40, R245 ;  /* 0x0000004098007824 */ /* 0x000fe200078e02f5 */
[----:B------:R-:W-:Y:S01]  /*1180*/  SHF.R.S32.HI R9, RZ, 0x1f, R55 ;  /* 0x0000001fff097819 */ /* 0x000fe20000011437 */
[----:B------:R-:W-:Y:S01]  /*1190*/  IMAD R5, R5, c[0x0][0x2b0], RZ ;  /* 0x0000ac0005057a24 */ /* 0x000fe200078e02ff */
[----:B------:R-:W-:Y:S01]  /*11a0*/  ISETP.GE.AND P2, PT, R7, UR4, PT ;  /* 0x0000000407007c0c */ /* 0x000fe2000bf46270 */
[C---:B------:R-:W-:Y:S01]  /*11b0*/  IMAD.IADD R10, R0.reuse, 0x1, R252 ;  /* 0x00000001000a7824 */ /* 0x040fe200078e02fc */
[----:B------:R-:W-:Y:S01]  /*11c0*/  ISETP.GE.AND P6, PT, R0, R138, PT ;  /* 0x0000008a0000720c */ /* 0x000fe20003fc6270 */
[----:B------:R-:W-:Y:S01]  /*11d0*/  IMAD R8, R14, c[0x0][0x2b4], R5 ;  /* 0x0000ad000e087a24 */ /* 0x000fe200078e0205 */
[----:B------:R-:W-:Y:S01]  /*11e0*/  LEA.HI R9, R9, R55, RZ, 0x3 ;  /* 0x0000003709097211 */ /* 0x000fe200078f18ff */
[----:B------:R-:W-:Y:S01]  /*11f0*/  IMAD.MOV.U32 R0, RZ, RZ, R10 ;  /* 0x000000ffff007224 */ /* 0x000fe200078e000a */
[----:B------:R-:W-:Y:S01]  /*1200*/  ISETP.GT.OR P6, PT, R245, 0x3f, P6 ;  /* 0x0000003ff500780c */ /* 0x000fe200037c4670 */
[----:B------:R-:W-:Y:S01]  /*1210*/  @P0 IMAD.HI.U32 R6, R10, c[0x0][0x2bc], RZ ;  /* 0x0000af000a060a27 */ /* 0x000fe200078e00ff */
[----:B------:R-:W-:Y:S01]  /*1220*/  LOP3.LUT R186, R9, 0xfffffff8, RZ, 0xc0, !PT ;  /* 0xfffffff809ba7812 */ /* 0x000fe200078ec0ff */
[----:B------:R-:W-:Y:S02]  /*1230*/  STL.64 [R1+0x8], R162 ;  /* 0x000008a201007387 */ /* 0x000fe40000100a00 */
[----:B------:R-:W-:Y:S01]  /*1240*/  IMAD.SHL.U32 R221, R221, 0x2, RZ ;  /* 0x00000002dddd7824 */ /* 0x000fe200078e00ff */
[----:B------:R-:W-:Y:S01]  /*1250*/  @P0 SHF.R.U32.HI R0, RZ, c[0x0][0x2c0], R6 ;  /* 0x0000b000ff000a19 */ /* 0x000fe20000011606 */
[----:B------:R-:W-:Y:S01]  /*1260*/  IMAD.IADD R160, R163, 0x1, R8 ;  /* 0x00000001a3a07824 */ /* 0x000fe200078e0208 */
[----:B------:R-:W-:Y:S01]  /*1270*/  SHF.R.S32.HI R6, RZ, 0x1f, R18 ;  /* 0x0000001fff067819 */ /* 0x000fe20000011412 */
[----:B------:R-:W-:-:S03]  /*1280*/  IMAD.MOV.U32 R222, RZ, RZ, RZ ;  /* 0x000000ffffde7224 */ /* 0x000fc600078e00ff */
[----:B------:R-:W-:Y:S01]  /*1290*/  LEA.HI R5, R6, R18, RZ, 0x3 ;  /* 0x0000001206057211 */ /* 0x000fe200078f18ff */
[----:B---3--:R-:W-:-:S04]  /*12a0*/  @!P2 IMAD.WIDE R6, R56, 0x2, R2 ;  /* 0x000000023806a825 */ /* 0x008fc800078e0202 */
[----:B------:R-:W-:Y:S01]  /*12b0*/  IMAD.WIDE.U32 R158, R251, c[0x0][0x1e8], RZ ;  /* 0x00007a00fb9e7a25 */ /* 0x000fe200078e00ff */
[----:B------:R-:W-:Y:S01]  /*12c0*/  LOP3.LUT R185, R5, 0xfffffff8, RZ, 0xc0, !PT ;  /* 0xfffffff805b97812 */ /* 0x000fe200078ec0ff */
[----:B------:R-:W-:Y:S01]  /*12d0*/  @!PT LDS RZ, [RZ] ;  /* 0x00000000fffff984 */ /* 0x000fe20000000800 */
[----:B------:R3:W-:Y:S01]  /*12e0*/  @!P2 LDGSTS.E.BYPASS.LTC128B.128 [R221+0x7900], [R6.64], !P5 ;  /* 0x0790000006ddafae */ /* 0x0007e2000e901d46 */
[----:B------:R-:W-:-:S03]  /*12f0*/  @!P6 IADD3 R5, P1, R0, R162, RZ ;  /* 0x000000a20005e210 */ /* 0x000fc60007f3e0ff */
[----:B------:R-:W-:-:S04]  /*1300*/  @!P2 IMAD.WIDE R8, R185, 0x2, R2 ;  /* 0x00000002b908a825 */ /* 0x000fc800078e0202 */
[----:B------:R-:W-:Y:S01]  /*1310*/  IMAD R138, R152, -0x40, R138 ;  /* 0xffffffc0988a7824 */ /* 0x000fe200078e028a */
[----:B------:R4:W-:Y:S01]  /*1320*/  @!P2 LDGSTS.E.BYPASS.LTC128B.128 [R221+0x9900], [R8.64], !P4 ;  /* 0x0990000008ddafae */ /* 0x0009e2000e101d46 */
[----:B------:R-:W-:Y:S01]  /*1330*/  @!P2 IMAD.WIDE R2, R186, 0x2, R2 ;  /* 0x00000002ba02a825 */ /* 0x000fe200078e0202 */
[----:B------:R-:W-:-:S03]  /*1340*/  SHF.R.S32.HI R14, RZ, 0x4, R19 ;  /* 0x00000004ff0e7819 */ /* 0x000fc60000011413 */
[----:B------:R-:W-:Y:S01]  /*1350*/  IMAD.WIDE.U32 R26, R251, c[0x0][0x210], RZ ;  /* 0x00008400fb1a7a25 */ /* 0x000fe200078e00ff */
[----:B------:R1:W-:Y:S04]  /*1360*/  @!P2 LDGSTS.E.BYPASS.LTC128B.128 [R221+0xb900], [R2.64], !P3 ;  /* 0x0b90000002ddafae */ /* 0x0003e8000d901d46 */
[----:B------:R-:W0:Y:S01]  /*1370*/  LDGDEPBAR ;  /* 0x00000000000079af */ /* 0x000e220000000000 */
[----:B-12---:R-:W-:Y:S02]  /*1380*/  LOP3.LUT R12, R24, 0xfffffff8, RZ, 0xc0, !PT ;  /* 0xfffffff8180c7812 */ /* 0x006fe400078ec0ff */
[----:B------:R-:W-:Y:S01]  /*1390*/  SHF.R.S32.HI R11, RZ, 0x1f, R16 ;  /* 0x0000001fff0b7819 */ /* 0x000fe20000011410 */
[----:B------:R-:W-:Y:S01]  /*13a0*/  STL [R1+0x1c], R160 ;  /* 0x00001ca001007387 */ /* 0x000fe20000100800 */
[----:B---3--:R-:W-:-:S02]  /*13b0*/  @!P6 LEA.HI.X.SX32 R7, R0, R160, 0x1, P1 ;  /* 0x000000a00007e211 */ /* 0x008fc400008f0eff */
[----:B------:R-:W-:-:S04]  /*13c0*/  @!P6 LEA R6, P1, R5, c[0x0][0x2a0], 0x2 ;  /* 0x0000a8000506ea11 */ /* 0x000fc800078210ff */
[----:B------:R-:W-:Y:S01]  /*13d0*/  @!P6 LEA.HI.X R7, R5, c[0x0][0x2a4], R7, 0x2, P1 ;  /* 0x0000a9000507ea11 */ /* 0x000fe200008f1407 */
[----:B------:R-:W-:Y:S06]  /*13e0*/  BAR.SYNC.DEFER_BLOCKING 0x0 ;  /* 0x0000000000007b1d */ /* 0x000fec0000010000 */
[----:B------:R-:W2:Y:S01]  /*13f0*/  @!P6 LDG.E R222, [R6.64] ;  /* 0x0000000606dee981 */ /* 0x000ea2000c1e1900 */
[----:B------:R-:W-:Y:S01]  /*1400*/  IMAD.MOV R0, RZ, RZ, -R0 ;  /* 0x000000ffff007224 */ /* 0x000fe200078e0a00 */
[----:B----4-:R-:W-:Y:S01]  /*1410*/  SHF.R.S32.HI R9, RZ, 0x1f, R251 ;  /* 0x0000001fff097819 */ /* 0x010fe200000114fb */
[----:B------:R-:W-:Y:S01]  /*1420*/  IMAD.IADD R54, R138, 0x1, -R13 ;  /* 0x000000018a367824 */ /* 0x000fe200078e0a0d */
[----:B------:R-:W-:Y:S01]  /*1430*/  ISETP.GE.AND P3, PT, R56, c[0x0][0x1d4], PT ;  /* 0x0000750038007a0c */ /* 0x000fe20003f66270 */
[----:B------:R-:W-:Y:S01]  /*1440*/  IMAD R223, R0, c[0x0][0x2b8], R10 ;  /* 0x0000ae0000df7a24 */ /* 0x000fe200078e020a */
[----:B------:R-:W-:Y:S01]  /*1450*/  ISETP.GE.AND P2, PT, R18, c[0x0][0x1d4], PT ;  /* 0x0000750012007a0c */ /* 0x000fe20003f46270 */
[----:B------:R-:W-:Y:S01]  /*1460*/  IMAD.IADD R12, R172, 0x1, -R12 ;  /* 0x00000001ac0c7824 */ /* 0x000fe200078e0a0c */
[----:B------:R-:W-:Y:S01]  /*1470*/  ISETP.GE.AND P5, PT, R54, 0x1, PT ;  /* 0x000000013600780c */ /* 0x000fe20003fa6270 */
[----:B------:R-:W-:Y:S01]  /*1480*/  IMAD.WIDE.U32 R2, R223, c[0x0][0x1e0], RZ ;  /* 0x00007800df027a25 */ /* 0x000fe200078e00ff */
[----:B------:R-:W-:Y:S01]  /*1490*/  SHF.R.S32.HI R5, RZ, 0x1f, R223 ;  /* 0x0000001fff057819 */ /* 0x000fe200000114df */
[----:B------:R-:W-:Y:S01]  /*14a0*/  STL.64 [R1], R158 ;  /* 0x0000009e01007387 */ /* 0x000fe20000100a00 */
[----:B------:R-:W-:-:S02]  /*14b0*/  LEA.HI R13, R12, R12, RZ, 0x1 ;  /* 0x0000000c0c0d7211 */ /* 0x000fc400078f08ff */
[----:B------:R-:W-:Y:S01]  /*14c0*/  ISETP.GT.AND P6, PT, R54, 0x20, PT ;  /* 0x000000203600780c */ /* 0x000fe20003fc4270 */
[C---:B------:R-:W-:Y:S01]  /*14d0*/  IMAD R0, R5.reuse, c[0x0][0x1e0], RZ ;  /* 0x0000780005007a24 */ /* 0x040fe200078e02ff */
[----:B------:R-:W-:Y:S01]  /*14e0*/  SHF.R.S32.HI R156, RZ, 0x1f, R56 ;  /* 0x0000001fff9c7819 */ /* 0x000fe20000011438 */
[----:B------:R-:W-:Y:S01]  /*14f0*/  IMAD R5, R5, c[0x0][0x208], RZ ;  /* 0x0000820005057a24 */ /* 0x000fe200078e02ff */
[----:B------:R-:W-:Y:S01]  /*1500*/  SHF.R.S32.HI R155, RZ, 0x1f, R185 ;  /* 0x0000001fff9b7819 */ /* 0x000fe200000114b9 */
[C---:B------:R-:W-:Y:S01]  /*1510*/  IMAD R0, R223.reuse, c[0x0][0x1e4], R0 ;  /* 0x00007900df007a24 */ /* 0x040fe200078e0200 */
[----:B------:R-:W-:Y:S01]  /*1520*/  SHF.R.S32.HI R154, RZ, 0x1f, R186 ;  /* 0x0000001fff9a7819 */ /* 0x000fe200000114ba */
[----:B------:R-:W-:Y:S02]  /*1530*/  IMAD R5, R223, c[0x0][0x20c], R5 ;  /* 0x00008300df057a24 */ /* 0x000fe400078e0205 */
[----:B------:R-:W-:Y:S02]  /*1540*/  IMAD.IADD R3, R3, 0x1, R0 ;  /* 0x0000000103037824 */ /* 0x000fe400078e0200 */
[----:B------:R-:W-:-:S04]  /*1550*/  IMAD R0, R9, c[0x0][0x1e8], RZ ;  /* 0x00007a0009007a24 */ /* 0x000fc800078e02ff */
[----:B------:R-:W-:-:S04]  /*1560*/  IMAD R0, R251, c[0x0][0x1ec], R0 ;  /* 0x00007b00fb007a24 */ /* 0x000fc800078e0200 */
[----:B------:R-:W-:-:S05]  /*1570*/  IMAD.IADD R157, R159, 0x1, R0 ;  /* 0x000000019f9d7824 */ /* 0x000fca00078e0200 */
[----:B------:R-:W-:Y:S04]  /*1580*/  STL [R1+0x18], R157 ;  /* 0x0000189d01007387 */ /* 0x000fe80000100800 */
[----:B------:R-:W-:Y:S01]  /*1590*/  STL.64 [R1+0x10], R26 ;  /* 0x0000101a01007387 */ /* 0x000fe20000100a00 */
[----:B--2---:R-:W-:Y:S01]  /*15a0*/  SHF.R.S32.HI R10, RZ, 0x1f, R222 ;  /* 0x0000001fff0a7819 */ /* 0x004fe200000114de */
[----:B------:R-:W-:-:S04]  /*15b0*/  IMAD.WIDE.U32 R6, R222, c[0x0][0x1f0], R2 ;  /* 0x00007c00de067a25 */ /* 0x000fc800078e0002 */
[----:B------:R-:W-:Y:S01]  /*15c0*/  IMAD R8, R10, c[0x0][0x1f0], RZ ;  /* 0x00007c000a087a24 */ /* 0x000fe200078e02ff */
[----:B------:R-:W-:Y:S01]  /*15d0*/  IADD3 R0, P1, R158, R6, RZ ;  /* 0x000000069e007210 */ /* 0x000fe20007f3e0ff */
[----:B------:R-:W-:-:S04]  /*15e0*/  IMAD.WIDE.U32 R2, R223, c[0x0][0x208], RZ ;  /* 0x00008200df027a25 */ /* 0x000fc800078e00ff */
[C---:B------:R-:W-:Y:S02]  /*15f0*/  IMAD R8, R222.reuse, c[0x0][0x1f4], R8 ;  /* 0x00007d00de087a24 */ /* 0x040fe400078e0208 */
[----:B------:R-:W-:Y:S01]  /*1600*/  IMAD.IADD R3, R3, 0x1, R5 ;  /* 0x0000000103037824 */ /* 0x000fe200078e0205 */
[----:B------:R-:W-:Y:S02]  /*1610*/  LOP3.LUT R5, R17, 0x7fffffe, RZ, 0xc0, !PT ;  /* 0x07fffffe11057812 */ /* 0x000fe400078ec0ff */
[----:B------:R-:W-:Y:S01]  /*1620*/  IADD3.X R6, R157, R7, R8, P1, !PT ;  /* 0x000000079d067210 */ /* 0x000fe20000ffe408 */
[----:B------:R-:W-:Y:S01]  /*1630*/  IMAD.WIDE.U32 R2, R222, c[0x0][0x218], R2 ;  /* 0x00008600de027a25 */ /* 0x000fe200078e0002 */
[----:B------:R-:W-:Y:S02]  /*1640*/  LEA R15, P1, R0, c[0x0][0x1c8], 0x1 ;  /* 0x00007200000f7a11 */ /* 0x000fe400078208ff */
[----:B------:R-:W-:Y:S01]  /*1650*/  LEA.HI R8, R19, R14, RZ, 0x1 ;  /* 0x0000000e13087211 */ /* 0x000fe200078f08ff */
[----:B------:R-:W-:Y:S01]  /*1660*/  IMAD.IADD R137, R16, 0x1, -R5 ;  /* 0x0000000110897824 */ /* 0x000fe200078e0a05 */
[----:B------:R-:W-:Y:S01]  /*1670*/  LEA.HI.X R20, R0, c[0x0][0x1cc], R6, 0x1, P1 ;  /* 0x0000730000147a11 */ /* 0x000fe200008f0c06 */
[----:B------:R-:W-:Y:S01]  /*1680*/  IMAD R0, R9, c[0x0][0x210], RZ ;  /* 0x0000840009007a24 */ /* 0x000fe200078e02ff */
[----:B------:R-:W-:Y:S01]  /*1690*/  SHFL.IDX PT, R6, R15, RZ, 0x1c1f ;  /* 0x001c1fff0f067589 */ /* 0x000fe200000e0000 */
[----:B------:R-:W-:-:S02]  /*16a0*/  LOP3.LUT R8, R8, 0xfffffffe, RZ, 0xc0, !PT ;  /* 0xfffffffe08087812 */ /* 0x000fc400078ec0ff */
[----:B------:R-:W-:Y:S01]  /*16b0*/  IMAD R5, R251, c[0x0][0x214], R0 ;  /* 0x00008500fb057a24 */ /* 0x000fe200078e0200 */
[----:B------:R-:W1:Y:S01]  /*16c0*/  SHFL.IDX PT, R7, R20, RZ, 0x1c1f ;  /* 0x001c1fff14077589 */ /* 0x000e6200000e0000 */
[----:B------:R-:W-:Y:S01]  /*16d0*/  IMAD R0, R10, c[0x0][0x218], RZ ;  /* 0x000086000a007a24 */ /* 0x000fe200078e02ff */
[----:B------:R-:W-:Y:S01]  /*16e0*/  LEA.HI R19, R11, R16, RZ, 0x3 ;  /* 0x000000100b137211 */ /* 0x000fe200078f18ff */
[----:B------:R-:W-:Y:S01]  /*16f0*/  IMAD.IADD R25, R27, 0x1, R5 ;  /* 0x000000011b197824 */ /* 0x000fe200078e0205 */
[----:B------:R-:W-:Y:S01]  /*1700*/  IADD3 R5, P1, R26, R2, RZ ;  /* 0x000000021a057210 */ /* 0x000fe20007f3e0ff */
[----:B------:R-:W-:Y:S01]  /*1710*/  IMAD R0, R222, c[0x0][0x21c], R0 ;  /* 0x00008700de007a24 */ /* 0x000fe200078e0200 */
[----:B------:R-:W-:Y:S01]  /*1720*/  LOP3.LUT R11, R13, 0x7fffffe, RZ, 0xc0, !PT ;  /* 0x07fffffe0d0b7812 */ /* 0x000fe200078ec0ff */
[----:B------:R-:W-:Y:S01]  /*1730*/  IMAD.IADD R14, R14, 0x1, -R8 ;  /* 0x000000010e0e7824 */ /* 0x000fe200078e0a08 */
[----:B------:R-:W-:Y:S02]  /*1740*/  STL [R1+0x20], R25 ;  /* 0x0000201901007387 */ /* 0x000fe40000100800 */
[----:B------:R-:W-:Y:S01]  /*1750*/  IADD3.X R10, R25, R3, R0, P1, !PT ;  /* 0x00000003190a7210 */ /* 0x000fe20000ffe400 */
[----:B------:R-:W-:Y:S01]  /*1760*/  IMAD.IADD R17, R12, 0x1, -R11 ;  /* 0x000000010c117824 */ /* 0x000fe200078e0a0b */
[----:B------:R-:W-:-:S03]  /*1770*/  LEA R0, P1, R5, c[0x0][0x1f8], 0x1 ;  /* 0x00007e0005007a11 */ /* 0x000fc600078208ff */
[----:B------:R-:W-:Y:S01]  /*1780*/  IMAD R17, R14, 0x8, R17 ;  /* 0x000000080e117824 */ /* 0x000fe200078e0211 */
[----:B------:R-:W-:Y:S01]  /*1790*/  LEA.HI.X R11, R5, c[0x0][0x1fc], R10, 0x1, P1 ;  /* 0x00007f00050b7a11 */ /* 0x000fe200008f0c0a */
[----:B------:R-:W2:Y:S01]  /*17a0*/  SHFL.IDX PT, R16, R0, RZ, 0x1c1f ;  /* 0x001c1fff00107589 */ /* 0x000ea200000e0000 */
[----:B------:R-:W-:Y:S01]  /*17b0*/  IMAD.SHL.U32 R5, R21, 0x40, RZ ;  /* 0x0000004015057824 */ /* 0x000fe200078e00ff */
[----:B------:R-:W-:Y:S02]  /*17c0*/  ISETP.GE.AND P1, PT, R55, c[0x0][0x1d4], PT ;  /* 0x0000750037007a0c */ /* 0x000fe40003f26270 */
[----:B------:R3:W-:Y:S02]  /*17d0*/  SHFL.IDX PT, R10, R0, 0x1, 0x1c1f ;  /* 0x003c1f00000a7f89 */ /* 0x0007e400000e0000 */
[----:B------:R-:W-:Y:S01]  /*17e0*/  LOP3.LUT R5, R5, 0xc0, RZ, 0xc0, !PT ;  /* 0x000000c005057812 */ /* 0x000fe200078ec0ff */
[--C-:B-1----:R-:W-:Y:S01]  /*17f0*/  @P5 IMAD.WIDE R8, R56, 0x2, R6.reuse ;  /* 0x0000000238085825 */ /* 0x102fe200078e0206 */
[----:B------:R-:W-:Y:S03]  /*1800*/  SHFL.IDX PT, R12, R11, RZ, 0x1c1f ;  /* 0x001c1fff0b0c7589 */ /* 0x000fe600000e0000 */
[--C-:B------:R-:W-:Y:S01]  /*1810*/  @P5 IMAD.WIDE R2, R185, 0x2, R6.reuse ;  /* 0x00000002b9025825 */ /* 0x100fe200078e0206 */
[----:B------:R1:W-:Y:S03]  /*1820*/  @P5 LDGSTS.E.BYPASS.LTC128B.128 [R221+0x3100], [R8.64], !P3 ;  /* 0x0310000008dd5fae */ /* 0x0003e6000d901d46 */
[----:B------:R-:W-:Y:S01]  /*1830*/  @P5 IMAD.WIDE R6, R186, 0x2, R6 ;  /* 0x00000002ba065825 */ /* 0x000fe200078e0206 */
[----:B------:R4:W-:Y:S04]  /*1840*/  @P5 LDGSTS.E.BYPASS.LTC128B.128 [R221+0x4100], [R2.64], !P2 ;  /* 0x0410000002dd5fae */ /* 0x0009e8000d101d46 */
[----:B------:R2:W-:Y:S04]  /*1850*/  @P5 LDGSTS.E.BYPASS.LTC128B.128 [R221+0x5100], [R6.64], !P1 ;  /* 0x0510000006dd5fae */ /* 0x0005e8000c901d46 */
[----:B------:R-:W-:Y:S01]  /*1860*/  SHFL.IDX PT, R11, R11, 0x1, 0x1c1f ;  /* 0x003c1f000b0b7f89 */ /* 0x000fe200000e0000 */
[----:B---3--:R-:W-:-:S04]  /*1870*/  SHF.R.S32.HI R0, RZ, 0x1, R13 ;  /* 0x00000001ff007819 */ /* 0x008fc8000001140d */
[C---:B------:R-:W-:Y:S01]  /*1880*/  LOP3.LUT P4, RZ, R0.reuse, 0x2, RZ, 0xc0, !PT ;  /* 0x0000000200ff7812 */ /* 0x040fe2000788c0ff */
[----:B------:R-:W-:-:S05]  /*1890*/  IMAD.SHL.U32 R0, R0, 0x40, RZ ;  /* 0x0000004000007824 */ /* 0x000fca00078e00ff */
[----:B------:R-:W-:Y:S01]  /*18a0*/  LOP3.LUT R0, R0, 0xc0, RZ, 0xc0, !PT ;  /* 0x000000c000007812 */ /* 0x000fe200078ec0ff */
[----:B-1----:R-:W-:Y:S02]  /*18b0*/  IMAD.SHL.U32 R8, R14, 0x8, RZ ;  /* 0x000000080e087824 */ /* 0x002fe400078e00ff */
[----:B------:R-:W-:Y:S01]  /*18c0*/  IMAD.SHL.U32 R9, R22, 0x8, RZ ;  /* 0x0000000816097824 */ /* 0x000fe200078e00ff */
[----:B----4-:R1:W-:Y:S02]  /*18d0*/  SHFL.IDX PT, R2, R15, 0x1, 0x1c1f ;  /* 0x003c1f000f027f89 */ /* 0x0103e400000e0000 */
[----:B------:R-:W-:Y:S02]  /*18e0*/  LOP3.LUT R8, R5, 0x8, R8, 0xf8, !PT ;  /* 0x0000000805087812 */ /* 0x000fe400078ef808 */
[----:B------:R-:W-:Y:S01]  /*18f0*/  SHF.R.U32.HI R5, RZ, 0x3, R5 ;  /* 0x00000003ff057819 */ /* 0x000fe20000011605 */
[----:B------:R-:W3:Y:S03]  /*1900*/  SHFL.IDX PT, R3, R20, 0x1, 0x1c1f ;  /* 0x003c1f0014037f89 */ /* 0x000ee600000e0000 */
[----:B------:R-:W-:-:S02]  /*1910*/  LOP3.LUT R136, R8, R5, RZ, 0x3c, !PT ;  /* 0x0000000508887212 */ /* 0x000fc400078e3cff */
[----:B------:R-:W-:Y:S02]  /*1920*/  LOP3.LUT R5, R0, 0x8, R9, 0xf8, !PT ;  /* 0x0000000800057812 */ /* 0x000fe400078ef809 */
[----:B------:R-:W-:-:S04]  /*1930*/  SHF.R.U32.HI R0, RZ, 0x3, R0 ;  /* 0x00000003ff007819 */ /* 0x000fc80000011600 */
[----:B------:R-:W-:Y:S01]  /*1940*/  LOP3.LUT R5, R5, R0, RZ, 0x3c, !PT ;  /* 0x0000000005057212 */ /* 0x000fe200078e3cff */
[----:B------:R-:W-:-:S05]  /*1950*/  IMAD.SHL.U32 R0, R19, 0x20, RZ ;  /* 0x0000002013007824 */ /* 0x000fca00078e00ff */
[----:B------:R-:W-:Y:S01]  /*1960*/  LOP3.LUT R57, R0, 0xffffff00, RZ, 0xc0, !PT ;  /* 0xffffff0000397812 */ /* 0x000fe200078ec0ff */
[----:B-1----:R-:W-:-:S04]  /*1970*/  IMAD.WIDE R14, R56, 0x2, RZ ;  /* 0x00000002380e7825 */ /* 0x002fc800078e02ff */
[----:B------:R-:W-:Y:S01]  /*1980*/  IMAD R0, R23, 0x200, R57 ;  /* 0x0000020017007824 */ /* 0x000fe200078e0239 */
[----:B--2---:R-:W-:Y:S01]  /*1990*/  IADD3 R60, P5, R16, R14, RZ ;  /* 0x0000000e103c7210 */ /* 0x004fe20007fbe0ff */
[----:B---3--:R-:W-:-:S04]  /*19a0*/  @P6 IMAD.WIDE R6, R56, 0x2, R2 ;  /* 0x0000000238066825 */ /* 0x008fc800078e0202 */
[--C-:B------:R-:W-:Y:S01]  /*19b0*/  @P6 IMAD.WIDE R8, R185, 0x2, R2.reuse ;  /* 0x00000002b9086825 */ /* 0x100fe200078e0202 */
[----:B------:R1:W-:Y:S03]  /*19c0*/  @P6 LDGSTS.E.BYPASS.LTC128B.128 [R221+0x3900], [R6.64], !P3 ;  /* 0x0390000006dd6fae */ /* 0x0003e6000d901d46 */
[----:B------:R-:W-:Y:S01]  /*19d0*/  @P6 IMAD.WIDE R2, R186, 0x2, R2 ;  /* 0x00000002ba026825 */ /* 0x000fe200078e0202 */
[----:B------:R2:W-:Y:S03]  /*19e0*/  @P6 LDGSTS.E.BYPASS.LTC128B.128 [R221+0x4900], [R8.64], !P2 ;  /* 0x0490000008dd6fae */ /* 0x0005e6000d101d46 */
[----:B------:R-:W-:Y:S01]  /*19f0*/  IMAD.X R61, R12, 0x1, R15, P5 ;  /* 0x000000010c3d7824 */ /* 0x000fe200028e060f */
[----:B------:R3:W-:Y:S01]  /*1a00*/  @P6 LDGSTS.E.BYPASS.LTC128B.128 [R221+0x5900], [R2.64], !P1 ;  /* 0x0590000002dd6fae */ /* 0x0007e2000c901d46 */
[----:B------:R-:W-:Y:S01]  /*1a10*/  IADD3 R58, P5, R14, R10, RZ ;  /* 0x0000000a0e3a7210 */ /* 0x000fe20007fbe0ff */
[----:B------:R-:W-:-:S02]  /*1a20*/  IMAD R0, R137, 0x20, R0 ;  /* 0x0000002089007824 */ /* 0x000fc400078e0200 */
[----:B------:R-:W0:Y:S02]  /*1a30*/  LDGDEPBAR ;  /* 0x00000000000079af */ /* 0x000e240000000000 */
[----:B------:R-:W-:Y:S02]  /*1a40*/  IMAD.X R59, R15, 0x1, R11, P5 ;  /* 0x000000010f3b7824 */ /* 0x000fe400028e060b */
[----:B------:R-:W-:-:S04]  /*1a50*/  IMAD.IADD R0, R136, 0x1, R0 ;  /* 0x0000000188007824 */ /* 0x000fc800078e0200 */
[----:B------:R-:W-:-:S04]  /*1a60*/  IMAD.SHL.U32 R219, R0, 0x2, RZ ;  /* 0x0000000200db7824 */ /* 0x000fc800078e00ff */
[----:B------:R-:W-:Y:S02]  /*1a70*/  IMAD R220, R4, 0x2, R219 ;  /* 0x0000000204dc7824 */ /* 0x000fe400078e02db */
[----:B-1----:R-:W-:-:S04]  /*1a80*/  IMAD.WIDE R6, R185, 0x2, RZ ;  /* 0x00000002b9067825 */ /* 0x002fc800078e02ff */
[----:B--2---:R-:W-:Y:S01]  /*1a90*/  IMAD.WIDE R8, R186, 0x2, RZ ;  /* 0x00000002ba087825 */ /* 0x004fe200078e02ff */
[----:B------:R-:W-:Y:S02]  /*1aa0*/  IADD3 R52, P6, R16, R6, RZ ;  /* 0x0000000610347210 */ /* 0x000fe40007fde0ff */
[----:B------:R-:W-:Y:S01]  /*1ab0*/  IADD3 R50, P5, R6, R10, RZ ;  /* 0x0000000a06327210 */ /* 0x000fe20007fbe0ff */
[----:B---3--:R-:W-:Y:S01]  /*1ac0*/  IMAD.U32 R3, R17, 0x20, R5 ;  /* 0x0000002011037824 */ /* 0x008fe200078e0005 */
[----:B------:R-:W-:-:S04]  /*1ad0*/  DEPBAR.LE SB0, 0x1 ;  /* 0x000080400000791a */ /* 0x000fc80000000000 */
[----:B------:R-:W-:-:S04]  /*1ae0*/  DEPBAR.LE SB0, 0x0 ;  /* 0x000080000000791a */ /* 0x000fc80000000000 */
[----:B------:R-:W-:Y:S01]  /*1af0*/  BAR.SYNC.DEFER_BLOCKING 0x0 ;  /* 0x0000000000007b1d */ /* 0x000fe20000010000 */
[----:B------:R-:W-:Y:S01]  /*1b00*/  IMAD.X R53, R12, 0x1, R7, P6 ;  /* 0x000000010c357824 */ /* 0x000fe200030e0607 */
[----:B------:R-:W-:Y:S01]  /*1b10*/  IADD3 R48, P6, R16, R8, RZ ;  /* 0x0000000810307210 */ /* 0x000fe20007fde0ff */
[----:B------:R-:W-:Y:S01]  /*1b20*/  IMAD.X R51, R7, 0x1, R11, P5 ;  /* 0x0000000107337824 */ /* 0x000fe200028e060b */
[----:B------:R-:W-:Y:S01]  /*1b30*/  IADD3 R6, P5, R8, R10, RZ ;  /* 0x0000000a08067210 */ /* 0x000fe20007fbe0ff */
[----:B------:R-:W-:Y:S02]  /*1b40*/  IMAD.SHL.U32 R139, R3, 0x2, RZ ;  /* 0x00000002038b7824 */ /* 0x000fe400078e00ff */
[----:B------:R-:W-:Y:S01]  /*1b50*/  IMAD.X R49, R12, 0x1, R9, P6 ;  /* 0x000000010c317824 */ /* 0x000fe200030e0609 */
[----:B------:R-:W-:Y:S01]  /*1b60*/  ISETP.GE.AND P6, PT, R18, c[0x0][0x1d4], PT ;  /* 0x0000750012007a0c */ /* 0x000fe20003fc6270 */
[----:B------:R-:W-:Y:S02]  /*1b70*/  IMAD.MOV.U32 R2, RZ, RZ, 0x10 ;  /* 0x00000010ff027424 */ /* 0x000fe400078e00ff */
[----:B------:R-:W-:Y:S01]  /*1b80*/  IMAD.X R7, R9, 0x1, R11, P5 ;  /* 0x0000000109077824 */ /* 0x000fe200028e060b */
[----:B------:R-:W-:-:S02]  /*1b90*/  ISETP.GE.AND P5, PT, R56, c[0x0][0x1d4], PT ;  /* 0x0000750038007a0c */ /* 0x000fc40003fa6270 */
[----:B------:R-:W-:Y:S02]  /*1ba0*/  SEL R2, R2, 0xfffffff0, !P4 ;  /* 0xfffffff002027807 */ /* 0x000fe40006000000 */
[----:B------:R-:W-:Y:S02]  /*1bb0*/  ISETP.LT.OR P4, PT, R54, 0x1, P5 ;  /* 0x000000013600780c */ /* 0x000fe40002f81670 */
[----:B------:R-:W-:Y:S01]  /*1bc0*/  ISETP.GE.AND P5, PT, R55, c[0x0][0x1d4], PT ;  /* 0x0000750037007a0c */ /* 0x000fe20003fa6270 */
[----:B------:R-:W-:Y:S01]  /*1bd0*/  IMAD R0, R2, 0x2, R139 ;  /* 0x0000000202007824 */ /* 0x000fe200078e028b */
[----:B------:R-:W-:Y:S04]  /*1be0*/  LDSM.16.M88.4 R16, [R219+0x7100] ;  /* 0x00710000db10783b */ /* 0x000fe80000000200 */
[----:B------:R-:W1:Y:S04]  /*1bf0*/  LDSM.16.M88.4 R36, [R139+0x3100] ;  /* 0x003100008b24783b */ /* 0x000e680000000200 */
[----:B------:R-:W2:Y:S04]  /*1c00*/  LDSM.16.M88.4 R20, [R219+0x6100] ;  /* 0x00610000db14783b */ /* 0x000ea80000000200 */
[----:B------:R-:W3:Y:S04]  /*1c10*/  LDSM.16.M88.4 R32, [R139+0x3500] ;  /* 0x003500008b20783b */ /* 0x000ee80000000200 */
[----:B------:R-:W4:Y:S04]  /*1c20*/  LDSM.16.M88.4 R28, [R139+0x3900] ;  /* 0x003900008b1c783b */ /* 0x000f280000000200 */
[----:B------:R-:W2:Y:S04]  /*1c30*/  LDSM.16.M88.4 R24, [R139+0x3d00] ;  /* 0x003d00008b18783b */ /* 0x000ea80000000200 */
[----:B------:R-:W-:Y:S04]  /*1c40*/  LDSM.16.M88.4 R44, [R0+0x3100] ;  /* 0x00310000002c783b */ /* 0x000fe80000000200 */
[----:B------:R-:W-:Y:S04]  /*1c50*/  LDSM.16.M88.4 R40, [R0+0x3500] ;  /* 0x003500000028783b */ /* 0x000fe80000000200 */
[----:B------:R-:W-:Y:S04]  /*1c60*/  LDSM.16.M88.4 R64, [R0+0x3900] ;  /* 0x003900000040783b */ /* 0x000fe80000000200 */
[----:B------:R3:W-:Y:S04]  /*1c70*/  LDSM.16.M88.4 R68, [R0+0x3d00] ;  /* 0x003d00000044783b */ /* 0x0007e80000000200 */
[----:B------:R-:W-:Y:S04]  /*1c80*/  LDSM.16.M88.4 R12, [R220+0x6100] ;  /* 0x00610000dc0c783b */ /* 0x000fe80000000200 */
[----:B------:R-:W4:Y:S01]  /*1c90*/  LDSM.16.M88.4 R8, [R220+0x7100] ;  /* 0x00710000dc08783b */ /* 0x000f220000000200 */
[----:B-1----:R-:W-:Y:S03]  /*1ca0*/  HMMA.16816.F32 R80, R16, R36, RZ ;  /* 0x000000241050723c */ /* 0x002fe600000018ff */
[----:B------:R-:W-:Y:S01]  /*1cb0*/  @!PT LDS RZ, [RZ] ;  /* 0x00000000fffff984 */ /* 0x000fe20000000800 */
[----:B------:R-:W-:Y:S01]  /*1cc0*/  @!PT LDS RZ, [RZ] ;  /* 0x00000000fffff984 */ /* 0x000fe20000000800 */
[----:B------:R-:W-:Y:S01]  /*1cd0*/  @!PT LDS RZ, [RZ] ;  /* 0x00000000fffff984 */ /* 0x000fe20000000800 */
[----:B------:R1:W-:Y:S01]  /*1ce0*/  LDGSTS.E.BYPASS.LTC128B.128 [R221+0x100], [R60.64], !P4 ;  /* 0x001000003cdd7fae */ /* 0x0003e2000e101d46 */
[----:B------:R-:W-:-:S02]  /*1cf0*/  ISETP.LT.OR P4, PT, R54, 0x1, P6 ;  /* 0x000000013600780c */ /* 0x000fc40003781670 */
[----:B------:R-:W-:Y:S02]  /*1d00*/  ISETP.LT.OR P6, PT, R54, 0x21, P6 ;  /* 0x000000213600780c */ /* 0x000fe400037c1670 */
[----:B------:R-:W-:Y:S01]  /*1d10*/  HMMA.16816.F32 R104, R16, R38, RZ ;  /* 0x000000261068723c */ /* 0x000fe200000018ff */
[----:B---3--:R-:W-:-:S07]  /*1d20*/  IADD3 R0, R139, 0x3100, RZ ;  /* 0x000031008b007810 */ /* 0x008fce0007ffe0ff */
[----:B--2---:R-:W-:Y:S01]  /*1d30*/  HMMA.16816.F32 R92, R20, R36, RZ ;  /* 0x00000024145c723c */ /* 0x004fe200000018ff */
[----:B------:R2:W-:Y:S01]  /*1d40*/  LDGSTS.E.BYPASS.LTC128B.128 [R221+0x1100], [R52.64], !P4 ;  /* 0x0110000034dd7fae */ /* 0x0005e2000e101d46 */
[----:B------:R-:W-:Y:S01]  /*1d50*/  ISETP.LT.OR P4, PT, R54, 0x1, P5 ;  /* 0x000000013600780c */ /* 0x000fe20002f81670 */
[----:B------:R-:W-:Y:S01]  /*1d60*/  IMAD R218, R2, 0x2, R0 ;  /* 0x0000000202da7824 */ /* 0x000fe200078e0200 */
[----:B------:R-:W-:Y:S01]  /*1d70*/  ISETP.LT.OR P5, PT, R54, 0x21, P5 ;  /* 0x000000213600780c */ /* 0x000fe20002fa1670 */
[----:B------:R-:W-:-:S03]  /*1d80*/  IMAD R0, R137, 0x20, R57 ;  /* 0x0000002089007824 */ /* 0x000fc600078e0239 */
[----:B------:R-:W-:Y:S01]  /*1d90*/  HMMA.16816.F32 R88, R20, R38, RZ ;  /* 0x000000261458723c */ /* 0x000fe200000018ff */
[----:B------:R-:W-:-:S06]  /*1da0*/  IMAD.IADD R0, R136, 0x1, R0 ;  /* 0x0000000188007824 */ /* 0x000fcc00078e0200 */
[----:B------:R3:W-:Y:S01]  /*1db0*/  LDGSTS.E.BYPASS.LTC128B.128 [R221+0x2100], [R48.64], !P4 ;  /* 0x0210000030dd7fae */ /* 0x0007e2000e101d46 */
[----:B------:R-:W-:Y:S01]  /*1dc0*/  HMMA.16816.F32 R76, R16, R32, RZ ;  /* 0x00000020104c723c */ /* 0x000fe200000018ff */
[----:B------:R-:W-:-:S04]  /*1dd0*/  ISETP.GE.AND P4, PT, R56, c[0x0][0x1d4], PT ;  /* 0x0000750038007a0c */ /* 0x000fc80003f86270 */
[----:B------:R-:W-:-:S03]  /*1de0*/  ISETP.LT.OR P4, PT, R54, 0x21, P4 ;  /* 0x000000213600780c */ /* 0x000fc60002781670 */
[----:B------:R-:W-:Y:S08]  /*1df0*/  HMMA.16816.F32 R112, R16, R34, RZ ;  /* 0x000000221070723c */ /* 0x000ff000000018ff */
[----:B------:R-:W-:Y:S02]  /*1e00*/  HMMA.16816.F32 R36, R20, R32, RZ ;  /* 0x000000201424723c */ /* 0x000fe400000018ff */
[----:B------:R3:W-:Y:S01]  /*1e10*/  LDGSTS.E.BYPASS.LTC128B.128 [R221+0x900], [R58.64], !P4 ;  /* 0x009000003add7fae */ /* 0x0007e2000e101d46 */
[----:B------:R-:W-:-:S03]  /*1e20*/  ISETP.GT.AND P4, PT, R152, R250, PT ;  /* 0x000000fa9800720c */ /* 0x000fc60003f84270 */
[----:B------:R3:W-:Y:S01]  /*1e30*/  LDGSTS.E.BYPASS.LTC128B.128 [R221+0x1900], [R50.64], !P6 ;  /* 0x0190000032dd7fae */ /* 0x0007e2000f101d46 */
[----:B------:R-:W-:Y:S01]  /*1e40*/  ISETP.GT.AND P6, PT, R245, 0x3f, PT ;  /* 0x0000003ff500780c */ /* 0x000fe20003fc4270 */
[----:B------:R-:W-:Y:S02]  /*1e50*/  HMMA.16816.F32 R84, R20, R34, RZ ;  /* 0x000000221454723c */ /* 0x000fe400000018ff */
[----:B------:R3:W-:Y:S04]  /*1e60*/  LDGSTS.E.BYPASS.LTC128B.128 [R221+0x2900], [R6.64], !P5 ;  /* 0x0290000006dd7fae */ /* 0x0007e8000e901d46 */
[----:B--2---:R-:W-:Y:S02]  /*1e70*/  LDSM.16.M88.4 R52, [R139+0x4500] ;  /* 0x004500008b34783b */ /* 0x004fe40000000200 */
[C---:B----4-:R-:W-:Y:S02]  /*1e80*/  HMMA.16816.F32 R72, R16.reuse, R28, RZ ;  /* 0x0000001c1048723c */ /* 0x050fe400000018ff */
[----:B------:R-:W0:Y:S06]  /*1e90*/  LDGDEPBAR ;  /* 0x00000000000079af */ /* 0x000e2c0000000000 */
[C---:B-1----:R-:W-:Y:S08]  /*1ea0*/  HMMA.16816.F32 R60, R16.reuse, R24, RZ ;  /* 0x00000018103c723c */ /* 0x042ff000000018ff */
[C---:B------:R-:W-:Y:S01]  /*1eb0*/  HMMA.16816.F32 R108, R16.reuse, R30, RZ ;  /* 0x0000001e106c723c */ /* 0x040fe200000018ff */
[----:B---3--:R-:W-:Y:S07]  /*1ec0*/  LDSM.16.M88.4 R48, [R218+0x1800] ;  /* 0x00180000da30783b */ /* 0x008fee0000000200 */
[----:B------:R-:W-:Y:S01]  /*1ed0*/  HMMA.16816.F32 R96, R16, R26, RZ ;  /* 0x0000001a1060723c */ /* 0x000fe200000018ff */
[----:B------:R-:W-:Y:S07]  /*1ee0*/  LDSM.16.M88.4 R16, [R219+0x9100] ;  /* 0x00910000db10783b */ /* 0x000fee0000000200 */
[C---:B------:R-:W-:Y:S08]  /*1ef0*/  HMMA.16816.F32 R32, R20.reuse, R28, RZ ;  /* 0x0000001c1420723c */ /* 0x040ff000000018ff */
[C---:B------:R-:W-:Y:S08]  /*1f00*/  HMMA.16816.F32 R100, R20.reuse, R30, RZ ;  /* 0x0000001e1464723c */ /* 0x040ff000000018ff */
[C---:B------:R-:W-:Y:S08]  /*1f10*/  HMMA.16816.F32 R28, R20.reuse, R24, RZ ;  /* 0x00000018141c723c */ /* 0x040ff000000018ff */
[----:B------:R-:W-:Y:S01]  /*1f20*/  HMMA.16816.F32 R24, R20, R26, RZ ;  /* 0x0000001a1418723c */ /* 0x000fe200000018ff */
[----:B------:R-:W-:Y:S07]  /*1f30*/  LDSM.16.M88.4 R20, [R139+0x4d00] ;  /* 0x004d00008b14783b */ /* 0x000fee0000000200 */
[C---:B------:R-:W-:Y:S01]  /*1f40*/  HMMA.16816.F32 R144, R8.reuse, R68, R60 ;  /* 0x000000440890723c */ /* 0x040fe2000000183c */
[----:B------:R-:W1:Y:S07]  /*1f50*/  LDSM.16.M88.4 R60, [R139+0x4100] ;  /* 0x004100008b3c783b */ /* 0x000e6e0000000200 */
[C---:B------:R-:W-:Y:S08]  /*1f60*/  HMMA.16816.F32 R120, R8.reuse, R70, R96 ;  /* 0x000000460878723c */ /* 0x040ff00000001860 */
[C---:B------:R-:W-:Y:S08]  /*1f70*/  HMMA.16816.F32 R80, R8.reuse, R44, R80 ;  /* 0x0000002c0850723c */ /* 0x040ff00000001850 */
[C---:B------:R-:W-:Y:S08]  /*1f80*/  HMMA.16816.F32 R116, R8.reuse, R40, R76 ;  /* 0x000000280874723c */ /* 0x040ff0000000184c */
[C---:B------:R-:W-:Y:S08]  /*1f90*/  HMMA.16816.F32 R148, R8.reuse, R64, R72 ;  /* 0x000000400894723c */ /* 0x040ff00000001848 */
[C---:B------:R-:W-:Y:S08]  /*1fa0*/  HMMA.16816.F32 R104, R8.reuse, R46, R104 ;  /* 0x0000002e0868723c */ /* 0x040ff00000001868 */
[----:B------:R-:W-:Y:S08]  /*1fb0*/  HMMA.16816.F32 R112, R8, R42, R112 ;  /* 0x0000002a0870723c */ /* 0x000ff00000001870 */
[C---:B------:R-:W-:Y:S08]  /*1fc0*/  HMMA.16816.F32 R96, R12.reuse, R44, R92 ;  /* 0x0000002c0c60723c */ /* 0x040ff0000000185c */
[C---:B------:R-:W-:Y:S01]  /*1fd0*/  HMMA.16816.F32 R124, R12.reuse, R40, R36 ;  /* 0x000000280c7c723c */ /* 0x040fe20000001824 */
[----:B------:R-:W2:Y:S07]  /*1fe0*/  LDSM.16.M88.4 R36, [R139+0x4900] ;  /* 0x004900008b24783b */ /* 0x000eae0000000200 */
[C---:B------:R-:W-:Y:S01]  /*1ff0*/  HMMA.16816.F32 R128, R12.reuse, R64, R32 ;  /* 0x000000400c80723c */ /* 0x040fe20000001820 */
[----:B------:R-:W-:Y:S07]  /*2000*/  LDSM.16.M88.4 R32, [R218+0x1000] ;  /* 0x00100000da20783b */ /* 0x000fee0000000200 */
[C---:B------:R-:W-:Y:S01]  /*2010*/  HMMA.16816.F32 R132, R12.reuse, R68, R28 ;  /* 0x000000440c84723c */ /* 0x040fe2000000181c */
[----:B------:R-:W-:Y:S07]  /*2020*/  LDSM.16.M88.4 R28, [R218+0x1400] ;  /* 0x00140000da1c783b */ /* 0x000fee0000000200 */
[C---:B------:R-:W-:Y:S08]  /*2030*/  HMMA.16816.F32 R44, R12.reuse, R46, R88 ;  /* 0x0000002e0c2c723c */ /* 0x040ff00000001858 */
[C---:B------:R-:W-:Y:S08]  /*2040*/  HMMA.16816.F32 R40, R12.reuse, R42, R84 ;  /* 0x0000002a0c28723c */ /* 0x040ff00000001854 */
[C---:B------:R-:W-:Y:S08]  /*2050*/  HMMA.16816.F32 R72, R12.reuse, R66, R100 ;  /* 0x000000420c48723c */ /* 0x040ff00000001864 */
[----:B------:R-:W-:Y:S01]  /*2060*/  HMMA.16816.F32 R76, R12, R70, R24 ;  /* 0x000000460c4c723c */ /* 0x000fe20000001818 */
[----:B------:R-:W3:Y:S04]  /*2070*/  LDSM.16.M88.4 R12, [R219+0x8100] ;  /* 0x00810000db0c783b */ /* 0x000ee80000000200 */
[----:B------:R-:W4:Y:S03]  /*2080*/  LDSM.16.M88.4 R24, [R220+0x8100] ;  /* 0x00810000dc18783b */ /* 0x000f260000000200 */
[----:B------:R-:W-:Y:S01]  /*2090*/  HMMA.16816.F32 R140, R8, R66, R108 ;  /* 0x00000042088c723c */ /* 0x000fe2000000186c */
[----:B------:R-:W3:Y:S04]  /*20a0*/  LDSM.16.M88.4 R8, [R220+0x9100] ;  /* 0x00910000dc08783b */ /* 0x000ee80000000200 */
[----:B------:R-:W3:Y:S03]  /*20b0*/  LDSM.16.M88.4 R64, [R218+0x1c00] ;  /* 0x001c0000da40783b */ /* 0x000ee60000000200 */
[C---:B-1----:R-:W-:Y:S08]  /*20c0*/  HMMA.16816.F32 R92, R16.reuse, R60, R80 ;  /* 0x0000003c105c723c */ /* 0x042ff00000001850 */
[C---:B------:R-:W-:Y:S08]  /*20d0*/  HMMA.16816.F32 R88, R16.reuse, R62, R104 ;  /* 0x0000003e1058723c */ /* 0x040ff00000001868 */
[C---:B------:R-:W-:Y:S08]  /*20e0*/  HMMA.16816.F32 R80, R16.reuse, R54, R112 ;  /* 0x000000361050723c */ /* 0x040ff00000001870 */
[C---:B------:R-:W-:Y:S08]  /*20f0*/  HMMA.16816.F32 R84, R16.reuse, R52, R116 ;  /* 0x000000341054723c */ /* 0x040ff00000001874 */
[C---:B--2---:R-:W-:Y:S08]  /*2100*/  HMMA.16816.F32 R104, R16.reuse, R36, R148 ;  /* 0x000000241068723c */ /* 0x044ff00000001894 */
[C---:B------:R-:W-:Y:S08]  /*2110*/  HMMA.16816.F32 R108, R16.reuse, R20, R144 ;  /* 0x00000014106c723c */ /* 0x040ff00000001890 */
[C---:B------:R-:W-:Y:S08]  /*2120*/  HMMA.16816.F32 R112, R16.reuse, R38, R140 ;  /* 0x000000261070723c */ /* 0x040ff0000000188c */
[----:B------:R-:W-:Y:S08]  /*2130*/  HMMA.16816.F32 R100, R16, R22, R120 ;  /* 0x000000161064723c */ /* 0x000ff00000001878 */
[C---:B---3--:R-:W-:Y:S08]  /*2140*/  HMMA.16816.F32 R96, R12.reuse, R60, R96 ;  /* 0x0000003c0c60723c */ /* 0x048ff00000001860 */
[C---:B------:R-:W-:Y:S08]  /*2150*/  HMMA.16816.F32 R60, R12.reuse, R62, R44 ;  /* 0x0000003e0c3c723c */ /* 0x040ff0000000182c */
[C---:B------:R-:W-:Y:S08]  /*2160*/  HMMA.16816.F32 R16, R12.reuse, R36, R128 ;  /* 0x000000240c10723c */ /* 0x040ff00000001880 */
[C---:B------:R-:W-:Y:S08]  /*2170*/  HMMA.16816.F32 R44, R12.reuse, R52, R124 ;  /* 0x000000340c2c723c */ /* 0x040ff0000000187c */
[C---:B------:R-:W-:Y:S01]  /*2180*/  HMMA.16816.F32 R40, R12.reuse, R54, R40 ;  /* 0x000000360c28723c */ /* 0x040fe20000001828 */
[----:B------:R-:W-:Y:S07]  /*2190*/  LDSM.16.M88.4 R52, [R139+0x5100] ;  /* 0x005100008b34783b */ /* 0x000fee0000000200 */
[C---:B------:R-:W-:Y:S01]  /*21a0*/  HMMA.16816.F32 R68, R12.reuse, R38, R72 ;  /* 0x000000260c44723c */ /* 0x040fe20000001848 */
[----:B------:R-:W-:Y:S07]  /*21b0*/  LDSM.16.M88.4 R36, [R139+0x5d00] ;  /* 0x005d00008b24783b */ /* 0x000fee0000000200 */
[C---:B------:R-:W-:Y:S08]  /*21c0*/  HMMA.16816.F32 R72, R12.reuse, R20, R132 ;  /* 0x000000140c48723c */ /* 0x040ff00000001884 */
[----:B------:R-:W-:Y:S01]  /*21d0*/  HMMA.16816.F32 R76, R12, R22, R76 ;  /* 0x000000160c4c723c */ /* 0x000fe2000000184c */
[----:B------:R-:W1:Y:S04]  /*21e0*/  LDSM.16.M88.4 R20, [R219+0xb100] ;  /* 0x00b10000db14783b */ /* 0x000e680000000200 */
[----:B------:R-:W-:Y:S03]  /*21f0*/  LDSM.16.M88.4 R12, [R220+0xa100] ;  /* 0x00a10000dc0c783b */ /* 0x000fe60000000200 */
[C---:B----4-:R-:W-:Y:S08]  /*2200*/  HMMA.16816.F32 R124, R24.reuse, R34, R60 ;  /* 0x00000022187c723c */ /* 0x050ff0000000183c */
[C---:B------:R-:W-:Y:S01]  /*2210*/  HMMA.16816.F32 R116, R24.reuse, R48, R16 ;  /* 0x000000301874723c */ /* 0x040fe20000001810 */
[----:B------:R-:W2:Y:S07]  /*2220*/  LDSM.16.M88.4 R16, [R219+0xa100] ;  /* 0x00a10000db10783b */ /* 0x000eae0000000200 */
[C---:B------:R-:W-:Y:S01]  /*2230*/  HMMA.16816.F32 R60, R24.reuse, R28, R44 ;  /* 0x0000001c183c723c */ /* 0x040fe2000000182c */
[----:B------:R-:W3:Y:S07]  /*2240*/  LDSM.16.M88.4 R44, [R139+0x5500] ;  /* 0x005500008b2c783b */ /* 0x000eee0000000200 */
[----:B------:R-:W-:Y:S01]  /*2250*/  HMMA.16816.F32 R120, R24, R30, R40 ;  /* 0x0000001e1878723c */ /* 0x000fe20000001828 */
[----:B------:R-:W4:Y:S07]  /*2260*/  LDSM.16.M88.4 R40, [R139+0x5900] ;  /* 0x005900008b28783b */ /* 0x000f2e0000000200 */
[C---:B------:R-:W-:Y:S08]  /*2270*/  HMMA.16816.F32 R92, R8.reuse, R32, R92 ;  /* 0x00000020085c723c */ /* 0x040ff0000000185c */
[----:B------:R-:W-:Y:S08]  /*2280*/  HMMA.16816.F32 R148, R8, R34, R88 ;  /* 0x000000220894723c */ /* 0x000ff00000001858 */
[----:B------:R-:W-:Y:S01]  /*2290*/  HMMA.16816.F32 R128, R24, R32, R96 ;  /* 0x000000201880723c */ /* 0x000fe20000001860 */
[----:B------:R-:W-:Y:S07]  /*22a0*/  LDSM.16.M88.4 R32, [R218+0x2400] ;  /* 0x00240000da20783b */ /* 0x000fee0000000200 */
[C---:B------:R-:W-:Y:S08]  /*22b0*/  HMMA.16816.F32 R144, R8.reuse, R28, R84 ;  /* 0x0000001c0890723c */ /* 0x040ff00000001854 */
[C---:B------:R-:W-:Y:S01]  /*22c0*/  HMMA.16816.F32 R140, R8.reuse, R30, R80 ;  /* 0x0000001e088c723c */ /* 0x040fe20000001850 */
[----:B------:R-:W-:Y:S07]  /*22d0*/  LDSM.16.M88.4 R28, [R218+0x2800] ;  /* 0x00280000da1c783b */ /* 0x000fee0000000200 */
[C---:B------:R-:W-:Y:S08]  /*22e0*/  HMMA.16816.F32 R88, R8.reuse, R48, R104 ;  /* 0x000000300858723c */ /* 0x040ff00000001868 */
[C---:B------:R-:W-:Y:S08]  /*22f0*/  HMMA.16816.F32 R84, R8.reuse, R50, R112 ;  /* 0x000000320854723c */ /* 0x040ff00000001870 */
[C---:B------:R-:W-:Y:S08]  /*2300*/  HMMA.16816.F32 R80, R8.reuse, R64, R108 ;  /* 0x000000400850723c */ /* 0x040ff0000000186c */
[----:B------:R-:W-:Y:S01]  /*2310*/  HMMA.16816.F32 R132, R8, R66, R100 ;  /* 0x000000420884723c */ /* 0x000fe20000001864 */
[----:B------:R-:W-:Y:S07]  /*2320*/  LDSM.16.M88.4 R8, [R220+0xb100] ;  /* 0x00b10000dc08783b */ /* 0x000fee0000000200 */
[C---:B------:R-:W-:Y:S01]  /*2330*/  HMMA.16816.F32 R112, R24.reuse, R50, R68 ;  /* 0x000000321870723c */ /* 0x040fe20000001844 */
[----:B------:R-:W3:Y:S07]  /*2340*/  LDSM.16.M88.4 R48, [R218+0x2000] ;  /* 0x00200000da30783b */ /* 0x000eee0000000200 */
[C---:B------:R-:W-:Y:S08]  /*2350*/  HMMA.16816.F32 R108, R24.reuse, R64, R72 ;  /* 0x00000040186c723c */ /* 0x040ff00000001848 */
[----:B------:R-:W-:Y:S01]  /*2360*/  HMMA.16816.F32 R76, R24, R66, R76 ;  /* 0x00000042184c723c */ /* 0x000fe2000000184c */
[----:B------:R-:W4:Y:S01]  /*2370*/  LDSM.16.M88.4 R24, [R218+0x2c00] ;  /* 0x002c0000da18783b */ /* 0x000f220000000200 */
[----:B------:R-:W-:-:S06]  /*2380*/  DEPBAR.LE SB0, 0x0 ;  /* 0x000080000000791a */ /* 0x000fcc0000000000 */
[C---:B-1----:R-:W-:Y:S08]  /*2390*/  HMMA.16816.F32 R104, R20.reuse, R52, R92 ;  /* 0x000000341468723c */ /* 0x042ff0000000185c */
[----:B------:R-:W-:Y:S08]  /*23a0*/  HMMA.16816.F32 R100, R20, R54, R148 ;  /* 0x000000361464723c */ /* 0x000ff00000001894 */
[C---:B--2---:R-:W-:Y:S08]  /*23b0*/  HMMA.16816.F32 R68, R16.reuse, R52, R128 ;  /* 0x000000341044723c */ /* 0x044ff00000001880 */
[----:B------:R-:W-:Y:S08]  /*23c0*/  HMMA.16816.F32 R64, R16, R54, R124 ;  /* 0x000000361040723c */ /* 0x000ff0000000187c */
[C---:B---3--:R-:W-:Y:S08]  /*23d0*/  HMMA.16816.F32 R96, R20.reuse, R44, R144 ;  /* 0x0000002c1460723c */ /* 0x048ff00000001890 */
[----:B------:R-:W-:Y:S08]  /*23e0*/  HMMA.16816.F32 R92, R20, R46, R140 ;  /* 0x0000002e145c723c */ /* 0x000ff0000000188c */
[C---:B------:R-:W-:Y:S08]  /*23f0*/  HMMA.16816.F32 R60, R16.reuse, R44, R60 ;  /* 0x0000002c103c723c */ /* 0x040ff0000000183c */
[----:B------:R-:W-:Y:S08]  /*2400*/  HMMA.16816.F32 R52, R16, R46, R120 ;  /* 0x0000002e1034723c */ /* 0x000ff00000001878 */
[C---:B----4-:R-:W-:Y:S08]  /*2410*/  HMMA.16816.F32 R88, R20.reuse, R40, R88 ;  /* 0x000000281458723c */ /* 0x050ff00000001858 */
[C---:B------:R-:W-:Y:S08]  /*2420*/  HMMA.16816.F32 R84, R20.reuse, R42, R84 ;  /* 0x0000002a1454723c */ /* 0x040ff00000001854 */
[C---:B------:R-:W-:Y:S08]  /*2430*/  HMMA.16816.F32 R80, R20.reuse, R36, R80 ;  /* 0x000000241450723c */ /* 0x040ff00000001850 */
[----:B------:R-:W-:Y:S08]  /*2440*/  HMMA.16816.F32 R72, R20, R38, R132 ;  /* 0x000000261448723c */ /* 0x000ff00000001884 */
[C---:B------:R-:W-:Y:S08]  /*2450*/  HMMA.16816.F32 R44, R16.reuse, R40, R116 ;  /* 0x00000028102c723c */ /* 0x040ff00000001874 */
[C---:B------:R-:W-:Y:S08]  /*2460*/  HMMA.16816.F32 R40, R16.reuse, R42, R112 ;  /* 0x0000002a1028723c */ /* 0x040ff00000001870 */
[C---:B------:R-:W-:Y:S08]  /*2470*/  HMMA.16816.F32 R20, R16.reuse, R36, R108 ;  /* 0x000000241014723c */ /* 0x040ff0000000186c */
[----:B------:R-:W-:Y:S08]  /*2480*/  HMMA.16816.F32 R16, R16, R38, R76 ;  /* 0x000000261010723c */ /* 0x000ff0000000184c */
[C---:B------:R-:W-:Y:S08]  /*2490*/  HMMA.16816.F32 R104, R8.reuse, R48, R104 ;  /* 0x000000300868723c */ /* 0x040ff00000001868 */
[----:B------:R-:W-:Y:S08]  /*24a0*/  HMMA.16816.F32 R100, R8, R50, R100 ;  /* 0x000000320864723c */ /* 0x000ff00000001864 */
[C---:B------:R-:W-:Y:S08]  /*24b0*/  HMMA.16816.F32 R68, R12.reuse, R48, R68 ;  /* 0x000000300c44723c */ /* 0x040ff00000001844 */
[----:B------:R-:W-:Y:S08]  /*24c0*/  HMMA.16816.F32 R48, R12, R50, R64 ;  /* 0x000000320c30723c */ /* 0x000ff00000001840 */
[----:B------:R-:W-:Y:S08]  /*24d0*/  HMMA.16816.F32 R76, R8, R26, R72 ;  /* 0x0000001a084c723c */ /* 0x000ff00000001848 */
[----:B------:R-:W-:Y:S08]  /*24e0*/  HMMA.16816.F32 R64, R12, R34, R52 ;  /* 0x000000220c40723c */ /* 0x000ff00000001834 */
[----:B------:R-:W-:Y:S08]  /*24f0*/  HMMA.16816.F32 R80, R8, R24, R80 ;  /* 0x000000180850723c */ /* 0x000ff00000001850 */
[C---:B------:R-:W-:Y:S08]  /*2500*/  HMMA.16816.F32 R72, R12.reuse, R32, R60 ;  /* 0x000000200c48723c */ /* 0x040ff0000000183c */
[----:B------:R-:W-:Y:S08]  /*2510*/  HMMA.16816.F32 R52, R12, R24, R20 ;  /* 0x000000180c34723c */ /* 0x000ff00000001814 */
[C---:B------:R-:W-:Y:S08]  /*2520*/  HMMA.16816.F32 R96, R8.reuse, R32, R96 ;  /* 0x000000200860723c */ /* 0x040ff00000001860 */
[C---:B------:R-:W-:Y:S08]  /*2530*/  HMMA.16816.F32 R92, R8.reuse, R34, R92 ;  /* 0x00000022085c723c */ /* 0x040ff0000000185c */
[C---:B------:R-:W-:Y:S08]  /*2540*/  HMMA.16816.F32 R88, R8.reuse, R28, R88 ;  /* 0x0000001c0858723c */ /* 0x040ff00000001858 */
[----:B------:R-:W-:Y:S08]  /*2550*/  HMMA.16816.F32 R84, R8, R30, R84 ;  /* 0x0000001e0854723c */ /* 0x000ff00000001854 */
[C---:B------:R-:W-:Y:S08]  /*2560*/  HMMA.16816.F32 R60, R12.reuse, R28, R44 ;  /* 0x0000001c0c3c723c */ /* 0x040ff0000000182c */
[C---:B------:R-:W-:Y:S08]  /*2570*/  HMMA.16816.F32 R40, R12.reuse, R30, R40 ;  /* 0x0000001e0c28723c */ /* 0x040ff00000001828 */
[----:B------:R-:W-:Y:S01]  /*2580*/  HMMA.16816.F32 R24, R12, R26, R16 ;  /* 0x0000001a0c18723c */ /* 0x000fe20000001810 */
[----:B------:R-:W-:Y:S06]  /*2590*/  BAR.SYNC.DEFER_BLOCKING 0x0 ;  /* 0x0000000000007b1d */ /* 0x000fec0000010000 */
[----:B------:R-:W-:Y:S05]  /*25a0*/  @!P4 BRA `(.L_x_10) ;  /* 0x000004200000c947 */ /* 0x000fea0003800000 */
[----:B------:R-:W-:Y:S02]  /*25b0*/  IMAD R3, R152, 0x40, R252 ;  /* 0x0000004098037824 */ /* 0x000fe400078e02fc */
[----:B------:R-:W-:-:S03]  /*25c0*/  IMAD.MOV.U32 R222, RZ, RZ, RZ ;  /* 0x000000ffffde7224 */ /* 0x000fc600078e00ff */
[----:B------:R-:W-:-:S05]  /*25d0*/  IADD3 R3, R3, -0x40, R245 ;  /* 0xffffffc003037810 */ /* 0x000fca0007ffe0f5 */
[----:B------:R-:W-:-:S04]  /*25e0*/  @P0 IMAD.HI.U32 R5, R3, c[0x0][0x2bc], RZ ;  /* 0x0000af0003050a27 */ /* 0x000fc800078e00ff */
[----:B------:R-:W-:Y:S01]  /*25f0*/  IMAD.MOV.U32 R2, RZ, RZ, R3 ;  /* 0x000000ffff027224 */ /* 0x000fe200078e0003 */
[----:B------:R-:W-:-:S04]  /*2600*/  @P0 SHF.R.U32.HI R2, RZ, c[0x0][0x2c0], R5 ;  /* 0x0000b000ff020a19 */ /* 0x000fc80000011605 */
[----:B------:R-:W-:-:S04]  /*2610*/  @!P6 IADD3 R5, P4, R2, R162, RZ ;  /* 0x000000a20205e210 */ /* 0x000fc80007f9e0ff */
[----:B------:R-:W-:Y:S02]  /*2620*/  @!P6 LEA.HI.X.SX32 R7, R2, R160, 0x1, P4 ;  /* 0x000000a00207e211 */ /* 0x000fe400020f0eff */
[----:B------:R-:W-:-:S04]  /*2630*/  @!P6 LEA R6, P4, R5, c[0x0][0x2a0], 0x2 ;  /* 0x0000a8000506ea11 */ /* 0x000fc800078810ff */
[----:B------:R-:W-:-:S05]  /*2640*/  @!P6 LEA.HI.X R7, R5, c[0x0][0x2a4], R7, 0x2, P4 ;  /* 0x0000a9000507ea11 */ /* 0x000fca00020f1407 */
[----:B------:R1:W2:Y:S01]  /*2650*/  @!P6 LDG.E R222, [R6.64] ;  /* 0x0000000606dee981 */ /* 0x0002a2000c1e1900 */
[----:B------:R-:W-:Y:S01]  /*2660*/  IMAD.MOV R2, RZ, RZ, -R2 ;  /* 0x000000ffff027224 */ /* 0x000fe200078e0a02 */
[----:B------:R-:W-:Y:S01]  /*2670*/  SEL R20, RZ, 0x10, P3 ;  /* 0x00000010ff147807 */ /* 0x000fe20001800000 */
[----:B------:R-:W-:Y:S01]  /*2680*/  IMAD.SHL.U32 R22, R56, 0x2, RZ ;  /* 0x0000000238167824 */ /* 0x000fe200078e00ff */
[----:B------:R-:W-:Y:S01]  /*2690*/  SEL R21, RZ, 0x10, P2 ;  /* 0x00000010ff157807 */ /* 0x000fe20001000000 */
[----:B------:R-:W-:Y:S01]  /*26a0*/  IMAD R223, R2, c[0x0][0x2b8], R3 ;  /* 0x0000ae0002df7a24 */ /* 0x000fe200078e0203 */
[----:B------:R-:W-:Y:S01]  /*26b0*/  IADD3 R8, -R20, 0x10, RZ ;  /* 0x0000001014087810 */ /* 0x000fe20007ffe1ff */
[----:B------:R-:W-:Y:S01]  /*26c0*/  IMAD.SHL.U32 R18, R186, 0x2, RZ ;  /* 0x00000002ba127824 */ /* 0x000fe200078e00ff */
[----:B------:R-:W-:Y:S02]  /*26d0*/  SEL R19, RZ, 0x10, P1 ;  /* 0x00000010ff137807 */ /* 0x000fe40000800000 */
[----:B------:R-:W-:-:S02]  /*26e0*/  SHF.R.S32.HI R2, RZ, 0x1f, R223 ;  /* 0x0000001fff027819 */ /* 0x000fc400000114df */
[----:B------:R-:W-:-:S03]  /*26f0*/  SHF.L.U64.HI R9, R56, 0x1, R156 ;  /* 0x0000000138097819 */ /* 0x000fc6000001029c */
[----:B------:R-:W-:Y:S02]  /*2700*/  IMAD R5, R2, c[0x0][0x1e0], RZ ;  /* 0x0000780002057a24 */ /* 0x000fe400078e02ff */
[----:B------:R-:W-:-:S04]  /*2710*/  IMAD.WIDE.U32 R2, R223, c[0x0][0x1e0], RZ ;  /* 0x00007800df027a25 */ /* 0x000fc800078e00ff */
[----:B------:R-:W-:-:S04]  /*2720*/  IMAD R5, R223, c[0x0][0x1e4], R5 ;  /* 0x00007900df057a24 */ /* 0x000fc800078e0205 */
[----:B------:R-:W-:Y:S01]  /*2730*/  IMAD.IADD R3, R3, 0x1, R5 ;  /* 0x0000000103037824 */ /* 0x000fe200078e0205 */
[----:B-1----:R-:W-:Y:S02]  /*2740*/  SHF.L.U64.HI R7, R185, 0x1, R155 ;  /* 0x00000001b9077819 */ /* 0x002fe4000001029b */
[----:B--2---:R-:W-:Y:S01]  /*2750*/  SHF.R.S32.HI R5, RZ, 0x1f, R222 ;  /* 0x0000001fff057819 */ /* 0x004fe200000114de */
[----:B------:R-:W-:-:S04]  /*2760*/  IMAD.WIDE.U32 R2, R222, c[0x0][0x1f0], R2 ;  /* 0x00007c00de027a25 */ /* 0x000fc800078e0002 */
[----:B------:R-:W-:Y:S01]  /*2770*/  IMAD R5, R5, c[0x0][0x1f0], RZ ;  /* 0x00007c0005057a24 */ /* 0x000fe200078e02ff */
[----:B------:R-:W-:-:S03]  /*2780*/  IADD3 R2, P4, R158, R2, RZ ;  /* 0x000000029e027210 */ /* 0x000fc60007f9e0ff */
[----:B------:R-:W-:-:S05]  /*2790*/  IMAD R5, R222, c[0x0][0x1f4], R5 ;  /* 0x00007d00de057a24 */ /* 0x000fca00078e0205 */
[----:B------:R-:W-:Y:S02]  /*27a0*/  IADD3.X R3, R157, R3, R5, P4, !PT ;  /* 0x000000039d037210 */ /* 0x000fe400027fe405 */
[----:B------:R-:W-:-:S04]  /*27b0*/  LEA R5, P4, R2, c[0x0][0x1c8], 0x1 ;  /* 0x0000720002057a11 */ /* 0x000fc800078808ff */
[----:B------:R-:W-:Y:S01]  /*27c0*/  LEA.HI.X R6, R2, c[0x0][0x1cc], R3, 0x1, P4 ;  /* 0x0000730002067a11 */ /* 0x000fe200020f0c03 */
[----:B------:R-:W-:Y:S04]  /*27d0*/  SHFL.IDX PT, R16, R5, RZ, 0x1c1f ;  /* 0x001c1fff05107589 */ /* 0x000fe800000e0000 */
[----:B------:R1:W2:Y:S04]  /*27e0*/  SHFL.IDX PT, R2, R5, 0x1, 0x1c1f ;  /* 0x003c1f0005027f89 */ /* 0x0002a800000e0000 */
[----:B------:R-:W3:Y:S04]  /*27f0*/  SHFL.IDX PT, R3, R6, 0x1, 0x1c1f ;  /* 0x003c1f0006037f89 */ /* 0x000ee800000e0000 */
[----:B------:R4:W5:Y:S01]  /*2800*/  SHFL.IDX PT, R17, R6, RZ, 0x1c1f ;  /* 0x001c1fff06117589 */ /* 0x00096200000e0000 */
[----:B-1----:R-:W-:-:S02]  /*2810*/  LOP3.LUT R5, R8, 0xf, RZ, 0xc0, !PT ;  /* 0x0000000f08057812 */ /* 0x002fc400078ec0ff */
[----:B------:R-:W-:Y:S02]  /*2820*/  IADD3 R8, -R21, 0x10, RZ ;  /* 0x0000001015087810 */ /* 0x000fe40007ffe1ff */
[-C--:B--2---:R-:W-:Y:S02]  /*2830*/  IADD3 R14, P5, P4, R5, R2.reuse, R22 ;  /* 0x00000002050e7210 */ /* 0x084fe40007cbe016 */
[----:B------:R-:W-:Y:S01]  /*2840*/  LOP3.LUT R5, R8, 0xf, RZ, 0xc0, !PT ;  /* 0x0000000f08057812 */ /* 0x000fe200078ec0ff */
[----:B----4-:R-:W-:Y:S01]  /*2850*/  IMAD.SHL.U32 R6, R185, 0x2, RZ ;  /* 0x00000002b9067824 */ /* 0x010fe200078e00ff */
[----:B------:R-:W-:Y:S02]  /*2860*/  IADD3 R8, -R19, 0x10, RZ ;  /* 0x0000001013087810 */ /* 0x000fe40007ffe1ff */
[----:B---3--:R-:W-:Y:S02]  /*2870*/  IADD3.X R15, RZ, R3, R9, P5, P4 ;  /* 0x00000003ff0f7210 */ /* 0x008fe40002fe8409 */
[----:B------:R-:W-:-:S02]  /*2880*/  IADD3 R12, P5, P4, R5, R2, R6 ;  /* 0x00000002050c7210 */ /* 0x000fc40007cbe006 */
[----:B------:R-:W-:Y:S02]  /*2890*/  LOP3.LUT R5, R8, 0xf, RZ, 0xc0, !PT ;  /* 0x0000000f08057812 */ /* 0x000fe400078ec0ff */
[----:B------:R-:W-:Y:S02]  /*28a0*/  IADD3.X R13, RZ, R3, R7, P5, P4 ;  /* 0x00000003ff0d7210 */ /* 0x000fe40002fe8407 */
[----:B------:R-:W-:Y:S02]  /*28b0*/  IADD3 R10, P5, P4, R5, R2, R18 ;  /* 0x00000002050a7210 */ /* 0x000fe40007cbe012 */
[----:B------:R-:W-:-:S04]  /*28c0*/  SHF.L.U64.HI R5, R186, 0x1, R154 ;  /* 0x00000001ba057819 */ /* 0x000fc8000001029a */
[----:B------:R-:W-:Y:S02]  /*28d0*/  IADD3.X R11, RZ, R3, R5, P5, P4 ;  /* 0x00000003ff0b7210 */ /* 0x000fe40002fe8405 */
[C---:B------:R-:W-:Y:S02]  /*28e0*/  IADD3 R8, P5, R16.reuse, R22, RZ ;  /* 0x0000001610087210 */ /* 0x040fe40007fbe0ff */
[----:B------:R-:W-:-:S03]  /*28f0*/  IADD3 R6, P4, R16, R6, RZ ;  /* 0x0000000610067210 */ /* 0x000fc60007f9e0ff */
[C---:B-----5:R-:W-:Y:S01]  /*2900*/  IMAD.X R9, R17.reuse, 0x1, R9, P5 ;  /* 0x0000000111097824 */ /* 0x060fe200028e0609 */
[----:B------:R-:W-:Y:S01]  /*2910*/  ISETP.NE.U32.AND P5, PT, R20, RZ, PT ;  /* 0x000000ff1400720c */ /* 0x000fe20003fa5070 */
[C---:B------:R-:W-:Y:S01]  /*2920*/  IMAD.X R7, R17.reuse, 0x1, R7, P4 ;  /* 0x0000000111077824 */ /* 0x040fe200020e0607 */
[----:B------:R-:W-:Y:S02]  /*2930*/  IADD3 R2, P4, R16, R18, RZ ;  /* 0x0000001210027210 */ /* 0x000fe40007f9e0ff */
[----:B------:R1:W-:Y:S03]  /*2940*/  LDGSTS.E.BYPASS.LTC128B.128 [R221+0x3100], [R8.64], !P3 ;  /* 0x0310000008dd7fae */ /* 0x0003e6000d901d46 */
[----:B------:R-:W-:Y:S01]  /*2950*/  IMAD.X R3, R17, 0x1, R5, P4 ;  /* 0x0000000111037824 */ /* 0x000fe200020e0605 */
[----:B------:R1:W-:Y:S01]  /*2960*/  LDGSTS.E.BYPASS.LTC128B.128 [R221+0x4100], [R6.64], !P2 ;  /* 0x0410000006dd7fae */ /* 0x0003e2000d101d46 */
[----:B------:R-:W-:-:S03]  /*2970*/  ISETP.NE.U32.AND P4, PT, R21, RZ, PT ;  /* 0x000000ff1500720c */ /* 0x000fc60003f85070 */
[----:B------:R1:W-:Y:S04]  /*2980*/  LDGSTS.E.BYPASS.LTC128B.128 [R221+0x5100], [R2.64], !P1 ;  /* 0x0510000002dd7fae */ /* 0x0003e8000c901d46 */
[----:B------:R1:W-:Y:S01]  /*2990*/  LDGSTS.E.BYPASS.LTC128B.128.ZFILL [R221+0x3900], [R14.64], P5 ;  /* 0x039000000edd7fae */ /* 0x0003e2000a941d46 */
[----:B------:R-:W-:-:S05]  /*29a0*/  ISETP.NE.U32.AND P5, PT, R19, RZ, PT ;  /* 0x000000ff1300720c */ /* 0x000fca0003fa5070 */
[----:B------:R1:W-:Y:S08]  /*29b0*/  LDGSTS.E.BYPASS.LTC128B.128.ZFILL [R221+0x4900], [R12.64], P4 ;  /* 0x049000000cdd7fae */ /* 0x0003f0000a141d46 */
[----:B------:R1:W-:Y:S02]  /*29c0*/  LDGSTS.E.BYPASS.LTC128B.128.ZFILL [R221+0x5900], [R10.64], P5 ;  /* 0x059000000add7fae */ /* 0x0003e4000a941d46 */
.L_x_10:
[----:B-1----:R-:W-:Y:S01]  /*29d0*/  LOP3.LUT R2, R153, 0xffffffe0, RZ, 0xc0, !PT ;  /* 0xffffffe099027812 */ /* 0x002fe200078ec0ff */
[----:B------:R-:W-:Y:S01]  /*29e0*/  IMAD.SHL.U32 R216, R0, 0x2, RZ ;  /* 0x0000000200d87824 */ /* 0x000fe200078e00ff */
[----:B------:R-:W0:Y:S03]  /*29f0*/  LDGDEPBAR ;  /* 0x00000000000079af */ /* 0x000e260000000000 */
[----:B------:R-:W-:Y:S01]  /*2a00*/  IMAD.IADD R2, R172, 0x1, -R2 ;  /* 0x00000001ac027824 */ /* 0x000fe200078e0a02 */
[----:B------:R-:W-:Y:S01]  /*2a10*/  LDSM.16.MT88.4 R20, [R216+0x1100] ;  /* 0x00110000d814783b */ /* 0x000fe20000004200 */
[----:B------:R-:W-:-:S03]  /*2a20*/  IMAD R217, R4, 0x2, R216 ;  /* 0x0000000204d97824 */ /* 0x000fc600078e02d8 */
[----:B------:R-:W-:-:S04]  /*2a30*/  SHF.R.S32.HI R3, RZ, 0x1f, R2 ;  /* 0x0000001fff037819 */ /* 0x000fc80000011402 */
[----:B------:R-:W-:-:S04]  /*2a40*/  LEA.HI R3, R3, R2, RZ, 0x2 ;  /* 0x0000000203037211 */ /* 0x000fc800078f10ff */
[----:B------:R-:W-:-:S05]  /*2a50*/  LOP3.LUT R3, R3, 0x7ffffffc, RZ, 0xc0, !PT ;  /* 0x7ffffffc03037812 */ /* 0x000fca00078ec0ff */
[----:B------:R-:W-:-:S04]  /*2a60*/  IMAD.IADD R2, R2, 0x1, -R3 ;  /* 0x0000000102027824 */ /* 0x000fc800078e0a03 */
[----:B------:R-:W-:-:S05]  /*2a70*/  IMAD R2, R2, -0x2, R138 ;  /* 0xfffffffe02027824 */ /* 0x000fca00078e028a */
[C---:B------:R-:W-:Y:S02]  /*2a80*/  ISETP.GT.AND P5, PT, R2.reuse, RZ, PT ;  /* 0x000000ff0200720c */ /* 0x040fe40003fa4270 */
[----:B------:R-:W-:Y:S02]  /*2a90*/  ISETP.GT.AND P4, PT, R2, 0x1, PT ;  /* 0x000000010200780c */ /* 0x000fe40003f84270 */
[----:B------:R-:W-:Y:S02]  /*2aa0*/  FSEL R15, R106, -INF , P5 ;  /* 0xff8000006a0f7808 */ /* 0x000fe40002800000 */
[----:B------:R-:W-:Y:S02]  /*2ab0*/  FSEL R10, R104, -INF , P5 ;  /* 0xff800000680a7808 */ /* 0x000fe40002800000 */
[----:B------:R-:W-:Y:S02]  /*2ac0*/  FSEL R39, R70, -INF , P5 ;  /* 0xff80000046277808 */ /* 0x000fe40002800000 */
[----:B------:R-:W-:-:S02]  /*2ad0*/  FSEL R32, R68, -INF , P5 ;  /* 0xff80000044207808 */ /* 0x000fc40002800000 */
[----:B------:R-:W-:Y:S02]  /*2ae0*/  FSEL R11, R105, -INF , P4 ;  /* 0xff800000690b7808 */ /* 0x000fe40002000000 */
[C---:B------:R-:W-:Y:S02]  /*2af0*/  ISETP.GT.AND P5, PT, R2.reuse, 0x8, PT ;  /* 0x000000080200780c */ /* 0x040fe40003fa4270 */
[----:B------:R-:W-:Y:S02]  /*2b00*/  FSEL R16, R107, -INF , P4 ;  /* 0xff8000006b107808 */ /* 0x000fe40002000000 */
[----:B------:R-:W-:Y:S02]  /*2b10*/  FSEL R44, R71, -INF , P4 ;  /* 0xff800000472c7808 */ /* 0x000fe40002000000 */
[----:B------:R-:W-:Y:S02]  /*2b20*/  FSEL R36, R69, -INF , P4 ;  /* 0xff80000045247808 */ /* 0x000fe40002000000 */
[----:B------:R-:W-:-:S02]  /*2b30*/  ISETP.GT.AND P4, PT, R2, 0x9, PT ;  /* 0x000000090200780c */ /* 0x000fc40003f84270 */
[----:B------:R-:W-:Y:S02]  /*2b40*/  FSEL R13, R100, -INF , P5 ;  /* 0xff800000640d7808 */ /* 0x000fe40002800000 */
[----:B------:R-:W-:Y:S02]  /*2b50*/  FMNMX.FTZ R3, R10, R11, !PT ;  /* 0x0000000b0a037209 */ /* 0x000fe40007810000 */
[----:B------:R-:W-:Y:S02]  /*2b60*/  FSEL R17, R102, -INF , P5 ;  /* 0xff80000066117808 */ /* 0x000fe40002800000 */
[----:B------:R-:W-:Y:S02]  /*2b70*/  FSEL R45, R50, -INF , P5 ;  /* 0xff800000322d7808 */ /* 0x000fe40002800000 */
[----:B------:R-:W-:Y:S02]  /*2b80*/  FSEL R37, R48, -INF , P5 ;  /* 0xff80000030257808 */ /* 0x000fe40002800000 */
[----:B------:R-:W-:-:S02]  /*2b90*/  FSEL R14, R101, -INF , P4 ;  /* 0xff800000650e7808 */ /* 0x000fc40002000000 */
[C---:B------:R-:W-:Y:S02]  /*2ba0*/  ISETP.GT.AND P5, PT, R2.reuse, 0x10, PT ;  /* 0x000000100200780c */ /* 0x040fe40003fa4270 */
[----:B------:R-:W-:Y:S02]  /*2bb0*/  FMNMX.FTZ R3, R13, R3, !PT ;  /* 0x000000030d037209 */ /* 0x000fe40007810000 */
        /* <DEDUP_REMOVED lines=22> */
[----:B------:R-:W-:Y:S02]  /*2d20*/  ISETP.GT.AND P5, PT, R2, 0x20, PT ;  /* 0x000000200200780c */ /* 0x000fe40003fa4270 */
[----:B------:R-:W-:Y:S02]  /*2d30*/  FMNMX.FTZ R3, R49, R3, !PT ;  /* 0x0000000331037209 */ /* 0x000fe40007810000 */
[----:B------:R-:W-:Y:S02]  /*2d40*/  FMNMX.FTZ R5, R15, R16, !PT ;  /* 0x000000100f057209 */ /* 0x000fe40007810000 */
[----:B------:R-:W-:Y:S02]  /*2d50*/  FSEL R59, R95, -INF , P4 ;  /* 0xff8000005f3b7808 */ /* 0x000fe40002000000 */
[----:B------:R-:W-:Y:S02]  /*2d60*/  FSEL R124, R67, -INF , P4 ;  /* 0xff800000437c7808 */ /* 0x000fe40002000000 */
[----:B------:R-:W-:-:S02]  /*2d70*/  FSEL R122, R65, -INF , P4 ;  /* 0xff800000417a7808 */ /* 0x000fc40002000000 */
[----:B------:R-:W-:Y:S02]  /*2d80*/  ISETP.GT.AND P4, PT, R2, 0x21, PT ;  /* 0x000000210200780c */ /* 0x000fe40003f84270 */
[----:B------:R-:W-:Y:S02]  /*2d90*/  FSEL R134, R88, -INF , P5 ;  /* 0xff80000058867808 */ /* 0x000fe40002800000 */
[----:B------:R-:W-:Y:S02]  /*2da0*/  FMNMX.FTZ R3, R50, R3, !PT ;  /* 0x0000000332037209 */ /* 0x000fe40007810000 */
[----:B------:R-:W-:Y:S02]  /*2db0*/  FMNMX.FTZ R5, R17, R5, !PT ;  /* 0x0000000511057209 */ /* 0x000fe40007810000 */
[----:B------:R-:W-:Y:S02]  /*2dc0*/  FSEL R164, R90, -INF , P5 ;  /* 0xff8000005aa47808 */ /* 0x000fe40002800000 */
[----:B------:R-:W-:-:S02]  /*2dd0*/  FSEL R181, R62, -INF , P5 ;  /* 0xff8000003eb57808 */ /* 0x000fc40002800000 */
[----:B------:R-:W-:Y:S02]  /*2de0*/  FSEL R176, R60, -INF , P5 ;  /* 0xff8000003cb07808 */ /* 0x000fe40002800000 */
[----:B------:R-:W-:Y:S02]  /*2df0*/  FSEL R138, R89, -INF , P4 ;  /* 0xff800000598a7808 */ /* 0x000fe40002000000 */
[----:B------:R-:W-:Y:S02]  /*2e00*/  ISETP.GT.AND P5, PT, R2, 0x28, PT ;  /* 0x000000280200780c */ /* 0x000fe40003fa4270 */
[----:B------:R-:W-:Y:S02]  /*2e10*/  FMNMX.FTZ R3, R134, R3, !PT ;  /* 0x0000000386037209 */ /* 0x000fe40007810000 */
[----:B------:R-:W-:Y:S02]  /*2e20*/  FMNMX.FTZ R5, R28, R5, !PT ;  /* 0x000000051c057209 */ /* 0x000fe40007810000 */
[----:B------:R-:W-:-:S02]  /*2e30*/  FSEL R165, R91, -INF , P4 ;  /* 0xff8000005ba57808 */ /* 0x000fc40002000000 */
[----:B------:R-:W-:Y:S02]  /*2e40*/  FSEL R182, R63, -INF , P4 ;  /* 0xff8000003fb67808 */ /* 0x000fe40002000000 */
[----:B------:R-:W-:Y:S02]  /*2e50*/  FSEL R177, R61, -INF , P4 ;  /* 0xff8000003db17808 */ /* 0x000fe40002000000 */
[----:B------:R-:W-:Y:S02]  /*2e60*/  ISETP.GT.AND P4, PT, R2, 0x29, PT ;  /* 0x000000290200780c */ /* 0x000fe40003f84270 */
[----:B------:R-:W-:Y:S02]  /*2e70*/  FSEL R132, R84, -INF , P5 ;  /* 0xff80000054847808 */ /* 0x000fe40002800000 */
[----:B------:R-:W-:Y:S02]  /*2e80*/  FMNMX.FTZ R3, R138, R3, !PT ;  /* 0x000000038a037209 */ /* 0x000fe40007810000 */
[----:B------:R-:W-:-:S02]  /*2e90*/  FMNMX.FTZ R5, R51, R5, !PT ;  /* 0x0000000533057209 */ /* 0x000fc40007810000 */
[----:B------:R-:W-:Y:S02]  /*2ea0*/  FSEL R166, R86, -INF , P5 ;  /* 0xff80000056a67808 */ /* 0x000fe40002800000 */
[----:B------:R-:W-:Y:S02]  /*2eb0*/  FSEL R180, R42, -INF , P5 ;  /* 0xff8000002ab47808 */ /* 0x000fe40002800000 */
[----:B------:R-:W-:Y:S02]  /*2ec0*/  FSEL R178, R40, -INF , P5 ;  /* 0xff80000028b27808 */ /* 0x000fe40002800000 */
[----:B------:R-:W-:Y:S02]  /*2ed0*/  FSEL R133, R85, -INF , P4 ;  /* 0xff80000055857808 */ /* 0x000fe40002000000 */
[----:B------:R-:W-:Y:S02]  /*2ee0*/  ISETP.GT.AND P5, PT, R2, 0x30, PT ;  /* 0x000000300200780c */ /* 0x000fe40003fa4270 */
[----:B------:R-:W-:-:S02]  /*2ef0*/  FMNMX.FTZ R3, R132, R3, !PT ;  /* 0x0000000384037209 */ /* 0x000fc40007810000 */
[----:B------:R-:W-:Y:S02]  /*2f00*/  FMNMX.FTZ R5, R57, R5, !PT ;  /* 0x0000000539057209 */ /* 0x000fe40007810000 */
[----:B------:R-:W-:Y:S02]  /*2f10*/  FSEL R167, R87, -INF , P4 ;  /* 0xff80000057a77808 */ /* 0x000fe40002000000 */
[----:B------:R-:W-:Y:S02]  /*2f20*/  FSEL R183, R43, -INF , P4 ;  /* 0xff8000002bb77808 */ /* 0x000fe40002000000 */
[----:B------:R-:W-:Y:S02]  /*2f30*/  FSEL R179, R41, -INF , P4 ;  /* 0xff80000029b37808 */ /* 0x000fe40002000000 */
[----:B------:R-:W-:Y:S01]  /*2f40*/  ISETP.GT.AND P4, PT, R2, 0x31, PT ;  /* 0x000000310200780c */ /* 0x000fe20003f84270 */
[----:B------:R-:W-:Y:S01]  /*2f50*/  LDSM.16.MT88.4 R40, [R217+0x2100] ;  /* 0x00210000d928783b */ /* 0x000fe20000004200 */
[----:B------:R-:W-:-:S02]  /*2f60*/  FSEL R213, R80, -INF , P5 ;  /* 0xff80000050d57808 */ /* 0x000fc40002800000 */
[----:B------:R-:W-:Y:S02]  /*2f70*/  FMNMX.FTZ R3, R133, R3, !PT ;  /* 0x0000000385037209 */ /* 0x000fe40007810000 */
        /* <DEDUP_REMOVED lines=15> */
[----:B------:R-:W-:Y:S02]  /*3070*/  FMNMX.FTZ R6, R32, R36, !PT ;  /* 0x0000002420067209 */ /* 0x000fe40007810000 */
[----:B------:R-:W-:-:S02]  /*3080*/  FSEL R212, R77, -INF , P5 ;  /* 0xff8000004dd47808 */ /* 0x000fc40002800000 */
[----:B------:R-:W-:Y:S02]  /*3090*/  FMNMX.FTZ R2, R211, R2, !PT ;  /* 0x00000002d3027209 */ /* 0x000fe40007810000 */
[----:B------:R-:W-:Y:S02]  /*30a0*/  FMNMX.FTZ R3, R165, R3, !PT ;  /* 0x00000003a5037209 */ /* 0x000fe40007810000 */
[----:B------:R-:W-:Y:S02]  /*30b0*/  FMNMX.FTZ R5, R37, R6, !PT ;  /* 0x0000000625057209 */ /* 0x000fe40007810000 */
[----:B------:R-:W-:Y:S02]  /*30c0*/  FMNMX.FTZ R6, R212, R2, !PT ;  /* 0x00000002d4067209 */ /* 0x000fe40007810000 */
[----:B------:R-:W-:Y:S02]  /*30d0*/  FMNMX.FTZ R2, R166, R3, !PT ;  /* 0x00000003a6027209 */ /* 0x000fe40007810000 */
[----:B------:R-:W-:Y:S01]  /*30e0*/  FMNMX.FTZ R5, R38, R5, !PT ;  /* 0x0000000526057209 */ /* 0x000fe20007810000 */
[----:B------:R-:W1:Y:S01]  /*30f0*/  SHFL.BFLY PT, R7, R6, 0x2, 0x1f ;  /* 0x0c401f0006077f89 */ /* 0x000e6200000e0000 */
[----:B------:R-:W-:-:S02]  /*3100*/  FMNMX.FTZ R2, R167, R2, !PT ;  /* 0x00000002a7027209 */ /* 0x000fc40007810000 */
[----:B------:R-:W-:Y:S02]  /*3110*/  FMNMX.FTZ R3, R120, R5, !PT ;  /* 0x0000000578037209 */ /* 0x000fe40007810000 */
[----:B------:R-:W-:Y:S02]  /*3120*/  FMNMX.FTZ R2, R229, R2, !PT ;  /* 0x00000002e5027209 */ /* 0x000fe40007810000 */
[----:B------:R-:W-:Y:S02]  /*3130*/  FMNMX.FTZ R3, R121, R3, !PT ;  /* 0x0000000379037209 */ /* 0x000fe40007810000 */
[----:B------:R-:W-:Y:S02]  /*3140*/  FSEL R215, R78, -INF , P4 ;  /* 0xff8000004ed77808 */ /* 0x000fe40002000000 */
[----:B------:R-:W-:Y:S02]  /*3150*/  FMNMX.FTZ R2, R231, R2, !PT ;  /* 0x00000002e7027209 */ /* 0x000fe40007810000 */
[----:B------:R-:W-:-:S02]  /*3160*/  FMNMX.FTZ R3, R123, R3, !PT ;  /* 0x000000037b037209 */ /* 0x000fc40007810000 */
[----:B------:R-:W-:Y:S02]  /*3170*/  FSEL R224, R79, -INF , P5 ;  /* 0xff8000004fe07808 */ /* 0x000fe40002800000 */
[----:B------:R-:W-:Y:S02]  /*3180*/  FMNMX.FTZ R2, R215, R2, !PT ;  /* 0x00000002d7027209 */ /* 0x000fe40007810000 */
[----:B------:R-:W-:Y:S02]  /*3190*/  FMNMX.FTZ R3, R122, R3, !PT ;  /* 0x000000037a037209 */ /* 0x000fe40007810000 */
[----:B------:R-:W-:Y:S02]  /*31a0*/  FMNMX.FTZ R5, R39, R44, !PT ;  /* 0x0000002c27057209 */ /* 0x000fe40007810000 */
[----:B------:R-:W-:Y:S02]  /*31b0*/  FMNMX.FTZ R8, R224, R2, !PT ;  /* 0x00000002e0087209 */ /* 0x000fe40007810000 */
[----:B------:R-:W-:-:S02]  /*31c0*/  FMNMX.FTZ R3, R176, R3, !PT ;  /* 0x00000003b0037209 */ /* 0x000fc40007810000 */
[----:B------:R-:W-:Y:S01]  /*31d0*/  FMNMX.FTZ R5, R45, R5, !PT ;  /* 0x000000052d057209 */ /* 0x000fe20007810000 */
[----:B------:R-:W2:Y:S01]  /*31e0*/  SHFL.BFLY PT, R9, R8, 0x2, 0x1f ;  /* 0x0c401f0008097f89 */ /* 0x000ea200000e0000 */
[----:B------:R-:W-:Y:S02]  /*31f0*/  FMNMX.FTZ R2, R177, R3, !PT ;  /* 0x00000003b1027209 */ /* 0x000fe40007810000 */
[----:B------:R-:W-:Y:S02]  /*3200*/  FMNMX.FTZ R3, R46, R5, !PT ;  /* 0x000000052e037209 */ /* 0x000fe40007810000 */
[----:B-1----:R-:W-:Y:S02]  /*3210*/  FMNMX.FTZ R7, R6, R7, !PT ;  /* 0x0000000706077209 */ /* 0x002fe40007810000 */
        /* <DEDUP_REMOVED lines=14> */
[----:B--2---:R-:W-:Y:S02]  /*3300*/  FMNMX.FTZ R8, R8, R9, !PT ;  /* 0x0000000908087209 */ /* 0x004fe40007810000 */
[----:B------:R-:W-:-:S02]  /*3310*/  FMNMX.FTZ R2, R182, R3, !PT ;  /* 0x00000003b6027209 */ /* 0x000fc40007810000 */
[----:B-1----:R-:W-:Y:S01]  /*3320*/  FMNMX.FTZ R135, R7, R5, !PT ;  /* 0x0000000507877209 */ /* 0x002fe20007810000 */
[----:B------:R-:W-:Y:S01]  /*3330*/  SHFL.BFLY PT, R9, R8, 0x1, 0x1f ;  /* 0x0c201f0008097f89 */ /* 0x000fe200000e0000 */
[----:B------:R-:W-:Y:S02]  /*3340*/  FMNMX.FTZ R2, R180, R2, !PT ;  /* 0x00000002b4027209 */ /* 0x000fe40007810000 */
[----:B------:R-:W-:Y:S01]  /*3350*/  FSEL R237, R26, -INF , P4 ;  /* 0xff8000001aed7808 */ /* 0x000fe20002000000 */
[----:B------:R-:W1:Y:S01]  /*3360*/  SHFL.BFLY PT, R3, R6, 0x2, 0x1f ;  /* 0x0c401f0006037f89 */ /* 0x000e6200000e0000 */
[----:B------:R-:W-:Y:S01]  /*3370*/  FMNMX.FTZ R2, R183, R2, !PT ;  /* 0x00000002b7027209 */ /* 0x000fe20007810000 */
[C---:B------:R-:W-:Y:S01]  /*3380*/  FMUL.FTZ R12, R135.reuse, c[0x0][0x2d0] ;  /* 0x0000b400870c7a20 */ /* 0x040fe20000410000 */
[----:B------:R-:W-:Y:S02]  /*3390*/  FSETP.NEU.FTZ.AND P4, PT, R135, -INF , PT ;  /* 0xff8000008700780b */ /* 0x000fe40003f9d000 */
[----:B------:R-:W-:-:S02]  /*33a0*/  FMNMX.FTZ R2, R151, R2, !PT ;  /* 0x0000000297027209 */ /* 0x000fc40007810000 */
[----:B------:R-:W-:Y:S02]  /*33b0*/  FSEL R12, R12, RZ, P4 ;  /* 0x000000ff0c0c7208 */ /* 0x000fe40002000000 */
[----:B------:R-:W-:Y:S02]  /*33c0*/  FMNMX.FTZ R5, R203, R2, !PT ;  /* 0x00000002cb057209 */ /* 0x000fe40007810000 */
[----:B------:R-:W-:Y:S01]  /*33d0*/  FSEL R238, R27, -INF , P5 ;  /* 0xff8000001bee7808 */ /* 0x000fe20002800000 */
[----:B------:R-:W-:Y:S01]  /*33e0*/  FFMA.FTZ R2, R10, c[0x0][0x2d0], -R12 ;  /* 0x0000b4000a027a23 */ /* 0x000fe2000001080c */
[----:B------:R-:W-:Y:S01]  /*33f0*/  FMNMX.FTZ R5, R237, R5, !PT ;  /* 0x00000005ed057209 */ /* 0x000fe20007810000 */
[----:B------:R-:W-:Y:S02]  /*3400*/  LDSM.16.MT88.4 R24, [R216+0x100] ;  /* 0x00010000d818783b */ /* 0x000fe40000004200 */
[----:B------:R2:W-:Y:S01]  /*3410*/  MUFU.EX2 R148, R2 ;  /* 0x0000000200947308 */ /* 0x0005e20000000800 */
[----:B------:R-:W-:-:S02]  /*3420*/  FMNMX.FTZ R5, R238, R5, !PT ;  /* 0x00000005ee057209 */ /* 0x000fc40007810000 */
[----:B-1----:R-:W-:Y:S01]  /*3430*/  FMNMX.FTZ R7, R6, R3, !PT ;  /* 0x0000000306077209 */ /* 0x002fe20007810000 */
[--C-:B------:R-:W-:Y:S02]  /*3440*/  FFMA.FTZ R3, R11, c[0x0][0x2d0], -R12.reuse ;  /* 0x0000b4000b037a23 */ /* 0x100fe4000001080c */
[----:B------:R-:W-:Y:S02]  /*3450*/  FFMA.FTZ R6, R13, c[0x0][0x2d0], -R12 ;  /* 0x0000b4000d067a23 */ /* 0x000fe4000001080c */
[----:B------:R1:W3:Y:S01]  /*3460*/  MUFU.EX2 R18, R3 ;  /* 0x0000000300127308 */ /* 0x0002e20000000800 */
[----:B--2---:R-:W-:Y:S02]  /*3470*/  FMNMX.FTZ R2, R9, R8, !PT ;  /* 0x0000000809027209 */ /* 0x004fe40007810000 */
[----:B------:R-:W2:Y:S02]  /*3480*/  SHFL.BFLY PT, R8, R5, 0x2, 0x1f ;  /* 0x0c401f0005087f89 */ /* 0x000ea400000e0000 */
[----:B------:R-:W-:-:S03]  /*3490*/  FSETP.NEU.FTZ.AND P4, PT, R2, -INF , PT ;  /* 0xff8000000200780b */ /* 0x000fc60003f9d000 */
[----:B------:R4:W-:Y:S01]  /*34a0*/  MUFU.EX2 R190, R6 ;  /* 0x0000000600be7308 */ /* 0x0009e20000000800 */
[----:B------:R-:W5:Y:S01]  /*34b0*/  SHFL.BFLY PT, R9, R7, 0x1, 0x1f ;  /* 0x0c201f0007097f89 */ /* 0x000f6200000e0000 */
[----:B-1----:R-:W-:-:S05]  /*34c0*/  FMUL.FTZ R3, R2, c[0x0][0x2d0] ;  /* 0x0000b40002037a20 */ /* 0x002fca0000410000 */
[----:B------:R-:W-:Y:S01]  /*34d0*/  FSEL R3, R3, RZ, P4 ;  /* 0x000000ff03037208 */ /* 0x000fe20002000000 */
[----:B----4-:R-:W-:-:S04]  /*34e0*/  FFMA.FTZ R6, R14, c[0x0][0x2d0], -R12 ;  /* 0x0000b4000e067a23 */ /* 0x010fc8000001080c */
[--C-:B------:R-:W-:Y:S01]  /*34f0*/  FFMA.FTZ R0, R16, c[0x0][0x2d0], -R3.reuse ;  /* 0x0000b40010007a23 */ /* 0x100fe20000010803 */
[----:B------:R1:W-:Y:S01]  /*3500*/  MUFU.EX2 R197, R6 ;  /* 0x0000000600c57308 */ /* 0x0003e20000000800 */
[----:B--2---:R-:W-:Y:S01]  /*3510*/  FMNMX.FTZ R5, R5, R8, !PT ;  /* 0x0000000805057209 */ /* 0x004fe20007810000 */
[----:B------:R-:W-:Y:S02]  /*3520*/  FFMA.FTZ R4, R28, c[0x0][0x2d0], -R3 ;  /* 0x0000b4001c047a23 */ /* 0x000fe40000010803 */
[----:B------:R-:W-:Y:S01]  /*3530*/  LDSM.16.MT88.4 R28, [R217+0x1100] ;  /* 0x00110000d91c783b */ /* 0x000fe20000004200 */
[----:B-----5:R-:W-:-:S03]  /*3540*/  FMNMX.FTZ R137, R7, R9, !PT ;  /* 0x0000000907897209 */ /* 0x020fc60007810000 */
[----:B------:R2:W-:Y:S01]  /*3550*/  MUFU.EX2 R14, R0 ;  /* 0x00000000000e7308 */ /* 0x0005e20000000800 */
[----:B------:R-:W-:Y:S01]  /*3560*/  FSETP.NEU.FTZ.AND P4, PT, R137, -INF , PT ;  /* 0xff8000008900780b */ /* 0x000fe20003f9d000 */
[----:B-1----:R-:W-:-:S06]  /*3570*/  FFMA.FTZ R6, R15, c[0x0][0x2d0], -R3 ;  /* 0x0000b4000f067a23 */ /* 0x002fcc0000010803 */
[----:B------:R-:W-:Y:S01]  /*3580*/  MUFU.EX2 R198, R4 ;  /* 0x0000000400c67308 */ /* 0x000fe20000000800 */
[----:B---3--:R-:W-:Y:S02]  /*3590*/  IMAD.MOV.U32 R15, RZ, RZ, R18 ;  /* 0x000000ffff0f7224 */ /* 0x008fe400078e0012 */
[----:B--2---:R-:W-:-:S05]  /*35a0*/  FFMA.FTZ R0, R17, c[0x0][0x2d0], -R3 ;  /* 0x0000b40011007a23 */ /* 0x004fca0000010803 */
[----:B------:R1:W-:Y:S01]  /*35b0*/  MUFU.EX2 R196, R6 ;  /* 0x0000000600c47308 */ /* 0x0003e20000000800 */
[----:B------:R-:W-:Y:S07]  /*35c0*/  LDSM.16.MT88.4 R16, [R217+0x100] ;  /* 0x00010000d910783b */ /* 0x000fee0000004200 */
[----:B------:R2:W3:Y:S01]  /*35d0*/  MUFU.EX2 R189, R0 ;  /* 0x0000000000bd7308 */ /* 0x0004e20000000800 */
[----:B-1----:R-:W1:Y:S01]  /*35e0*/  SHFL.BFLY PT, R6, R5, 0x1, 0x1f ;  /* 0x0c201f0005067f89 */ /* 0x002e6200000e0000 */
[----:B--2---:R-:W-:Y:S01]  /*35f0*/  FMUL.FTZ R0, R137, c[0x0][0x2d0] ;  /* 0x0000b40089007a20 */ /* 0x004fe20000410000 */
[----:B---3--:R-:W-:-:S04]  /*3600*/  F2FP.PACK_AB R7, R198, R189 ;  /* 0x000000bdc607723e */ /* 0x008fc800000000ff */
[----:B------:R-:W-:-:S05]  /*3610*/  FSEL R0, R0, RZ, P4 ;  /* 0x000000ff00007208 */ /* 0x000fca0002000000 */
[--C-:B------:R-:W-:Y:S02]  /*3620*/  FFMA.FTZ R4, R32, c[0x0][0x2d0], -R0.reuse ;  /* 0x0000b40020047a23 */ /* 0x100fe40000010800 */
[----:B------:R-:W2:Y:S01]  /*3630*/  LDSM.16.MT88.4 R32, [R216+0x2100] ;  /* 0x00210000d820783b */ /* 0x000ea20000004200 */
[--C-:B------:R-:W-:Y:S01]  /*3640*/  FFMA.FTZ R9, R37, c[0x0][0x2d0], -R0.reuse ;  /* 0x0000b40025097a23 */ /* 0x100fe20000010800 */
[----:B------:R3:W-:Y:S01]  /*3650*/  MUFU.EX2 R150, R4 ;  /* 0x0000000400967308 */ /* 0x0007e20000000800 */
[----:B-1----:R-:W-:Y:S02]  /*3660*/  FMNMX.FTZ R136, R5, R6, !PT ;  /* 0x0000000605887209 */ /* 0x002fe40007810000 */
[----:B------:R-:W-:Y:S02]  /*3670*/  F2FP.PACK_AB R6, R197, R190 ;  /* 0x000000bec506723e */ /* 0x000fe400000000ff */
[C---:B------:R-:W-:Y:S01]  /*3680*/  FSETP.NEU.FTZ.AND P4, PT, R136.reuse, -INF , PT ;  /* 0xff8000008800780b */ /* 0x040fe20003f9d000 */
[----:B------:R-:W-:Y:S01]  /*3690*/  FMUL.FTZ R8, R136, c[0x0][0x2d0] ;  /* 0x0000b40088087a20 */ /* 0x000fe20000410000 */
[----:B------:R-:W-:Y:S01]  /*36a0*/  F2FP.PACK_AB R5, R14, R196 ;  /* 0x000000c40e05723e */ /* 0x000fe200000000ff */
[----:B------:R-:W-:Y:S03]  /*36b0*/  MUFU.EX2 R191, R9 ;  /* 0x0000000900bf7308 */ /* 0x000fe60000000800 */
[----:B------:R-:W-:Y:S01]  /*36c0*/  FSEL R13, R8, RZ, P4 ;  /* 0x000000ff080d7208 */ /* 0x000fe20002000000 */
[----:B------:R-:W-:-:S02]  /*36d0*/  FFMA.FTZ R8, R38, c[0x0][0x2d0], -R0 ;  /* 0x0000b40026087a23 */ /* 0x000fc40000010800 */
[----:B---3--:R-:W-:Y:S02]  /*36e0*/  FFMA.FTZ R4, R36, c[0x0][0x2d0], -R0 ;  /* 0x0000b40024047a23 */ /* 0x008fe40000010800 */
[----:B------:R1:W3:Y:S08]  /*36f0*/  MUFU.EX2 R188, R8 ;  /* 0x0000000800bc7308 */ /* 0x0002f00000000800 */
[----:B------:R4:W-:Y:S01]  /*3700*/  MUFU.EX2 R149, R4 ;  /* 0x0000000400957308 */ /* 0x0009e20000000800 */
[----:B-1----:R-:W-:Y:S01]  /*3710*/  FFMA.FTZ R8, R39, c[0x0][0x2d0], -R13 ;  /* 0x0000b40027087a23 */ /* 0x002fe2000001080d */
[----:B---3--:R-:W-:Y:S01]  /*3720*/  F2FP.PACK_AB R10, R188, R191 ;  /* 0x000000bfbc0a723e */ /* 0x008fe200000000ff */
[----:B------:R-:W-:Y:S05]  /*3730*/  LDSM.16.MT88.4 R36, [R217+0x2500] ;  /* 0x00250000d924783b */ /* 0x000fea0000004200 */
[----:B------:R1:W-:Y:S01]  /*3740*/  MUFU.EX2 R247, R8 ;  /* 0x0000000800f77308 */ /* 0x0003e20000000800 */
[----:B----4-:R-:W-:-:S07]  /*3750*/  F2FP.PACK_AB R4, R15, R148 ;  /* 0x000000940f04723e */ /* 0x010fce00000000ff */
[----:B------:R-:W-:Y:S01]  /*3760*/  HMMA.16816.F32 R116, R4, R24, RZ ;  /* 0x000000180474723c */ /* 0x000fe200000018ff */
[----:B-1----:R-:W-:-:S07]  /*3770*/  FFMA.FTZ R8, R44, c[0x0][0x2d0], -R13 ;  /* 0x0000b4002c087a23 */ /* 0x002fce000001080d */
[C---:B------:R-:W-:Y:S01]  /*3780*/  HMMA.16816.F32 R112, R4.reuse, R16, RZ ;  /* 0x000000100470723c */ /* 0x040fe200000018ff */
[----:B------:R1:W3:Y:S07]  /*3790*/  MUFU.EX2 R246, R8 ;  /* 0x0000000800f67308 */ /* 0x0002ee0000000800 */
[C---:B------:R-:W-:Y:S08]  /*37a0*/  HMMA.16816.F32 R108, R4.reuse, R20, RZ ;  /* 0x00000014046c723c */ /* 0x040ff000000018ff */
[----:B------:R-:W-:Y:S01]  /*37b0*/  HMMA.16816.F32 R104, R4, R28, RZ ;  /* 0x0000001c0468723c */ /* 0x000fe200000018ff */
[----:B-1----:R-:W-:Y:S01]  /*37c0*/  FFMA.FTZ R8, R45, c[0x0][0x2d0], -R13 ;  /* 0x0000b4002d087a23 */ /* 0x002fe2000001080d */
[----:B---3--:R-:W-:-:S03]  /*37d0*/  F2FP.PACK_AB R9, R246, R247 ;  /* 0x000000f7f609723e */ /* 0x008fc600000000ff */
[----:B------:R1:W-:Y:S03]  /*37e0*/  MUFU.EX2 R249, R8 ;  /* 0x0000000800f97308 */ /* 0x0003e60000000800 */
[C---:B--2---:R-:W-:Y:S08]  /*37f0*/  HMMA.16816.F32 R100, R4.reuse, R32, RZ ;  /* 0x000000200464723c */ /* 0x044ff000000018ff */
[----:B------:R-:W-:Y:S01]  /*3800*/  HMMA.16816.F32 R96, R4, R40, RZ ;  /* 0x000000280460723c */ /* 0x000fe200000018ff */
[----:B-1----:R-:W-:-:S07]  /*3810*/  FFMA.FTZ R8, R46, c[0x0][0x2d0], -R13 ;  /* 0x0000b4002e087a23 */ /* 0x002fce000001080d */
[C---:B------:R-:W-:Y:S01]  /*3820*/  HMMA.16816.F32 R92, R4.reuse, R26, RZ ;  /* 0x0000001a045c723c */ /* 0x040fe200000018ff */
[----:B------:R1:W2:Y:S07]  /*3830*/  MUFU.EX2 R184, R8 ;  /* 0x0000000800b87308 */ /* 0x0002ae0000000800 */
[C---:B------:R-:W-:Y:S08]  /*3840*/  HMMA.16816.F32 R88, R4.reuse, R18, RZ ;  /* 0x000000120458723c */ /* 0x040ff000000018ff */
[----:B------:R-:W-:Y:S01]  /*3850*/  HMMA.16816.F32 R84, R4, R22, RZ ;  /* 0x000000160454723c */ /* 0x000fe200000018ff */
[----:B-1----:R-:W-:-:S02]  /*3860*/  F2FP.PACK_AB R8, R149, R150 ;  /* 0x000000969508723e */ /* 0x002fc400000000ff */
[----:B--2---:R-:W-:-:S05]  /*3870*/  F2FP.PACK_AB R11, R184, R249 ;  /* 0x000000f9b80b723e */ /* 0x004fca00000000ff */
[C---:B------:R-:W-:Y:S08]  /*3880*/  HMMA.16816.F32 R80, R4.reuse, R30, RZ ;  /* 0x0000001e0450723c */ /* 0x040ff000000018ff */
[C---:B------:R-:W-:Y:S08]  /*3890*/  HMMA.16816.F32 R76, R4.reuse, R34, RZ ;  /* 0x00000022044c723c */ /* 0x040ff000000018ff */
[----:B------:R-:W-:Y:S07]  /*38a0*/  HMMA.16816.F32 R68, R4, R42, RZ ;  /* 0x0000002a0444723c */ /* 0x000fee00000018ff */
[--C-:B------:R-:W-:Y:S01]  /*38b0*/  FFMA.FTZ R4, R47, c[0x0][0x2d0], -R12.reuse ;  /* 0x0000b4002f047a23 */ /* 0x100fe2000001080c */
[C---:B------:R-:W-:Y:S03]  /*38c0*/  HMMA.16816.F32 R72, R8.reuse, R24, RZ ;  /* 0x000000180848723c */ /* 0x040fe600000018ff */
[----:B------:R1:W-:Y:S05]  /*38d0*/  MUFU.EX2 R248, R4 ;  /* 0x0000000400f87308 */ /* 0x0003ea0000000800 */
[C---:B------:R-:W-:Y:S01]  /*38e0*/  HMMA.16816.F32 R144, R8.reuse, R26, RZ ;  /* 0x0000001a0890723c */ /* 0x040fe200000018ff */
[----:B------:R-:W2:Y:S07]  /*38f0*/  LDSM.16.MT88.4 R24, [R216+0x500] ;  /* 0x00050000d818783b */ /* 0x000eae0000004200 */
[----:B------:R-:W-:Y:S01]  /*3900*/  HMMA.16816.F32 R64, R8, R16, RZ ;  /* 0x000000100840723c */ /* 0x000fe200000018ff */
[----:B-1----:R-:W-:-:S04]  /*3910*/  FFMA.FTZ R4, R48, c[0x0][0x2d0], -R12 ;  /* 0x0000b40030047a23 */ /* 0x002fc8000001080c */
[----:B------:R1:W-:Y:S03]  /*3920*/  MUFU.EX2 R199, R4 ;  /* 0x0000000400c77308 */ /* 0x0003e60000000800 */
[C---:B------:R-:W-:Y:S01]  /*3930*/  HMMA.16816.F32 R140, R8.reuse, R18, RZ ;  /* 0x00000012088c723c */ /* 0x040fe200000018ff */
[----:B------:R-:W-:Y:S07]  /*3940*/  LDSM.16.MT88.4 R16, [R216+0x1500] ;  /* 0x00150000d810783b */ /* 0x000fee0000004200 */
[----:B------:R-:W-:Y:S01]  /*3950*/  HMMA.16816.F32 R60, R8, R20, RZ ;  /* 0x00000014083c723c */ /* 0x000fe200000018ff */
[----:B-1----:R-:W-:-:S07]  /*3960*/  FFMA.FTZ R4, R49, c[0x0][0x2d0], -R12 ;  /* 0x0000b40031047a23 */ /* 0x002fce000001080c */
[C---:B------:R-:W-:Y:S01]  /*3970*/  HMMA.16816.F32 R128, R8.reuse, R22, RZ ;  /* 0x000000160880723c */ /* 0x040fe200000018ff */
[----:B------:R-:W1:Y:S01]  /*3980*/  LDSM.16.MT88.4 R20, [R217+0x500] ;  /* 0x00050000d914783b */ /* 0x000e620000004200 */
[----:B------:R3:W-:Y:S06]  /*3990*/  MUFU.EX2 R201, R4 ;  /* 0x0000000400c97308 */ /* 0x0007ec0000000800 */
[C---:B------:R-:W-:Y:S08]  /*39a0*/  HMMA.16816.F32 R52, R8.reuse, R28, RZ ;  /* 0x0000001c0834723c */ /* 0x040ff000000018ff */
[----:B------:R-:W-:Y:S01]  /*39b0*/  HMMA.16816.F32 R152, R8, R30, RZ ;  /* 0x0000001e0898723c */ /* 0x000fe200000018ff */
[----:B------:R-:W4:Y:S01]  /*39c0*/  LDSM.16.MT88.4 R28, [R217+0x1500] ;  /* 0x00150000d91c783b */ /* 0x000f220000004200 */
[----:B---3--:R-:W-:-:S04]  /*39d0*/  FFMA.FTZ R4, R50, c[0x0][0x2d0], -R12 ;  /* 0x0000b40032047a23 */ /* 0x008fc8000001080c */
[----:B------:R3:W5:Y:S02]  /*39e0*/  MUFU.EX2 R202, R4 ;  /* 0x0000000400ca7308 */ /* 0x0007640000000800 */
[C---:B------:R-:W-:Y:S08]  /*39f0*/  HMMA.16816.F32 R156, R8.reuse, R34, RZ ;  /* 0x00000022089c723c */ /* 0x040ff000000018ff */
[----:B------:R-:W-:Y:S01]  /*3a00*/  HMMA.16816.F32 R44, R8, R40, RZ ;  /* 0x00000028082c723c */ /* 0x000fe200000018ff */
[----:B---3--:R-:W-:-:S07]  /*3a10*/  FFMA.FTZ R4, R51, c[0x0][0x2d0], -R3 ;  /* 0x0000b40033047a23 */ /* 0x008fce0000010803 */
[C---:B------:R-:W-:Y:S01]  /*3a20*/  HMMA.16816.F32 R160, R8.reuse, R42, RZ ;  /* 0x0000002a08a0723c */ /* 0x040fe200000018ff */
[----:B-----5:R-:W-:Y:S01]  /*3a30*/  F2FP.PACK_AB R6, R202, R201 ;  /* 0x000000c9ca06723e */ /* 0x020fe200000000ff */
[----:B------:R3:W-:Y:S06]  /*3a40*/  MUFU.EX2 R241, R4 ;  /* 0x0000000400f17308 */ /* 0x0007ec0000000800 */
[----:B------:R-:W-:Y:S01]  /*3a50*/  HMMA.16816.F32 R48, R8, R32, RZ ;  /* 0x000000200830723c */ /* 0x000fe200000018ff */
[----:B------:R-:W5:Y:S06]  /*3a60*/  LDSM.16.MT88.4 R32, [R216+0x2500] ;  /* 0x00250000d820783b */ /* 0x000f6c0000004200 */
[----:B------:R-:W-:-:S02]  /*3a70*/  FFMA.FTZ R8, R123, c[0x0][0x2d0], -R0 ;  /* 0x0000b4007b087a23 */ /* 0x000fc40000010800 */
[----:B---3--:R-:W-:Y:S02]  /*3a80*/  FFMA.FTZ R4, R57, c[0x0][0x2d0], -R3 ;  /* 0x0000b40039047a23 */ /* 0x008fe40000010803 */
[----:B------:R3:W-:Y:S01]  /*3a90*/  MUFU.EX2 R234, R8 ;  /* 0x0000000800ea7308 */ /* 0x0007e20000000800 */
[----:B------:R-:W-:-:S07]  /*3aa0*/  IMAD.MOV.U32 R57, RZ, RZ, R151 ;  /* 0x000000ffff397224 */ /* 0x000fce00078e0097 */
[----:B------:R1:W1:Y:S01]  /*3ab0*/  MUFU.EX2 R244, R4 ;  /* 0x0000000400f47308 */ /* 0x0002620000000800 */
[----:B---3--:R-:W-:-:S07]  /*3ac0*/  FFMA.FTZ R8, R122, c[0x0][0x2d0], -R0 ;  /* 0x0000b4007a087a23 */ /* 0x008fce0000010800 */
[----:B------:R3:W-:Y:S01]  /*3ad0*/  MUFU.EX2 R233, R8 ;  /* 0x0000000800e97308 */ /* 0x0007e20000000800 */
[----:B-1----:R-:W-:Y:S01]  /*3ae0*/  FFMA.FTZ R4, R58, c[0x0][0x2d0], -R3 ;  /* 0x0000b4003a047a23 */ /* 0x002fe20000010803 */
[----:B------:R-:W-:Y:S01]  /*3af0*/  F2FP.PACK_AB R5, R244, R241 ;  /* 0x000000f1f405723e */ /* 0x000fe200000000ff */
[----:B------:R-:W-:-:S05]  /*3b00*/  IMAD.MOV.U32 R58, RZ, RZ, R150 ;  /* 0x000000ffff3a7224 */ /* 0x000fca00078e0096 */
[----:B------:R1:W-:Y:S01]  /*3b10*/  MUFU.EX2 R243, R4 ;  /* 0x0000000400f37308 */ /* 0x0003e20000000800 */
[----:B---3--:R-:W-:Y:S02]  /*3b20*/  FFMA.FTZ R8, R127, c[0x0][0x2d0], -R13 ;  /* 0x0000b4007f087a23 */ /* 0x008fe4000001080d */
[----:B------:R-:W-:-:S05]  /*3b30*/  IMAD.MOV.U32 R127, RZ, RZ, R14 ;  /* 0x000000ffff7f7224 */ /* 0x000fca00078e000e */
[----:B------:R3:W-:Y:S01]  /*3b40*/  MUFU.EX2 R227, R8 ;  /* 0x0000000800e37308 */ /* 0x0007e20000000800 */
[--C-:B------:R-:W-:Y:S02]  /*3b50*/  FFMA.FTZ R14, R166, c[0x0][0x2d0], -R3.reuse ;  /* 0x0000b400a60e7a23 */ /* 0x100fe40000010803 */
[----:B-1----:R-:W-:Y:S02]  /*3b60*/  FFMA.FTZ R4, R59, c[0x0][0x2d0], -R3 ;  /* 0x0000b4003b047a23 */ /* 0x002fe40000010803 */
[----:B------:R-:W-:-:S03]  /*3b70*/  IMAD.MOV.U32 R59, RZ, RZ, R149 ;  /* 0x000000ffff3b7224 */ /* 0x000fc600078e0095 */
[----:B------:R1:W1:Y:S01]  /*3b80*/  MUFU.EX2 R242, R4 ;  /* 0x0000000400f27308 */ /* 0x0002620000000800 */
[----:B---3--:R-:W-:-:S07]  /*3b90*/  FFMA.FTZ R8, R126, c[0x0][0x2d0], -R13 ;  /* 0x0000b4007e087a23 */ /* 0x008fce000001080d */
[----:B------:R3:W-:Y:S01]  /*3ba0*/  MUFU.EX2 R187, R14 ;  /* 0x0000000e00bb7308 */ /* 0x0007e20000000800 */
[----:B------:R-:W-:Y:S02]  /*3bb0*/  IMAD.MOV.U32 R126, RZ, RZ, R148 ;  /* 0x000000ffff7e7224 */ /* 0x000fe400078e0094 */
[----:B-1----:R-:W-:-:S05]  /*3bc0*/  FFMA.FTZ R4, R120, c[0x0][0x2d0], -R0 ;  /* 0x0000b40078047a23 */ /* 0x002fca0000010800 */
[----:B------:R1:W-:Y:S01]  /*3bd0*/  MUFU.EX2 R228, R8 ;  /* 0x0000000800e47308 */ /* 0x0003e20000000800 */
[----:B------:R-:W-:-:S07]  /*3be0*/  F2FP.PACK_AB R7, R242, R243 ;  /* 0x000000f3f207723e */ /* 0x000fce00000000ff */
[----:B------:R2:W-:Y:S01]  /*3bf0*/  MUFU.EX2 R236, R4 ;  /* 0x0000000400ec7308 */ /* 0x0005e20000000800 */
[----:B---3--:R-:W-:Y:S02]  /*3c00*/  FFMA.FTZ R14, R167, c[0x0][0x2d0], -R3 ;  /* 0x0000b400a70e7a23 */ /* 0x008fe40000010803 */
[----:B-1----:R-:W-:-:S05]  /*3c10*/  FFMA.FTZ R8, R125, c[0x0][0x2d0], -R13 ;  /* 0x0000b4007d087a23 */ /* 0x002fca000001080d */
[----:B------:R1:W-:Y:S01]  /*3c20*/  MUFU.EX2 R192, R14 ;  /* 0x0000000e00c07308 */ /* 0x0003e20000000800 */
[----:B--2---:R-:W-:-:S07]  /*3c30*/  FFMA.FTZ R4, R121, c[0x0][0x2d0], -R0 ;  /* 0x0000b40079047a23 */ /* 0x004fce0000010800 */
[----:B------:R2:W-:Y:S08]  /*3c40*/  MUFU.EX2 R226, R8 ;  /* 0x0000000800e27308 */ /* 0x0005f00000000800 */
[----:B------:R3:W3:Y:S01]  /*3c50*/  MUFU.EX2 R235, R4 ;  /* 0x0000000400eb7308 */ /* 0x0006e20000000800 */
[----:B-1----:R-:W-:Y:S02]  /*3c60*/  FFMA.FTZ R14, R176, c[0x0][0x2d0], -R0 ;  /* 0x0000b400b00e7a23 */ /* 0x002fe40000010800 */
[----:B--2---:R-:W-:-:S05]  /*3c70*/  FFMA.FTZ R8, R124, c[0x0][0x2d0], -R13 ;  /* 0x0000b4007c087a23 */ /* 0x004fca000001080d */
[----:B------:R1:W2:Y:S01]  /*3c80*/  MUFU.EX2 R225, R8 ;  /* 0x0000000800e17308 */ /* 0x0002a20000000800 */
[----:B---3--:R-:W-:-:S07]  /*3c90*/  F2FP.PACK_AB R4, R199, R248 ;  /* 0x000000f8c704723e */ /* 0x008fce00000000ff */
[----:B------:R-:W-:Y:S01]  /*3ca0*/  HMMA.16816.F32 R172, R4, R24, R116 ;  /* 0x0000001804ac723c */ /* 0x000fe20000001874 */
[----:B-1----:R-:W-:-:S07]  /*3cb0*/  FFMA.FTZ R8, R134, c[0x0][0x2d0], -R12 ;  /* 0x0000b40086087a23 */ /* 0x002fce000001080c */
[C---:B------:R-:W-:Y:S01]  /*3cc0*/  HMMA.16816.F32 R168, R4.reuse, R20, R112 ;  /* 0x0000001404a8723c */ /* 0x040fe20000001870 */
[----:B------:R1:W-:Y:S07]  /*3cd0*/  MUFU.EX2 R210, R8 ;  /* 0x0000000800d27308 */ /* 0x0003ee0000000800 */
[C---:B------:R-:W-:Y:S08]  /*3ce0*/  HMMA.16816.F32 R120, R4.reuse, R16, R108 ;  /* 0x000000100478723c */ /* 0x040ff0000000186c */
[----:B----4-:R-:W-:Y:S01]  /*3cf0*/  HMMA.16816.F32 R116, R4, R28, R104 ;  /* 0x0000001c0474723c */ /* 0x010fe20000001868 */
[----:B-1----:R-:W-:-:S02]  /*3d00*/  FFMA.FTZ R8, R138, c[0x0][0x2d0], -R12 ;  /* 0x0000b4008a087a23 */ /* 0x002fc4000001080c */
[----:B------:R1:W-:Y:S05]  /*3d10*/  MUFU.EX2 R138, R14 ;  /* 0x0000000e008a7308 */ /* 0x0003ea0000000800 */
[C---:B-----5:R-:W-:Y:S03]  /*3d20*/  HMMA.16816.F32 R112, R4.reuse, R32, R100 ;  /* 0x000000200470723c */ /* 0x060fe60000001864 */
[----:B------:R3:W4:Y:S05]  /*3d30*/  MUFU.EX2 R209, R8 ;  /* 0x0000000800d17308 */ /* 0x00072a0000000800 */
[----:B------:R-:W-:Y:S01]  /*3d40*/  HMMA.16816.F32 R108, R4, R36, R96 ;  /* 0x00000024046c723c */ /* 0x000fe20000001860 */
[----:B-1----:R-:W-:-:S07]  /*3d50*/  FFMA.FTZ R14, R177, c[0x0][0x2d0], -R0 ;  /* 0x0000b400b10e7a23 */ /* 0x002fce0000010800 */
[----:B------:R-:W-:Y:S01]  /*3d60*/  HMMA.16816.F32 R148, R4, R26, R92 ;  /* 0x0000001a0494723c */ /* 0x000fe2000000185c */
[----:B---3--:R-:W-:-:S04]  /*3d70*/  FFMA.FTZ R8, R132, c[0x0][0x2d0], -R12 ;  /* 0x0000b40084087a23 */ /* 0x008fc8000001080c */
[----:B------:R1:W-:Y:S03]  /*3d80*/  MUFU.EX2 R208, R8 ;  /* 0x0000000800d07308 */ /* 0x0003e60000000800 */
[C---:B------:R-:W-:Y:S08]  /*3d90*/  HMMA.16816.F32 R104, R4.reuse, R22, R88 ;  /* 0x000000160468723c */ /* 0x040ff00000001858 */
[----:B------:R-:W-:Y:S01]  /*3da0*/  HMMA.16816.F32 R100, R4, R18, R84 ;  /* 0x000000120464723c */ /* 0x000fe20000001854 */
[----:B-1----:R-:W-:-:S07]  /*3db0*/  FFMA.FTZ R8, R133, c[0x0][0x2d0], -R12 ;  /* 0x0000b40085087a23 */ /* 0x002fce000001080c */
[----:B------:R-:W-:Y:S01]  /*3dc0*/  HMMA.16816.F32 R96, R4, R30, R80 ;  /* 0x0000001e0460723c */ /* 0x000fe20000001850 */
[----:B------:R1:W-:Y:S01]  /*3dd0*/  MUFU.EX2 R133, R14 ;  /* 0x0000000e00857308 */ /* 0x0003e20000000800 */
[----:B------:R-:W-:-:S06]  /*3de0*/  IMAD.MOV.U32 R87, RZ, RZ, R196 ;  /* 0x000000ffff577224 */ /* 0x000fcc00078e00c4 */
[C---:B------:R-:W-:Y:S01]  /*3df0*/  HMMA.16816.F32 R92, R4.reuse, R34, R76 ;  /* 0x00000022045c723c */ /* 0x040fe2000000184c */
[----:B------:R3:W-:Y:S07]  /*3e00*/  MUFU.EX2 R195, R8 ;  /* 0x0000000800c37308 */ /* 0x0007ee0000000800 */
[----:B------:R-:W-:Y:S01]  /*3e10*/  HMMA.16816.F32 R88, R4, R38, R68 ;  /* 0x000000260458723c */ /* 0x000fe20000001844 */
[----:B-1----:R-:W-:-:S04]  /*3e20*/  FFMA.FTZ R14, R178, c[0x0][0x2d0], -R0 ;  /* 0x0000b400b20e7a23 */ /* 0x002fc80000010800 */
[----:B------:R1:W-:Y:S02]  /*3e30*/  MUFU.EX2 R134, R14 ;  /* 0x0000000e00867308 */ /* 0x0003e40000000800 */
[----:B------:R-:W-:Y:S02]  /*3e40*/  F2FP.PACK_AB R4, R235, R236 ;  /* 0x000000eceb04723e */ /* 0x000fe400000000ff */
[----:B------:R-:W-:Y:S01]  /*3e50*/  F2FP.PACK_AB R5, R228, R227 ;  /* 0x000000e3e405723e */ /* 0x000fe200000000ff */
[----:B---3--:R-:W-:Y:S01]  /*3e60*/  FFMA.FTZ R8, R164, c[0x0][0x2d0], -R3 ;  /* 0x0000b400a4087a23 */ /* 0x008fe20000010803 */
[----:B------:R-:W-:Y:S02]  /*3e70*/  F2FP.PACK_AB R6, R233, R234 ;  /* 0x000000eae906723e */ /* 0x000fe400000000ff */
[----:B--2---:R-:W-:Y:S01]  /*3e80*/  F2FP.PACK_AB R7, R225, R226 ;  /* 0x000000e2e107723e */ /* 0x004fe200000000ff */
[----:B------:R2:W-:Y:S06]  /*3e90*/  MUFU.EX2 R194, R8 ;  /* 0x0000000800c27308 */ /* 0x0005ec0000000800 */
[----:B------:R-:W-:Y:S01]  /*3ea0*/  HMMA.16816.F32 R80, R4, R24, R72 ;  /* 0x000000180450723c */ /* 0x000fe20000001848 */
[----:B-1----:R-:W-:-:S07]  /*3eb0*/  FFMA.FTZ R14, R179, c[0x0][0x2d0], -R0 ;  /* 0x0000b400b30e7a23 */ /* 0x002fce0000010800 */
[----:B------:R-:W-:Y:S01]  /*3ec0*/  HMMA.16816.F32 R204, R4, R36, R44 ;  /* 0x0000002404cc723c */ /* 0x000fe2000000182c */
[----:B--2---:R-:W-:-:S04]  /*3ed0*/  FFMA.FTZ R8, R165, c[0x0][0x2d0], -R3 ;  /* 0x0000b400a5087a23 */ /* 0x004fc80000010803 */
[----:B------:R1:W2:Y:S03]  /*3ee0*/  MUFU.EX2 R193, R8 ;  /* 0x0000000800c17308 */ /* 0x0002a60000000800 */
[C---:B------:R-:W-:Y:S08]  /*3ef0*/  HMMA.16816.F32 R72, R4.reuse, R16, R60 ;  /* 0x000000100448723c */ /* 0x040ff0000000183c */
[C---:B------:R-:W-:Y:S01]  /*3f00*/  HMMA.16816.F32 R44, R4.reuse, R18, R128 ;  /* 0x00000012042c723c */ /* 0x040fe20000001880 */
[----:B------:R-:W3:Y:S04]  /*3f10*/  LDSM.16.MT88.4 R16, [R216+0x900] ;  /* 0x00090000d810783b */ /* 0x000ee80000004200 */
[----:B-1----:R-:W1:Y:S02]  /*3f20*/  LDSM.16.MT88.4 R8, [R217+0x900] ;  /* 0x00090000d908783b */ /* 0x002e640000004200 */
[----:B------:R-:W-:Y:S01]  /*3f30*/  IMAD.MOV.U32 R131, RZ, RZ, R57 ;  /* 0x000000ffff837224 */ /* 0x000fe200078e0039 */
[----:B------:R-:W-:Y:S01]  /*3f40*/  HMMA.16816.F32 R76, R4, R20, R64 ;  /* 0x00000014044c723c */ /* 0x000fe20000001840 */
[----:B------:R-:W-:-:S02]  /*3f50*/  IMAD.MOV.U32 R130, RZ, RZ, R203 ;  /* 0x000000ffff827224 */ /* 0x000fc400078e00cb */
[----:B------:R-:W-:Y:S02]  /*3f60*/  IMAD.MOV.U32 R129, RZ, RZ, R202 ;  /* 0x000000ffff817224 */ /* 0x000fe400078e00ca */
[----:B------:R-:W-:-:S03]  /*3f70*/  IMAD.MOV.U32 R128, RZ, RZ, R201 ;  /* 0x000000ffff807224 */ /* 0x000fc600078e00c9 */
[C---:B------:R-:W-:Y:S08]  /*3f80*/  HMMA.16816.F32 R68, R4.reuse, R28, R52 ;  /* 0x0000001c0444723c */ /* 0x040ff00000001834 */
[C---:B------:R-:W-:Y:S08]  /*3f90*/  HMMA.16816.F32 R64, R4.reuse, R32, R48 ;  /* 0x000000200440723c */ /* 0x040ff00000001830 */
[C---:B------:R-:W-:Y:S01]  /*3fa0*/  HMMA.16816.F32 R60, R4.reuse, R26, R144 ;  /* 0x0000001a043c723c */ /* 0x040fe20000001890 */
[----:B------:R-:W-:Y:S07]  /*3fb0*/  LDSM.16.MT88.4 R24, [R217+0x1900] ;  /* 0x00190000d918783b */ /* 0x000fee0000004200 */
[C---:B------:R-:W-:Y:S01]  /*3fc0*/  HMMA.16816.F32 R48, R4.reuse, R22, R140 ;  /* 0x000000160430723c */ /* 0x040fe2000000188c */
[----:B------:R-:W5:Y:S07]  /*3fd0*/  LDSM.16.MT88.4 R20, [R216+0x1900] ;  /* 0x00190000d814783b */ /* 0x000f6e0000004200 */
[C---:B------:R-:W-:Y:S01]  /*3fe0*/  HMMA.16816.F32 R40, R4.reuse, R30, R152 ;  /* 0x0000001e0428723c */ /* 0x040fe20000001898 */
[----:B------:R-:W1:Y:S06]  /*3ff0*/  LDSM.16.MT88.4 R28, [R216+0x2900] ;  /* 0x00290000d81c783b */ /* 0x000e6c0000004200 */
[----:B------:R-:W-:Y:S01]  /*4000*/  IMAD.MOV.U32 R155, RZ, RZ, R200 ;  /* 0x000000ffff9b7224 */ /* 0x000fe200078e00c8 */
[----:B------:R-:W-:Y:S01]  /*4010*/  HMMA.16816.F32 R52, R4, R34, R156 ;  /* 0x000000220434723c */ /* 0x000fe2000000189c */
[----:B------:R-:W5:Y:S01]  /*4020*/  LDSM.16.MT88.4 R32, [R217+0x2900] ;  /* 0x00290000d920783b */ /* 0x000f620000004200 */
[----:B------:R-:W-:-:S02]  /*4030*/  IMAD.MOV.U32 R154, RZ, RZ, R199 ;  /* 0x000000ffff9a7224 */ /* 0x000fc400078e00c7 */
[----:B------:R-:W-:Y:S02]  /*4040*/  IMAD.MOV.U32 R153, RZ, RZ, R198 ;  /* 0x000000ffff997224 */ /* 0x000fe400078e00c6 */
[----:B------:R-:W-:Y:S02]  /*4050*/  IMAD.MOV.U32 R152, RZ, RZ, R197 ;  /* 0x000000ffff987224 */ /* 0x000fe400078e00c5 */
[----:B------:R-:W-:Y:S01]  /*4060*/  HMMA.16816.F32 R36, R4, R38, R160 ;  /* 0x000000260424723c */ /* 0x000fe200000018a0 */
[----:B------:R-:W-:Y:S02]  /*4070*/  IMAD.MOV.U32 R157, RZ, RZ, R59 ;  /* 0x000000ffff9d7224 */ /* 0x000fe400078e003b */
[----:B------:R-:W-:Y:S02]  /*4080*/  IMAD.MOV.U32 R156, RZ, RZ, R58 ;  /* 0x000000ffff9c7224 */ /* 0x000fe400078e003a */
[----:B------:R-:W-:Y:S02]  /*4090*/  IMAD.MOV.U32 R159, RZ, RZ, R126 ;  /* 0x000000ffff9f7224 */ /* 0x000fe400078e007e */
[----:B----4-:R-:W-:Y:S01]  /*40a0*/  F2FP.PACK_AB R4, R209, R210 ;  /* 0x000000d2d104723e */ /* 0x010fe200000000ff */
[----:B------:R-:W-:Y:S01]  /*40b0*/  IMAD.MOV.U32 R158, RZ, RZ, R127 ;  /* 0x000000ffff9e7224 */ /* 0x000fe200078e007f */
[----:B--2---:R-:W-:-:S02]  /*40c0*/  F2FP.PACK_AB R5, R193, R194 ;  /* 0x000000c2c105723e */ /* 0x004fc400000000ff */
[----:B------:R-:W-:Y:S02]  /*40d0*/  F2FP.PACK_AB R6, R195, R208 ;  /* 0x000000d0c306723e */ /* 0x000fe400000000ff */
[----:B------:R-:W-:-:S07]  /*40e0*/  F2FP.PACK_AB R7, R192, R187 ;  /* 0x000000bbc007723e */ /* 0x000fce00000000ff */
[C---:B---3--:R-:W-:Y:S07]  /*40f0*/  HMMA.16816.F32 R140, R4.reuse, R16, R172 ;  /* 0x00000010048c723c */ /* 0x048fee00000018ac */
[----:B------:R-:W-:Y:S01]  /*4100*/  IMAD.MOV.U32 R175, RZ, RZ, R184 ;  /* 0x000000ffffaf7224 */ /* 0x000fe200078e00b8 */
[C---:B-1----:R-:W-:Y:S01]  /*4110*/  HMMA.16816.F32 R168, R4.reuse, R8, R168 ;  /* 0x0000000804a8723c */ /* 0x042fe200000018a8 */
[----:B------:R1:W-:Y:S07]  /*4120*/  MUFU.EX2 R184, R14 ;  /* 0x0000000e00b87308 */ /* 0x0003ee0000000800 */
[C---:B-----5:R-:W-:Y:S08]  /*4130*/  HMMA.16816.F32 R124, R4.reuse, R20, R120 ;  /* 0x00000014047c723c */ /* 0x060ff00000001878 */
[C---:B------:R-:W-:Y:S01]  /*4140*/  HMMA.16816.F32 R196, R4.reuse, R24, R116 ;  /* 0x0000001804c4723c */ /* 0x040fe20000001874 */
[--C-:B-1----:R-:W-:Y:S01]  /*4150*/  FFMA.FTZ R14, R181, c[0x0][0x2d0], -R13.reuse ;  /* 0x0000b400b50e7a23 */ /* 0x102fe2000001080d */
[----:B------:R-:W-:Y:S03]  /*4160*/  LDSM.16.MT88.4 R116, [R216+0x2d00] ;  /* 0x002d0000d874783b */ /* 0x000fe60000004200 */
[----:B------:R1:W-:Y:S03]  /*4170*/  MUFU.EX2 R132, R14 ;  /* 0x0000000e00847308 */ /* 0x0003e60000000800 */
[C---:B------:R-:W-:Y:S08]  /*4180*/  HMMA.16816.F32 R112, R4.reuse, R28, R112 ;  /* 0x0000001c0470723c */ /* 0x040ff00000001870 */
[----:B------:R-:W-:Y:S01]  /*4190*/  HMMA.16816.F32 R200, R4, R32, R108 ;  /* 0x0000002004c8723c */ /* 0x000fe2000000186c */
[----:B-1----:R-:W-:-:S07]  /*41a0*/  FFMA.FTZ R14, R182, c[0x0][0x2d0], -R13 ;  /* 0x0000b400b60e7a23 */ /* 0x002fce000001080d */
[C---:B------:R-:W-:Y:S01]  /*41b0*/  HMMA.16816.F32 R148, R4.reuse, R18, R148 ;  /* 0x000000120494723c */ /* 0x040fe20000001894 */
[----:B------:R1:W2:Y:S07]  /*41c0*/  MUFU.EX2 R59, R14 ;  /* 0x0000000e003b7308 */ /* 0x0002ae0000000800 */
[C---:B------:R-:W-:Y:S08]  /*41d0*/  HMMA.16816.F32 R100, R4.reuse, R22, R100 ;  /* 0x000000160464723c */ /* 0x040ff00000001864 */
[----:B------:R-:W-:Y:S01]  /*41e0*/  HMMA.16816.F32 R160, R4, R26, R96 ;  /* 0x0000001a04a0723c */ /* 0x000fe20000001860 */
[----:B-1----:R-:W-:-:S04]  /*41f0*/  FFMA.FTZ R14, R180, c[0x0][0x2d0], -R13 ;  /* 0x0000b400b40e7a23 */ /* 0x002fc8000001080d */
[----:B------:R1:W-:Y:S03]  /*4200*/  MUFU.EX2 R58, R14 ;  /* 0x0000000e003a7308 */ /* 0x0003e60000000800 */
[C---:B------:R-:W-:Y:S01]  /*4210*/  HMMA.16816.F32 R164, R4.reuse, R30, R92 ;  /* 0x0000001e04a4723c */ /* 0x040fe2000000185c */
[----:B------:R-:W-:Y:S07]  /*4220*/  LDSM.16.MT88.4 R92, [R216+0x1d00] ;  /* 0x001d0000d85c783b */ /* 0x000fee0000004200 */
[----:B------:R-:W-:Y:S01]  /*4230*/  HMMA.16816.F32 R144, R4, R34, R88 ;  /* 0x000000220490723c */ /* 0x000fe20000001858 */
[----:B-1----:R-:W-:-:S06]  /*4240*/  FFMA.FTZ R14, R183, c[0x0][0x2d0], -R13 ;  /* 0x0000b400b70e7a23 */ /* 0x002fcc000001080d */
[----:B------:R-:W-:Y:S01]  /*4250*/  IMAD.MOV.U32 R91, RZ, RZ, R191 ;  /* 0x000000ffff5b7224 */ /* 0x000fe200078e00bf */
[----:B------:R1:W3:Y:S01]  /*4260*/  MUFU.EX2 R57, R14 ;  /* 0x0000000e00397308 */ /* 0x0002e20000000800 */
[----:B------:R-:W-:Y:S02]  /*4270*/  IMAD.MOV.U32 R90, RZ, RZ, R190 ;  /* 0x000000ffff5a7224 */ /* 0x000fe400078e00be */
[----:B------:R-:W-:Y:S02]  /*4280*/  IMAD.MOV.U32 R89, RZ, RZ, R189 ;  /* 0x000000ffff597224 */ /* 0x000fe400078e00bd */
[----:B------:R-:W-:Y:S02]  /*4290*/  IMAD.MOV.U32 R88, RZ, RZ, R188 ;  /* 0x000000ffff587224 */ /* 0x000fe400078e00bc */
[----:B-1----:R-:W-:Y:S02]  /*42a0*/  IMAD.MOV.U32 R14, RZ, RZ, R87 ;  /* 0x000000ffff0e7224 */ /* 0x002fe400078e0057 */
[----:B------:R-:W-:Y:S01]  /*42b0*/  HMMA.16816.F32 R84, R4, R10, R104 ;  /* 0x0000000a0454723c */ /* 0x000fe20000001868 */
[----:B------:R-:W-:Y:S06]  /*42c0*/  LDSM.16.MT88.4 R104, [R217+0x1d00] ;  /* 0x001d0000d968783b */ /* 0x000fec0000004200 */
[----:B------:R-:W-:-:S02]  /*42d0*/  F2FP.PACK_AB R4, R133, R138 ;  /* 0x0000008a8504723e */ /* 0x000fc400000000ff */
[----:B--2---:R-:W-:Y:S02]  /*42e0*/  F2FP.PACK_AB R5, R59, R132 ;  /* 0x000000843b05723e */ /* 0x004fe400000000ff */
[----:B------:R-:W-:Y:S02]  /*42f0*/  F2FP.PACK_AB R6, R184, R134 ;  /* 0x00000086b806723e */ /* 0x000fe400000000ff */
[----:B---3--:R-:W-:-:S07]  /*4300*/  F2FP.PACK_AB R7, R57, R58 ;  /* 0x0000003a3907723e */ /* 0x008fce00000000ff */
[C---:B------:R-:W-:Y:S07]  /*4310*/  HMMA.16816.F32 R176, R4.reuse, R8, R76 ;  /* 0x0000000804b0723c */ /* 0x040fee000000184c */
[----:B------:R-:W-:Y:S01]  /*4320*/  FFMA.FTZ R8, R213, c[0x0][0x2d0], -R12 ;  /* 0x0000b400d5087a23 */ /* 0x000fe2000001080c */
[----:B------:R-:W-:Y:S01]  /*4330*/  HMMA.16816.F32 R180, R4, R18, R60 ;  /* 0x0000001204b4723c */ /* 0x000fe2000000183c */
[----:B------:R-:W-:Y:S02]  /*4340*/  IMAD.MOV.U32 R79, RZ, RZ, R175 ;  /* 0x000000ffff4f7224 */ /* 0x000fe400078e00af */
[----:B------:R-:W-:-:S02]  /*4350*/  IMAD.MOV.U32 R78, RZ, RZ, R152 ;  /* 0x000000ffff4e7224 */ /* 0x000fc400078e0098 */
[----:B------:R-:W-:Y:S02]  /*4360*/  IMAD.MOV.U32 R77, RZ, RZ, R153 ;  /* 0x000000ffff4d7224 */ /* 0x000fe400078e0099 */
[----:B------:R-:W-:Y:S01]  /*4370*/  IMAD.MOV.U32 R76, RZ, RZ, R154 ;  /* 0x000000ffff4c7224 */ /* 0x000fe200078e009a */
[C---:B------:R-:W-:Y:S01]  /*4380*/  HMMA.16816.F32 R172, R4.reuse, R10, R48 ;  /* 0x0000000a04ac723c */ /* 0x040fe20000001830 */
[----:B------:R1:W-:Y:S01]  /*4390*/  MUFU.EX2 R49, R8 ;  /* 0x0000000800317308 */ /* 0x0003e20000000800 */
[----:B------:R-:W-:Y:S02]  /*43a0*/  IMAD.MOV.U32 R9, RZ, RZ, R155 ;  /* 0x000000ffff097224 */ /* 0x000fe400078e009b */
[----:B------:R-:W-:Y:S03]  /*43b0*/  LDSM.16.MT88.4 R152, [R216+0xd00] ;  /* 0x000d0000d898783b */ /* 0x000fe60000004200 */
[----:B------:R-:W-:Y:S01]  /*43c0*/  IMAD.MOV.U32 R10, RZ, RZ, R131 ;  /* 0x000000ffff0a7224 */ /* 0x000fe200078e0083 */
[----:B------:R-:W-:Y:S01]  /*43d0*/  HMMA.16816.F32 R60, R4, R22, R44 ;  /* 0x00000016043c723c */ /* 0x000fe2000000182c */
[----:B------:R-:W-:-:S02]  /*43e0*/  IMAD.MOV.U32 R11, RZ, RZ, R130 ;  /* 0x000000ffff0b7224 */ /* 0x000fc400078e0082 */
[----:B------:R-:W-:Y:S02]  /*43f0*/  IMAD.MOV.U32 R51, RZ, RZ, R128 ;  /* 0x000000ffff337224 */ /* 0x000fe400078e0080 */
[----:B------:R-:W-:Y:S02]  /*4400*/  IMAD.MOV.U32 R50, RZ, RZ, R129 ;  /* 0x000000ffff327224 */ /* 0x000fe400078e0081 */
[----:B------:R-:W-:Y:S01]  /*4410*/  IMAD.MOV.U32 R213, RZ, RZ, R51 ;  /* 0x000000ffffd57224 */ /* 0x000fe200078e0033 */
[----:B------:R-:W-:Y:S01]  /*4420*/  HMMA.16816.F32 R96, R4, R24, R68 ;  /* 0x000000180460723c */ /* 0x000fe20000001844 */
[----:B-1----:R-:W-:Y:S02]  /*4430*/  FFMA.FTZ R8, R214, c[0x0][0x2d0], -R12 ;  /* 0x0000b400d6087a23 */ /* 0x002fe4000001080c */
[----:B------:R-:W-:Y:S02]  /*4440*/  IMAD.MOV.U32 R51, RZ, RZ, R9 ;  /* 0x000000ffff337224 */ /* 0x000fe400078e0009 */
[----:B------:R1:W2:Y:S01]  /*4450*/  MUFU.EX2 R48, R8 ;  /* 0x0000000800307308 */ /* 0x0002a20000000800 */
[----:B------:R-:W-:-:S02]  /*4460*/  IMAD.MOV.U32 R9, RZ, RZ, R156 ;  /* 0x000000ffff097224 */ /* 0x000fc400078e009c */
[C---:B------:R-:W-:Y:S01]  /*4470*/  HMMA.16816.F32 R108, R4.reuse, R20, R72 ;  /* 0x00000014046c723c */ /* 0x040fe20000001848 */
[----:B------:R-:W-:Y:S02]  /*4480*/  IMAD.MOV.U32 R25, RZ, RZ, R89 ;  /* 0x000000ffff197224 */ /* 0x000fe400078e0059 */
[----:B------:R-:W-:Y:S02]  /*4490*/  IMAD.MOV.U32 R46, RZ, RZ, R78 ;  /* 0x000000ffff2e7224 */ /* 0x000fe400078e004e */
[----:B------:R-:W-:Y:S02]  /*44a0*/  IMAD.MOV.U32 R45, RZ, RZ, R79 ;  /* 0x000000ffff2d7224 */ /* 0x000fe400078e004f */
[----:B------:R-:W-:Y:S01]  /*44b0*/  IMAD.MOV.U32 R47, RZ, RZ, R77 ;  /* 0x000000ffff2f7224 */ /* 0x000fe200078e004d */
[----:B------:R-:W-:Y:S01]  /*44c0*/  HMMA.16816.F32 R188, R4, R16, R80 ;  /* 0x0000001004bc723c */ /* 0x000fe20000001850 */
[----:B------:R-:W3:Y:S01]  /*44d0*/  LDSM.16.MT88.4 R80, [R217+0xd00] ;  /* 0x000d0000d950783b */ /* 0x000ee20000004200 */
[----:B------:R-:W-:-:S02]  /*44e0*/  IMAD.MOV.U32 R214, RZ, RZ, R76 ;  /* 0x000000ffffd67224 */ /* 0x000fc400078e004c */
[----:B-1----:R-:W-:Y:S01]  /*44f0*/  FFMA.FTZ R8, R211, c[0x0][0x2d0], -R12 ;  /* 0x0000b400d3087a23 */ /* 0x002fe2000001080c */
[----:B--2---:R-:W-:Y:S01]  /*4500*/  F2FP.PACK_AB R128, R48, R49 ;  /* 0x000000313080723e */ /* 0x004fe200000000ff */
[----:B------:R-:W-:Y:S02]  /*4510*/  IMAD.MOV.U32 R211, RZ, RZ, R88 ;  /* 0x000000ffffd37224 */ /* 0x000fe400078e0058 */
[C---:B------:R-:W-:Y:S01]  /*4520*/  HMMA.16816.F32 R40, R4.reuse, R26, R40 ;  /* 0x0000001a0428723c */ /* 0x040fe20000001828 */
[----:B------:R1:W-:Y:S06]  /*4530*/  MUFU.EX2 R44, R8 ;  /* 0x00000008002c7308 */ /* 0x0003ec0000000800 */
[----:B------:R-:W-:Y:S01]  /*4540*/  IMAD.MOV.U32 R26, RZ, RZ, R159 ;  /* 0x000000ffff1a7224 */ /* 0x000fe200078e009f */
[----:B------:R-:W-:Y:S01]  /*4550*/  HMMA.16816.F32 R64, R4, R28, R64 ;  /* 0x0000001c0440723c */ /* 0x000fe20000001840 */
[----:B------:R-:W-:-:S06]  /*4560*/  IMAD.MOV.U32 R27, RZ, RZ, R158 ;  /* 0x000000ffff1b7224 */ /* 0x000fcc00078e009e */
[----:B------:R-:W-:Y:S01]  /*4570*/  IMAD.MOV.U32 R29, RZ, RZ, R157 ;  /* 0x000000ffff1d7224 */ /* 0x000fe200078e009d */
[C---:B------:R-:W-:Y:S01]  /*4580*/  HMMA.16816.F32 R52, R4.reuse, R30, R52 ;  /* 0x0000001e0434723c */ /* 0x040fe20000001834 */
[----:B-1----:R-:W-:Y:S02]  /*4590*/  FFMA.FTZ R8, R212, c[0x0][0x2d0], -R12 ;  /* 0x0000b400d4087a23 */ /* 0x002fe4000001080c */
[----:B------:R-:W-:Y:S02]  /*45a0*/  IMAD.MOV.U32 R212, RZ, RZ, R14 ;  /* 0x000000ffffd47224 */ /* 0x000fe400078e000e */
[----:B------:R1:W2:Y:S03]  /*45b0*/  MUFU.EX2 R24, R8 ;  /* 0x0000000800187308 */ /* 0x0002a60000000800 */
[C---:B------:R-:W-:Y:S08]  /*45c0*/  HMMA.16816.F32 R120, R4.reuse, R32, R204 ;  /* 0x000000200478723c */ /* 0x040ff000000018cc */
[----:B------:R-:W-:Y:S01]  /*45d0*/  HMMA.16816.F32 R36, R4, R34, R36 ;  /* 0x000000220424723c */ /* 0x000fe20000001824 */
[----:B------:R-:W4:Y:S01]  /*45e0*/  LDSM.16.MT88.4 R4, [R217+0x2d00] ;  /* 0x002d0000d904783b */ /* 0x000f220000004200 */
[----:B-1----:R-:W-:Y:S01]  /*45f0*/  FFMA.FTZ R8, R229, c[0x0][0x2d0], -R3 ;  /* 0x0000b400e5087a23 */ /* 0x002fe20000010803 */
[----:B--2---:R-:W-:Y:S01]  /*4600*/  F2FP.PACK_AB R130, R24, R44 ;  /* 0x0000002c1882723e */ /* 0x004fe200000000ff */
[----:B------:R-:W-:-:S02]  /*4610*/  IMAD.MOV.U32 R229, RZ, RZ, R15 ;  /* 0x000000ffffe57224 */ /* 0x000fc400078e000f */
[----:B------:R1:W-:Y:S02]  /*4620*/  MUFU.EX2 R23, R8 ;  /* 0x0000000800177308 */ /* 0x0003e40000000800 */
[----:B-1----:R-:W-:-:S06]  /*4630*/  FFMA.FTZ R8, R231, c[0x0][0x2d0], -R3 ;  /* 0x0000b400e7087a23 */ /* 0x002fcc0000010803 */
[----:B------:R1:W2:Y:S02]  /*4640*/  MUFU.EX2 R22, R8 ;  /* 0x0000000800167308 */ /* 0x0002a40000000800 */
[--C-:B-1----:R-:W-:Y:S01]  /*4650*/  FFMA.FTZ R8, R215, c[0x0][0x2d0], -R3.reuse ;  /* 0x0000b400d7087a23 */ /* 0x102fe20000010803 */
[----:B--2---:R-:W-:Y:S01]  /*4660*/  F2FP.PACK_AB R129, R22, R23 ;  /* 0x000000171681723e */ /* 0x004fe200000000ff */
[----:B------:R-:W-:Y:S01]  /*4670*/  FFMA.FTZ R3, R224, c[0x0][0x2d0], -R3 ;  /* 0x0000b400e0037a23 */ /* 0x000fe20000010803 */
[----:B------:R-:W-:-:S03]  /*4680*/  IADD3 R224, R51, -0x2, RZ ;  /* 0xfffffffe33e07810 */ /* 0x000fc60007ffe0ff */
[----:B------:R1:W-:Y:S01]  /*4690*/  MUFU.EX2 R20, R8 ;  /* 0x0000000800147308 */ /* 0x0003e20000000800 */
[----:B------:R-:W-:-:S07]  /*46a0*/  ISETP.GE.AND P4, PT, R224, R250, PT ;  /* 0x000000fae000720c */ /* 0x000fce0003f86270 */
[----:B------:R2:W5:Y:S01]  /*46b0*/  MUFU.EX2 R21, R3 ;  /* 0x0000000300157308 */ /* 0x0005620000000800 */
[----:B-1----:R-:W-:Y:S02]  /*46c0*/  FADD.FTZ R8, R26, R229 ;  /* 0x000000e51a087221 */ /* 0x002fe40000010000 */
[----:B--2---:R-:W-:Y:S01]  /*46d0*/  FFMA.FTZ R3, R240, c[0x0][0x2d0], -R0 ;  /* 0x0000b400f0037a23 */ /* 0x004fe20000010800 */
[----:B-----5:R-:W-:-:S04]  /*46e0*/  F2FP.PACK_AB R131, R21, R20 ;  /* 0x000000141583723e */ /* 0x020fc800000000ff */
[----:B------:R1:W-:Y:S03]  /*46f0*/  MUFU.EX2 R19, R3 ;  /* 0x0000000300137308 */ /* 0x0003e60000000800 */
[C---:B---3--:R-:W-:Y:S08]  /*4700*/  HMMA.16816.F32 R72, R128.reuse, R80, R168 ;  /* 0x000000508048723c */ /* 0x048ff000000018a8 */
[----:B------:R-:W-:Y:S01]  /*4710*/  HMMA.16816.F32 R156, R128, R94, R100 ;  /* 0x0000005e809c723c */ /* 0x000fe20000001864 */
[----:B-1----:R-:W-:-:S04]  /*4720*/  FFMA.FTZ R3, R239, c[0x0][0x2d0], -R0 ;  /* 0x0000b400ef037a23 */ /* 0x002fc80000010800 */
[----:B------:R1:W2:Y:S03]  /*4730*/  MUFU.EX2 R18, R3 ;  /* 0x0000000300127308 */ /* 0x0002a60000000800 */
[C---:B------:R-:W-:Y:S08]  /*4740*/  HMMA.16816.F32 R140, R128.reuse, R152, R140 ;  /* 0x00000098808c723c */ /* 0x040ff0000000188c */
[----:B------:R-:W-:Y:S01]  /*4750*/  HMMA.16816.F32 R148, R128, R154, R148 ;  /* 0x0000009a8094723c */ /* 0x000fe20000001894 */
[--C-:B-1----:R-:W-:Y:S01]  /*4760*/  FFMA.FTZ R3, R230, c[0x0][0x2d0], -R0.reuse ;  /* 0x0000b400e6037a23 */ /* 0x102fe20000010800 */
[----:B--2---:R-:W-:Y:S01]  /*4770*/  F2FP.PACK_AB R168, R18, R19 ;  /* 0x0000001312a8723e */ /* 0x004fe200000000ff */
[----:B------:R-:W-:-:S05]  /*4780*/  FFMA.FTZ R0, R232, c[0x0][0x2d0], -R0 ;  /* 0x0000b400e8007a23 */ /* 0x000fca0000010800 */
[C---:B------:R-:W-:Y:S01]  /*4790*/  HMMA.16816.F32 R76, R128.reuse, R82, R84 ;  /* 0x00000052804c723c */ /* 0x040fe20000001854 */
[----:B------:R1:W-:Y:S07]  /*47a0*/  MUFU.EX2 R17, R3 ;  /* 0x0000000300117308 */ /* 0x0003ee0000000800 */
[C---:B------:R-:W-:Y:S01]  /*47b0*/  HMMA.16816.F32 R100, R128.reuse, R104, R196 ;  /* 0x000000688064723c */ /* 0x040fe200000018c4 */
[----:B------:R2:W3:Y:S07]  /*47c0*/  MUFU.EX2 R16, R0 ;  /* 0x0000000000107308 */ /* 0x0004ee0000000800 */
[----:B------:R-:W-:Y:S01]  /*47d0*/  HMMA.16816.F32 R160, R128, R106, R160 ;  /* 0x0000006a80a0723c */ /* 0x000fe200000018a0 */
[----:B-1----:R-:W-:-:S07]  /*47e0*/  FADD.FTZ R3, R212, R27 ;  /* 0x0000001bd4037221 */ /* 0x002fce0000010000 */
[C---:B------:R-:W-:Y:S01]  /*47f0*/  HMMA.16816.F32 R112, R128.reuse, R116, R112 ;  /* 0x000000748070723c */ /* 0x040fe20000001870 */
[--C-:B--2---:R-:W-:Y:S01]  /*4800*/  FFMA.FTZ R0, R10, c[0x0][0x2d0], -R13.reuse ;  /* 0x0000b4000a007a23 */ /* 0x104fe2000001080d */
[----:B---3--:R-:W-:Y:S01]  /*4810*/  F2FP.PACK_AB R170, R16, R17 ;  /* 0x0000001110aa723e */ /* 0x008fe200000000ff */
[----:B------:R-:W-:Y:S02]  /*4820*/  IMAD.MOV.U32 R10, RZ, RZ, R90 ;  /* 0x000000ffff0a7224 */ /* 0x000fe400078e005a */
[----:B------:R1:W-:Y:S02]  /*4830*/  MUFU.EX2 R12, R0 ;  /* 0x00000000000c7308 */ /* 0x0003e40000000800 */
[----:B------:R-:W-:Y:S01]  /*4840*/  FADD.FTZ R10, R10, R8 ;  /* 0x000000080a0a7221 */ /* 0x000fe20000010000 */
[----:B------:R-:W-:Y:S01]  /*4850*/  HMMA.16816.F32 R164, R128, R118, R164 ;  /* 0x0000007680a4723c */ /* 0x000fe200000018a4 */
[----:B-1----:R-:W-:Y:S02]  /*4860*/  FFMA.FTZ R0, R11, c[0x0][0x2d0], -R13 ;  /* 0x0000b4000b007a23 */ /* 0x002fe4000001080d */
[----:B------:R-:W-:-:S02]  /*4870*/  IMAD.MOV.U32 R11, RZ, RZ, R91 ;  /* 0x000000ffff0b7224 */ /* 0x000fc400078e005b */
[----:B------:R1:W2:Y:S03]  /*4880*/  MUFU.EX2 R14, R0 ;  /* 0x00000000000e7308 */ /* 0x0002a60000000800 */
[C---:B------:R-:W-:Y:S08]  /*4890*/  HMMA.16816.F32 R88, R128.reuse, R92, R124 ;  /* 0x0000005c8058723c */ /* 0x040ff0000000187c */
[----:B----4-:R-:W-:Y:S01]  /*48a0*/  HMMA.16816.F32 R124, R128, R4, R200 ;  /* 0x00000004807c723c */ /* 0x010fe200000018c8 */
[----:B-1----:R-:W-:Y:S01]  /*48b0*/  FFMA.FTZ R0, R237, c[0x0][0x2d0], -R13 ;  /* 0x0000b400ed007a23 */ /* 0x002fe2000001080d */
[----:B--2---:R-:W-:-:S06]  /*48c0*/  F2FP.PACK_AB R169, R14, R12 ;  /* 0x0000000c0ea9723e */ /* 0x004fcc00000000ff */
[----:B------:R-:W-:Y:S01]  /*48d0*/  HMMA.16816.F32 R128, R128, R6, R144 ;  /* 0x000000068080723c */ /* 0x000fe20000001890 */
[----:B------:R1:W-:Y:S02]  /*48e0*/  MUFU.EX2 R15, R0 ;  /* 0x00000000000f7308 */ /* 0x0003e40000000800 */
[----:B-1----:R-:W-:-:S06]  /*48f0*/  FFMA.FTZ R0, R238, c[0x0][0x2d0], -R13 ;  /* 0x0000b400ee007a23 */ /* 0x002fcc000001080d */
[----:B------:R1:W2:Y:S02]  /*4900*/  MUFU.EX2 R13, R0 ;  /* 0x00000000000d7308 */ /* 0x0002a40000000800 */
[----:B-1----:R-:W-:Y:S01]  /*4910*/  FADD.FTZ R0, R9, R29 ;  /* 0x0000001d09007221 */ /* 0x002fe20000010000 */
[----:B--2---:R-:W-:Y:S01]  /*4920*/  F2FP.PACK_AB R171, R13, R15 ;  /* 0x0000000f0dab723e */ /* 0x004fe200000000ff */
[----:B------:R-:W-:Y:S02]  /*4930*/  FADD.FTZ R9, R247, R246 ;  /* 0x000000f6f7097221 */ /* 0x000fe40000010000 */
[----:B------:R-:W-:Y:S02]  /*4940*/  FADD.FTZ R0, R11, R0 ;  /* 0x000000000b007221 */ /* 0x000fe40000010000 */
[----:B------:R-:W-:Y:S02]  /*4950*/  FADD.FTZ R11, R249, R9 ;  /* 0x00000009f90b7221 */ /* 0x000fe40000010000 */
[----:B------:R-:W-:Y:S01]  /*4960*/  FADD.FTZ R9, R25, R3 ;  /* 0x0000000319097221 */ /* 0x000fe20000010000 */
[----:B------:R-:W-:Y:S01]  /*4970*/  HMMA.16816.F32 R120, R168, R4, R120 ;  /* 0x00000004a878723c */ /* 0x000fe20000001878 */
[----:B------:R-:W-:-:S02]  /*4980*/  FADD.FTZ R8, R211, R0 ;  /* 0x00000000d3087221 */ /* 0x000fc40000010000 */
[----:B------:R-:W-:Y:S02]  /*4990*/  FADD.FTZ R3, R46, R10 ;  /* 0x0000000a2e037221 */ /* 0x000fe40000010000 */
[----:B------:R-:W-:Y:S02]  /*49a0*/  FADD.FTZ R0, R47, R9 ;  /* 0x000000092f007221 */ /* 0x000fe40000010000 */
[----:B------:R-:W-:Y:S01]  /*49b0*/  FADD.FTZ R4, R45, R11 ;  /* 0x0000000b2d047221 */ /* 0x000fe20000010000 */
[----:B------:R-:W-:Y:S01]  /*49c0*/  HMMA.16816.F32 R84, R168, R92, R108 ;  /* 0x0000005ca854723c */ /* 0x000fe2000000186c */
[----:B------:R-:W-:Y:S02]  /*49d0*/  FADD.FTZ R8, R236, R8 ;  /* 0x00000008ec087221 */ /* 0x000fe40000010000 */
[----:B------:R-:W-:Y:S02]  /*49e0*/  FADD.FTZ R4, R227, R4 ;  /* 0x00000004e3047221 */ /* 0x000fe40000010000 */
[----:B------:R-:W-:-:S02]  /*49f0*/  FADD.FTZ R5, R248, R3 ;  /* 0x00000003f8057221 */ /* 0x000fc40000010000 */
[----:B------:R-:W-:Y:S01]  /*4a00*/  FADD.FTZ R3, R241, R0 ;  /* 0x00000000f1037221 */ /* 0x000fe20000010000 */
[C---:B------:R-:W-:Y:S01]  /*4a10*/  HMMA.16816.F32 R144, R168.reuse, R152, R188 ;  /* 0x00000098a890723c */ /* 0x040fe200000018bc */
        /* <DEDUP_REMOVED lines=21> */
[----:B------:R-:W-:-:S04]  /*4b70*/  FADD.FTZ R5, R208, R5 ;  /* 0x00000005d0057221 */ /* 0x000fc80000010000 */
[----:B------:R-:W-:Y:S01]  /*4b80*/  FADD.FTZ R5, R195, R5 ;  /* 0x00000005c3057221 */ /* 0x000fe20000010000 */
[C---:B------:R-:W-:Y:S08]  /*4b90*/  HMMA.16816.F32 R80, R168.reuse, R82, R172 ;  /* 0x00000052a850723c */ /* 0x040ff000000018ac */
[C---:B------:R-:W-:Y:S08]  /*4ba0*/  HMMA.16816.F32 R92, R168.reuse, R94, R60 ;  /* 0x0000005ea85c723c */ /* 0x040ff0000000183c */
[C---:B------:R-:W-:Y:S08]  /*4bb0*/  HMMA.16816.F32 R104, R168.reuse, R106, R40 ;  /* 0x0000006aa868723c */ /* 0x040ff00000001828 */
[C---:B------:R-:W-:Y:S08]  /*4bc0*/  HMMA.16816.F32 R116, R168.reuse, R118, R52 ;  /* 0x00000076a874723c */ /* 0x040ff00000001834 */
[----:B------:R-:W-:Y:S07]  /*4bd0*/  HMMA.16816.F32 R168, R168, R6, R36 ;  /* 0x00000006a8a8723c */ /* 0x000fee0000001824 */
[----:B------:R-:W-:-:S02]  /*4be0*/  FADD.FTZ R6, R244, R3 ;  /* 0x00000003f4067221 */ /* 0x000fc40000010000 */
[----:B------:R-:W-:Y:S02]  /*4bf0*/  FADD.FTZ R3, R184, R0 ;  /* 0x00000000b8037221 */ /* 0x000fe40000010000 */
[----:B------:R-:W-:Y:S02]  /*4c00*/  FADD.FTZ R6, R243, R6 ;  /* 0x00000006f3067221 */ /* 0x000fe40000010000 */
[----:B------:R-:W-:Y:S02]  /*4c10*/  FADD.FTZ R0, R57, R4 ;  /* 0x0000000439007221 */ /* 0x000fe40000010000 */
[----:B------:R-:W-:Y:S02]  /*4c20*/  FADD.FTZ R6, R242, R6 ;  /* 0x00000006f2067221 */ /* 0x000fe40000010000 */
[----:B------:R-:W-:Y:S02]  /*4c30*/  FADD.FTZ R4, R19, R3 ;  /* 0x0000000313047221 */ /* 0x000fe40000010000 */
        /* <DEDUP_REMOVED lines=18> */
[----:B------:R-:W-:Y:S01]  /*4d60*/  FADD.FTZ R249, R21, R249 ;  /* 0x000000f915f97221 */ /* 0x000fe20000010000 */
[----:B------:R-:W-:Y:S05]  /*4d70*/  @!P4 BRA `(.L_x_11) ;  /* 0x000031700000c947 */ /* 0x000fea0003800000 */
[----:B------:R-:W-:Y:S01]  /*4d80*/  SHF.R.S32.HI R51, RZ, 0x1f, R185 ;  /* 0x0000001fff337819 */ /* 0x000fe200000114b9 */
[C---:B------:R-:W-:Y:S01]  /*4d90*/  IMAD.SHL.U32 R229, R56.reuse, 0x2, RZ ;  /* 0x0000000238e57824 */ /* 0x040fe200078e00ff */
[----:B------:R-:W-:Y:S01]  /*4da0*/  SHF.R.S32.HI R50, RZ, 0x1f, R56 ;  /* 0x0000001fff327819 */ /* 0x000fe20000011438 */
[C---:B------:R-:W-:Y:S01]  /*4db0*/  IMAD.SHL.U32 R227, R185.reuse, 0x2, RZ ;  /* 0x00000002b9e37824 */ /* 0x040fe200078e00ff */
[----:B------:R-:W-:Y:S01]  /*4dc0*/  SHF.L.U64.HI R228, R185, 0x1, R51 ;  /* 0x00000001b9e47819 */ /* 0x000fe20000010233 */
[----:B------:R-:W-:Y:S01]  /*4dd0*/  IMAD.MOV.U32 R3, RZ, RZ, R136 ;  /* 0x000000ffff037224 */ /* 0x000fe200078e0088 */
[----:B------:R-:W-:Y:S01]  /*4de0*/  SHF.R.S32.HI R51, RZ, 0x1f, R186 ;  /* 0x0000001fff337819 */ /* 0x000fe200000114ba */
[----:B------:R-:W-:Y:S01]  /*4df0*/  IMAD.MOV.U32 R138, RZ, RZ, R2 ;  /* 0x000000ffff8a7224 */ /* 0x000fe200078e0002 */
[----:B------:R-:W-:Y:S01]  /*4e00*/  SHF.L.U64.HI R230, R56, 0x1, R50 ;  /* 0x0000000138e67819 */ /* 0x000fe20000010232 */
[----:B------:R-:W-:Y:S01]  /*4e10*/  IMAD.MOV.U32 R132, RZ, RZ, R135 ;  /* 0x000000ffff847224 */ /* 0x000fe200078e0087 */
[----:B------:R-:W-:-:S02]  /*4e20*/  MOV R0, R137 ;  /* 0x0000008900007202 */ /* 0x000fc40000000f00 */
[C---:B------:R-:W-:Y:S02]  /*4e30*/  SHF.L.U64.HI R226, R186.reuse, 0x1, R51 ;  /* 0x00000001bae27819 */ /* 0x040fe40000010233 */
[----:B------:R-:W-:Y:S01]  /*4e40*/  SHF.L.U32 R225, R186, 0x1, RZ ;  /* 0x00000001bae17819 */ /* 0x000fe200000006ff */
[----:B------:R-:W-:Y:S05]  /*4e50*/  BRA `(.L_x_12) ;  /* 0x0000035000007947 */ /* 0x000fea0003800000 */
.L_x_14:
[----:B------:R-:W2:Y:S01]  /*4e60*/  LDL.64 R236, [R1+0x8] ;  /* 0x0000080001ec7983 */ /* 0x000ea20000100a00 */
[----:B------:R-:W-:Y:S02]  /*4e70*/  IMAD.MOV.U32 R222, RZ, RZ, RZ ;  /* 0x000000ffffde7224 */ /* 0x000fe400078e00ff */
[----:B------:R-:W-:Y:S01]  /*4e80*/  IMAD R133, R224, 0x40, R252 ;  /* 0x00000040e0857824 */ /* 0x000fe200078e02fc */
[----:B------:R-:W3:Y:S04]  /*4e90*/  LDL R234, [R1+0x1c] ;  /* 0x00001c0001ea7983 */ /* 0x000ee80000100800 */
[----:B------:R-:W4:Y:S01]  /*4ea0*/  LDL.64 R232, [R1] ;  /* 0x0000000001e87983 */ /* 0x000f220000100a00 */
[----:B------:R-:W-:Y:S03]  /*4eb0*/  IADD3 R133, R133, -0x40, R245 ;  /* 0xffffffc085857810 */ /* 0x000fe60007ffe0f5 */
[----:B------:R-:W5:Y:S02]  /*4ec0*/  LDL R231, [R1+0x18] ;  /* 0x0000180001e77983 */ /* 0x000f640000100800 */
[----:B------:R-:W-:Y:S04]  /*4ed0*/  @P0 IMAD.HI.U32 R134, R133, c[0x0][0x2bc], RZ ;  /* 0x0000af0085860a27 */ /* 0x000fe800078e00ff */
[--C-:B------:R-:W-:Y:S01]  /*4ee0*/  IMAD.MOV.U32 R2, RZ, RZ, R133.reuse ;  /* 0x000000ffff027224 */ /* 0x100fe200078e0085 */
[----:B------:R-:W-:Y:S04]  /*4ef0*/  @P0 SHF.R.U32.HI R2, RZ, c[0x0][0x2c0], R134 ;  /* 0x0000b000ff020a19 */ /* 0x000fe80000011686 */
[C---:B--2---:R-:W-:Y:S04]  /*4f00*/  @!P6 IADD3 R135, P4, R2.reuse, R236, RZ ;  /* 0x000000ec0287e210 */ /* 0x044fe80007f9e0ff */
[----:B---3--:R-:W-:Y:S01]  /*4f10*/  @!P6 LEA.HI.X.SX32 R136, R2, R234, 0x1, P4 ;  /* 0x000000ea0288e211 */ /* 0x008fe200020f0eff */
[----:B------:R-:W-:Y:S01]  /*4f20*/  IMAD.MOV R2, RZ, RZ, -R2 ;  /* 0x000000ffff027224 */ /* 0x000fe200078e0a02 */
[C---:B------:R-:W-:Y:S03]  /*4f30*/  @!P6 LEA R134, P4, R135.reuse, c[0x0][0x2a0], 0x2 ;  /* 0x0000a8008786ea11 */ /* 0x040fe600078810ff */
[----:B------:R-:W-:Y:S01]  /*4f40*/  IMAD R223, R2, c[0x0][0x2b8], R133 ;  /* 0x0000ae0002df7a24 */ /* 0x000fe200078e0285 */
[----:B------:R-:W-:Y:S04]  /*4f50*/  @!P6 LEA.HI.X R135, R135, c[0x0][0x2a4], R136, 0x2, P4 ;  /* 0x0000a9008787ea11 */ /* 0x000fe800020f1488 */
[----:B------:R-:W-:Y:S01]  /*4f60*/  SHF.R.S32.HI R2, RZ, 0x1f, R223 ;  /* 0x0000001fff027819 */ /* 0x000fe200000114df */
[----:B------:R1:W2:Y:S04]  /*4f70*/  @!P6 LDG.E R222, [R134.64] ;  /* 0x0000000686dee981 */ /* 0x0002a8000c1e1900 */
[----:B------:R-:W-:Y:S04]  /*4f80*/  IMAD R2, R2, c[0x0][0x1e0], RZ ;  /* 0x0000780002027a24 */ /* 0x000fe800078e02ff */
[C---:B------:R-:W-:Y:S02]  /*4f90*/  IMAD R2, R223.reuse, c[0x0][0x1e4], R2 ;  /* 0x00007900df027a24 */ /* 0x040fe400078e0202 */
[----:B-1----:R-:W-:Y:S04]  /*4fa0*/  IMAD.WIDE.U32 R134, R223, c[0x0][0x1e0], RZ ;  /* 0x00007800df867a25 */ /* 0x002fe800078e00ff */
[----:B------:R-:W-:Y:S01]  /*4fb0*/  IMAD.IADD R135, R135, 0x1, R2 ;  /* 0x0000000187877824 */ /* 0x000fe200078e0202 */
[----:B--2---:R-:W-:Y:S03]  /*4fc0*/  SHF.R.S32.HI R2, RZ, 0x1f, R222 ;  /* 0x0000001fff027819 */ /* 0x004fe600000114de */
[----:B------:R-:W-:Y:S04]  /*4fd0*/  IMAD.WIDE.U32 R134, R222, c[0x0][0x1f0], R134 ;  /* 0x00007c00de867a25 */ /* 0x000fe800078e0086 */
[----:B------:R-:W-:Y:S01]  /*4fe0*/  IMAD R2, R2, c[0x0][0x1f0], RZ ;  /* 0x00007c0002027a24 */ /* 0x000fe200078e02ff */
[----:B----4-:R-:W-:Y:S03]  /*4ff0*/  IADD3 R133, P4, R232, R134, RZ ;  /* 0x00000086e8857210 */ /* 0x010fe60007f9e0ff */
[----:B------:R-:W-:Y:S05]  /*5000*/  IMAD R2, R222, c[0x0][0x1f4], R2 ;  /* 0x00007d00de027a24 */ /* 0x000fea00078e0202 */
[----:B-----5:R-:W-:Y:S02]  /*5010*/  IADD3.X R134, R231, R135, R2, P4, !PT ;  /* 0x00000087e7867210 */ /* 0x020fe400027fe402 */
[C---:B------:R-:W-:Y:S04]  /*5020*/  LEA R2, P4, R133.reuse, c[0x0][0x1c8], 0x1 ;  /* 0x0000720085027a11 */ /* 0x040fe800078808ff */
[----:B------:R-:W-:Y:S02]  /*5030*/  LEA.HI.X R133, R133, c[0x0][0x1cc], R134, 0x1, P4 ;  /* 0x0000730085857a11 */ /* 0x000fe400020f0c86 */
[----:B------:R-:W1:Y:S04]  /*5040*/  SHFL.IDX PT, R134, R2, RZ, 0x1c1f ;  /* 0x001c1fff02867589 */ /* 0x000e6800000e0000 */
[----:B------:R-:W2:Y:S04]  /*5050*/  SHFL.IDX PT, R135, R133, RZ, 0x1c1f ;  /* 0x001c1fff85877589 */ /* 0x000ea800000e0000 */
[----:B------:R-:W3:Y:S04]  /*5060*/  SHFL.IDX PT, R2, R2, 0x1, 0x1c1f ;  /* 0x003c1f0002027f89 */ /* 0x000ee800000e0000 */
[----:B------:R-:W4:Y:S01]  /*5070*/  SHFL.IDX PT, R133, R133, 0x1, 0x1c1f ;  /* 0x003c1f0085857f89 */ /* 0x000f2200000e0000 */
[C---:B-1----:R-:W-:Y:S02]  /*5080*/  IADD3 R136, P5, R134.reuse, R229, RZ ;  /* 0x000000e586887210 */ /* 0x042fe40007fbe0ff */
[C---:B------:R-:W-:Y:S02]  /*5090*/  IADD3 R176, P4, R134.reuse, R227, RZ ;  /* 0x000000e386b07210 */ /* 0x040fe40007f9e0ff */
[C---:B--2---:R-:W-:Y:S02]  /*50a0*/  IADD3.X R137, R135.reuse, R230, RZ, P5, !PT ;  /* 0x000000e687897210 */ /* 0x044fe40002ffe4ff */
[----:B------:R-:W-:Y:S01]  /*50b0*/  IADD3 R174, P5, R134, R225, RZ ;  /* 0x000000e186ae7210 */ /* 0x000fe20007fbe0ff */
[C---:B------:R-:W-:Y:S01]  /*50c0*/  IMAD.X R177, R135.reuse, 0x1, R228, P4 ;  /* 0x0000000187b17824 */ /* 0x040fe200020e06e4 */
[C---:B---3--:R-:W-:Y:S01]  /*50d0*/  IADD3 R172, P4, R2.reuse, R229, RZ ;  /* 0x000000e502ac7210 */ /* 0x048fe20007f9e0ff */
[----:B------:R1:W-:Y:S02]  /*50e0*/  LDGSTS.E.BYPASS.LTC128B.128 [R221+0x3100], [R136.64], !P3 ;  /* 0x0310000088dd7fae */ /* 0x0003e4000d901d46 */
[----:B------:R-:W-:Y:S02]  /*50f0*/  IMAD.X R175, R135, 0x1, R226, P5 ;  /* 0x0000000187af7824 */ /* 0x000fe400028e06e2 */
[----:B------:R2:W-:Y:S01]  /*5100*/  LDGSTS.E.BYPASS.LTC128B.128 [R221+0x4100], [R176.64], !P2 ;  /* 0x04100000b0dd7fae */ /* 0x0005e2000d101d46 */
[C---:B----4-:R-:W-:Y:S01]  /*5110*/  IMAD.X R173, R133.reuse, 0x1, R230, P4 ;  /* 0x0000000185ad7824 */ /* 0x050fe200020e06e6 */
[C---:B------:R-:W-:Y:S02]  /*5120*/  IADD3 R134, P4, R2.reuse, R225, RZ ;  /* 0x000000e102867210 */ /* 0x040fe40007f9e0ff */
[----:B------:R2:W-:Y:S03]  /*5130*/  LDGSTS.E.BYPASS.LTC128B.128 [R221+0x5100], [R174.64], !P1 ;  /* 0x05100000aedd7fae */ /* 0x0005e6000c901d46 */
[C---:B------:R-:W-:Y:S01]  /*5140*/  IMAD.X R135, R133.reuse, 0x1, R226, P4 ;  /* 0x0000000185877824 */ /* 0x040fe200020e06e2 */
[----:B------:R2:W-:Y:S01]  /*5150*/  LDGSTS.E.BYPASS.LTC128B.128 [R221+0x3900], [R172.64], !P3 ;  /* 0x03900000acdd7fae */ /* 0x0005e2000d901d46 */
[----:B-1----:R-:W-:Y:S04]  /*5160*/  IADD3 R136, P5, R2, R227, RZ ;  /* 0x000000e302887210 */ /* 0x002fe80007fbe0ff */
[----:B------:R-:W-:Y:S05]  /*5170*/  IADD3.X R137, R133, R228, RZ, P5, !PT ;  /* 0x000000e485897210 */ /* 0x000fea0002ffe4ff */
[----:B------:R2:W-:Y:S04]  /*5180*/  LDGSTS.E.BYPASS.LTC128B.128 [R221+0x4900], [R136.64], !P2 ;  /* 0x0490000088dd7fae */ /* 0x0005e8000d101d46 */
[----:B------:R2:W-:Y:S01]  /*5190*/  LDGSTS.E.BYPASS.LTC128B.128 [R221+0x5900], [R134.64], !P1 ;  /* 0x0590000086dd7fae */ /* 0x0005e2000c901d46 */
[----:B------:R-:W-:-:S05]  /*51a0*/  BRA `(.L_x_13) ;  /* 0x00000b3000007947 */ /* 0x000fca0003800000 */
.L_x_12:
[----:B------:R-:W2:Y:S01]  /*51b0*/  LDL.64 R40, [R1+0x10] ;  /* 0x0000100001287983 */ /* 0x000ea20000100a00 */
[----:B------:R-:W-:Y:S04]  /*51c0*/  DEPBAR.LE SB0, 0x0 ;  /* 0x000080000000791a */ /* 0x000fe80000000000 */
[C---:B------:R-:W-:Y:S01]  /*51d0*/  IMAD.WIDE.U32 R28, R223.reuse, c[0x0][0x208], RZ ;  /* 0x00008200df1c7a25 */ /* 0x040fe200078e00ff */
[----:B------:R-:W3:Y:S01]  /*51e0*/  LDL R39, [R1+0x20] ;  /* 0x0000200001277983 */ /* 0x000ee20000100800 */
[----:B------:R-:W-:Y:S05]  /*51f0*/  SHF.R.S32.HI R2, RZ, 0x1f, R223 ;  /* 0x0000001fff027819 */ /* 0x000fea00000114df */
[----:B------:R-:W-:Y:S01]  /*5200*/  BAR.SYNC.DEFER_BLOCKING 0x0 ;  /* 0x0000000000007b1d */ /* 0x000fe20000010000 */
[----:B------:R-:W-:Y:S04]  /*5210*/  IMAD R2, R2, c[0x0][0x208], RZ ;  /* 0x0000820002027a24 */ /* 0x000fe800078e02ff */
[----:B------:R-:W-:Y:S04]  /*5220*/  IMAD R2, R223, c[0x0][0x20c], R2 ;  /* 0x00008300df027a24 */ /* 0x000fe800078e0202 */
[----:B------:R-:W-:Y:S01]  /*5230*/  IMAD.IADD R29, R29, 0x1, R2 ;  /* 0x000000011d1d7824 */ /* 0x000fe200078e0202 */
[----:B------:R-:W-:Y:S03]  /*5240*/  SHF.R.S32.HI R2, RZ, 0x1f, R222 ;  /* 0x0000001fff027819 */ /* 0x000fe600000114de */
[----:B------:R-:W-:Y:S04]  /*5250*/  IMAD.WIDE.U32 R36, R222, c[0x0][0x218], R28 ;  /* 0x00008600de247a25 */ /* 0x000fe800078e001c */
[----:B------:R-:W-:Y:S04]  /*5260*/  IMAD R2, R2, c[0x0][0x218], RZ ;  /* 0x0000860002027a24 */ /* 0x000fe800078e02ff */
[----:B------:R-:W-:Y:S01]  /*5270*/  IMAD R38, R222, c[0x0][0x21c], R2 ;  /* 0x00008700de267a24 */ /* 0x000fe200078e0202 */
[----:B------:R-:W-:Y:S06]  /*5280*/  LDSM.16.M88.4 R64, [R219+0x6100] ;  /* 0x00610000db40783b */ /* 0x000fec0000000200 */
[----:B------:R-:W1:Y:S06]  /*5290*/  LDSM.16.M88.4 R16, [R139+0x3100] ;  /* 0x003100008b10783b */ /* 0x000e6c0000000200 */
[----:B------:R-:W4:Y:S06]  /*52a0*/  LDSM.16.M88.4 R60, [R219+0x7100] ;  /* 0x00710000db3c783b */ /* 0x000f2c0000000200 */
[----:B------:R-:W5:Y:S06]  /*52b0*/  LDSM.16.M88.4 R32, [R139+0x3500] ;  /* 0x003500008b20783b */ /* 0x000f6c0000000200 */
[----:B------:R-:W2:Y:S06]  /*52c0*/  LDSM.16.M88.4 R48, [R139+0x3900] ;  /* 0x003900008b30783b */ /* 0x000eac0000000200 */
[----:B------:R-:W-:Y:S06]  /*52d0*/  LDSM.16.M88.4 R172, [R139+0x3d00] ;  /* 0x003d00008bac783b */ /* 0x000fec0000000200 */
[----:B------:R-:W-:Y:S06]  /*52e0*/  LDSM.16.M88.4 R176, [R220+0x6100] ;  /* 0x00610000dcb0783b */ /* 0x000fec0000000200 */
[----:B------:R-:W-:Y:S01]  /*52f0*/  LDSM.16.M88.4 R180, [R218] ;  /* 0x00000000dab4783b */ /* 0x000fe20000000200 */
[-C--:B-1----:R-:W-:Y:S05]  /*5300*/  HMMA.16816.F32 R4, R64, R16.reuse, RZ ;  /* 0x000000104004723c */ /* 0x082fea00000018ff */
[----:B------:R-:W-:Y:S03]  /*5310*/  LDSM.16.M88.4 R184, [R220+0x7100] ;  /* 0x00710000dcb8783b */ /* 0x000fe60000000200 */
[C---:B----4-:R-:W-:Y:S03]  /*5320*/  HMMA.16816.F32 R8, R60.reuse, R16, RZ ;  /* 0x000000103c08723c */ /* 0x050fe600000018ff */
[----:B------:R-:W-:Y:S06]  /*5330*/  LDSM.16.M88.4 R188, [R218+0x800] ;  /* 0x00080000dabc783b */ /* 0x000fec0000000200 */
[----:B------:R-:W-:Y:S01]  /*5340*/  LDSM.16.M88.4 R192, [R218+0xc00] ;  /* 0x000c0000dac0783b */ /* 0x000fe20000000200 */
[-C--:B------:R-:W-:Y:S08]  /*5350*/  HMMA.16816.F32 R12, R60, R18.reuse, RZ ;  /* 0x000000123c0c723c */ /* 0x080ff000000018ff */
[C---:B------:R-:W-:Y:S08]  /*5360*/  HMMA.16816.F32 R16, R64.reuse, R18, RZ ;  /* 0x000000124010723c */ /* 0x040ff000000018ff */
[-C--:B-----5:R-:W-:Y:S08]  /*5370*/  HMMA.16816.F32 R20, R64, R32.reuse, RZ ;  /* 0x000000204014723c */ /* 0x0a0ff000000018ff */
[C---:B------:R-:W-:Y:S08]  /*5380*/  HMMA.16816.F32 R24, R60.reuse, R32, RZ ;  /* 0x000000203c18723c */ /* 0x040ff000000018ff */
[-C--:B------:R-:W-:Y:S08]  /*5390*/  HMMA.16816.F32 R28, R60, R34.reuse, RZ ;  /* 0x000000223c1c723c */ /* 0x080ff000000018ff */
[C---:B------:R-:W-:Y:S04]  /*53a0*/  HMMA.16816.F32 R32, R64.reuse, R34, RZ ;  /* 0x000000224020723c */ /* 0x040fe800000018ff */
[----:B--2---:R-:W-:Y:S04]  /*53b0*/  IADD3 R2, P4, R40, R36, RZ ;  /* 0x0000002428027210 */ /* 0x004fe80007f9e0ff */
[----:B---3--:R-:W-:Y:S02]  /*53c0*/  IADD3.X R40, R39, R37, R38, P4, !PT ;  /* 0x0000002527287210 */ /* 0x008fe400027fe426 */
[-C--:B------:R-:W-:Y:S02]  /*53d0*/  HMMA.16816.F32 R36, R64, R48.reuse, RZ ;  /* 0x000000304024723c */ /* 0x080fe400000018ff */
[C---:B------:R-:W-:Y:S04]  /*53e0*/  LEA R133, P4, R2.reuse, c[0x0][0x1f8], 0x1 ;  /* 0x00007e0002857a11 */ /* 0x040fe800078808ff */
[----:B------:R-:W-:Y:S01]  /*53f0*/  LEA.HI.X R2, R2, c[0x0][0x1fc], R40, 0x1, P4 ;  /* 0x00007f0002027a11 */ /* 0x000fe200020f0c28 */
[----:B------:R-:W1:Y:S01]  /*5400*/  SHFL.IDX PT, R135, R133, RZ, 0x1c1f ;  /* 0x001c1fff85877589 */ /* 0x000e6200000e0000 */
[C---:B------:R-:W-:Y:S05]  /*5410*/  HMMA.16816.F32 R40, R60.reuse, R48, RZ ;  /* 0x000000303c28723c */ /* 0x040fea00000018ff */
[----:B------:R-:W2:Y:S03]  /*5420*/  SHFL.IDX PT, R134, R2, RZ, 0x1c1f ;  /* 0x001c1fff02867589 */ /* 0x000ea600000e0000 */
[-C--:B------:R-:W-:Y:S03]  /*5430*/  HMMA.16816.F32 R44, R60, R50.reuse, RZ ;  /* 0x000000323c2c723c */ /* 0x080fe600000018ff */
[----:B------:R-:W3:Y:S05]  /*5440*/  SHFL.IDX PT, R133, R133, 0x1, 0x1c1f ;  /* 0x003c1f0085857f89 */ /* 0x000eea00000e0000 */
[C---:B------:R-:W-:Y:S01]  /*5450*/  HMMA.16816.F32 R48, R64.reuse, R50, RZ ;  /* 0x000000324030723c */ /* 0x040fe200000018ff */
[----:B------:R-:W-:Y:S03]  /*5460*/  SHFL.IDX PT, R2, R2, 0x1, 0x1c1f ;  /* 0x003c1f0002027f89 */ /* 0x000fe600000e0000 */
[C---:B-1----:R-:W-:Y:S04]  /*5470*/  IADD3 R196, P5, R135.reuse, R229, RZ ;  /* 0x000000e587c47210 */ /* 0x042fe80007fbe0ff */
[-C--:B------:R-:W-:Y:S01]  /*5480*/  HMMA.16816.F32 R52, R64, R172.reuse, RZ ;  /* 0x000000ac4034723c */ /* 0x080fe200000018ff */
[C---:B------:R-:W-:Y:S03]  /*5490*/  IADD3 R136, P4, R135.reuse, R227, RZ ;  /* 0x000000e387887210 */ /* 0x040fe60007f9e0ff */
[C---:B--2---:R-:W-:Y:S02]  /*54a0*/  IMAD.X R197, R134.reuse, 0x1, R230, P5 ;  /* 0x0000000186c57824 */ /* 0x044fe400028e06e6 */
[C---:B------:R-:W-:Y:S02]  /*54b0*/  IMAD.X R137, R134.reuse, 0x1, R228, P4 ;  /* 0x0000000186897824 */ /* 0x040fe400020e06e4 */
[C---:B------:R-:W-:Y:S08]  /*54c0*/  HMMA.16816.F32 R56, R60.reuse, R172, RZ ;  /* 0x000000ac3c38723c */ /* 0x040ff000000018ff */
[-C--:B------:R-:W-:Y:S08]  /*54d0*/  HMMA.16816.F32 R60, R60, R174.reuse, RZ ;  /* 0x000000ae3c3c723c */ /* 0x080ff000000018ff */
[----:B------:R-:W-:Y:S01]  /*54e0*/  HMMA.16816.F32 R64, R64, R174, RZ ;  /* 0x000000ae4040723c */ /* 0x000fe200000018ff */
[----:B------:R-:W1:Y:S06]  /*54f0*/  LDSM.16.M88.4 R172, [R218+0x400] ;  /* 0x00040000daac783b */ /* 0x000e6c0000000200 */
[----:B------:R-:W-:Y:S01]  /*5500*/  @!PT LDS RZ, [RZ] ;  /* 0x00000000fffff984 */ /* 0x000fe20000000800 */
[----:B------:R-:W-:Y:S01]  /*5510*/  @!PT LDS RZ, [RZ] ;  /* 0x00000000fffff984 */ /* 0x000fe20000000800 */
[----:B------:R-:W-:Y:S01]  /*5520*/  @!PT LDS RZ, [RZ] ;  /* 0x00000000fffff984 */ /* 0x000fe20000000800 */
[----:B------:R2:W-:Y:S01]  /*5530*/  LDGSTS.E.BYPASS.LTC128B.128 [R221+0x100], [R196.64], !P3 ;  /* 0x00100000c4dd7fae */ /* 0x0005e2000d901d46 */
[-C--:B------:R-:W-:Y:S05]  /*5540*/  HMMA.16816.F32 R4, R176, R180.reuse, R4 ;  /* 0x000000b4b004723c */ /* 0x080fea0000001804 */
[----:B------:R3:W-:Y:S03]  /*5550*/  LDGSTS.E.BYPASS.LTC128B.128 [R221+0x1100], [R136.64], !P2 ;  /* 0x0110000088dd7fae */ /* 0x0007e6000d101d46 */
[C---:B------:R-:W-:Y:S08]  /*5560*/  HMMA.16816.F32 R8, R184.reuse, R180, R8 ;  /* 0x000000b4b808723c */ /* 0x040ff00000001808 */
[-C--:B------:R-:W-:Y:S08]  /*5570*/  HMMA.16816.F32 R12, R184, R182.reuse, R12 ;  /* 0x000000b6b80c723c */ /* 0x080ff0000000180c */
[C---:B------:R-:W-:Y:S04]  /*5580*/  HMMA.16816.F32 R16, R176.reuse, R182, R16 ;  /* 0x000000b6b010723c */ /* 0x040fe80000001810 */
[----:B--2---:R-:W-:Y:S02]  /*5590*/  IADD3 R196, P5, R135, R225, RZ ;  /* 0x000000e187c47210 */ /* 0x004fe40007fbe0ff */
[C---:B---3--:R-:W-:Y:S02]  /*55a0*/  IADD3 R136, P4, R133.reuse, R229, RZ ;  /* 0x000000e585887210 */ /* 0x048fe40007f9e0ff */
[-C--:B-1----:R-:W-:Y:S04]  /*55b0*/  HMMA.16816.F32 R20, R176, R172.reuse, R20 ;  /* 0x000000acb014723c */ /* 0x082fe80000001814 */
[----:B------:R-:W-:Y:S01]  /*55c0*/  IMAD.X R197, R134, 0x1, R226, P5 ;  /* 0x0000000186c57824 */ /* 0x000fe200028e06e2 */
[C---:B------:R-:W-:Y:S01]  /*55d0*/  IADD3 R198, P5, R133.reuse, R227, RZ ;  /* 0x000000e385c67210 */ /* 0x040fe20007fbe0ff */
[C---:B------:R-:W-:Y:S01]  /*55e0*/  IMAD.X R137, R2.reuse, 0x1, R230, P4 ;  /* 0x0000000102897824 */ /* 0x040fe200020e06e6 */
[----:B------:R-:W-:Y:S01]  /*55f0*/  IADD3 R134, P4, R133, R225, RZ ;  /* 0x000000e185867210 */ /* 0x000fe20007f9e0ff */
[C---:B------:R-:W-:Y:S01]  /*5600*/  HMMA.16816.F32 R24, R184.reuse, R172, R24 ;  /* 0x000000acb818723c */ /* 0x040fe20000001818 */
[----:B------:R1:W-:Y:S03]  /*5610*/  LDGSTS.E.BYPASS.LTC128B.128 [R221+0x2100], [R196.64], !P1 ;  /* 0x02100000c4dd7fae */ /* 0x0003e6000c901d46 */
[C---:B------:R-:W-:Y:S02]  /*5620*/  IMAD.X R199, R2.reuse, 0x1, R228, P5 ;  /* 0x0000000102c77824 */ /* 0x040fe400028e06e4 */
[----:B------:R-:W-:Y:S01]  /*5630*/  IMAD.X R135, R2, 0x1, R226, P4 ;  /* 0x0000000102877824 */ /* 0x000fe200020e06e2 */
[----:B------:R2:W-:Y:S01]  /*5640*/  LDGSTS.E.BYPASS.LTC128B.128 [R221+0x900], [R136.64], !P3 ;  /* 0x0090000088dd7fae */ /* 0x0005e2000d901d46 */
[-C--:B------:R-:W-:Y:S03]  /*5650*/  HMMA.16816.F32 R28, R184, R174.reuse, R28 ;  /* 0x000000aeb81c723c */ /* 0x080fe6000000181c */
[----:B------:R-:W-:Y:S02]  /*5660*/  ISETP.GT.AND P4, PT, R224, R250, PT ;  /* 0x000000fae000720c */ /* 0x000fe40003f84270 */
[----:B------:R1:W-:Y:S03]  /*5670*/  LDGSTS.E.BYPASS.LTC128B.128 [R221+0x1900], [R198.64], !P2 ;  /* 0x01900000c6dd7fae */ /* 0x0003e6000d101d46 */
[C---:B------:R-:W-:Y:S03]  /*5680*/  HMMA.16816.F32 R32, R176.reuse, R174, R32 ;  /* 0x000000aeb020723c */ /* 0x040fe60000001820 */
[----:B------:R2:W-:Y:S05]  /*5690*/  LDGSTS.E.BYPASS.LTC128B.128 [R221+0x2900], [R134.64], !P1 ;  /* 0x0290000086dd7fae */ /* 0x0005ea000c901d46 */
[-C--:B------:R-:W-:Y:S01]  /*56a0*/  HMMA.16816.F32 R36, R176, R188.reuse, R36 ;  /* 0x000000bcb024723c */ /* 0x080fe20000001824 */
[----:B------:R-:W-:Y:S06]  /*56b0*/  LDSM.16.M88.4 R200, [R139+0x4100] ;  /* 0x004100008bc8783b */ /* 0x000fec0000000200 */
[----:B------:R-:W0:Y:S01]  /*56c0*/  LDGDEPBAR ;  /* 0x00000000000079af */ /* 0x000e220000000000 */
[C---:B------:R-:W-:Y:S05]  /*56d0*/  HMMA.16816.F32 R40, R184.reuse, R188, R40 ;  /* 0x000000bcb828723c */ /* 0x040fea0000001828 */
[----:B------:R-:W-:Y:S03]  /*56e0*/  LDSM.16.M88.4 R204, [R219+0x9100] ;  /* 0x00910000dbcc783b */ /* 0x000fe60000000200 */
[-C--:B------:R-:W-:Y:S03]  /*56f0*/  HMMA.16816.F32 R44, R184, R190.reuse, R44 ;  /* 0x000000beb82c723c */ /* 0x080fe6000000182c */
[----:B-1----:R-:W1:Y:S05]  /*5700*/  LDSM.16.M88.4 R196, [R219+0x8100] ;  /* 0x00810000dbc4783b */ /* 0x002e6a0000000200 */
[C---:B------:R-:W-:Y:S01]  /*5710*/  HMMA.16816.F32 R48, R176.reuse, R190, R48 ;  /* 0x000000beb030723c */ /* 0x040fe20000001830 */
[----:B------:R-:W3:Y:S06]  /*5720*/  LDSM.16.M88.4 R180, [R139+0x4500] ;  /* 0x004500008bb4783b */ /* 0x000eec0000000200 */
[----:B------:R-:W4:Y:S01]  /*5730*/  LDSM.16.M88.4 R172, [R139+0x4900] ;  /* 0x004900008bac783b */ /* 0x000f220000000200 */
[-C--:B------:R-:W-:Y:S05]  /*5740*/  HMMA.16816.F32 R52, R176, R192.reuse, R52 ;  /* 0x000000c0b034723c */ /* 0x080fea0000001834 */
[----:B------:R-:W-:Y:S03]  /*5750*/  LDSM.16.M88.4 R188, [R218+0x1000] ;  /* 0x00100000dabc783b */ /* 0x000fe60000000200 */
[C---:B------:R-:W-:Y:S03]  /*5760*/  HMMA.16816.F32 R56, R184.reuse, R192, R56 ;  /* 0x000000c0b838723c */ /* 0x040fe60000001838 */
[----:B------:R-:W-:Y:S05]  /*5770*/  LDSM.16.M88.4 R208, [R218+0x1800] ;  /* 0x00180000dad0783b */ /* 0x000fea0000000200 */
[-C--:B------:R-:W-:Y:S01]  /*5780*/  HMMA.16816.F32 R60, R184, R194.reuse, R60 ;  /* 0x000000c2b83c723c */ /* 0x080fe2000000183c */
[----:B------:R-:W5:Y:S06]  /*5790*/  LDSM.16.M88.4 R184, [R139+0x4d00] ;  /* 0x004d00008bb8783b */ /* 0x000f6c0000000200 */
[----:B------:R-:W-:Y:S01]  /*57a0*/  LDSM.16.M88.4 R212, [R218+0x1c00] ;  /* 0x001c0000dad4783b */ /* 0x000fe20000000200 */
[----:B------:R-:W-:Y:S05]  /*57b0*/  HMMA.16816.F32 R64, R176, R194, R64 ;  /* 0x000000c2b040723c */ /* 0x000fea0000001840 */
[----:B------:R-:W2:Y:S03]  /*57c0*/  LDSM.16.M88.4 R176, [R220+0x8100] ;  /* 0x00810000dcb0783b */ /* 0x000ea60000000200 */
[-C--:B-1----:R-:W-:Y:S03]  /*57d0*/  HMMA.16816.F32 R4, R196, R200.reuse, R4 ;  /* 0x000000c8c404723c */ /* 0x082fe60000001804 */
[----:B------:R-:W1:Y:S05]  /*57e0*/  LDSM.16.M88.4 R192, [R220+0x9100] ;  /* 0x00910000dcc0783b */ /* 0x000e6a0000000200 */
[C---:B------:R-:W-:Y:S08]  /*57f0*/  HMMA.16816.F32 R8, R204.reuse, R200, R8 ;  /* 0x000000c8cc08723c */ /* 0x040ff00000001808 */
[-C--:B------:R-:W-:Y:S08]  /*5800*/  HMMA.16816.F32 R12, R204, R202.reuse, R12 ;  /* 0x000000cacc0c723c */ /* 0x080ff0000000180c */
[C---:B------:R-:W-:Y:S01]  /*5810*/  HMMA.16816.F32 R16, R196.reuse, R202, R16 ;  /* 0x000000cac410723c */ /* 0x040fe20000001810 */
[----:B------:R-:W1:Y:S07]  /*5820*/  LDSM.16.M88.4 R200, [R218+0x1400] ;  /* 0x00140000dac8783b */ /* 0x000e6e0000000200 */
[-C--:B---3--:R-:W-:Y:S08]  /*5830*/  HMMA.16816.F32 R20, R196, R180.reuse, R20 ;  /* 0x000000b4c414723c */ /* 0x088ff00000001814 */
[C---:B------:R-:W-:Y:S08]  /*5840*/  HMMA.16816.F32 R24, R204.reuse, R180, R24 ;  /* 0x000000b4cc18723c */ /* 0x040ff00000001818 */
[-C--:B------:R-:W-:Y:S08]  /*5850*/  HMMA.16816.F32 R28, R204, R182.reuse, R28 ;  /* 0x000000b6cc1c723c */ /* 0x080ff0000000181c */
[C---:B------:R-:W-:Y:S01]  /*5860*/  HMMA.16816.F32 R32, R196.reuse, R182, R32 ;  /* 0x000000b6c420723c */ /* 0x040fe20000001820 */
[----:B------:R-:W-:Y:S07]  /*5870*/  LDSM.16.M88.4 R180, [R139+0x5100] ;  /* 0x005100008bb4783b */ /* 0x000fee0000000200 */
[-C--:B----4-:R-:W-:Y:S08]  /*5880*/  HMMA.16816.F32 R36, R196, R172.reuse, R36 ;  /* 0x000000acc424723c */ /* 0x090ff00000001824 */
[C---:B------:R-:W-:Y:S08]  /*5890*/  HMMA.16816.F32 R40, R204.reuse, R172, R40 ;  /* 0x000000accc28723c */ /* 0x040ff00000001828 */
[-C--:B------:R-:W-:Y:S08]  /*58a0*/  HMMA.16816.F32 R44, R204, R174.reuse, R44 ;  /* 0x000000aecc2c723c */ /* 0x080ff0000000182c */
[C---:B------:R-:W-:Y:S01]  /*58b0*/  HMMA.16816.F32 R48, R196.reuse, R174, R48 ;  /* 0x000000aec430723c */ /* 0x040fe20000001830 */
[----:B------:R-:W3:Y:S07]  /*58c0*/  LDSM.16.M88.4 R172, [R219+0xa100] ;  /* 0x00a10000dbac783b */ /* 0x000eee0000000200 */
[-C--:B-----5:R-:W-:Y:S08]  /*58d0*/  HMMA.16816.F32 R52, R196, R184.reuse, R52 ;  /* 0x000000b8c434723c */ /* 0x0a0ff00000001834 */
[C---:B------:R-:W-:Y:S08]  /*58e0*/  HMMA.16816.F32 R56, R204.reuse, R184, R56 ;  /* 0x000000b8cc38723c */ /* 0x040ff00000001838 */
[-C--:B------:R-:W-:Y:S01]  /*58f0*/  HMMA.16816.F32 R60, R204, R186.reuse, R60 ;  /* 0x000000bacc3c723c */ /* 0x080fe2000000183c */
[----:B------:R-:W-:Y:S07]  /*5900*/  LDSM.16.M88.4 R204, [R220+0xb100] ;  /* 0x00b10000dccc783b */ /* 0x000fee0000000200 */
[----:B------:R-:W-:Y:S01]  /*5910*/  HMMA.16816.F32 R64, R196, R186, R64 ;  /* 0x000000bac440723c */ /* 0x000fe20000001840 */
[----:B------:R-:W4:Y:S06]  /*5920*/  LDSM.16.M88.4 R184, [R219+0xb100] ;  /* 0x00b10000dbb8783b */ /* 0x000f2c0000000200 */
[----:B------:R-:W-:Y:S01]  /*5930*/  LDSM.16.M88.4 R196, [R139+0x5d00] ;  /* 0x005d00008bc4783b */ /* 0x000fe20000000200 */
[-C--:B--2---:R-:W-:Y:S08]  /*5940*/  HMMA.16816.F32 R4, R176, R188.reuse, R4 ;  /* 0x000000bcb004723c */ /* 0x084ff00000001804 */
[C---:B-1----:R-:W-:Y:S08]  /*5950*/  HMMA.16816.F32 R8, R192.reuse, R188, R8 ;  /* 0x000000bcc008723c */ /* 0x042ff00000001808 */
[-C--:B------:R-:W-:Y:S08]  /*5960*/  HMMA.16816.F32 R12, R192, R190.reuse, R12 ;  /* 0x000000bec00c723c */ /* 0x080ff0000000180c */
[C---:B------:R-:W-:Y:S01]  /*5970*/  HMMA.16816.F32 R16, R176.reuse, R190, R16 ;  /* 0x000000beb010723c */ /* 0x040fe20000001810 */
[----:B------:R-:W1:Y:S07]  /*5980*/  LDSM.16.M88.4 R188, [R139+0x5500] ;  /* 0x005500008bbc783b */ /* 0x000e6e0000000200 */
[-C--:B------:R-:W-:Y:S08]  /*5990*/  HMMA.16816.F32 R20, R176, R200.reuse, R20 ;  /* 0x000000c8b014723c */ /* 0x080ff00000001814 */
[C---:B------:R-:W-:Y:S08]  /*59a0*/  HMMA.16816.F32 R24, R192.reuse, R200, R24 ;  /* 0x000000c8c018723c */ /* 0x040ff00000001818 */
[-C--:B------:R-:W-:Y:S08]  /*59b0*/  HMMA.16816.F32 R28, R192, R202.reuse, R28 ;  /* 0x000000cac01c723c */ /* 0x080ff0000000181c */
[C---:B------:R-:W-:Y:S01]  /*59c0*/  HMMA.16816.F32 R32, R176.reuse, R202, R32 ;  /* 0x000000cab020723c */ /* 0x040fe20000001820 */
[----:B------:R-:W-:Y:S07]  /*59d0*/  LDSM.16.M88.4 R200, [R218+0x2000] ;  /* 0x00200000dac8783b */ /* 0x000fee0000000200 */
[-C--:B------:R-:W-:Y:S08]  /*59e0*/  HMMA.16816.F32 R36, R176, R208.reuse, R36 ;  /* 0x000000d0b024723c */ /* 0x080ff00000001824 */
[C---:B------:R-:W-:Y:S08]  /*59f0*/  HMMA.16816.F32 R40, R192.reuse, R208, R40 ;  /* 0x000000d0c028723c */ /* 0x040ff00000001828 */
[-C--:B------:R-:W-:Y:S08]  /*5a00*/  HMMA.16816.F32 R44, R192, R210.reuse, R44 ;  /* 0x000000d2c02c723c */ /* 0x080ff0000000182c */
[C---:B------:R-:W-:Y:S01]  /*5a10*/  HMMA.16816.F32 R48, R176.reuse, R210, R48 ;  /* 0x000000d2b030723c */ /* 0x040fe20000001830 */
[----:B------:R-:W-:Y:S07]  /*5a20*/  LDSM.16.M88.4 R208, [R218+0x2400] ;  /* 0x00240000dad0783b */ /* 0x000fee0000000200 */
[-C--:B------:R-:W-:Y:S08]  /*5a30*/  HMMA.16816.F32 R52, R176, R212.reuse, R52 ;  /* 0x000000d4b034723c */ /* 0x080ff00000001834 */
[C---:B------:R-:W-:Y:S08]  /*5a40*/  HMMA.16816.F32 R56, R192.reuse, R212, R56 ;  /* 0x000000d4c038723c */ /* 0x040ff00000001838 */
[-C--:B------:R-:W-:Y:S01]  /*5a50*/  HMMA.16816.F32 R60, R192, R214.reuse, R60 ;  /* 0x000000d6c03c723c */ /* 0x080fe2000000183c */
[----:B------:R-:W2:Y:S07]  /*5a60*/  LDSM.16.M88.4 R192, [R139+0x5900] ;  /* 0x005900008bc0783b */ /* 0x000eae0000000200 */
[----:B------:R-:W-:Y:S01]  /*5a70*/  HMMA.16816.F32 R64, R176, R214, R64 ;  /* 0x000000d6b040723c */ /* 0x000fe20000001840 */
[----:B------:R-:W5:Y:S06]  /*5a80*/  LDSM.16.M88.4 R176, [R220+0xa100] ;  /* 0x00a10000dcb0783b */ /* 0x000f6c0000000200 */
[----:B------:R-:W2:Y:S01]  /*5a90*/  LDSM.16.M88.4 R212, [R218+0x2800] ;  /* 0x00280000dad4783b */ /* 0x000ea20000000200 */
[-C--:B---3--:R-:W-:Y:S08]  /*5aa0*/  HMMA.16816.F32 R4, R172, R180.reuse, R4 ;  /* 0x000000b4ac04723c */ /* 0x088ff00000001804 */
[C---:B----4-:R-:W-:Y:S08]  /*5ab0*/  HMMA.16816.F32 R8, R184.reuse, R180, R8 ;  /* 0x000000b4b808723c */ /* 0x050ff00000001808 */
[-C--:B------:R-:W-:Y:S08]  /*5ac0*/  HMMA.16816.F32 R12, R184, R182.reuse, R12 ;  /* 0x000000b6b80c723c */ /* 0x080ff0000000180c */
[C---:B------:R-:W-:Y:S01]  /*5ad0*/  HMMA.16816.F32 R16, R172.reuse, R182, R16 ;  /* 0x000000b6ac10723c */ /* 0x040fe20000001810 */
[----:B------:R-:W3:Y:S01]  /*5ae0*/  LDSM.16.M88.4 R180, [R218+0x2c00] ;  /* 0x002c0000dab4783b */ /* 0x000ee20000000200 */
[----:B------:R-:W-:Y:S05]  /*5af0*/  DEPBAR.LE SB0, 0x0 ;  /* 0x000080000000791a */ /* 0x000fea0000000000 */
[----:B------:R-:W-:Y:S01]  /*5b00*/  BAR.SYNC.DEFER_BLOCKING 0x0 ;  /* 0x0000000000007b1d */ /* 0x000fe20000010000 */
[-C--:B-1----:R-:W-:Y:S08]  /*5b10*/  HMMA.16816.F32 R20, R172, R188.reuse, R20 ;  /* 0x000000bcac14723c */ /* 0x082ff00000001814 */
[C---:B------:R-:W-:Y:S08]  /*5b20*/  HMMA.16816.F32 R24, R184.reuse, R188, R24 ;  /* 0x000000bcb818723c */ /* 0x040ff00000001818 */
[-C--:B------:R-:W-:Y:S08]  /*5b30*/  HMMA.16816.F32 R28, R184, R190.reuse, R28 ;  /* 0x000000beb81c723c */ /* 0x080ff0000000181c */
[C---:B------:R-:W-:Y:S08]  /*5b40*/  HMMA.16816.F32 R32, R172.reuse, R190, R32 ;  /* 0x000000beac20723c */ /* 0x040ff00000001820 */
[-C--:B--2---:R-:W-:Y:S08]  /*5b50*/  HMMA.16816.F32 R36, R172, R192.reuse, R36 ;  /* 0x000000c0ac24723c */ /* 0x084ff00000001824 */
[C---:B------:R-:W-:Y:S08]  /*5b60*/  HMMA.16816.F32 R40, R184.reuse, R192, R40 ;  /* 0x000000c0b828723c */ /* 0x040ff00000001828 */
[-C--:B------:R-:W-:Y:S08]  /*5b70*/  HMMA.16816.F32 R44, R184, R194.reuse, R44 ;  /* 0x000000c2b82c723c */ /* 0x080ff0000000182c */
[C---:B------:R-:W-:Y:S08]  /*5b80*/  HMMA.16816.F32 R48, R172.reuse, R194, R48 ;  /* 0x000000c2ac30723c */ /* 0x040ff00000001830 */
[-C--:B------:R-:W-:Y:S08]  /*5b90*/  HMMA.16816.F32 R52, R172, R196.reuse, R52 ;  /* 0x000000c4ac34723c */ /* 0x080ff00000001834 */
[C---:B------:R-:W-:Y:S08]  /*5ba0*/  HMMA.16816.F32 R56, R184.reuse, R196, R56 ;  /* 0x000000c4b838723c */ /* 0x040ff00000001838 */
[-C--:B------:R-:W-:Y:S08]  /*5bb0*/  HMMA.16816.F32 R60, R184, R198.reuse, R60 ;  /* 0x000000c6b83c723c */ /* 0x080ff0000000183c */
[----:B------:R-:W-:Y:S08]  /*5bc0*/  HMMA.16816.F32 R64, R172, R198, R64 ;  /* 0x000000c6ac40723c */ /* 0x000ff00000001840 */
[-C--:B-----5:R-:W-:Y:S08]  /*5bd0*/  HMMA.16816.F32 R4, R176, R200.reuse, R4 ;  /* 0x000000c8b004723c */ /* 0x0a0ff00000001804 */
[C---:B------:R-:W-:Y:S08]  /*5be0*/  HMMA.16816.F32 R8, R204.reuse, R200, R8 ;  /* 0x000000c8cc08723c */ /* 0x040ff00000001808 */
[-C--:B------:R-:W-:Y:S08]  /*5bf0*/  HMMA.16816.F32 R12, R204, R202.reuse, R12 ;  /* 0x000000cacc0c723c */ /* 0x080ff0000000180c */
        /* <DEDUP_REMOVED lines=9> */
[-C--:B---3--:R-:W-:Y:S08]  /*5c90*/  HMMA.16816.F32 R52, R176, R180.reuse, R52 ;  /* 0x000000b4b034723c */ /* 0x088ff00000001834 */
[C---:B------:R-:W-:Y:S08]  /*5ca0*/  HMMA.16816.F32 R56, R204.reuse, R180, R56 ;  /* 0x000000b4cc38723c */ /* 0x040ff00000001838 */
[-C--:B------:R-:W-:Y:S08]  /*5cb0*/  HMMA.16816.F32 R60, R204, R182.reuse, R60 ;  /* 0x000000b6cc3c723c */ /* 0x080ff0000000183c */
[----:B------:R-:W-:Y:S01]  /*5cc0*/  HMMA.16816.F32 R64, R176, R182, R64 ;  /* 0x000000b6b040723c */ /* 0x000fe20000001840 */
[----:B------:R-:W-:-:S07]  /*5cd0*/  @P4 BRA `(.L_x_14) ;  /* 0xfffff18000004947 */ /* 0x000fce000383ffff */
.L_x_13:
[----:B------:R-:W-:Y:S01]  /*5ce0*/  FMNMX.FTZ R2, R4, R0, !PT ;  /* 0x0000000004027209 */ /* 0x000fe20007810000 */
[----:B--2---:R-:W-:Y:S01]  /*5cf0*/  LDSM.16.MT88.4 R176, [R217+0x100] ;  /* 0x00010000d9b0783b */ /* 0x004fe20000004200 */
[----:B------:R-:W-:Y:S02]  /*5d00*/  FMNMX.FTZ R134, R6, R3, !PT ;  /* 0x0000000306867209 */ /* 0x000fe40007810000 */
[----:B------:R-:W-:Y:S02]  /*5d10*/  FMNMX.FTZ R2, R5, R2, !PT ;  /* 0x0000000205027209 */ /* 0x000fe40007810000 */
[----:B------:R-:W-:Y:S02]  /*5d20*/  FMNMX.FTZ R134, R7, R134, !PT ;  /* 0x0000008607867209 */ /* 0x000fe40007810000 */
[----:B------:R-:W-:Y:S01]  /*5d30*/  FMNMX.FTZ R2, R16, R2, !PT ;  /* 0x0000000210027209 */ /* 0x000fe20007810000 */
[----:B------:R-:W0:Y:S01]  /*5d40*/  LDGDEPBAR ;  /* 0x00000000000079af */ /* 0x000e220000000000 */
[----:B------:R-:W-:Y:S02]  /*5d50*/  FMNMX.FTZ R134, R18, R134, !PT ;  /* 0x0000008612867209 */ /* 0x000fe40007810000 */
        /* <DEDUP_REMOVED lines=29> */
[----:B------:R-:W-:Y:S01]  /*5f30*/  FMNMX.FTZ R133, R25, R133, !PT ;  /* 0x0000008519857209 */ /* 0x000fe20007810000 */
[----:B------:R-:W1:Y:S01]  /*5f40*/  SHFL.BFLY PT, R137, R2, 0x2, 0x1f ;  /* 0x0c401f0002897f89 */ /* 0x000e6200000e0000 */
[----:B------:R-:W-:Y:S02]  /*5f50*/  FMNMX.FTZ R134, R66, R134, !PT ;  /* 0x0000008642867209 */ /* 0x000fe40007810000 */
[----:B------:R-:W-:Y:S02]  /*5f60*/  FMNMX.FTZ R133, R28, R133, !PT ;  /* 0x000000851c857209 */ /* 0x000fe40007810000 */
[----:B------:R-:W-:Y:S02]  /*5f70*/  FMNMX.FTZ R134, R67, R134, !PT ;  /* 0x0000008643867209 */ /* 0x000fe40007810000 */
[----:B------:R-:W-:Y:S02]  /*5f80*/  FMNMX.FTZ R133, R29, R133, !PT ;  /* 0x000000851d857209 */ /* 0x000fe40007810000 */
[----:B------:R-:W-:Y:S01]  /*5f90*/  FMNMX.FTZ R135, R10, R138, !PT ;  /* 0x0000008a0a877209 */ /* 0x000fe20007810000 */
[----:B------:R-:W2:Y:S01]  /*5fa0*/  SHFL.BFLY PT, R136, R134, 0x2, 0x1f ;  /* 0x0c401f0086887f89 */ /* 0x000ea200000e0000 */
        /* <DEDUP_REMOVED lines=12> */
[----:B-1----:R-:W-:Y:S02]  /*6070*/  FMNMX.FTZ R2, R2, R137, !PT ;  /* 0x0000008902027209 */ /* 0x002fe40007810000 */
[----:B------:R-:W-:Y:S02]  /*6080*/  FMNMX.FTZ R133, R60, R133, !PT ;  /* 0x000000853c857209 */ /* 0x000fe40007810000 */
[----:B--2---:R-:W-:Y:S01]  /*6090*/  FMNMX.FTZ R134, R134, R136, !PT ;  /* 0x0000008886867209 */ /* 0x004fe20007810000 */
[----:B------:R-:W1:Y:S01]  /*60a0*/  SHFL.BFLY PT, R137, R2, 0x1, 0x1f ;  /* 0x0c201f0002897f89 */ /* 0x000e6200000e0000 */
[----:B------:R-:W-:Y:S02]  /*60b0*/  FMNMX.FTZ R133, R61, R133, !PT ;  /* 0x000000853d857209 */ /* 0x000fe40007810000 */
[----:B------:R-:W-:Y:S02]  /*60c0*/  FMNMX.FTZ R135, R31, R135, !PT ;  /* 0x000000871f877209 */ /* 0x000fe40007810000 */
[----:B------:R-:W-:Y:S02]  /*60d0*/  ISETP.GT.AND P4, PT, R224, R250, PT ;  /* 0x000000fae000720c */ /* 0x000fe40003f84270 */
[----:B------:R-:W-:Y:S01]  /*60e0*/  FMNMX.FTZ R135, R42, R135, !PT ;  /* 0x000000872a877209 */ /* 0x000fe20007810000 */
[----:B------:R-:W2:Y:S03]  /*60f0*/  SHFL.BFLY PT, R136, R134, 0x1, 0x1f ;  /* 0x0c201f0086887f89 */ /* 0x000ea600000e0000 */
[----:B------:R-:W-:Y:S04]  /*6100*/  FMNMX.FTZ R135, R43, R135, !PT ;  /* 0x000000872b877209 */ /* 0x000fe80007810000 */
[----:B------:R-:W-:Y:S01]  /*6110*/  FMNMX.FTZ R135, R46, R135, !PT ;  /* 0x000000872e877209 */ /* 0x000fe20007810000 */
[----:B------:R-:W3:Y:S01]  /*6120*/  SHFL.BFLY PT, R172, R133, 0x2, 0x1f ;  /* 0x0c401f0085ac7f89 */ /* 0x000ee200000e0000 */
[----:B-1----:R-:W-:Y:S02]  /*6130*/  FMNMX.FTZ R137, R2, R137, !PT ;  /* 0x0000008902897209 */ /* 0x002fe40007810000 */
[----:B------:R-:W-:Y:S03]  /*6140*/  FMNMX.FTZ R2, R47, R135, !PT ;  /* 0x000000872f027209 */ /* 0x000fe60007810000 */
[C---:B------:R-:W-:Y:S01]  /*6150*/  FADD.FTZ R0, -R137.reuse, R0 ;  /* 0x0000000089007221 */ /* 0x040fe20000010100 */
[----:B------:R-:W-:Y:S01]  /*6160*/  FMNMX.FTZ R135, R58, R2, !PT ;  /* 0x000000023a877209 */ /* 0x000fe20007810000 */
[----:B------:R-:W-:Y:S01]  /*6170*/  FMUL.FTZ R180, R137, c[0x0][0x2d0] ;  /* 0x0000b40089b47a20 */ /* 0x000fe20000410000 */
[----:B--2---:R-:W-:Y:S01]  /*6180*/  FMNMX.FTZ R136, R134, R136, !PT ;  /* 0x0000008886887209 */ /* 0x004fe20007810000 */
[----:B------:R-:W-:Y:S01]  /*6190*/  FMUL.FTZ R2, R0, c[0x0][0x2d0] ;  /* 0x0000b40000027a20 */ /* 0x000fe20000410000 */
[----:B------:R-:W-:Y:S01]  /*61a0*/  FMNMX.FTZ R0, R59, R135, !PT ;  /* 0x000000873b007209 */ /* 0x000fe20007810000 */
[--C-:B------:R-:W-:Y:S02]  /*61b0*/  FFMA.FTZ R16, R16, c[0x0][0x2d0], -R180.reuse ;  /* 0x0000b40010107a23 */ /* 0x100fe400000108b4 */
[----:B------:R1:W2:Y:S01]  /*61c0*/  MUFU.EX2 R134, R2 ;  /* 0x0000000200867308 */ /* 0x0002a20000000800 */
[----:B------:R-:W-:Y:S01]  /*61d0*/  FMNMX.FTZ R0, R62, R0, !PT ;  /* 0x000000003e007209 */ /* 0x000fe20007810000 */
[----:B------:R-:W-:Y:S01]  /*61e0*/  FMUL.FTZ R181, R136, c[0x0][0x2d0] ;  /* 0x0000b40088b57a20 */ /* 0x000fe20000410000 */
[----:B---3--:R-:W-:Y:S01]  /*61f0*/  FMNMX.FTZ R133, R133, R172, !PT ;  /* 0x000000ac85857209 */ /* 0x008fe20007810000 */
[--C-:B------:R-:W-:Y:S01]  /*6200*/  FFMA.FTZ R17, R17, c[0x0][0x2d0], -R180.reuse ;  /* 0x0000b40011117a23 */ /* 0x100fe200000108b4 */
[----:B------:R-:W-:Y:S01]  /*6210*/  FMNMX.FTZ R0, R63, R0, !PT ;  /* 0x000000003f007209 */ /* 0x000fe20007810000 */
[--C-:B------:R-:W-:Y:S02]  /*6220*/  FFMA.FTZ R18, R18, c[0x0][0x2d0], -R181.reuse ;  /* 0x0000b40012127a23 */ /* 0x100fe400000108b5 */
[----:B------:R-:W3:Y:S01]  /*6230*/  SHFL.BFLY PT, R172, R133, 0x1, 0x1f ;  /* 0x0c201f0085ac7f89 */ /* 0x000ee200000e0000 */
[--C-:B------:R-:W-:Y:S01]  /*6240*/  FFMA.FTZ R19, R19, c[0x0][0x2d0], -R181.reuse ;  /* 0x0000b40013137a23 */ /* 0x100fe200000108b5 */
[----:B------:R2:W-:Y:S01]  /*6250*/  MUFU.EX2 R242, R16 ;  /* 0x0000001000f27308 */ /* 0x0005e20000000800 */
[--C-:B------:R-:W-:Y:S02]  /*6260*/  FFMA.FTZ R4, R4, c[0x0][0x2d0], -R180.reuse ;  /* 0x0000b40004047a23 */ /* 0x100fe400000108b4 */
[--C-:B------:R-:W-:Y:S02]  /*6270*/  FFMA.FTZ R5, R5, c[0x0][0x2d0], -R180.reuse ;  /* 0x0000b40005057a23 */ /* 0x100fe400000108b4 */
[--C-:B------:R-:W-:Y:S02]  /*6280*/  FFMA.FTZ R6, R6, c[0x0][0x2d0], -R181.reuse ;  /* 0x0000b40006067a23 */ /* 0x100fe400000108b5 */
[--C-:B------:R-:W-:Y:S02]  /*6290*/  FFMA.FTZ R7, R7, c[0x0][0x2d0], -R181.reuse ;  /* 0x0000b40007077a23 */ /* 0x100fe400000108b5 */
[--C-:B------:R-:W-:Y:S01]  /*62a0*/  FFMA.FTZ R36, R36, c[0x0][0x2d0], -R180.reuse ;  /* 0x0000b40024247a23 */ /* 0x100fe200000108b4 */
[----:B------:R4:W-:Y:S01]  /*62b0*/  MUFU.EX2 R244, R17 ;  /* 0x0000001100f47308 */ /* 0x0009e20000000800 */
[--C-:B------:R-:W-:Y:S02]  /*62c0*/  FFMA.FTZ R37, R37, c[0x0][0x2d0], -R180.reuse ;  /* 0x0000b40025257a23 */ /* 0x100fe400000108b4 */
[----:B------:R-:W-:Y:S02]  /*62d0*/  FFMA.FTZ R38, R38, c[0x0][0x2d0], -R181 ;  /* 0x0000b40026267a23 */ /* 0x000fe400000108b5 */
[----:B-1----:R-:W-:Y:S02]  /*62e0*/  FADD.FTZ R2, -R136, R3 ;  /* 0x0000000388027221 */ /* 0x002fe40000010100 */
[----:B------:R-:W1:Y:S01]  /*62f0*/  SHFL.BFLY PT, R3, R0, 0x2, 0x1f ;  /* 0x0c401f0000037f89 */ /* 0x000e6200000e0000 */
[--C-:B------:R-:W-:Y:S02]  /*6300*/  FFMA.FTZ R39, R39, c[0x0][0x2d0], -R181.reuse ;  /* 0x0000b40027277a23 */ /* 0x100fe400000108b5 */
[----:B------:R-:W-:Y:S01]  /*6310*/  FMUL.FTZ R2, R2, c[0x0][0x2d0] ;  /* 0x0000b40002027a20 */ /* 0x000fe20000410000 */
[----:B------:R-:W-:Y:S01]  /*6320*/  MUFU.EX2 R240, R18 ;  /* 0x0000001200f07308 */ /* 0x000fe20000000800 */
[----:B---3--:R-:W-:Y:S01]  /*6330*/  FMNMX.FTZ R135, R133, R172, !PT ;  /* 0x000000ac85877209 */ /* 0x008fe20007810000 */
[--C-:B------:R-:W-:Y:S02]  /*6340*/  FFMA.FTZ R48, R48, c[0x0][0x2d0], -R180.reuse ;  /* 0x0000b40030307a23 */ /* 0x100fe400000108b4 */
[----:B------:R-:W-:Y:S01]  /*6350*/  LDSM.16.MT88.4 R172, [R216+0x100] ;  /* 0x00010000d8ac783b */ /* 0x000fe20000004200 */
[----:B--2---:R-:W-:Y:S02]  /*6360*/  FMUL.FTZ R16, R134, R152 ;  /* 0x0000009886107220 */ /* 0x004fe40000410000 */
[----:B------:R-:W-:Y:S02]  /*6370*/  FMUL.FTZ R182, R135, c[0x0][0x2d0] ;  /* 0x0000b40087b67a20 */ /* 0x000fe40000410000 */
[----:B------:R-:W-:Y:S01]  /*6380*/  FFMA.FTZ R49, R49, c[0x0][0x2d0], -R180 ;  /* 0x0000b40031317a23 */ /* 0x000fe200000108b4 */
[----:B------:R2:W3:Y:S01]  /*6390*/  MUFU.EX2 R133, R2 ;  /* 0x0000000200857308 */ /* 0x0004e20000000800 */
[--C-:B------:R-:W-:Y:S02]  /*63a0*/  FFMA.FTZ R12, R12, c[0x0][0x2d0], -R182.reuse ;  /* 0x0000b4000c0c7a23 */ /* 0x100fe400000108b6 */
[--C-:B------:R-:W-:Y:S02]  /*63b0*/  FFMA.FTZ R13, R13, c[0x0][0x2d0], -R182.reuse ;  /* 0x0000b4000d0d7a23 */ /* 0x100fe400000108b6 */
[--C-:B------:R-:W-:Y:S02]  /*63c0*/  FFMA.FTZ R8, R8, c[0x0][0x2d0], -R182.reuse ;  /* 0x0000b40008087a23 */ /* 0x100fe400000108b6 */
[--C-:B------:R-:W-:Y:S02]  /*63d0*/  FFMA.FTZ R9, R9, c[0x0][0x2d0], -R182.reuse ;  /* 0x0000b40009097a23 */ /* 0x100fe400000108b6 */
[----:B----4-:R-:W-:Y:S01]  /*63e0*/  FMUL.FTZ R17, R134, R153 ;  /* 0x0000009986117220 */ /* 0x010fe20000410000 */
[----:B-1----:R-:W-:Y:S01]  /*63f0*/  FMNMX.FTZ R0, R0, R3, !PT ;  /* 0x0000000300007209 */ /* 0x002fe20007810000 */
[----:B------:R1:W-:Y:S01]  /*6400*/  MUFU.EX2 R239, R19 ;  /* 0x0000001300ef7308 */ /* 0x0003e20000000800 */
[--C-:B------:R-:W-:Y:S02]  /*6410*/  FFMA.FTZ R50, R50, c[0x0][0x2d0], -R181.reuse ;  /* 0x0000b40032327a23 */ /* 0x100fe400000108b5 */
[--C-:B------:R-:W-:Y:S02]  /*6420*/  FFMA.FTZ R51, R51, c[0x0][0x2d0], -R181.reuse ;  /* 0x0000b40033337a23 */ /* 0x100fe400000108b5 */
[--C-:B------:R-:W-:Y:S02]  /*6430*/  FFMA.FTZ R40, R40, c[0x0][0x2d0], -R182.reuse ;  /* 0x0000b40028287a23 */ /* 0x100fe400000108b6 */
[----:B------:R-:W-:Y:S02]  /*6440*/  FFMA.FTZ R41, R41, c[0x0][0x2d0], -R182 ;  /* 0x0000b40029297a23 */ /* 0x000fe400000108b6 */
[--C-:B------:R-:W-:Y:S01]  /*6450*/  FFMA.FTZ R52, R52, c[0x0][0x2d0], -R180.reuse ;  /* 0x0000b40034347a23 */ /* 0x100fe200000108b4 */
[----:B------:R4:W-:Y:S01]  /*6460*/  MUFU.EX2 R241, R4 ;  /* 0x0000000400f17308 */ /* 0x0009e20000000800 */
[----:B------:R-:W-:Y:S02]  /*6470*/  FFMA.FTZ R53, R53, c[0x0][0x2d0], -R180 ;  /* 0x0000b40035357a23 */ /* 0x000fe400000108b4 */
[----:B--2---:R-:W-:Y:S02]  /*6480*/  FADD.FTZ R2, -R135, R132 ;  /* 0x0000008487027221 */ /* 0x004fe40000010100 */
[----:B---3--:R-:W-:Y:S02]  /*6490*/  FMUL.FTZ R18, R133, R154 ;  /* 0x0000009a85127220 */ /* 0x008fe40000410000 */
[----:B------:R-:W-:Y:S02]  /*64a0*/  FMUL.FTZ R2, R2, c[0x0][0x2d0] ;  /* 0x0000b40002027a20 */ /* 0x000fe40000410000 */
[--C-:B------:R-:W-:Y:S01]  /*64b0*/  FFMA.FTZ R54, R54, c[0x0][0x2d0], -R181.reuse ;  /* 0x0000b40036367a23 */ /* 0x100fe200000108b5 */
[----:B------:R-:W2:Y:S01]  /*64c0*/  MUFU.EX2 R243, R5 ;  /* 0x0000000500f37308 */ /* 0x000ea20000000800 */
[--C-:B------:R-:W-:Y:S02]  /*64d0*/  FFMA.FTZ R55, R55, c[0x0][0x2d0], -R181.reuse ;  /* 0x0000b40037377a23 */ /* 0x100fe400000108b5 */
[--C-:B------:R-:W-:Y:S02]  /*64e0*/  FFMA.FTZ R56, R56, c[0x0][0x2d0], -R182.reuse ;  /* 0x0000b40038387a23 */ /* 0x100fe400000108b6 */
[----:B-1----:R-:W-:Y:S02]  /*64f0*/  FMUL.FTZ R19, R133, R155 ;  /* 0x0000009b85137220 */ /* 0x002fe40000410000 */
[----:B------:R-:W-:Y:S01]  /*6500*/  LDSM.16.MT88.4 R152, [R217+0x1100] ;  /* 0x00110000d998783b */ /* 0x000fe20000004200 */
[----:B------:R-:W-:Y:S02]  /*6510*/  FFMA.FTZ R57, R57, c[0x0][0x2d0], -R182 ;  /* 0x0000b40039397a23 */ /* 0x000fe400000108b6 */
[----:B------:R1:W3:Y:S01]  /*6520*/  MUFU.EX2 R132, R2 ;  /* 0x0000000200847308 */ /* 0x0002e20000000800 */
[--C-:B------:R-:W-:Y:S02]  /*6530*/  FFMA.FTZ R20, R20, c[0x0][0x2d0], -R180.reuse ;  /* 0x0000b40014147a23 */ /* 0x100fe400000108b4 */
[----:B------:R-:W-:Y:S02]  /*6540*/  FFMA.FTZ R21, R21, c[0x0][0x2d0], -R180 ;  /* 0x0000b40015157a23 */ /* 0x000fe400000108b4 */
[----:B----4-:R-:W-:Y:S02]  /*6550*/  FMUL.FTZ R4, R134, R144 ;  /* 0x0000009086047220 */ /* 0x010fe40000410000 */
[----:B------:R-:W-:Y:S02]  /*6560*/  FFMA.FTZ R22, R22, c[0x0][0x2d0], -R181 ;  /* 0x0000b40016167a23 */ /* 0x000fe400000108b5 */
[C---:B------:R-:W-:Y:S01]  /*6570*/  FMUL.FTZ R84, R134.reuse, R84 ;  /* 0x0000005486547220 */ /* 0x040fe20000410000 */
[----:B------:R4:W-:Y:S01]  /*6580*/  MUFU.EX2 R237, R6 ;  /* 0x0000000600ed7308 */ /* 0x0009e20000000800 */
[C---:B------:R-:W-:Y:S02]  /*6590*/  FMUL.FTZ R85, R134.reuse, R85 ;  /* 0x0000005586557220 */ /* 0x040fe40000410000 */
[----:B------:R-:W-:Y:S01]  /*65a0*/  FMUL.FTZ R86, R133, R86 ;  /* 0x0000005685567220 */ /* 0x000fe20000410000 */
[----:B--2---:R-:W-:Y:S01]  /*65b0*/  F2FP.PACK_AB R144, R243, R241 ;  /* 0x000000f1f390723e */ /* 0x004fe200000000ff */
[C---:B------:R-:W-:Y:S02]  /*65c0*/  FMUL.FTZ R5, R134.reuse, R145 ;  /* 0x0000009186057220 */ /* 0x040fe40000410000 */
[C---:B------:R-:W-:Y:S02]  /*65d0*/  FMUL.FTZ R87, R133.reuse, R87 ;  /* 0x0000005785577220 */ /* 0x040fe40000410000 */
[C---:B------:R-:W-:Y:S01]  /*65e0*/  FMUL.FTZ R92, R134.reuse, R92 ;  /* 0x0000005c865c7220 */ /* 0x040fe20000410000 */
[----:B------:R-:W2:Y:S01]  /*65f0*/  MUFU.EX2 R238, R7 ;  /* 0x0000000700ee7308 */ /* 0x000ea20000000800 */
[----:B------:R-:W-:Y:S02]  /*6600*/  FMUL.FTZ R93, R134, R93 ;  /* 0x0000005d865d7220 */ /* 0x000fe40000410000 */
[C---:B------:R-:W-:Y:S01]  /*6610*/  FMUL.FTZ R94, R133.reuse, R94 ;  /* 0x0000005e855e7220 */ /* 0x040fe20000410000 */
[----:B-1----:R-:W1:Y:S01]  /*6620*/  SHFL.BFLY PT, R2, R0, 0x1, 0x1f ;  /* 0x0c201f0000027f89 */ /* 0x002e6200000e0000 */
[C---:B---3--:R-:W-:Y:S02]  /*6630*/  FMUL.FTZ R88, R132.reuse, R88 ;  /* 0x0000005884587220 */ /* 0x048fe40000410000 */
[----:B------:R-:W-:Y:S02]  /*6640*/  FMUL.FTZ R89, R132, R89 ;  /* 0x0000005984597220 */ /* 0x000fe40000410000 */
[C---:B------:R-:W-:Y:S01]  /*6650*/  FMUL.FTZ R95, R133.reuse, R95 ;  /* 0x0000005f855f7220 */ /* 0x040fe20000410000 */
[----:B------:R3:W-:Y:S01]  /*6660*/  MUFU.EX2 R235, R12 ;  /* 0x0000000c00eb7308 */ /* 0x0007e20000000800 */
[C---:B------:R-:W-:Y:S02]  /*6670*/  FMUL.FTZ R96, R134.reuse, R96 ;  /* 0x0000006086607220 */ /* 0x040fe40000410000 */
[----:B------:R-:W-:Y:S02]  /*6680*/  FMUL.FTZ R97, R134, R97 ;  /* 0x0000006186617220 */ /* 0x000fe40000410000 */
[C---:B----4-:R-:W-:Y:S01]  /*6690*/  FMUL.FTZ R6, R133.reuse, R146 ;  /* 0x0000009285067220 */ /* 0x050fe20000410000 */
[----:B------:R-:W-:Y:S01]  /*66a0*/  F2FP.PACK_AB R146, R244, R242 ;  /* 0x000000f2f492723e */ /* 0x000fe200000000ff */
[C---:B------:R-:W-:Y:S02]  /*66b0*/  FMUL.FTZ R98, R133.reuse, R98 ;  /* 0x0000006285627220 */ /* 0x040fe40000410000 */
[C---:B------:R-:W-:Y:S01]  /*66c0*/  FMUL.FTZ R99, R133.reuse, R99 ;  /* 0x0000006385637220 */ /* 0x040fe20000410000 */
[----:B------:R-:W-:Y:S01]  /*66d0*/  MUFU.EX2 R236, R13 ;  /* 0x0000000d00ec7308 */ /* 0x000fe20000000800 */
[C---:B------:R-:W-:Y:S02]  /*66e0*/  FMUL.FTZ R100, R132.reuse, R100 ;  /* 0x0000006484647220 */ /* 0x040fe40000410000 */
[----:B------:R-:W-:Y:S01]  /*66f0*/  FMUL.FTZ R101, R132, R101 ;  /* 0x0000006584657220 */ /* 0x000fe20000410000 */
[----:B--2---:R-:W-:Y:S01]  /*6700*/  F2FP.PACK_AB R145, R238, R237 ;  /* 0x000000edee91723e */ /* 0x004fe200000000ff */
[----:B------:R-:W-:Y:S01]  /*6710*/  FMUL.FTZ R7, R133, R147 ;  /* 0x0000009385077220 */ /* 0x000fe20000410000 */
[----:B------:R-:W-:Y:S01]  /*6720*/  F2FP.PACK_AB R147, R239, R240 ;  /* 0x000000f0ef93723e */ /* 0x000fe200000000ff */
[----:B------:R-:W-:Y:S01]  /*6730*/  FMUL.FTZ R104, R134, R104 ;  /* 0x0000006886687220 */ /* 0x000fe20000410000 */
[----:B-1----:R-:W-:Y:S01]  /*6740*/  FMNMX.FTZ R2, R2, R0, !PT ;  /* 0x0000000002027209 */ /* 0x002fe20007810000 */
[----:B------:R-:W-:Y:S01]  /*6750*/  FMUL.FTZ R105, R134, R105 ;  /* 0x0000006986697220 */ /* 0x000fe20000410000 */
[----:B------:R1:W-:Y:S01]  /*6760*/  MUFU.EX2 R233, R8 ;  /* 0x0000000800e97308 */ /* 0x0003e20000000800 */
[----:B------:R-:W-:Y:S02]  /*6770*/  FMUL.FTZ R106, R133, R106 ;  /* 0x0000006a856a7220 */ /* 0x000fe40000410000 */
[-C--:B------:R-:W-:Y:S05]  /*6780*/  HMMA.16816.F32 R4, R144, R172.reuse, R4 ;  /* 0x000000ac9004723c */ /* 0x080fea0000001804 */
[C---:B------:R-:W-:Y:S02]  /*6790*/  FADD.FTZ R0, -R2.reuse, R138 ;  /* 0x0000008a02007221 */ /* 0x040fe40000010100 */
[----:B------:R-:W-:Y:S01]  /*67a0*/  FMUL.FTZ R3, R2, c[0x0][0x2d0] ;  /* 0x0000b40002037a20 */ /* 0x000fe20000410000 */
[----:B------:R-:W2:Y:S01]  /*67b0*/  MUFU.EX2 R234, R9 ;  /* 0x0000000900ea7308 */ /* 0x000ea20000000800 */
[----:B------:R-:W-:Y:S03]  /*67c0*/  FMUL.FTZ R0, R0, c[0x0][0x2d0] ;  /* 0x0000b40000007a20 */ /* 0x000fe60000410000 */
[--C-:B------:R-:W-:Y:S02]  /*67d0*/  FFMA.FTZ R14, R14, c[0x0][0x2d0], -R3.reuse ;  /* 0x0000b4000e0e7a23 */ /* 0x100fe40000010803 */
[--C-:B------:R-:W-:Y:S02]  /*67e0*/  FFMA.FTZ R15, R15, c[0x0][0x2d0], -R3.reuse ;  /* 0x0000b4000f0f7a23 */ /* 0x100fe40000010803 */
[--C-:B------:R-:W-:Y:S02]  /*67f0*/  FFMA.FTZ R10, R10, c[0x0][0x2d0], -R3.reuse ;  /* 0x0000b4000a0a7a23 */ /* 0x100fe40000010803 */
[--C-:B------:R-:W-:Y:S01]  /*6800*/  FFMA.FTZ R11, R11, c[0x0][0x2d0], -R3.reuse ;  /* 0x0000b4000b0b7a23 */ /* 0x100fe20000010803 */
[----:B------:R-:W4:Y:S01]  /*6810*/  MUFU.EX2 R0, R0 ;  /* 0x0000000000007308 */ /* 0x000f220000000800 */
[C---:B---3--:R-:W-:Y:S02]  /*6820*/  FMUL.FTZ R12, R132.reuse, R148 ;  /* 0x00000094840c7220 */ /* 0x048fe40000410000 */
[C---:B-1----:R-:W-:Y:S02]  /*6830*/  FMUL.FTZ R8, R132.reuse, R140 ;  /* 0x0000008c84087220 */ /* 0x042fe40000410000 */
[----:B------:R-:W-:Y:S02]  /*6840*/  FMUL.FTZ R13, R132, R149 ;  /* 0x00000095840d7220 */ /* 0x000fe40000410000 */
[--C-:B------:R-:W-:Y:S02]  /*6850*/  FFMA.FTZ R42, R42, c[0x0][0x2d0], -R3.reuse ;  /* 0x0000b4002a2a7a23 */ /* 0x100fe40000010803 */
[--C-:B------:R-:W-:Y:S01]  /*6860*/  FFMA.FTZ R43, R43, c[0x0][0x2d0], -R3.reuse ;  /* 0x0000b4002b2b7a23 */ /* 0x100fe20000010803 */
[----:B------:R1:W-:Y:S01]  /*6870*/  MUFU.EX2 R186, R14 ;  /* 0x0000000e00ba7308 */ /* 0x0003e20000000800 */
[--C-:B------:R-:W-:Y:S01]  /*6880*/  FFMA.FTZ R58, R58, c[0x0][0x2d0], -R3.reuse ;  /* 0x0000b4003a3a7a23 */ /* 0x100fe20000010803 */
[----:B--2---:R-:W-:Y:S01]  /*6890*/  F2FP.PACK_AB R140, R234, R233 ;  /* 0x000000e9ea8c723e */ /* 0x004fe200000000ff */
[----:B------:R-:W-:Y:S02]  /*68a0*/  FMUL.FTZ R9, R132, R141 ;  /* 0x0000008d84097220 */ /* 0x000fe40000410000 */
[----:B------:R-:W-:Y:S02]  /*68b0*/  FFMA.FTZ R59, R59, c[0x0][0x2d0], -R3 ;  /* 0x0000b4003b3b7a23 */ /* 0x000fe40000010803 */
[----:B------:R-:W-:Y:S03]  /*68c0*/  FFMA.FTZ R138, R23, c[0x0][0x2d0], -R181 ;  /* 0x0000b400178a7a23 */ /* 0x000fe600000108b5 */
[----:B------:R2:W-:Y:S01]  /*68d0*/  MUFU.EX2 R187, R15 ;  /* 0x0000000f00bb7308 */ /* 0x0005e20000000800 */
[C---:B------:R-:W-:Y:S02]  /*68e0*/  FMUL.FTZ R107, R133.reuse, R107 ;  /* 0x0000006b856b7220 */ /* 0x040fe40000410000 */
[----:B------:R-:W-:Y:S02]  /*68f0*/  FMUL.FTZ R108, R134, R108 ;  /* 0x0000006c866c7220 */ /* 0x000fe40000410000 */
[C---:B----4-:R-:W-:Y:S02]  /*6900*/  FMUL.FTZ R23, R0.reuse, R159 ;  /* 0x0000009f00177220 */ /* 0x050fe40000410000 */
[C---:B------:R-:W-:Y:S02]  /*6910*/  FMUL.FTZ R90, R0.reuse, R90 ;  /* 0x0000005a005a7220 */ /* 0x040fe40000410000 */
[C---:B------:R-:W-:Y:S01]  /*6920*/  FMUL.FTZ R91, R0.reuse, R91 ;  /* 0x0000005b005b7220 */ /* 0x040fe20000410000 */
[----:B------:R3:W-:Y:S01]  /*6930*/  MUFU.EX2 R184, R10 ;  /* 0x0000000a00b87308 */ /* 0x0007e20000000800 */
[C---:B------:R-:W-:Y:S02]  /*6940*/  FMUL.FTZ R102, R0.reuse, R102 ;  /* 0x0000006600667220 */ /* 0x040fe40000410000 */
[C---:B------:R-:W-:Y:S02]  /*6950*/  FMUL.FTZ R103, R0.reuse, R103 ;  /* 0x0000006700677220 */ /* 0x040fe40000410000 */
[----:B-1----:R-:W-:Y:S02]  /*6960*/  FMUL.FTZ R14, R0, R150 ;  /* 0x00000096000e7220 */ /* 0x002fe40000410000 */
[----:B------:R-:W-:Y:S02]  /*6970*/  FMUL.FTZ R109, R134, R109 ;  /* 0x0000006d866d7220 */ /* 0x000fe40000410000 */
[C---:B------:R-:W-:Y:S01]  /*6980*/  FMUL.FTZ R110, R133.reuse, R110 ;  /* 0x0000006e856e7220 */ /* 0x040fe20000410000 */
[----:B------:R-:W1:Y:S01]  /*6990*/  MUFU.EX2 R185, R11 ;  /* 0x0000000b00b97308 */ /* 0x000e620000000800 */
[C---:B------:R-:W-:Y:S02]  /*69a0*/  FMUL.FTZ R111, R133.reuse, R111 ;  /* 0x0000006f856f7220 */ /* 0x040fe40000410000 */
[----:B------:R-:W-:Y:S02]  /*69b0*/  FMUL.FTZ R112, R132, R112 ;  /* 0x0000007084707220 */ /* 0x000fe40000410000 */
[----:B--2---:R-:W-:Y:S02]  /*69c0*/  FMUL.FTZ R15, R0, R151 ;  /* 0x00000097000f7220 */ /* 0x004fe40000410000 */
[----:B------:R-:W2:Y:S01]  /*69d0*/  LDSM.16.MT88.4 R148, [R216+0x1100] ;  /* 0x00110000d894783b */ /* 0x000ea20000004200 */
[----:B------:R-:W-:Y:S02]  /*69e0*/  FMUL.FTZ R113, R132, R113 ;  /* 0x0000007184717220 */ /* 0x000fe40000410000 */
[----:B------:R-:W-:Y:S01]  /*69f0*/  MUFU.EX2 R204, R36 ;  /* 0x0000002400cc7308 */ /* 0x000fe20000000800 */
[C---:B------:R-:W-:Y:S02]  /*6a00*/  FMUL.FTZ R114, R0.reuse, R114 ;  /* 0x0000007200727220 */ /* 0x040fe40000410000 */
[C---:B------:R-:W-:Y:S02]  /*6a10*/  FMUL.FTZ R115, R0.reuse, R115 ;  /* 0x0000007300737220 */ /* 0x040fe40000410000 */
[----:B---3--:R-:W-:Y:S01]  /*6a20*/  FMUL.FTZ R10, R0, R142 ;  /* 0x0000008e000a7220 */ /* 0x008fe20000410000 */
[----:B------:R-:W-:Y:S01]  /*6a30*/  F2FP.PACK_AB R142, R236, R235 ;  /* 0x000000ebec8e723e */ /* 0x000fe200000000ff */
[C---:B------:R-:W-:Y:S02]  /*6a40*/  FMUL.FTZ R116, R134.reuse, R116 ;  /* 0x0000007486747220 */ /* 0x040fe40000410000 */
[----:B------:R-:W-:Y:S01]  /*6a50*/  FMUL.FTZ R117, R134, R117 ;  /* 0x0000007586757220 */ /* 0x000fe20000410000 */
[----:B------:R-:W-:Y:S01]  /*6a60*/  MUFU.EX2 R205, R37 ;  /* 0x0000002500cd7308 */ /* 0x000fe20000000800 */
[C---:B------:R-:W-:Y:S02]  /*6a70*/  FMUL.FTZ R118, R133.reuse, R118 ;  /* 0x0000007685767220 */ /* 0x040fe40000410000 */
[----:B------:R-:W-:Y:S01]  /*6a80*/  FMUL.FTZ R119, R133, R119 ;  /* 0x0000007785777220 */ /* 0x000fe20000410000 */
[----:B-1----:R-:W-:Y:S01]  /*6a90*/  F2FP.PACK_AB R141, R185, R184 ;  /* 0x000000b8b98d723e */ /* 0x002fe200000000ff */
[----:B------:R-:W-:Y:S01]  /*6aa0*/  FMUL.FTZ R11, R0, R143 ;  /* 0x0000008f000b7220 */ /* 0x000fe20000410000 */
[----:B------:R-:W-:Y:S01]  /*6ab0*/  F2FP.PACK_AB R143, R187, R186 ;  /* 0x000000babb8f723e */ /* 0x000fe200000000ff */
[C---:B------:R-:W-:Y:S02]  /*6ac0*/  FMUL.FTZ R120, R134.reuse, R120 ;  /* 0x0000007886787220 */ /* 0x040fe40000410000 */
[----:B------:R-:W-:Y:S01]  /*6ad0*/  FMUL.FTZ R121, R134, R121 ;  /* 0x0000007986797220 */ /* 0x000fe20000410000 */
[----:B------:R-:W-:Y:S01]  /*6ae0*/  MUFU.EX2 R202, R38 ;  /* 0x0000002600ca7308 */ /* 0x000fe20000000800 */
[C---:B------:R-:W-:Y:S02]  /*6af0*/  FMUL.FTZ R122, R133.reuse, R122 ;  /* 0x0000007a857a7220 */ /* 0x040fe40000410000 */
[C---:B------:R-:W-:Y:S04]  /*6b00*/  HMMA.16816.F32 R8, R140.reuse, R172, R8 ;  /* 0x000000ac8c08723c */ /* 0x040fe80000001808 */
[C---:B------:R-:W-:Y:S02]  /*6b10*/  FMUL.FTZ R123, R133.reuse, R123 ;  /* 0x0000007b857b7220 */ /* 0x040fe40000410000 */
[C---:B------:R-:W-:Y:S01]  /*6b20*/  FMUL.FTZ R124, R132.reuse, R124 ;  /* 0x0000007c847c7220 */ /* 0x040fe20000410000 */
[----:B------:R1:W-:Y:S01]  /*6b30*/  MUFU.EX2 R203, R39 ;  /* 0x0000002700cb7308 */ /* 0x0003e20000000800 */
[-C--:B------:R-:W-:Y:S04]  /*6b40*/  HMMA.16816.F32 R12, R140, R174.reuse, R12 ;  /* 0x000000ae8c0c723c */ /* 0x080fe8000000180c */
[----:B------:R-:W-:Y:S02]  /*6b50*/  FMUL.FTZ R125, R132, R125 ;  /* 0x0000007d847d7220 */ /* 0x000fe40000410000 */
[----:B------:R-:W-:Y:S02]  /*6b60*/  FMUL.FTZ R126, R0, R126 ;  /* 0x0000007e007e7220 */ /* 0x000fe40000410000 */
[C---:B------:R-:W-:Y:S01]  /*6b70*/  HMMA.16816.F32 R16, R144.reuse, R174, R16 ;  /* 0x000000ae9010723c */ /* 0x040fe20000001810 */
[----:B------:R-:W-:Y:S03]  /*6b80*/  MUFU.EX2 R200, R48 ;  /* 0x0000003000c87308 */ /* 0x000fe60000000800 */
[C---:B------:R-:W-:Y:S02]  /*6b90*/  FMUL.FTZ R68, R134.reuse, R68 ;  /* 0x0000004486447220 */ /* 0x040fe40000410000 */
[----:B------:R-:W-:Y:S02]  /*6ba0*/  FMUL.FTZ R69, R134, R69 ;  /* 0x0000004586457220 */ /* 0x000fe40000410000 */
[C---:B------:R-:W-:Y:S03]  /*6bb0*/  FMUL.FTZ R70, R133.reuse, R70 ;  /* 0x0000004685467220 */ /* 0x040fe60000410000 */
[----:B------:R-:W-:Y:S01]  /*6bc0*/  MUFU.EX2 R201, R49 ;  /* 0x0000003100c97308 */ /* 0x000fe20000000800 */
[----:B------:R-:W-:Y:S02]  /*6bd0*/  FMUL.FTZ R71, R133, R71 ;  /* 0x0000004785477220 */ /* 0x000fe40000410000 */
[----:B------:R-:W-:Y:S01]  /*6be0*/  FMUL.FTZ R127, R0, R127 ;  /* 0x0000007f007f7220 */ /* 0x000fe20000410000 */
[----:B-1----:R-:W-:Y:S01]  /*6bf0*/  LDSM.16.MT88.4 R36, [R216+0x2500] ;  /* 0x00250000d824783b */ /* 0x002fe20000004200 */
[C---:B------:R-:W-:Y:S02]  /*6c00*/  FMUL.FTZ R128, R132.reuse, R128 ;  /* 0x0000008084807220 */ /* 0x040fe40000410000 */
[C---:B------:R-:W-:Y:S01]  /*6c10*/  FMUL.FTZ R129, R132.reuse, R129 ;  /* 0x0000008184817220 */ /* 0x040fe20000410000 */
[-C--:B------:R-:W-:Y:S02]  /*6c20*/  HMMA.16816.F32 R68, R144, R176.reuse, R68 ;  /* 0x000000b09044723c */ /* 0x080fe40000001844 */
[----:B------:R1:W-:Y:S01]  /*6c30*/  MUFU.EX2 R232, R20 ;  /* 0x0000001400e87308 */ /* 0x0003e20000000800 */
[C---:B------:R-:W-:Y:S02]  /*6c40*/  FMUL.FTZ R72, R132.reuse, R72 ;  /* 0x0000004884487220 */ /* 0x040fe40000410000 */
[----:B------:R-:W-:Y:S02]  /*6c50*/  FMUL.FTZ R73, R132, R73 ;  /* 0x0000004984497220 */ /* 0x000fe40000410000 */
[C---:B------:R-:W-:Y:S02]  /*6c60*/  FMUL.FTZ R74, R0.reuse, R74 ;  /* 0x0000004a004a7220 */ /* 0x040fe40000410000 */
[C---:B------:R-:W-:Y:S03]  /*6c70*/  FMUL.FTZ R75, R0.reuse, R75 ;  /* 0x0000004b004b7220 */ /* 0x040fe60000410000 */
[----:B------:R-:W-:Y:S01]  /*6c80*/  MUFU.EX2 R199, R50 ;  /* 0x0000003200c77308 */ /* 0x000fe20000000800 */
[C---:B------:R-:W-:Y:S02]  /*6c90*/  FMUL.FTZ R130, R0.reuse, R130 ;  /* 0x0000008200827220 */ /* 0x040fe40000410000 */
[----:B------:R-:W-:Y:S01]  /*6ca0*/  FMUL.FTZ R131, R0, R131 ;  /* 0x0000008300837220 */ /* 0x000fe20000410000 */
[C---:B------:R-:W-:Y:S04]  /*6cb0*/  HMMA.16816.F32 R72, R140.reuse, R176, R72 ;  /* 0x000000b08c48723c */ /* 0x040fe80000001848 */
[C---:B------:R-:W-:Y:S02]  /*6cc0*/  FMUL.FTZ R76, R132.reuse, R76 ;  /* 0x0000004c844c7220 */ /* 0x040fe40000410000 */
[----:B------:R-:W-:Y:S01]  /*6cd0*/  FMUL.FTZ R77, R132, R77 ;  /* 0x0000004d844d7220 */ /* 0x000fe20000410000 */
[----:B------:R3:W-:Y:S01]  /*6ce0*/  MUFU.EX2 R231, R21 ;  /* 0x0000001500e77308 */ /* 0x0007e20000000800 */
[C---:B------:R-:W-:Y:S04]  /*6cf0*/  FMUL.FTZ R78, R0.reuse, R78 ;  /* 0x0000004e004e7220 */ /* 0x040fe80000410000 */
[----:B------:R-:W-:Y:S02]  /*6d00*/  FMUL.FTZ R79, R0, R79 ;  /* 0x0000004f004f7220 */ /* 0x000fe40000410000 */
[----:B-1----:R-:W-:Y:S02]  /*6d10*/  FMUL.FTZ R20, R132, R156 ;  /* 0x0000009c84147220 */ /* 0x002fe40000410000 */
[--C-:B------:R-:W-:Y:S01]  /*6d20*/  FFMA.FTZ R44, R44, c[0x0][0x2d0], -R182.reuse ;  /* 0x0000b4002c2c7a23 */ /* 0x100fe200000108b6 */
[----:B------:R1:W-:Y:S01]  /*6d30*/  MUFU.EX2 R198, R51 ;  /* 0x0000003300c67308 */ /* 0x0003e20000000800 */
[----:B------:R-:W-:Y:S01]  /*6d40*/  FFMA.FTZ R45, R45, c[0x0][0x2d0], -R182 ;  /* 0x0000b4002d2d7a23 */ /* 0x000fe200000108b6 */
[-C--:B------:R-:W-:Y:S03]  /*6d50*/  HMMA.16816.F32 R76, R140, R178.reuse, R76 ;  /* 0x000000b28c4c723c */ /* 0x080fe6000000184c */
[C---:B------:R-:W-:Y:S02]  /*6d60*/  FMUL.FTZ R80, R134.reuse, R80 ;  /* 0x0000005086507220 */ /* 0x040fe40000410000 */
[----:B------:R-:W-:Y:S02]  /*6d70*/  FMUL.FTZ R81, R134, R81 ;  /* 0x0000005186517220 */ /* 0x000fe40000410000 */
[C---:B------:R-:W-:Y:S01]  /*6d80*/  FMUL.FTZ R82, R133.reuse, R82 ;  /* 0x0000005285527220 */ /* 0x040fe20000410000 */
[----:B------:R4:W-:Y:S01]  /*6d90*/  MUFU.EX2 R215, R22 ;  /* 0x0000001600d77308 */ /* 0x0009e20000000800 */
[----:B------:R-:W-:Y:S03]  /*6da0*/  FMUL.FTZ R83, R133, R83 ;  /* 0x0000005385537220 */ /* 0x000fe60000410000 */
[----:B---3--:R-:W-:Y:S02]  /*6db0*/  FMUL.FTZ R21, R132, R157 ;  /* 0x0000009d84157220 */ /* 0x008fe40000410000 */
[--C-:B------:R-:W-:Y:S02]  /*6dc0*/  FFMA.FTZ R46, R46, c[0x0][0x2d0], -R3.reuse ;  /* 0x0000b4002e2e7a23 */ /* 0x100fe40000010803 */
[C---:B------:R-:W-:Y:S02]  /*6dd0*/  HMMA.16816.F32 R80, R144.reuse, R178, R80 ;  /* 0x000000b29050723c */ /* 0x040fe40000001850 */
[----:B------:R-:W-:Y:S02]  /*6de0*/  MUFU.EX2 R197, R40 ;  /* 0x0000002800c57308 */ /* 0x000fe40000000800 */
[----:B------:R-:W-:Y:S01]  /*6df0*/  FFMA.FTZ R47, R47, c[0x0][0x2d0], -R3 ;  /* 0x0000b4002f2f7a23 */ /* 0x000fe20000010803 */
[----:B-1----:R-:W-:Y:S01]  /*6e00*/  LDSM.16.MT88.4 R48, [R217+0x2500] ;  /* 0x00250000d930783b */ /* 0x002fe20000004200 */
[--C-:B------:R-:W-:Y:S02]  /*6e10*/  FFMA.FTZ R64, R64, c[0x0][0x2d0], -R180.reuse ;  /* 0x0000b40040407a23 */ /* 0x100fe400000108b4 */
[-C--:B--2---:R-:W-:Y:S04]  /*6e20*/  HMMA.16816.F32 R84, R144, R148.reuse, R84 ;  /* 0x000000949054723c */ /* 0x084fe80000001854 */
[----:B------:R-:W-:Y:S01]  /*6e30*/  MUFU.EX2 R196, R41 ;  /* 0x0000002900c47308 */ /* 0x000fe20000000800 */
[--C-:B------:R-:W-:Y:S02]  /*6e40*/  FFMA.FTZ R65, R65, c[0x0][0x2d0], -R180.reuse ;  /* 0x0000b40041417a23 */ /* 0x100fe400000108b4 */
[--C-:B------:R-:W-:Y:S01]  /*6e50*/  FFMA.FTZ R67, R67, c[0x0][0x2d0], -R181.reuse ;  /* 0x0000b40043437a23 */ /* 0x100fe200000108b5 */
[C---:B------:R-:W-:Y:S04]  /*6e60*/  HMMA.16816.F32 R88, R140.reuse, R148, R88 ;  /* 0x000000948c58723c */ /* 0x040fe80000001858 */
[----:B----4-:R-:W-:Y:S02]  /*6e70*/  FMUL.FTZ R22, R0, R158 ;  /* 0x0000009e00167220 */ /* 0x010fe40000410000 */
[--C-:B------:R-:W-:Y:S01]  /*6e80*/  FFMA.FTZ R32, R32, c[0x0][0x2d0], -R180.reuse ;  /* 0x0000b40020207a23 */ /* 0x100fe200000108b4 */
[----:B------:R-:W-:Y:S01]  /*6e90*/  LDSM.16.MT88.4 R156, [R217+0x500] ;  /* 0x00050000d99c783b */ /* 0x000fe20000004200 */
[----:B------:R-:W-:Y:S01]  /*6ea0*/  FFMA.FTZ R33, R33, c[0x0][0x2d0], -R180 ;  /* 0x0000b40021217a23 */ /* 0x000fe200000108b4 */
[----:B------:R-:W-:Y:S02]  /*6eb0*/  MUFU.EX2 R174, R42 ;  /* 0x0000002a00ae7308 */ /* 0x000fe40000000800 */
[-C--:B------:R-:W-:Y:S03]  /*6ec0*/  HMMA.16816.F32 R20, R140, R150.reuse, R20 ;  /* 0x000000968c14723c */ /* 0x080fe60000001814 */
[----:B------:R-:W-:Y:S02]  /*6ed0*/  FFMA.FTZ R34, R34, c[0x0][0x2d0], -R181 ;  /* 0x0000b40022227a23 */ /* 0x000fe400000108b5 */
[--C-:B------:R-:W-:Y:S02]  /*6ee0*/  FFMA.FTZ R24, R24, c[0x0][0x2d0], -R182.reuse ;  /* 0x0000b40018187a23 */ /* 0x100fe400000108b6 */
[--C-:B------:R-:W-:Y:S01]  /*6ef0*/  FFMA.FTZ R25, R25, c[0x0][0x2d0], -R182.reuse ;  /* 0x0000b40019197a23 */ /* 0x100fe200000108b6 */
[C---:B------:R-:W-:Y:S01]  /*6f00*/  HMMA.16816.F32 R92, R144.reuse, R150, R92 ;  /* 0x00000096905c723c */ /* 0x040fe2000000185c */
[----:B------:R1:W-:Y:S01]  /*6f10*/  MUFU.EX2 R214, R138 ;  /* 0x0000008a00d67308 */ /* 0x0003e20000000800 */
[----:B------:R-:W2:Y:S02]  /*6f20*/  LDSM.16.MT88.4 R148, [R216+0x2100] ;  /* 0x00210000d894783b */ /* 0x000ea40000004200 */
[--C-:B------:R-:W-:Y:S02]  /*6f30*/  FFMA.FTZ R26, R26, c[0x0][0x2d0], -R3.reuse ;  /* 0x0000b4001a1a7a23 */ /* 0x100fe40000010803 */
[--C-:B------:R-:W-:Y:S02]  /*6f40*/  FFMA.FTZ R28, R28, c[0x0][0x2d0], -R182.reuse ;  /* 0x0000b4001c1c7a23 */ /* 0x100fe400000108b6 */
[-C--:B------:R-:W-:Y:S03]  /*6f50*/  HMMA.16816.F32 R96, R144, R152.reuse, R96 ;  /* 0x000000989060723c */ /* 0x080fe60000001860 */
[----:B------:R3:W-:Y:S01]  /*6f60*/  MUFU.EX2 R213, R32 ;  /* 0x0000002000d57308 */ /* 0x0007e20000000800 */
[--C-:B------:R-:W-:Y:S02]  /*6f70*/  FFMA.FTZ R29, R29, c[0x0][0x2d0], -R182.reuse ;  /* 0x0000b4001d1d7a23 */ /* 0x100fe400000108b6 */
[--C-:B------:R-:W-:Y:S02]  /*6f80*/  FFMA.FTZ R30, R30, c[0x0][0x2d0], -R3.reuse ;  /* 0x0000b4001e1e7a23 */ /* 0x100fe40000010803 */
[C---:B------:R-:W-:Y:S04]  /*6f90*/  HMMA.16816.F32 R100, R140.reuse, R152, R100 ;  /* 0x000000988c64723c */ /* 0x040fe80000001864 */
[----:B------:R-:W-:Y:S01]  /*6fa0*/  FFMA.FTZ R31, R31, c[0x0][0x2d0], -R3 ;  /* 0x0000b4001f1f7a23 */ /* 0x000fe20000010803 */
[----:B------:R4:W-:Y:S01]  /*6fb0*/  MUFU.EX2 R212, R33 ;  /* 0x0000002100d47308 */ /* 0x0009e20000000800 */
[--C-:B------:R-:W-:Y:S02]  /*6fc0*/  FFMA.FTZ R66, R66, c[0x0][0x2d0], -R181.reuse ;  /* 0x0000b40042427a23 */ /* 0x100fe400000108b5 */
[--C-:B------:R-:W-:Y:S04]  /*6fd0*/  FFMA.FTZ R60, R60, c[0x0][0x2d0], -R182.reuse ;  /* 0x0000b4003c3c7a23 */ /* 0x100fe800000108b6 */
[----:B-1----:R-:W-:Y:S02]  /*6fe0*/  FFMA.FTZ R138, R35, c[0x0][0x2d0], -R181 ;  /* 0x0000b400238a7a23 */ /* 0x002fe400000108b5 */
[----:B------:R-:W-:Y:S01]  /*6ff0*/  FMUL.FTZ R35, R0, R163 ;  /* 0x000000a300237220 */ /* 0x000fe20000410000 */
[----:B------:R1:W-:Y:S01]  /*7000*/  MUFU.EX2 R211, R34 ;  /* 0x0000002200d37308 */ /* 0x0003e20000000800 */
[----:B------:R-:W-:Y:S02]  /*7010*/  FFMA.FTZ R61, R61, c[0x0][0x2d0], -R182 ;  /* 0x0000b4003d3d7a23 */ /* 0x000fe400000108b6 */
[----:B------:R-:W-:Y:S02]  /*7020*/  FFMA.FTZ R62, R62, c[0x0][0x2d0], -R3 ;  /* 0x0000b4003e3e7a23 */ /* 0x000fe40000010803 */
[C---:B---3--:R-:W-:Y:S05]  /*7030*/  FMUL.FTZ R32, R132.reuse, R160 ;  /* 0x000000a084207220 */ /* 0x048fea0000410000 */
[----:B------:R3:W-:Y:S01]  /*7040*/  MUFU.EX2 R209, R24 ;  /* 0x0000001800d17308 */ /* 0x0007e20000000800 */
[----:B----4-:R-:W-:Y:S09]  /*7050*/  FMUL.FTZ R33, R132, R161 ;  /* 0x000000a184217220 */ /* 0x010ff20000410000 */
[----:B------:R4:W-:Y:S01]  /*7060*/  MUFU.EX2 R208, R25 ;  /* 0x0000001900d07308 */ /* 0x0009e20000000800 */
[----:B-1----:R-:W-:Y:S09]  /*7070*/  FMUL.FTZ R34, R0, R162 ;  /* 0x000000a200227220 */ /* 0x002ff20000410000 */
[----:B------:R1:W-:Y:S01]  /*7080*/  MUFU.EX2 R173, R43 ;  /* 0x0000002b00ad7308 */ /* 0x0003e20000000800 */
[-C--:B------:R-:W-:Y:S03]  /*7090*/  HMMA.16816.F32 R32, R140, R154.reuse, R32 ;  /* 0x0000009a8c20723c */ /* 0x080fe60000001820 */
[C---:B---3--:R-:W-:Y:S05]  /*70a0*/  FMUL.FTZ R24, R132.reuse, R164 ;  /* 0x000000a484187220 */ /* 0x048fea0000410000 */
[C---:B------:R-:W-:Y:S01]  /*70b0*/  HMMA.16816.F32 R104, R144.reuse, R154, R104 ;  /* 0x0000009a9068723c */ /* 0x040fe20000001868 */
[----:B------:R3:W-:Y:S01]  /*70c0*/  MUFU.EX2 R178, R26 ;  /* 0x0000001a00b27308 */ /* 0x0007e20000000800 */
[----:B------:R-:W5:Y:S02]  /*70d0*/  LDSM.16.MT88.4 R152, [R217+0x2100] ;  /* 0x00210000d998783b */ /* 0x000f640000004200 */
[C---:B----4-:R-:W-:Y:S02]  /*70e0*/  FMUL.FTZ R25, R132.reuse, R165 ;  /* 0x000000a584197220 */ /* 0x050fe40000410000 */
[----:B------:R-:W-:Y:S02]  /*70f0*/  FFMA.FTZ R132, R132, R248, R233 ;  /* 0x000000f884847223 */ /* 0x000fe400000100e9 */
[-C--:B--2---:R-:W-:Y:S03]  /*7100*/  HMMA.16816.F32 R108, R144, R148.reuse, R108 ;  /* 0x00000094906c723c */ /* 0x084fe6000000186c */
[----:B------:R2:W-:Y:S01]  /*7110*/  MUFU.EX2 R210, R138 ;  /* 0x0000008a00d27308 */ /* 0x0005e20000000800 */
[----:B-1----:R-:W-:Y:S04]  /*7120*/  LDSM.16.MT88.4 R40, [R216+0x900] ;  /* 0x00090000d828783b */ /* 0x002fe80000004200 */
[C---:B------:R-:W-:Y:S05]  /*7130*/  HMMA.16816.F32 R112, R140.reuse, R148, R112 ;  /* 0x000000948c70723c */ /* 0x040fea0000001870 */
[----:B------:R1:W-:Y:S01]  /*7140*/  MUFU.EX2 R207, R28 ;  /* 0x0000001c00cf7308 */ /* 0x0003e20000000800 */
[C---:B---3--:R-:W-:Y:S09]  /*7150*/  FMUL.FTZ R26, R0.reuse, R166 ;  /* 0x000000a6001a7220 */ /* 0x048ff20000410000 */
[----:B------:R3:W-:Y:S01]  /*7160*/  MUFU.EX2 R206, R29 ;  /* 0x0000001d00ce7308 */ /* 0x0007e20000000800 */
[--C-:B--2---:R-:W-:Y:S02]  /*7170*/  FFMA.FTZ R138, R27, c[0x0][0x2d0], -R3.reuse ;  /* 0x0000b4001b8a7a23 */ /* 0x104fe40000010803 */
[----:B------:R-:W-:Y:S02]  /*7180*/  FMUL.FTZ R27, R0, R167 ;  /* 0x000000a7001b7220 */ /* 0x000fe40000410000 */
[----:B------:R-:W-:Y:S05]  /*7190*/  FFMA.FTZ R3, R63, c[0x0][0x2d0], -R3 ;  /* 0x0000b4003f037a23 */ /* 0x000fea0000010803 */
[----:B------:R-:W-:Y:S01]  /*71a0*/  MUFU.EX2 R193, R52 ;  /* 0x0000003400c17308 */ /* 0x000fe20000000800 */
[-C--:B------:R-:W-:Y:S03]  /*71b0*/  HMMA.16816.F32 R24, R140, R150.reuse, R24 ;  /* 0x000000968c18723c */ /* 0x080fe60000001818 */
[C---:B-1----:R-:W-:Y:S06]  /*71c0*/  FMUL.FTZ R28, R134.reuse, R168 ;  /* 0x000000a8861c7220 */ /* 0x042fec0000410000 */
[----:B------:R-:W1:Y:S01]  /*71d0*/  MUFU.EX2 R192, R53 ;  /* 0x0000003500c07308 */ /* 0x000e620000000800 */
[C---:B------:R-:W-:Y:S01]  /*71e0*/  HMMA.16816.F32 R116, R144.reuse, R150, R116 ;  /* 0x000000969074723c */ /* 0x040fe20000001874 */
[----:B------:R-:W2:Y:S03]  /*71f0*/  LDSM.16.MT88.4 R148, [R216+0x500] ;  /* 0x00050000d894783b */ /* 0x000ea60000004200 */
[C---:B---3--:R-:W-:Y:S02]  /*7200*/  FMUL.FTZ R29, R134.reuse, R169 ;  /* 0x000000a9861d7220 */ /* 0x048fe40000410000 */
[----:B------:R-:W-:Y:S02]  /*7210*/  FFMA.FTZ R134, R134, R246, R241 ;  /* 0x000000f686867223 */ /* 0x000fe400000100f1 */
[-C--:B-----5:R-:W-:Y:S01]  /*7220*/  HMMA.16816.F32 R120, R144, R152.reuse, R120 ;  /* 0x000000989078723c */ /* 0x0a0fe20000001878 */
[----:B------:R3:W-:Y:S07]  /*7230*/  MUFU.EX2 R176, R30 ;  /* 0x0000001e00b07308 */ /* 0x0007ee0000000800 */
[C---:B------:R-:W-:Y:S03]  /*7240*/  HMMA.16816.F32 R124, R140.reuse, R152, R124 ;  /* 0x000000988c7c723c */ /* 0x040fe6000000187c */
[----:B------:R4:W-:Y:S01]  /*7250*/  MUFU.EX2 R175, R31 ;  /* 0x0000001f00af7308 */ /* 0x0009e20000000800 */
[----:B-1----:R-:W-:Y:S04]  /*7260*/  F2FP.PACK_AB R168, R192, R193 ;  /* 0x000000c1c0a8723e */ /* 0x002fe800000000ff */
[-C--:B------:R-:W-:Y:S05]  /*7270*/  HMMA.16816.F32 R128, R140, R154.reuse, R128 ;  /* 0x0000009a8c80723c */ /* 0x080fea0000001880 */
[----:B------:R-:W1:Y:S02]  /*7280*/  MUFU.EX2 R177, R138 ;  /* 0x0000008a00b17308 */ /* 0x000e640000000800 */
[----:B------:R-:W-:Y:S01]  /*7290*/  F2FP.PACK_AB R140, R231, R232 ;  /* 0x000000e8e78c723e */ /* 0x000fe200000000ff */
[C---:B---3--:R-:W-:Y:S01]  /*72a0*/  FMUL.FTZ R30, R133.reuse, R170 ;  /* 0x000000aa851e7220 */ /* 0x048fe20000410000 */
[----:B------:R-:W-:Y:S03]  /*72b0*/  F2FP.PACK_AB R141, R214, R215 ;  /* 0x000000d7d68d723e */ /* 0x000fe600000000ff */
[----:B------:R-:W-:Y:S03]  /*72c0*/  F2FP.PACK_AB R142, R212, R213 ;  /* 0x000000d5d48e723e */ /* 0x000fe600000000ff */
[----:B------:R-:W-:Y:S01]  /*72d0*/  MUFU.EX2 R191, R54 ;  /* 0x0000003600bf7308 */ /* 0x000fe20000000800 */
[----:B------:R-:W-:Y:S01]  /*72e0*/  F2FP.PACK_AB R143, R210, R211 ;  /* 0x000000d3d28f723e */ /* 0x000fe200000000ff */
[C---:B----4-:R-:W-:Y:S02]  /*72f0*/  FMUL.FTZ R31, R133.reuse, R171 ;  /* 0x000000ab851f7220 */ /* 0x050fe40000410000 */
[----:B------:R-:W-:Y:S06]  /*7300*/  FFMA.FTZ R133, R133, R247, R237 ;  /* 0x000000f785857223 */ /* 0x000fec00000100ed */
[----:B------:R3:W4:Y:S01]  /*7310*/  MUFU.EX2 R190, R55 ;  /* 0x0000003700be7308 */ /* 0x0007220000000800 */
[----:B------:R-:W-:Y:S01]  /*7320*/  HMMA.16816.F32 R28, R144, R154, R28 ;  /* 0x0000009a901c723c */ /* 0x000fe2000000181c */
[----:B------:R-:W5:Y:S06]  /*7330*/  LDSM.16.MT88.4 R152, [R216+0x1500] ;  /* 0x00150000d898783b */ /* 0x000f6c0000004200 */
[----:B------:R-:W-:Y:S01]  /*7340*/  F2FP.PACK_AB R144, R208, R209 ;  /* 0x000000d1d090723e */ /* 0x000fe200000000ff */
[-C--:B--2---:R-:W-:Y:S01]  /*7350*/  HMMA.16816.F32 R4, R140, R148.reuse, R4 ;  /* 0x000000948c04723c */ /* 0x084fe20000001804 */
[----:B------:R-:W-:Y:S04]  /*7360*/  MUFU.EX2 R179, R56 ;  /* 0x0000003800b37308 */ /* 0x000fe80000000800 */
[----:B-1----:R-:W-:Y:S02]  /*7370*/  F2FP.PACK_AB R145, R177, R178 ;  /* 0x000000b2b191723e */ /* 0x002fe400000000ff */
[----:B------:R-:W-:Y:S02]  /*7380*/  F2FP.PACK_AB R146, R206, R207 ;  /* 0x000000cfce92723e */ /* 0x000fe400000000ff */
[----:B------:R-:W-:Y:S02]  /*7390*/  F2FP.PACK_AB R147, R175, R176 ;  /* 0x000000b0af93723e */ /* 0x000fe400000000ff */
[----:B------:R1:W-:Y:S01]  /*73a0*/  MUFU.EX2 R195, R44 ;  /* 0x0000002c00c37308 */ /* 0x0003e20000000800 */
[----:B---3--:R-:W-:Y:S04]  /*73b0*/  LDSM.16.MT88.4 R52, [R216+0x2900] ;  /* 0x00290000d834783b */ /* 0x008fe80000004200 */
[C---:B------:R-:W-:Y:S04]  /*73c0*/  HMMA.16816.F32 R8, R144.reuse, R148, R8 ;  /* 0x000000949008723c */ /* 0x040fe80000001808 */
[----:B----4-:R-:W-:Y:S01]  /*73d0*/  F2FP.PACK_AB R169, R190, R191 ;  /* 0x000000bfbea9723e */ /* 0x010fe200000000ff */
[----:B------:R2:W3:Y:S03]  /*73e0*/  MUFU.EX2 R194, R45 ;  /* 0x0000002d00c27308 */ /* 0x0004e60000000800 */
[-C--:B------:R-:W-:Y:S07]  /*73f0*/  HMMA.16816.F32 R12, R144, R150.reuse, R12 ;  /* 0x00000096900c723c */ /* 0x080fee000000180c */
[----:B------:R3:W-:Y:S01]  /*7400*/  MUFU.EX2 R172, R46 ;  /* 0x0000002e00ac7308 */ /* 0x0007e20000000800 */
[C---:B------:R-:W-:Y:S01]  /*7410*/  HMMA.16816.F32 R16, R140.reuse, R150, R16 ;  /* 0x000000968c10723c */ /* 0x040fe20000001810 */
[----:B------:R-:W4:Y:S03]  /*7420*/  LDSM.16.MT88.4 R148, [R217+0x1500] ;  /* 0x00150000d994783b */ /* 0x000f260000004200 */
[----:B-1----:R-:W-:Y:S04]  /*7430*/  F2FP.PACK_AB R44, R196, R197 ;  /* 0x000000c5c42c723e */ /* 0x002fe800000000ff */
[-C--:B------:R-:W-:Y:S01]  /*7440*/  HMMA.16816.F32 R68, R140, R156.reuse, R68 ;  /* 0x0000009c8c44723c */ /* 0x080fe20000001844 */
[----:B------:R-:W1:Y:S03]  /*7450*/  MUFU.EX2 R138, R47 ;  /* 0x0000002f008a7308 */ /* 0x000e660000000800 */
[----:B--2---:R-:W-:Y:S04]  /*7460*/  F2FP.PACK_AB R45, R173, R174 ;  /* 0x000000aead2d723e */ /* 0x004fe800000000ff */
[C---:B------:R-:W-:Y:S03]  /*7470*/  HMMA.16816.F32 R72, R144.reuse, R156, R72 ;  /* 0x0000009c9048723c */ /* 0x040fe60000001848 */
[----:B------:R-:W-:Y:S01]  /*7480*/  MUFU.EX2 R189, R64 ;  /* 0x0000004000bd7308 */ /* 0x000fe20000000800 */
[----:B---3--:R-:W-:Y:S04]  /*7490*/  F2FP.PACK_AB R46, R194, R195 ;  /* 0x000000c3c22e723e */ /* 0x008fe800000000ff */
[-C--:B------:R-:W-:Y:S05]  /*74a0*/  HMMA.16816.F32 R76, R144, R158.reuse, R76 ;  /* 0x0000009e904c723c */ /* 0x080fea000000184c */
[----:B------:R-:W-:Y:S03]  /*74b0*/  MUFU.EX2 R64, R59 ;  /* 0x0000003b00407308 */ /* 0x000fe60000000800 */
[C---:B------:R-:W-:Y:S04]  /*74c0*/  HMMA.16816.F32 R80, R140.reuse, R158, R80 ;  /* 0x0000009e8c50723c */ /* 0x040fe80000001850 */
[----:B-1----:R-:W-:Y:S03]  /*74d0*/  F2FP.PACK_AB R47, R138, R172 ;  /* 0x000000ac8a2f723e */ /* 0x002fe600000000ff */
[----:B------:R-:W1:Y:S01]  /*74e0*/  MUFU.EX2 R188, R65 ;  /* 0x0000004100bc7308 */ /* 0x000e620000000800 */
[-C--:B-----5:R-:W-:Y:S08]  /*74f0*/  HMMA.16816.F32 R84, R140, R152.reuse, R84 ;  /* 0x000000988c54723c */ /* 0x0a0ff00000001854 */
[C---:B------:R-:W-:Y:S01]  /*7500*/  HMMA.16816.F32 R88, R144.reuse, R152, R88 ;  /* 0x000000989058723c */ /* 0x040fe20000001858 */
[----:B------:R-:W-:Y:S07]  /*7510*/  MUFU.EX2 R65, R58 ;  /* 0x0000003a00417308 */ /* 0x000fee0000000800 */
[-C--:B------:R-:W-:Y:S03]  /*7520*/  HMMA.16816.F32 R20, R144, R154.reuse, R20 ;  /* 0x0000009a9014723c */ /* 0x080fe60000001814 */
[----:B------:R-:W-:Y:S01]  /*7530*/  MUFU.EX2 R180, R67 ;  /* 0x0000004300b47308 */ /* 0x000fe20000000800 */
[----:B-1----:R-:W-:Y:S04]  /*7540*/  F2FP.PACK_AB R170, R188, R189 ;  /* 0x000000bdbcaa723e */ /* 0x002fe800000000ff */
[C---:B------:R-:W-:Y:S01]  /*7550*/  HMMA.16816.F32 R92, R140.reuse, R154, R92 ;  /* 0x0000009a8c5c723c */ /* 0x040fe2000000185c */
[----:B------:R-:W-:Y:S04]  /*7560*/  LDSM.16.MT88.4 R152, [R216+0xd00] ;  /* 0x000d0000d898783b */ /* 0x000fe80000004200 */
[----:B------:R1:W-:Y:S03]  /*7570*/  MUFU.EX2 R67, R57 ;  /* 0x0000003900437308 */ /* 0x0003e60000000800 */
[-C--:B----4-:R-:W-:Y:S07]  /*7580*/  HMMA.16816.F32 R96, R140, R148.reuse, R96 ;  /* 0x000000948c60723c */ /* 0x090fee0000001860 */
[----:B------:R-:W2:Y:S01]  /*7590*/  MUFU.EX2 R183, R66 ;  /* 0x0000004200b77308 */ /* 0x000ea20000000800 */
[C---:B------:R-:W-:Y:S08]  /*75a0*/  HMMA.16816.F32 R100, R144.reuse, R148, R100 ;  /* 0x000000949064723c */ /* 0x040ff00000001864 */
[-C--:B------:R-:W-:Y:S01]  /*75b0*/  HMMA.16816.F32 R32, R144, R150.reuse, R32 ;  /* 0x000000969020723c */ /* 0x080fe20000001820 */
[----:B------:R-:W-:Y:S01]  /*75c0*/  MUFU.EX2 R66, R60 ;  /* 0x0000003c00427308 */ /* 0x000fe20000000800 */
[----:B-1----:R-:W-:Y:S06]  /*75d0*/  LDSM.16.MT88.4 R56, [R217+0x1d00] ;  /* 0x001d0000d938783b */ /* 0x002fec0000004200 */
[C---:B------:R-:W-:Y:S03]  /*75e0*/  HMMA.16816.F32 R104, R140.reuse, R150, R104 ;  /* 0x000000968c68723c */ /* 0x040fe60000001868 */
[----:B------:R-:W1:Y:S01]  /*75f0*/  MUFU.EX2 R61, R61 ;  /* 0x0000003d003d7308 */ /* 0x000e620000000800 */
[----:B--2---:R-:W-:Y:S04]  /*7600*/  F2FP.PACK_AB R171, R180, R183 ;  /* 0x000000b7b4ab723e */ /* 0x004fe800000000ff */
[-C--:B------:R-:W-:Y:S05]  /*7610*/  HMMA.16816.F32 R108, R140, R36.reuse, R108 ;  /* 0x000000248c6c723c */ /* 0x080fea000000186c */
[----:B------:R-:W-:Y:S03]  /*7620*/  MUFU.EX2 R62, R62 ;  /* 0x0000003e003e7308 */ /* 0x000fe60000000800 */
[C---:B------:R-:W-:Y:S07]  /*7630*/  HMMA.16816.F32 R112, R144.reuse, R36, R112 ;  /* 0x000000249070723c */ /* 0x040fee0000001870 */
[----:B------:R-:W-:Y:S01]  /*7640*/  F2FP.PACK_AB R36, R205, R204 ;  /* 0x000000cccd24723e */ /* 0x000fe200000000ff */
[-C--:B------:R-:W-:Y:S01]  /*7650*/  HMMA.16816.F32 R24, R144, R38.reuse, R24 ;  /* 0x000000269018723c */ /* 0x080fe20000001818 */
[----:B------:R2:W3:Y:S03]  /*7660*/  MUFU.EX2 R60, R3 ;  /* 0x00000003003c7308 */ /* 0x0004e60000000800 */
[----:B------:R-:W-:Y:S04]  /*7670*/  F2FP.PACK_AB R37, R203, R202 ;  /* 0x000000cacb25723e */ /* 0x000fe800000000ff */
[C---:B------:R-:W-:Y:S07]  /*7680*/  HMMA.16816.F32 R116, R140.reuse, R38, R116 ;  /* 0x000000268c74723c */ /* 0x040fee0000001874 */
[----:B------:R-:W-:Y:S01]  /*7690*/  F2FP.PACK_AB R38, R201, R200 ;  /* 0x000000c8c926723e */ /* 0x000fe200000000ff */
[-C--:B------:R-:W-:Y:S04]  /*76a0*/  HMMA.16816.F32 R120, R140, R48.reuse, R120 ;  /* 0x000000308c78723c */ /* 0x080fe80000001878 */
[----:B------:R-:W-:Y:S04]  /*76b0*/  F2FP.PACK_AB R39, R198, R199 ;  /* 0x000000c7c627723e */ /* 0x000fe800000000ff */
[C---:B------:R-:W-:Y:S04]  /*76c0*/  HMMA.16816.F32 R124, R144.reuse, R48, R124 ;  /* 0x00000030907c723c */ /* 0x040fe8000000187c */
[----:B--2---:R-:W-:Y:S02]  /*76d0*/  FFMA.FTZ R3, R0, R249, R184 ;  /* 0x000000f900037223 */ /* 0x004fe400000100b8 */
[----:B------:R-:W-:Y:S02]  /*76e0*/  FADD.FTZ R0, R243, R134 ;  /* 0x00000086f3007221 */ /* 0x000fe40000010000 */
[-C--:B------:R-:W-:Y:S01]  /*76f0*/  HMMA.16816.F32 R128, R144, R50.reuse, R128 ;  /* 0x000000329080723c */ /* 0x080fe20000001880 */
[----:B------:R-:W2:Y:S03]  /*7700*/  LDSM.16.MT88.4 R144, [R217+0x900] ;  /* 0x00090000d990783b */ /* 0x000ea60000004200 */
[----:B------:R-:W-:Y:S02]  /*7710*/  FADD.FTZ R3, R185, R3 ;  /* 0x00000003b9037221 */ /* 0x000fe40000010000 */
[----:B------:R-:W-:Y:S02]  /*7720*/  FADD.FTZ R0, R242, R0 ;  /* 0x00000000f2007221 */ /* 0x000fe40000010000 */
[----:B------:R-:W-:Y:S01]  /*7730*/  HMMA.16816.F32 R28, R140, R50, R28 ;  /* 0x000000328c1c723c */ /* 0x000fe2000000181c */
[----:B------:R-:W4:Y:S07]  /*7740*/  LDSM.16.MT88.4 R48, [R216+0x1900] ;  /* 0x00190000d830783b */ /* 0x000f2e0000004200 */
[-C--:B------:R-:W-:Y:S08]  /*7750*/  HMMA.16816.F32 R4, R36, R40.reuse, R4 ;  /* 0x000000282404723c */ /* 0x080ff00000001804 */
[C---:B------:R-:W-:Y:S08]  /*7760*/  HMMA.16816.F32 R8, R44.reuse, R40, R8 ;  /* 0x000000282c08723c */ /* 0x040ff00000001808 */
[-C--:B------:R-:W-:Y:S08]  /*7770*/  HMMA.16816.F32 R12, R44, R42.reuse, R12 ;  /* 0x0000002a2c0c723c */ /* 0x080ff0000000180c */
[C---:B------:R-:W-:Y:S01]  /*7780*/  HMMA.16816.F32 R16, R36.reuse, R42, R16 ;  /* 0x0000002a2410723c */ /* 0x040fe20000001810 */
[----:B------:R-:W5:Y:S07]  /*7790*/  LDSM.16.MT88.4 R40, [R217+0x1900] ;  /* 0x00190000d928783b */ /* 0x000f6e0000004200 */
[-C--:B--2---:R-:W-:Y:S08]  /*77a0*/  HMMA.16816.F32 R68, R36, R144.reuse, R68 ;  /* 0x000000902444723c */ /* 0x084ff00000001844 */
[C---:B------:R-:W-:Y:S08]  /*77b0*/  HMMA.16816.F32 R72, R44.reuse, R144, R72 ;  /* 0x000000902c48723c */ /* 0x040ff00000001848 */
[-C--:B------:R-:W-:Y:S08]  /*77c0*/  HMMA.16816.F32 R76, R44, R146.reuse, R76 ;  /* 0x000000922c4c723c */ /* 0x080ff0000000184c */
[C---:B------:R-:W-:Y:S08]  /*77d0*/  HMMA.16816.F32 R80, R36.reuse, R146, R80 ;  /* 0x000000922450723c */ /* 0x040ff00000001850 */
[-C--:B----4-:R-:W-:Y:S08]  /*77e0*/  HMMA.16816.F32 R84, R36, R48.reuse, R84 ;  /* 0x000000302454723c */ /* 0x090ff00000001854 */
[C---:B------:R-:W-:Y:S08]  /*77f0*/  HMMA.16816.F32 R88, R44.reuse, R48, R88 ;  /* 0x000000302c58723c */ /* 0x040ff00000001858 */
[-C--:B------:R-:W-:Y:S08]  /*7800*/  HMMA.16816.F32 R20, R44, R50.reuse, R20 ;  /* 0x000000322c14723c */ /* 0x080ff00000001814 */
[C---:B------:R-:W-:Y:S01]  /*7810*/  HMMA.16816.F32 R92, R36.reuse, R50, R92 ;  /* 0x00000032245c723c */ /* 0x040fe2000000185c */
[----:B------:R-:W2:Y:S07]  /*7820*/  LDSM.16.MT88.4 R48, [R217+0x2900] ;  /* 0x00290000d930783b */ /* 0x000eae0000004200 */
[-C--:B-----5:R-:W-:Y:S08]  /*7830*/  HMMA.16816.F32 R96, R36, R40.reuse, R96 ;  /* 0x000000282460723c */ /* 0x0a0ff00000001860 */
[C---:B------:R-:W-:Y:S08]  /*7840*/  HMMA.16816.F32 R100, R44.reuse, R40, R100 ;  /* 0x000000282c64723c */ /* 0x040ff00000001864 */
[-C--:B------:R-:W-:Y:S08]  /*7850*/  HMMA.16816.F32 R32, R44, R42.reuse, R32 ;  /* 0x0000002a2c20723c */ /* 0x080ff00000001820 */
[C---:B------:R-:W-:Y:S01]  /*7860*/  HMMA.16816.F32 R104, R36.reuse, R42, R104 ;  /* 0x0000002a2468723c */ /* 0x040fe20000001868 */
        /* <DEDUP_REMOVED lines=8> */
[-C--:B------:R-:W-:Y:S01]  /*78f0*/  HMMA.16816.F32 R128, R44, R50.reuse, R128 ;  /* 0x000000322c80723c */ /* 0x080fe20000001880 */
[----:B------:R-:W2:Y:S07]  /*7900*/  LDSM.16.MT88.4 R44, [R216+0x2d00] ;  /* 0x002d0000d82c783b */ /* 0x000eae0000004200 */
[----:B------:R-:W-:Y:S07]  /*7910*/  HMMA.16816.F32 R28, R36, R50, R28 ;  /* 0x00000032241c723c */ /* 0x000fee000000181c */
[----:B------:R-:W-:Y:S01]  /*7920*/  F2FP.PACK_AB R36, R67, R179 ;  /* 0x000000b34324723e */ /* 0x000fe200000000ff */
[-C--:B------:R-:W-:Y:S01]  /*7930*/  HMMA.16816.F32 R144, R168, R152.reuse, R4 ;  /* 0x00000098a890723c */ /* 0x080fe20000001804 */
[----:B------:R-:W2:Y:S04]  /*7940*/  LDSM.16.MT88.4 R4, [R217+0x2d00] ;  /* 0x002d0000d904783b */ /* 0x000ea80000004200 */
[----:B------:R-:W-:Y:S02]  /*7950*/  F2FP.PACK_AB R37, R64, R65 ;  /* 0x000000414025723e */ /* 0x000fe400000000ff */
[----:B-1----:R-:W-:Y:S02]  /*7960*/  F2FP.PACK_AB R38, R61, R66 ;  /* 0x000000423d26723e */ /* 0x002fe400000000ff */
[----:B---3--:R-:W-:Y:S07]  /*7970*/  F2FP.PACK_AB R39, R60, R62 ;  /* 0x0000003e3c27723e */ /* 0x008fee00000000ff */
[C---:B------:R-:W-:Y:S07]  /*7980*/  HMMA.16816.F32 R140, R36.reuse, R152, R8 ;  /* 0x00000098248c723c */ /* 0x040fee0000001808 */
[----:B------:R-:W-:Y:S01]  /*7990*/  FADD.FTZ R8, R238, R133 ;  /* 0x00000085ee087221 */ /* 0x000fe20000010000 */
[-C--:B------:R-:W-:Y:S04]  /*79a0*/  HMMA.16816.F32 R148, R36, R154.reuse, R12 ;  /* 0x0000009a2494723c */ /* 0x080fe8000000180c */
[----:B------:R-:W-:Y:S01]  /*79b0*/  FADD.FTZ R10, R234, R132 ;  /* 0x00000084ea0a7221 */ /* 0x000fe20000010000 */
[----:B------:R-:W-:Y:S01]  /*79c0*/  MOV R132, R135 ;  /* 0x0000008700847202 */ /* 0x000fe20000000f00 */
[----:B------:R-:W-:Y:S02]  /*79d0*/  FADD.FTZ R8, R240, R8 ;  /* 0x00000008f0087221 */ /* 0x000fe40000010000 */
[C---:B------:R-:W-:Y:S04]  /*79e0*/  HMMA.16816.F32 R152, R168.reuse, R154, R16 ;  /* 0x0000009aa898723c */ /* 0x040fe80000001810 */
[----:B------:R-:W-:Y:S02]  /*79f0*/  FADD.FTZ R10, R235, R10 ;  /* 0x0000000aeb0a7221 */ /* 0x000fe40000010000 */
[----:B------:R-:W-:Y:S02]  /*7a00*/  FADD.FTZ R9, R186, R3 ;  /* 0x00000003ba097221 */ /* 0x000fe40000010000 */
[-C--:B----4-:R-:W-:Y:S04]  /*7a10*/  HMMA.16816.F32 R68, R168, R40.reuse, R68 ;  /* 0x00000028a844723c */ /* 0x090fe80000001844 */
[----:B------:R-:W-:Y:S02]  /*7a20*/  FADD.FTZ R12, R244, R0 ;  /* 0x00000000f40c7221 */ /* 0x000fe40000010000 */
[----:B------:R-:W-:Y:S02]  /*7a30*/  FADD.FTZ R8, R239, R8 ;  /* 0x00000008ef087221 */ /* 0x000fe40000010000 */
[C---:B------:R-:W-:Y:S04]  /*7a40*/  HMMA.16816.F32 R72, R36.reuse, R40, R72 ;  /* 0x000000282448723c */ /* 0x040fe80000001848 */
[----:B------:R-:W-:Y:S02]  /*7a50*/  FADD.FTZ R3, R236, R10 ;  /* 0x0000000aec037221 */ /* 0x000fe40000010000 */
[----:B------:R-:W-:Y:S02]  /*7a60*/  FADD.FTZ R0, R187, R9 ;  /* 0x00000009bb007221 */ /* 0x000fe40000010000 */
[-C--:B------:R-:W-:Y:S04]  /*7a70*/  HMMA.16816.F32 R76, R36, R42.reuse, R76 ;  /* 0x0000002a244c723c */ /* 0x080fe8000000184c */
[----:B------:R-:W-:Y:S02]  /*7a80*/  FADD.FTZ R12, R232, R12 ;  /* 0x0000000ce80c7221 */ /* 0x000fe40000010000 */
[----:B------:R-:W-:Y:S02]  /*7a90*/  FADD.FTZ R11, R215, R8 ;  /* 0x00000008d70b7221 */ /* 0x000fe40000010000 */
[C---:B------:R-:W-:Y:S04]  /*7aa0*/  HMMA.16816.F32 R80, R168.reuse, R42, R80 ;  /* 0x0000002aa850723c */ /* 0x040fe80000001850 */
[----:B------:R-:W-:Y:S02]  /*7ab0*/  FADD.FTZ R10, R209, R3 ;  /* 0x00000003d10a7221 */ /* 0x000fe40000010000 */
[----:B------:R-:W-:Y:S02]  /*7ac0*/  FADD.FTZ R9, R178, R0 ;  /* 0x00000000b2097221 */ /* 0x000fe40000010000 */
[-C--:B-----5:R-:W-:Y:S04]  /*7ad0*/  HMMA.16816.F32 R84, R168, R52.reuse, R84 ;  /* 0x00000034a854723c */ /* 0x0a0fe80000001854 */
        /* <DEDUP_REMOVED lines=23> */
[-C--:B--2---:R-:W-:Y:S04]  /*7c50*/  HMMA.16816.F32 R108, R168, R44.reuse, R108 ;  /* 0x0000002ca86c723c */ /* 0x084fe8000000186c */
        /* <DEDUP_REMOVED lines=8> */
[----:B------:R-:W-:Y:S01]  /*7ce0*/  FADD.FTZ R0, R172, R9 ;  /* 0x00000009ac007221 */ /* 0x000fe20000010000 */
[C---:B------:R-:W-:Y:S04]  /*7cf0*/  HMMA.16816.F32 R116, R168.reuse, R46, R116 ;  /* 0x0000002ea874723c */ /* 0x040fe80000001874 */
[----:B------:R-:W-:Y:S02]  /*7d00*/  FADD.FTZ R10, R201, R8 ;  /* 0x00000008c90a7221 */ /* 0x000fe40000010000 */
[----:B------:R-:W-:Y:S01]  /*7d10*/  FADD.FTZ R8, R138, R0 ;  /* 0x000000008a087221 */ /* 0x000fe20000010000 */
[----:B------:R-:W-:Y:S01]  /*7d20*/  MOV R138, R2 ;  /* 0x00000002008a7202 */ /* 0x000fe20000000f00 */
[-C--:B------:R-:W-:Y:S04]  /*7d30*/  HMMA.16816.F32 R120, R168, R4.reuse, R120 ;  /* 0x00000004a878723c */ /* 0x080fe80000001878 */
[----:B------:R-:W-:Y:S04]  /*7d40*/  FADD.FTZ R8, R65, R8 ;  /* 0x0000000841087221 */ /* 0x000fe80000010000 */
[C---:B------:R-:W-:Y:S07]  /*7d50*/  HMMA.16816.F32 R124, R36.reuse, R4, R124 ;  /* 0x00000004247c723c */ /* 0x040fee000000187c */
[----:B------:R-:W-:Y:S01]  /*7d60*/  FADD.FTZ R4, R199, R11 ;  /* 0x0000000bc7047221 */ /* 0x000fe20000010000 */
[-C--:B------:R-:W-:Y:S04]  /*7d70*/  HMMA.16816.F32 R128, R36, R6.reuse, R128 ;  /* 0x000000062480723c */ /* 0x080fe80000001880 */
[----:B------:R-:W-:Y:S02]  /*7d80*/  FADD.FTZ R9, R198, R4 ;  /* 0x00000004c6097221 */ /* 0x000fe40000010000 */
[----:B------:R-:W-:Y:S02]  /*7d90*/  FADD.FTZ R5, R194, R3 ;  /* 0x00000003c2057221 */ /* 0x000fe40000010000 */
[----:B------:R-:W-:Y:S01]  /*7da0*/  FADD.FTZ R4, R193, R10 ;  /* 0x0000000ac1047221 */ /* 0x000fe20000010000 */
[----:B------:R-:W-:Y:S04]  /*7db0*/  HMMA.16816.F32 R168, R168, R6, R28 ;  /* 0x00000006a8a8723c */ /* 0x000fe8000000181c */
[----:B------:R-:W-:Y:S02]  /*7dc0*/  FADD.FTZ R3, R191, R9 ;  /* 0x00000009bf037221 */ /* 0x000fe40000010000 */
[----:B------:R-:W-:Y:S02]  /*7dd0*/  FADD.FTZ R0, R179, R5 ;  /* 0x00000005b3007221 */ /* 0x000fe40000010000 */
[----:B------:R-:W-:Y:S04]  /*7de0*/  FADD.FTZ R4, R192, R4 ;  /* 0x00000004c0047221 */ /* 0x000fe80000010000 */
[----:B------:R-:W-:Y:S02]  /*7df0*/  FADD.FTZ R3, R190, R3 ;  /* 0x00000003be037221 */ /* 0x000fe40000010000 */
[----:B------:R-:W-:Y:S02]  /*7e00*/  FADD.FTZ R5, R67, R0 ;  /* 0x0000000043057221 */ /* 0x000fe40000010000 */
[----:B------:R-:W-:Y:S02]  /*7e10*/  FADD.FTZ R0, R64, R8 ;  /* 0x0000000840007221 */ /* 0x000fe40000010000 */
[----:B------:R-:W-:Y:S02]  /*7e20*/  FADD.FTZ R4, R189, R4 ;  /* 0x00000004bd047221 */ /* 0x000fe40000010000 */
[----:B------:R-:W-:Y:S02]  /*7e30*/  FADD.FTZ R6, R183, R3 ;  /* 0x00000003b7067221 */ /* 0x000fe40000010000 */
[----:B------:R-:W-:Y:S02]  /*7e40*/  FADD.FTZ R5, R66, R5 ;  /* 0x0000000542057221 */ /* 0x000fe40000010000 */
[----:B------:R-:W-:Y:S01]  /*7e50*/  FADD.FTZ R3, R62, R0 ;  /* 0x000000003e037221 */ /* 0x000fe20000010000 */
[----:B------:R-:W-:Y:S01]  /*7e60*/  IADD3 R0, R224, -0x1, RZ ;  /* 0xffffffffe0007810 */ /* 0x000fe20007ffe0ff */
[----:B------:R-:W-:Y:S02]  /*7e70*/  FADD.FTZ R246, R188, R4 ;  /* 0x00000004bcf67221 */ /* 0x000fe40000010000 */
[----:B------:R-:W-:Y:S01]  /*7e80*/  FADD.FTZ R247, R180, R6 ;  /* 0x00000006b4f77221 */ /* 0x000fe20000010000 */
[----:B------:R-:W-:Y:S01]  /*7e90*/  MOV R224, R0 ;  /* 0x0000000000e07202 */ /* 0x000fe20000000f00 */
[----:B------:R-:W-:Y:S01]  /*7ea0*/  FADD.FTZ R248, R61, R5 ;  /* 0x000000053df87221 */ /* 0x000fe20000010000 */
[----:B------:R-:W-:Y:S01]  /*7eb0*/  MOV R0, R137 ;  /* 0x0000008900007202 */ /* 0x000fe20000000f00 */
[----:B------:R-:W-:Y:S01]  /*7ec0*/  FADD.FTZ R249, R60, R3 ;  /* 0x000000033cf97221 */ /* 0x000fe20000010000 */
[----:B------:R-:W-:Y:S01]  /*7ed0*/  MOV R3, R136 ;  /* 0x0000008800037202 */ /* 0x000fe20000000f00 */
[----:B------:R-:W-:-:S05]  /*7ee0*/  @P4 BRA `(.L_x_12) ;  /* 0xffffd2c000004947 */ /* 0x000fca000383ffff */
.L_x_11:
[----:B------:R-:W1:Y:S01]  /*7ef0*/  SHFL.BFLY PT, R11, R246, 0x2, 0x1f ;  /* 0x0c401f00f60b7f89 */ /* 0x000e6200000e0000 */
[----:B------:R-:W-:-:S02]  /*7f00*/  MOV R18, 0xff800000 ;  /* 0xff80000000127802 */ /* 0x000fc40000000f00 */
[----:B------:R-:W-:Y:S01]  /*7f10*/  MOV R19, 0xff800000 ;  /* 0xff80000000137802 */ /* 0x000fe20000000f00 */
[----:B------:R-:W2:Y:S01]  /*7f20*/  SHFL.BFLY PT, R7, R248, 0x2, 0x1f ;  /* 0x0c401f00f8077f89 */ /* 0x000ea200000e0000 */
[----:B------:R-:W-:Y:S02]  /*7f30*/  MOV R20, 0xff800000 ;  /* 0xff80000000147802 */ /* 0x000fe40000000f00 */
[----:B------:R-:W-:Y:S01]  /*7f40*/  MOV R21, 0xff800000 ;  /* 0xff80000000157802 */ /* 0x000fe20000000f00 */
[----:B------:R-:W3:Y:S01]  /*7f50*/  SHFL.BFLY PT, R9, R247, 0x2, 0x1f ;  /* 0x0c401f00f7097f89 */ /* 0x000ee200000e0000 */
[----:B------:R-:W-:-:S03]  /*7f60*/  PLOP3.LUT P4, PT, PT, PT, PT, 0x8, 0x0 ;  /* 0x000000000000781c */ /* 0x000fc60003f8e170 */
[----:B------:R-:W4:Y:S01]  /*7f70*/  SHFL.BFLY PT, R6, R249, 0x2, 0x1f ;  /* 0x0c401f00f9067f89 */ /* 0x000f2200000e0000 */
[----:B-1----:R-:W-:Y:S02]  /*7f80*/  FADD.FTZ R11, R11, R246 ;  /* 0x000000f60b0b7221 */ /* 0x002fe40000010000 */
[----:B--2---:R-:W-:-:S03]  /*7f90*/  FADD.FTZ R7, R7, R248 ;  /* 0x000000f807077221 */ /* 0x004fc60000010000 */
[----:B------:R-:W1:Y:S01]  /*7fa0*/  SHFL.BFLY PT, R0, R11, 0x1, 0x1f ;  /* 0x0c201f000b007f89 */ /* 0x000e6200000e0000 */
[----:B---3--:R-:W-:-:S03]  /*7fb0*/  FADD.FTZ R9, R9, R247 ;  /* 0x000000f709097221 */ /* 0x008fc60000010000 */
[----:B------:R-:W2:Y:S01]  /*7fc0*/  SHFL.BFLY PT, R3, R7, 0x1, 0x1f ;  /* 0x0c201f0007037f89 */ /* 0x000ea200000e0000 */
[----:B----4-:R-:W-:-:S03]  /*7fd0*/  FADD.FTZ R6, R6, R249 ;  /* 0x000000f906067221 */ /* 0x010fc60000010000 */
[----:B------:R-:W3:Y:S04]  /*7fe0*/  SHFL.BFLY PT, R4, R9, 0x1, 0x1f ;  /* 0x0c201f0009047f89 */ /* 0x000ee800000e0000 */
[----:B------:R-:W4:Y:S01]  /*7ff0*/  SHFL.BFLY PT, R5, R6, 0x1, 0x1f ;  /* 0x0c201f0006057f89 */ /* 0x000f2200000e0000 */
[----:B-1----:R-:W-:Y:S01]  /*8000*/  FADD.FTZ R11, R11, R0 ;  /* 0x000000000b0b7221 */ /* 0x002fe20000010000 */
[----:B------:R-:W-:Y:S01]  /*8010*/  MOV R0, RZ ;  /* 0x000000ff00007202 */ /* 0x000fe20000000f00 */
[----:B--2---:R-:W-:-:S03]  /*8020*/  FADD.FTZ R7, R7, R3 ;  /* 0x0000000307077221 */ /* 0x004fc60000010000 */
[----:B------:R-:W-:Y:S02]  /*8030*/  FSETP.NE.FTZ.AND P3, PT, R11, RZ, PT ;  /* 0x000000ff0b00720b */ /* 0x000fe40003f75000 */
[----:B------:R-:W-:Y:S01]  /*8040*/  MOV R3, RZ ;  /* 0x000000ff00037202 */ /* 0x000fe20000000f00 */
[----:B---3--:R-:W-:Y:S01]  /*8050*/  FADD.FTZ R9, R9, R4 ;  /* 0x0000000409097221 */ /* 0x008fe20000010000 */
[----:B------:R-:W-:Y:S02]  /*8060*/  FSETP.NE.FTZ.AND P1, PT, R7, RZ, PT ;  /* 0x000000ff0700720b */ /* 0x000fe40003f35000 */
[----:B------:R-:W-:Y:S01]  /*8070*/  MOV R4, RZ ;  /* 0x000000ff00047202 */ /* 0x000fe20000000f00 */
[----:B----4-:R-:W-:Y:S01]  /*8080*/  FADD.FTZ R6, R5, R6 ;  /* 0x0000000605067221 */ /* 0x010fe20000010000 */
[----:B------:R-:W-:-:S04]  /*8090*/  FSETP.NE.FTZ.AND P2, PT, R9, RZ, PT ;  /* 0x000000ff0900720b */ /* 0x000fc80003f55000 */
[----:B------:R-:W-:Y:S01]  /*80a0*/  FSETP.NE.FTZ.AND P0, PT, R6, RZ, PT ;  /* 0x000000ff0600720b */ /* 0x000fe20003f15000 */
[----:B------:R-:W1:Y:S08]  /*80b0*/  @P3 MUFU.RCP R0, R11 ;  /* 0x0000000b00003308 */ /* 0x000e700000001000 */
[----:B------:R-:W2:Y:S04]  /*80c0*/  @P1 MUFU.RCP R3, R7 ;  /* 0x0000000700031308 */ /* 0x000ea80000001000 */
[----:B------:R-:W-:Y:S01]  /*80d0*/  @P0 MOV R8, 0x3f317218 ;  /* 0x3f31721800080802 */ /* 0x000fe20000000f00 */
[----:B-1----:R-:W-:-:S03]  /*80e0*/  FMUL.FTZ R144, R0, R144 ;  /* 0x0000009000907220 */ /* 0x002fc60000410000 */
[----:B------:R-:W1:Y:S01]  /*80f0*/  @P2 MUFU.RCP R4, R9 ;  /* 0x0000000900042308 */ /* 0x000e620000001000 */
[C---:B------:R-:W-:Y:S02]  /*8100*/  FMUL.FTZ R145, R0.reuse, R145 ;  /* 0x0000009100917220 */ /* 0x040fe40000410000 */
[C---:B------:R-:W-:Y:S02]  /*8110*/  FMUL.FTZ R152, R0.reuse, R152 ;  /* 0x0000009800987220 */ /* 0x040fe40000410000 */
[C---:B------:R-:W-:Y:S02]  /*8120*/  FMUL.FTZ R153, R0.reuse, R153 ;  /* 0x0000009900997220 */ /* 0x040fe40000410000 */
[C---:B------:R-:W-:Y:S01]  /*8130*/  FMUL.FTZ R68, R0.reuse, R68 ;  /* 0x0000004400447220 */ /* 0x040fe20000410000 */
[----:B------:R-:W-:Y:S01]  /*8140*/  @P3 MUFU.LG2 R11, R11 ;  /* 0x0000000b000b3308 */ /* 0x000fe20000000c00 */
[C---:B------:R-:W-:Y:S02]  /*8150*/  FMUL.FTZ R69, R0.reuse, R69 ;  /* 0x0000004500457220 */ /* 0x040fe40000410000 */
[----:B------:R-:W-:-:S02]  /*8160*/  FMUL.FTZ R80, R0, R80 ;  /* 0x0000005000507220 */ /* 0x000fc40000410000 */
[C---:B------:R-:W-:Y:S02]  /*8170*/  FMUL.FTZ R81, R0.reuse, R81 ;  /* 0x0000005100517220 */ /* 0x040fe40000410000 */
[C---:B------:R-:W-:Y:S01]  /*8180*/  FMUL.FTZ R84, R0.reuse, R84 ;  /* 0x0000005400547220 */ /* 0x040fe20000410000 */
[----:B------:R-:W-:Y:S01]  /*8190*/  @P2 MUFU.LG2 R9, R9 ;  /* 0x0000000900092308 */ /* 0x000fe20000000c00 */
[C---:B------:R-:W-:Y:S02]  /*81a0*/  FMUL.FTZ R85, R0.reuse, R85 ;  /* 0x0000005500557220 */ /* 0x040fe40000410000 */
[C---:B------:R-:W-:Y:S02]  /*81b0*/  FMUL.FTZ R92, R0.reuse, R92 ;  /* 0x0000005c005c7220 */ /* 0x040fe40000410000 */
[C---:B------:R-:W-:Y:S02]  /*81c0*/  FMUL.FTZ R93, R0.reuse, R93 ;  /* 0x0000005d005d7220 */ /* 0x040fe40000410000 */
[C---:B------:R-:W-:Y:S01]  /*81d0*/  FMUL.FTZ R96, R0.reuse, R96 ;  /* 0x0000006000607220 */ /* 0x040fe20000410000 */
[----:B------:R-:W-:Y:S01]  /*81e0*/  @P1 MUFU.LG2 R7, R7 ;  /* 0x0000000700071308 */ /* 0x000fe20000000c00 */
[----:B------:R-:W-:-:S02]  /*81f0*/  FMUL.FTZ R97, R0, R97 ;  /* 0x0000006100617220 */ /* 0x000fc40000410000 */
[C---:B------:R-:W-:Y:S02]  /*8200*/  FMUL.FTZ R104, R0.reuse, R104 ;  /* 0x0000006800687220 */ /* 0x040fe40000410000 */
[C---:B------:R-:W-:Y:S02]  /*8210*/  FMUL.FTZ R105, R0.reuse, R105 ;  /* 0x0000006900697220 */ /* 0x040fe40000410000 */
[C---:B------:R-:W-:Y:S02]  /*8220*/  FMUL.FTZ R108, R0.reuse, R108 ;  /* 0x0000006c006c7220 */ /* 0x040fe40000410000 */
[C---:B------:R-:W-:Y:S02]  /*8230*/  FMUL.FTZ R109, R0.reuse, R109 ;  /* 0x0000006d006d7220 */ /* 0x040fe40000410000 */
[C---:B------:R-:W-:Y:S02]  /*8240*/  FMUL.FTZ R116, R0.reuse, R116 ;  /* 0x0000007400747220 */ /* 0x040fe40000410000 */
[----:B------:R-:W-:-:S02]  /*8250*/  FMUL.FTZ R117, R0, R117 ;  /* 0x0000007500757220 */ /* 0x000fc40000410000 */
[C---:B------:R-:W-:Y:S02]  /*8260*/  FMUL.FTZ R120, R0.reuse, R120 ;  /* 0x0000007800787220 */ /* 0x040fe40000410000 */
[C---:B------:R-:W-:Y:S02]  /*8270*/  FMUL.FTZ R121, R0.reuse, R121 ;  /* 0x0000007900797220 */ /* 0x040fe40000410000 */
[C---:B------:R-:W-:Y:S02]  /*8280*/  FMUL.FTZ R168, R0.reuse, R168 ;  /* 0x000000a800a87220 */ /* 0x040fe40000410000 */
[----:B------:R-:W-:Y:S01]  /*8290*/  FMUL.FTZ R169, R0, R169 ;  /* 0x000000a900a97220 */ /* 0x000fe20000410000 */
[----:B------:R-:W-:Y:S01]  /*82a0*/  MOV R0, RZ ;  /* 0x000000ff00007202 */ /* 0x000fe20000000f00 */
[C---:B--2---:R-:W-:Y:S02]  /*82b0*/  FMUL.FTZ R140, R3.reuse, R140 ;  /* 0x0000008c038c7220 */ /* 0x044fe40000410000 */
[----:B------:R-:W-:-:S02]  /*82c0*/  FMUL.FTZ R141, R3, R141 ;  /* 0x0000008d038d7220 */ /* 0x000fc40000410000 */
[C---:B------:R-:W-:Y:S01]  /*82d0*/  FMUL.FTZ R148, R3.reuse, R148 ;  /* 0x0000009403947220 */ /* 0x040fe20000410000 */
[----:B------:R-:W2:Y:S01]  /*82e0*/  @P0 MUFU.RCP R0, R6 ;  /* 0x0000000600000308 */ /* 0x000ea20000001000 */
[C---:B------:R-:W-:Y:S02]  /*82f0*/  FMUL.FTZ R149, R3.reuse, R149 ;  /* 0x0000009503957220 */ /* 0x040fe40000410000 */
[C---:B------:R-:W-:Y:S02]  /*8300*/  FMUL.FTZ R72, R3.reuse, R72 ;  /* 0x0000004803487220 */ /* 0x040fe40000410000 */
[C---:B------:R-:W-:Y:S02]  /*8310*/  FMUL.FTZ R73, R3.reuse, R73 ;  /* 0x0000004903497220 */ /* 0x040fe40000410000 */
[C---:B------:R-:W-:Y:S01]  /*8320*/  FMUL.FTZ R76, R3.reuse, R76 ;  /* 0x0000004c034c7220 */ /* 0x040fe20000410000 */
[----:B------:R-:W3:Y:S01]  /*8330*/  @P0 MUFU.LG2 R6, R6 ;  /* 0x0000000600060308 */ /* 0x000ee20000000c00 */
        /* <DEDUP_REMOVED lines=17> */
[----:B------:R-:W-:Y:S01]  /*8450*/  @P2 MOV R3, 0x3f317218 ;  /* 0x3f31721800032802 */ /* 0x000fe20000000f00 */
[C---:B-1----:R-:W-:Y:S02]  /*8460*/  FMUL.FTZ R146, R4.reuse, R146 ;  /* 0x0000009204927220 */ /* 0x042fe40000410000 */
        /* <DEDUP_REMOVED lines=24> */
[C---:B--2---:R-:W-:Y:S02]  /*85f0*/  FMUL.FTZ R142, R0.reuse, R142 ;  /* 0x0000008e008e7220 */ /* 0x044fe40000410000 */
        /* <DEDUP_REMOVED lines=24> */
[----:B------:R-:W-:Y:S02]  /*8780*/  @P2 FMUL.FTZ R5, R3, c[0x0][0x2d0] ;  /* 0x0000b40003052a20 */ /* 0x000fe40000410000 */
[----:B------:R-:W-:-:S02]  /*8790*/  @P3 FMUL.FTZ R10, R4, c[0x0][0x2d0] ;  /* 0x0000b400040a3a20 */ /* 0x000fc40000410000 */
[----:B------:R-:W-:Y:S02]  /*87a0*/  @P1 FMUL.FTZ R3, R0, c[0x0][0x2d0] ;  /* 0x0000b40000031a20 */ /* 0x000fe40000410000 */
[----:B------:R-:W-:Y:S02]  /*87b0*/  @P3 FMUL.FTZ R11, R11, 0.69314718246459960938 ;  /* 0x3f3172180b0b3820 */ /* 0x000fe40000410000 */
[----:B------:R-:W-:Y:S02]  /*87c0*/  @P2 FMUL.FTZ R9, R9, 0.69314718246459960938 ;  /* 0x3f31721809092820 */ /* 0x000fe40000410000 */
[----:B------:R-:W-:Y:S02]  /*87d0*/  @P1 FMUL.FTZ R7, R7, 0.69314718246459960938 ;  /* 0x3f31721807071820 */ /* 0x000fe40000410000 */
[----:B---3--:R-:W-:Y:S02]  /*87e0*/  @P0 FMUL.FTZ R4, R6, 0.69314718246459960938 ;  /* 0x3f31721806040820 */ /* 0x008fe40000410000 */
[----:B------:R-:W-:-:S02]  /*87f0*/  @P0 FMUL.FTZ R0, R8, c[0x0][0x2d0] ;  /* 0x0000b40008000a20 */ /* 0x000fc40000410000 */
[----:B------:R-:W-:Y:S02]  /*8800*/  @P3 FFMA.FTZ R18, R10, R137, R11 ;  /* 0x000000890a123223 */ /* 0x000fe4000001000b */
[----:B------:R-:W-:Y:S02]  /*8810*/  @P2 FFMA.FTZ R19, R5, R136, R9 ;  /* 0x0000008805132223 */ /* 0x000fe40000010009 */
[----:B------:R-:W-:Y:S02]  /*8820*/  @P1 FFMA.FTZ R20, R3, R135, R7 ;  /* 0x0000008703141223 */ /* 0x000fe40000010007 */
[----:B------:R-:W-:Y:S02]  /*8830*/  @P0 FFMA.FTZ R21, R0, R2, R4 ;  /* 0x0000000200150223 */ /* 0x000fe40000010004 */
.L_x_3:
[----:B------:R-:W-:Y:S05]  /*8840*/  @P4 BRA `(.L_x_15) ;  /* 0x00001a1000004947 */ /* 0x000fea0003800000 */
[----:B------:R-:W1:Y:S01]  /*8850*/  S2R R16, SR_TID.X ;  /* 0x0000000000107919 */ /* 0x000e620000002100 */
[----:B------:R-:W-:Y:S01]  /*8860*/  SHF.R.S32.HI R10, RZ, 0x1f, R251 ;  /* 0x0000001fff0a7819 */ /* 0x000fe200000114fb */
[----:B------:R-:W-:Y:S01]  /*8870*/  IMAD.WIDE.U32 R2, R251, c[0x0][0x4d0], RZ ;  /* 0x00013400fb027a25 */ /* 0x000fe200078e00ff */
[----:B------:R-:W-:Y:S01]  /*8880*/  MOV R24, c[0x0][0x4e8] ;  /* 0x00013a0000187a02 */ /* 0x000fe20000000f00 */
[----:B------:R-:W2:Y:S01]  /*8890*/  S2R R12, SR_CTAID.Y ;  /* 0x00000000000c7919 */ /* 0x000ea20000002600 */
[----:B------:R-:W-:Y:S01]  /*88a0*/  BSSY B0, `(.L_x_16) ;  /* 0x00000bd000007945 */ /* 0x000fe20003800000 */
[----:B------:R-:W-:-:S02]  /*88b0*/  IMAD R0, R10, c[0x0][0x4d0], RZ ;  /* 0x000134000a007a24 */ /* 0x000fc400078e02ff */
[----:B------:R-:W-:Y:S01]  /*88c0*/  BAR.SYNC.DEFER_BLOCKING 0x1, 0x80 ;  /* 0x0042000000007b1d */ /* 0x000fe20000010000 */
[----:B------:R-:W-:Y:S01]  /*88d0*/  IMAD.MOV R9, RZ, RZ, -R251 ;  /* 0x000000ffff097224 */ /* 0x000fe200078e0afb */
[C---:B------:R-:W-:Y:S01]  /*88e0*/  ISETP.NE.AND P0, PT, R24.reuse, 0x1, PT ;  /* 0x000000011800780c */ /* 0x040fe20003f05270 */
[----:B------:R-:W-:Y:S02]  /*88f0*/  IMAD R8, R251, c[0x0][0x4d4], R0 ;  /* 0x00013500fb087a24 */ /* 0x000fe400078e0200 */
[----:B------:R-:W-:Y:S01]  /*8900*/  IMAD R24, R24, c[0x0][0x388], RZ ;  /* 0x0000e20018187a24 */ /* 0x000fe200078e02ff */
[----:B------:R-:W3:Y:S04]  /*8910*/  S2R R13, SR_CTAID.Z ;  /* 0x00000000000d7919 */ /* 0x000ee80000002700 */
[----:B------:R-:W4:Y:S01]  /*8920*/  S2R R15, SR_CTAID.X ;  /* 0x00000000000f7919 */ /* 0x000f220000002500 */
[----:B-1----:R-:W-:-:S04]  /*8930*/  SHF.R.S32.HI R11, RZ, 0x1f, R16 ;  /* 0x0000001fff0b7819 */ /* 0x002fc80000011410 */
[-C--:B------:R-:W-:Y:S01]  /*8940*/  LEA.HI R4, R11, R16.reuse, RZ, 0x2 ;  /* 0x000000100b047211 */ /* 0x080fe200078f10ff */
[----:B--2---:R-:W-:Y:S01]  /*8950*/  IMAD R12, R9, c[0x0][0x550], R12 ;  /* 0x00015400090c7a24 */ /* 0x004fe200078e020c */
[----:B------:R-:W-:Y:S02]  /*8960*/  LEA.HI R11, R11, R16, RZ, 0x5 ;  /* 0x000000100b0b7211 */ /* 0x000fe400078f28ff */
[----:B------:R-:W-:Y:S02]  /*8970*/  LOP3.LUT R4, R4, 0xfffffffc, RZ, 0xc0, !PT ;  /* 0xfffffffc04047812 */ /* 0x000fe400078ec0ff */
[--C-:B------:R-:W-:Y:S02]  /*8980*/  SHF.R.S32.HI R6, RZ, 0x5, R11.reuse ;  /* 0x00000005ff067819 */ /* 0x100fe4000001140b */
[----:B------:R-:W-:Y:S01]  /*8990*/  SHF.R.S32.HI R5, RZ, 0x1f, R11 ;  /* 0x0000001fff057819 */ /* 0x000fe2000001140b */
[----:B------:R-:W-:Y:S01]  /*89a0*/  IMAD.IADD R0, R16, 0x1, -R4 ;  /* 0x0000000110007824 */ /* 0x000fe200078e0a04 */
[----:B------:R-:W-:-:S02]  /*89b0*/  LOP3.LUT R11, R11, 0xffffffe0, RZ, 0xc0, !PT ;  /* 0xffffffe00b0b7812 */ /* 0x000fc400078ec0ff */
[----:B------:R-:W-:Y:S01]  /*89c0*/  LEA.HI R4, R5, R6, RZ, 0x2 ;  /* 0x0000000605047211 */ /* 0x000fe200078f10ff */
[----:B------:R-:W-:Y:S01]  /*89d0*/  IMAD.IADD R5, R3, 0x1, R8 ;  /* 0x0000000103057824 */ /* 0x000fe200078e0208 */
[----:B------:R-:W-:Y:S02]  /*89e0*/  LEA.HI R7, R0, R0, RZ, 0x1 ;  /* 0x0000000000077211 */ /* 0x000fe400078f08ff */
[----:B------:R-:W-:Y:S01]  /*89f0*/  LOP3.LUT R8, R4, 0xffffffc, RZ, 0xc0, !PT ;  /* 0x0ffffffc04087812 */ /* 0x000fe200078ec0ff */
[----:B------:R-:W-:Y:S01]  /*8a00*/  IMAD.MOV.U32 R4, RZ, RZ, R2 ;  /* 0x000000ffff047224 */ /* 0x000fe200078e0002 */
[----:B------:R-:W-:Y:S01]  /*8a10*/  IADD3 R16, -R11, R16, RZ ;  /* 0x000000100b107210 */ /* 0x000fe20007ffe1ff */
[C---:B------:R-:W-:Y:S01]  /*8a20*/  IMAD.SHL.U32 R2, R7.reuse, 0x20, RZ ;  /* 0x0000002007027824 */ /* 0x040fe200078e00ff */
[----:B------:R-:W-:Y:S01]  /*8a30*/  LOP3.LUT R3, R7, 0x1ffffffe, RZ, 0xc0, !PT ;  /* 0x1ffffffe07037812 */ /* 0x000fe200078ec0ff */
[----:B------:R-:W-:Y:S01]  /*8a40*/  IMAD.IADD R9, R6, 0x1, -R8 ;  /* 0x0000000106097824 */ /* 0x000fe200078e0a08 */
[----:B------:R-:W-:Y:S01]  /*8a50*/  SHF.R.S32.HI R7, RZ, 0x1f, R16 ;  /* 0x0000001fff077819 */ /* 0x000fe20000011410 */
[----:B---3--:R-:W-:Y:S01]  /*8a60*/  IMAD.WIDE.U32 R4, R13, c[0x0][0x4d8], R4 ;  /* 0x000136000d047a25 */ /* 0x008fe200078e0004 */
[----:B------:R-:W-:-:S02]  /*8a70*/  IADD3 R8, R0, -R3, RZ ;  /* 0x8000000300087210 */ /* 0x000fc40007ffe0ff */
[----:B------:R-:W-:Y:S01]  /*8a80*/  LEA.HI R17, R7, R16, RZ, 0x2 ;  /* 0x0000001007117211 */ /* 0x000fe200078f10ff */
[----:B------:R-:W-:Y:S01]  /*8a90*/  IMAD R0, R10, c[0x0][0x438], RZ ;  /* 0x00010e000a007a24 */ /* 0x000fe200078e02ff */
[----:B------:R-:W-:Y:S02]  /*8aa0*/  SHF.R.S32.HI R10, RZ, 0x1f, R13 ;  /* 0x0000001fff0a7819 */ /* 0x000fe4000001140d */
[----:B------:R-:W-:Y:S01]  /*8ab0*/  SHF.R.S32.HI R7, RZ, 0x2, R17 ;  /* 0x00000002ff077819 */ /* 0x000fe20000011411 */
[C---:B------:R-:W-:Y:S01]  /*8ac0*/  IMAD R6, R251.reuse, c[0x0][0x43c], R0 ;  /* 0x00010f00fb067a24 */ /* 0x040fe200078e0200 */
[----:B------:R-:W-:Y:S01]  /*8ad0*/  LOP3.LUT R0, R2, 0xffffffc0, RZ, 0xc0, !PT ;  /* 0xffffffc002007812 */ /* 0x000fe200078ec0ff */
[----:B------:R-:W-:Y:S01]  /*8ae0*/  IMAD.WIDE.U32 R2, R251, c[0x0][0x438], RZ ;  /* 0x00010e00fb027a25 */ /* 0x000fe200078e00ff */
[----:B------:R-:W-:-:S03]  /*8af0*/  LOP3.LUT P1, RZ, R16, 0x3, RZ, 0xc0, !PT ;  /* 0x0000000310ff7812 */ /* 0x000fc6000782c0ff */
[----:B------:R-:W-:Y:S02]  /*8b00*/  IMAD R8, R8, 0x8, R0 ;  /* 0x0000000808087824 */ /* 0x000fe400078e0200 */
[----:B------:R-:W-:Y:S02]  /*8b10*/  IMAD R14, R9, 0x10, R7 ;  /* 0x00000010090e7824 */ /* 0x000fe400078e0207 */
[----:B------:R-:W-:Y:S02]  /*8b20*/  IMAD R11, R10, c[0x0][0x4d8], RZ ;  /* 0x000136000a0b7a24 */ /* 0x000fe400078e02ff */
[----:B------:R-:W-:Y:S02]  /*8b30*/  IMAD.IADD R8, R14, 0x1, R8 ;  /* 0x000000010e087824 */ /* 0x000fe400078e0208 */
[----:B------:R-:W-:Y:S02]  /*8b40*/  IMAD.IADD R3, R3, 0x1, R6 ;  /* 0x0000000103037824 */ /* 0x000fe400078e0206 */
[----:B------:R-:W-:-:S02]  /*8b50*/  IMAD R6, R10, c[0x0][0x440], RZ ;  /* 0x000110000a067a24 */ /* 0x000fc400078e02ff */
[----:B----4-:R-:W-:Y:S02]  /*8b60*/  IMAD R8, R15, 0x80, R8 ;  /* 0x000000800f087824 */ /* 0x010fe400078e0208 */
[C---:B------:R-:W-:Y:S02]  /*8b70*/  IMAD R0, R13.reuse, c[0x0][0x4dc], R11 ;  /* 0x000137000d007a24 */ /* 0x040fe400078e020b */
[C---:B------:R-:W-:Y:S02]  /*8b80*/  IMAD R6, R13.reuse, c[0x0][0x444], R6 ;  /* 0x000111000d067a24 */ /* 0x040fe400078e0206 */
[----:B------:R-:W-:Y:S01]  /*8b90*/  IMAD.WIDE.U32 R2, R13, c[0x0][0x440], R2 ;  /* 0x000110000d027a25 */ /* 0x000fe200078e0002 */
[----:B------:R-:W-:Y:S02]  /*8ba0*/  IADD3 R5, R5, R0, RZ ;  /* 0x0000000005057210 */ /* 0x000fe40007ffe0ff */
[----:B------:R-:W-:Y:S01]  /*8bb0*/  SHF.R.S32.HI R0, RZ, 0x1f, R12 ;  /* 0x0000001fff007819 */ /* 0x000fe2000001140c */
[----:B------:R-:W-:Y:S01]  /*8bc0*/  @P0 IMAD.HI.U32 R11, R8, c[0x0][0x4ec], RZ ;  /* 0x00013b00080b0a27 */ /* 0x000fe200078e00ff */
[----:B------:R-:W-:-:S03]  /*8bd0*/  IADD3 R3, R3, R6, RZ ;  /* 0x0000000603037210 */ /* 0x000fc60007ffe0ff */
[----:B------:R-:W-:-:S04]  /*8be0*/  @P0 IMAD.HI.U32 R10, R8, c[0x0][0x4ec], RZ ;  /* 0x00013b00080a0a27 */ /* 0x000fc800078e00ff */
[--C-:B------:R-:W-:Y:S01]  /*8bf0*/  IMAD.MOV.U32 R6, RZ, RZ, R8.reuse ;  /* 0x000000ffff067224 */ /* 0x100fe200078e0008 */
[----:B------:R-:W-:Y:S01]  /*8c00*/  @P0 SHF.R.U32.HI R6, RZ, c[0x0][0x4f0], R11 ;  /* 0x00013c00ff060a19 */ /* 0x000fe2000001160b */
[----:B------:R-:W-:Y:S01]  /*8c10*/  IMAD.MOV.U32 R7, RZ, RZ, R8 ;  /* 0x000000ffff077224 */ /* 0x000fe200078e0008 */
[----:B------:R-:W-:Y:S01]  /*8c20*/  @P0 SHF.R.U32.HI R7, RZ, c[0x0][0x4f0], R10 ;  /* 0x00013c00ff070a19 */ /* 0x000fe2000001160a */
[----:B------:R-:W-:Y:S01]  /*8c30*/  IMAD R9, R0, c[0x0][0x448], RZ ;  /* 0x0001120000097a24 */ /* 0x000fe200078e02ff */
[----:B------:R-:W-:Y:S01]  /*8c40*/  IADD3 R10, -R6, RZ, RZ ;  /* 0x000000ff060a7210 */ /* 0x000fe20007ffe1ff */
[----:B------:R-:W-:Y:S02]  /*8c50*/  IMAD R0, R0, c[0x0][0x4e0], RZ ;  /* 0x0001380000007a24 */ /* 0x000fe400078e02ff */
[C---:B------:R-:W-:Y:S01]  /*8c60*/  IMAD R11, R12.reuse, c[0x0][0x44c], R9 ;  /* 0x000113000c0b7a24 */ /* 0x040fe200078e0209 */
[----:B------:R-:W-:Y:S01]  /*8c70*/  SHF.R.S32.HI R9, RZ, 0x1f, R7 ;  /* 0x0000001fff097819 */ /* 0x000fe20000011407 */
[----:B------:R-:W-:-:S02]  /*8c80*/  IMAD R13, R12, c[0x0][0x4e4], R0 ;  /* 0x000139000c0d7a24 */ /* 0x000fc400078e0200 */
[----:B------:R-:W-:-:S04]  /*8c90*/  IMAD.WIDE.U32 R4, R12, c[0x0][0x4e0], R4 ;  /* 0x000138000c047a25 */ /* 0x000fc800078e0004 */
[----:B------:R-:W-:Y:S01]  /*8ca0*/  IMAD R0, R10, c[0x0][0x4e8], R8 ;  /* 0x00013a000a007a24 */ /* 0x000fe200078e0208 */
[----:B------:R-:W-:Y:S01]  /*8cb0*/  SHF.R.S32.HI R10, RZ, 0x1f, R6 ;  /* 0x0000001fff0a7819 */ /* 0x000fe20000011406 */
[----:B------:R-:W-:Y:S01]  /*8cc0*/  IMAD R9, R9, c[0x0][0x430], RZ ;  /* 0x00010c0009097a24 */ /* 0x000fe200078e02ff */
[----:B------:R-:W-:Y:S01]  /*8cd0*/  IADD3 R4, P0, R6, R4, RZ ;  /* 0x0000000406047210 */ /* 0x000fe20007f1e0ff */
[----:B------:R-:W-:Y:S01]  /*8ce0*/  IMAD.WIDE.U32 R2, R12, c[0x0][0x448], R2 ;  /* 0x000112000c027a25 */ /* 0x000fe200078e0002 */
[----:B------:R-:W-:Y:S02]  /*8cf0*/  SHF.R.S32.HI R6, RZ, 0x1f, R0 ;  /* 0x0000001fff067819 */ /* 0x000fe40000011400 */
[----:B------:R-:W-:Y:S01]  /*8d00*/  IADD3.X R5, R10, R5, R13, P0, !PT ;  /* 0x000000050a057210 */ /* 0x000fe200007fe40d */
[----:B------:R-:W-:Y:S02]  /*8d10*/  IMAD R10, R7, c[0x0][0x434], R9 ;  /* 0x00010d00070a7a24 */ /* 0x000fe400078e0209 */
[----:B------:R-:W-:-:S02]  /*8d20*/  IMAD R9, R6, c[0x0][0x4c8], RZ ;  /* 0x0001320006097a24 */ /* 0x000fc400078e02ff */
[----:B------:R-:W-:Y:S02]  /*8d30*/  IMAD.MOV R6, RZ, RZ, -R7 ;  /* 0x000000ffff067224 */ /* 0x000fe400078e0a07 */
[----:B------:R-:W-:-:S04]  /*8d40*/  IMAD.WIDE.U32 R4, R0, c[0x0][0x4c8], R4 ;  /* 0x0001320000047a25 */ /* 0x000fc800078e0004 */
[----:B------:R-:W-:Y:S02]  /*8d50*/  IMAD R0, R0, c[0x0][0x4cc], R9 ;  /* 0x0001330000007a24 */ /* 0x000fe400078e0209 */
[----:B------:R-:W-:Y:S02]  /*8d60*/  IMAD.IADD R3, R3, 0x1, R11 ;  /* 0x0000000103037824 */ /* 0x000fe400078e020b */
[----:B------:R-:W-:Y:S01]  /*8d70*/  IMAD R13, R6, c[0x0][0x4e8], R8 ;  /* 0x00013a00060d7a24 */ /* 0x000fe200078e0208 */
[C---:B------:R-:W-:Y:S01]  /*8d80*/  LEA R6, P0, R4.reuse, c[0x0][0x4a8], 0x2 ;  /* 0x00012a0004067a11 */ /* 0x040fe200078010ff */
[----:B------:R-:W-:Y:S02]  /*8d90*/  IMAD.IADD R0, R5, 0x1, R0 ;  /* 0x0000000105007824 */ /* 0x000fe400078e0200 */
[----:B------:R-:W-:Y:S01]  /*8da0*/  IMAD.WIDE.U32 R2, R7, c[0x0][0x430], R2 ;  /* 0x00010c0007027a25 */ /* 0x000fe200078e0002 */
[----:B------:R-:W-:Y:S01]  /*8db0*/  SHF.R.S32.HI R7, RZ, 0x1f, R13 ;  /* 0x0000001fff077819 */ /* 0x000fe2000001140d */
[----:B------:R-:W-:Y:S01]  /*8dc0*/  SHFL.IDX PT, R8, R6, 0x2, 0x1c1f ;  /* 0x005c1f0006087f89 */ /* 0x000fe200000e0000 */
[----:B------:R-:W-:Y:S01]  /*8dd0*/  LEA.HI.X R0, R4, c[0x0][0x4ac], R0, 0x2, P0 ;  /* 0x00012b0004007a11 */ /* 0x000fe200000f1400 */
[----:B------:R-:W-:Y:S01]  /*8de0*/  IMAD R12, R15, 0x80, R14 ;  /* 0x000000800f0c7824 */ /* 0x000fe200078e020e */
[----:B------:R-:W-:Y:S01]  /*8df0*/  IADD3 R3, R3, R10, RZ ;  /* 0x0000000a03037210 */ /* 0x000fe20007ffe0ff */
[----:B------:R-:W-:Y:S01]  /*8e00*/  IMAD R7, R7, c[0x0][0x428], RZ ;  /* 0x00010a0007077a24 */ /* 0x000fe200078e02ff */
[----:B------:R-:W-:Y:S02]  /*8e10*/  SHFL.IDX PT, R4, R6, RZ, 0x1c1f ;  /* 0x001c1fff06047589 */ /* 0x000fe400000e0000 */
[C---:B------:R-:W-:Y:S01]  /*8e20*/  IADD3 R14, R12.reuse, 0x40, RZ ;  /* 0x000000400c0e7810 */ /* 0x040fe20007ffe0ff */
[C---:B------:R-:W-:Y:S01]  /*8e30*/  IMAD R15, R13.reuse, c[0x0][0x42c], R7 ;  /* 0x00010b000d0f7a24 */ /* 0x040fe200078e0207 */
[----:B------:R-:W1:Y:S01]  /*8e40*/  SHFL.IDX PT, R5, R0, RZ, 0x1c1f ;  /* 0x001c1fff00057589 */ /* 0x000e6200000e0000 */
[----:B------:R-:W-:Y:S01]  /*8e50*/  IMAD.WIDE.U32 R2, R13, c[0x0][0x428], R2 ;  /* 0x00010a000d027a25 */ /* 0x000fe200078e0002 */
[----:B------:R-:W-:-:S02]  /*8e60*/  IADD3 R13, R12, 0x48, RZ ;  /* 0x000000480c0d7810 */ /* 0x000fc40007ffe0ff */
[----:B------:R-:W-:Y:S01]  /*8e70*/  SHFL.IDX PT, R10, R6, 0x1, 0x1c1f ;  /* 0x003c1f00060a7f89 */ /* 0x000fe200000e0000 */
[-C--:B------:R-:W-:Y:S02]  /*8e80*/  ISETP.GE.OR P4, PT, R12, R24.reuse, P1 ;  /* 0x000000180c00720c */ /* 0x080fe40000f86670 */
[-C--:B------:R-:W-:Y:S01]  /*8e90*/  ISETP.GE.OR P2, PT, R14, R24.reuse, P1 ;  /* 0x000000180e00720c */ /* 0x080fe20000f46670 */
[----:B------:R-:W2:Y:S01]  /*8ea0*/  SHFL.IDX PT, R11, R0, 0x1, 0x1c1f ;  /* 0x003c1f00000b7f89 */ /* 0x000ea200000e0000 */
[----:B------:R-:W-:Y:S02]  /*8eb0*/  IADD3 R3, R3, R15, RZ ;  /* 0x0000000f03037210 */ /* 0x000fe40007ffe0ff */
[----:B------:R-:W-:Y:S01]  /*8ec0*/  LEA R23, P0, R2, c[0x0][0x400], 0x2 ;  /* 0x0001000002177a11 */ /* 0x000fe200078010ff */
[----:B------:R-:W3:Y:S01]  /*8ed0*/  SHFL.IDX PT, R9, R0, 0x2, 0x1c1f ;  /* 0x005c1f0000097f89 */ /* 0x000ee200000e0000 */
[-C--:B------:R-:W-:Y:S02]  /*8ee0*/  ISETP.GE.AND P5, PT, R14, R24.reuse, PT ;  /* 0x000000180e00720c */ /* 0x080fe40003fa6270 */
[----:B------:R-:W-:Y:S01]  /*8ef0*/  LEA.HI.X R22, R2, c[0x0][0x404], R3, 0x2, P0 ;  /* 0x0001010002167a11 */ /* 0x000fe200000f1403 */
[----:B------:R-:W-:Y:S01]  /*8f00*/  SHFL.IDX PT, R6, R6, 0x3, 0x1c1f ;  /* 0x007c1f0006067f89 */ /* 0x000fe200000e0000 */
[----:B------:R-:W-:-:S03]  /*8f10*/  ISETP.GE.AND P6, PT, R13, R24, PT ;  /* 0x000000180d00720c */ /* 0x000fc60003fc6270 */
[----:B------:R4:W2:Y:S04]  /*8f20*/  SHFL.IDX PT, R7, R0, 0x3, 0x1c1f ;  /* 0x007c1f0000077f89 */ /* 0x0008a800000e0000 */
[----:B-1----:R1:W-:Y:S04]  /*8f30*/  @!P4 ST.E [R4.64], R18 ;  /* 0x000000120400c985 */ /* 0x0023e8000c101906 */
[----:B------:R1:W1:Y:S04]  /*8f40*/  SHFL.IDX PT, R2, R23, RZ, 0x1c1f ;  /* 0x001c1fff17027589 */ /* 0x00026800000e0000 */
[----:B------:R1:W1:Y:S01]  /*8f50*/  SHFL.IDX PT, R3, R22, RZ, 0x1c1f ;  /* 0x001c1fff16037589 */ /* 0x00026200000e0000 */
[----:B----4-:R-:W-:-:S04]  /*8f60*/  IADD3 R0, R12, 0x8, RZ ;  /* 0x000000080c007810 */ /* 0x010fc80007ffe0ff */
[CC--:B------:R-:W-:Y:S02]  /*8f70*/  ISETP.GE.OR P3, PT, R0.reuse, R24.reuse, P1 ;  /* 0x000000180000720c */ /* 0x0c0fe40000f66670 */
[-C--:B------:R-:W-:Y:S02]  /*8f80*/  ISETP.GE.OR P1, PT, R13, R24.reuse, P1 ;  /* 0x000000180d00720c */ /* 0x080fe40000f26670 */
[----:B------:R-:W-:Y:S02]  /*8f90*/  ISETP.GE.AND P0, PT, R0, R24, PT ;  /* 0x000000180000720c */ /* 0x000fe40003f06270 */
[----:B------:R-:W-:-:S05]  /*8fa0*/  LOP3.LUT R0, R17, 0x7ffffffc, RZ, 0xc0, !PT ;  /* 0x7ffffffc11007812 */ /* 0x000fca00078ec0ff */
[----:B------:R-:W-:Y:S02]  /*8fb0*/  IMAD.IADD R0, R16, 0x1, -R0 ;  /* 0x0000000110007824 */ /* 0x000fe400078e0a00 */
[----:B--2---:R2:W-:Y:S03]  /*8fc0*/  @!P3 ST.E [R10.64], R19 ;  /* 0x000000130a00b985 */ /* 0x0045e6000c101906 */
[----:B------:R-:W-:Y:S01]  /*8fd0*/  SHF.L.U32 R0, R0, 0x1, RZ ;  /* 0x0000000100007819 */ /* 0x000fe200000006ff */
[----:B---3--:R2:W-:Y:S04]  /*8fe0*/  @!P2 ST.E [R8.64], R20 ;  /* 0x000000140800a985 */ /* 0x0085e8000c101906 */
[----:B------:R2:W-:Y:S01]  /*8ff0*/  @!P1 ST.E [R6.64], R21 ;  /* 0x0000001506009985 */ /* 0x0005e2000c101906 */
[----:B------:R-:W-:-:S13]  /*9000*/  ISETP.GE.AND P1, PT, R12, R24, PT ;  /* 0x000000180c00720c */ /* 0x000fda0003f26270 */
[----:B------:R-:W-:Y:S05]  /*9010*/  @P1 BRA `(.L_x_17) ;  /* 0x0000045000001947 */ /* 0x000fea0003800000 */
[C---:B-12---:R-:W-:Y:S02]  /*9020*/  IADD3 R6, R0.reuse, 0x8, RZ ;  /* 0x0000000800067810 */ /* 0x046fe40007ffe0ff */
[----:B------:R-:W-:Y:S02]  /*9030*/  IADD3 R5, R0, 0x10, RZ ;  /* 0x0000001000057810 */ /* 0x000fe40007ffe0ff */
[----:B------:R-:W-:Y:S02]  /*9040*/  ISETP.GE.AND P3, PT, R6, c[0x0][0x3c8], PT ;  /* 0x0000f20006007a0c */ /* 0x000fe40003f66270 */
[----:B------:R-:W-:Y:S02]  /*9050*/  ISETP.GE.AND P2, PT, R5, c[0x0][0x3c8], PT ;  /* 0x0000f20005007a0c */ /* 0x000fe40003f46270 */
[C---:B------:R-:W-:Y:S02]  /*9060*/  IADD3 R4, R0.reuse, 0x18, RZ ;  /* 0x0000001800047810 */ /* 0x040fe40007ffe0ff */
[----:B------:R-:W-:-:S02]  /*9070*/  ISETP.GE.AND P4, PT, R0, c[0x0][0x3c8], PT ;  /* 0x0000f20000007a0c */ /* 0x000fc40003f86270 */
[----:B------:R-:W-:-:S05]  /*9080*/  ISETP.GE.AND P1, PT, R4, c[0x0][0x3c8], PT ;  /* 0x0000f20004007a0c */ /* 0x000fca0003f26270 */
[----:B------:R-:W-:Y:S02]  /*9090*/  @!P3 LEA.HI R6, R6, R6, RZ, 0x1 ;  /* 0x000000060606b211 */ /* 0x000fe400078f08ff */
[----:B------:R-:W-:Y:S02]  /*90a0*/  @!P2 LEA.HI R5, R5, R5, RZ, 0x1 ;  /* 0x000000050505a211 */ /* 0x000fe400078f08ff */
[----:B------:R-:W-:Y:S02]  /*90b0*/  @!P3 LOP3.LUT R6, R6, 0xfffffffe, RZ, 0xc0, !PT ;  /* 0xfffffffe0606b812 */ /* 0x000fe400078ec0ff */
[----:B------:R-:W-:Y:S01]  /*90c0*/  @!P2 LOP3.LUT R5, R5, 0xfffffffe, RZ, 0xc0, !PT ;  /* 0xfffffffe0505a812 */ /* 0x000fe200078ec0ff */
[----:B------:R-:W-:Y:S01]  /*90d0*/  @!P4 IMAD.WIDE R8, R0, 0x4, R2 ;  /* 0x000000040008c825 */ /* 0x000fe200078e0202 */
[----:B------:R-:W-:-:S03]  /*90e0*/  @!P1 LEA.HI R10, R4, R4, RZ, 0x1 ;  /* 0x00000004040a9211 */ /* 0x000fc600078f08ff */
[--C-:B------:R-:W-:Y:S01]  /*90f0*/  @!P3 IMAD.WIDE R6, R6, 0x4, R2.reuse ;  /* 0x000000040606b825 */ /* 0x100fe200078e0202 */
[----:B------:R1:W-:Y:S03]  /*9100*/  @!P4 ST.E.64 [R8.64], R144 ;  /* 0x000000900800c985 */ /* 0x0003e6000c101b06 */
[----:B------:R-:W-:Y:S01]  /*9110*/  @!P2 IMAD.WIDE R4, R5, 0x4, R2 ;  /* 0x000000040504a825 */ /* 0x000fe200078e0202 */
[----:B------:R2:W-:Y:S04]  /*9120*/  @!P3 ST.E.64 [R6.64], R152 ;  /* 0x000000980600b985 */ /* 0x0005e8000c101b06 */
[----:B------:R3:W-:Y:S01]  /*9130*/  @!P2 ST.E.64 [R4.64], R68 ;  /* 0x000000440400a985 */ /* 0x0007e2000c101b06 */
[----:B-1----:R-:W-:-:S02]  /*9140*/  @!P1 LOP3.LUT R8, R10, 0xfffffffe, RZ, 0xc0, !PT ;  /* 0xfffffffe0a089812 */ /* 0x002fc400078ec0ff */
[----:B------:R-:W-:-:S03]  /*9150*/  IADD3 R9, R0, 0x20, RZ ;  /* 0x0000002000097810 */ /* 0x000fc60007ffe0ff */
[----:B--2---:R-:W-:Y:S01]  /*9160*/  @!P1 IMAD.WIDE R6, R8, 0x4, R2 ;  /* 0x0000000408069825 */ /* 0x004fe200078e0202 */
[----:B------:R-:W-:Y:S02]  /*9170*/  ISETP.GE.AND P4, PT, R9, c[0x0][0x3c8], PT ;  /* 0x0000f20009007a0c */ /* 0x000fe40003f86270 */
[C---:B---3--:R-:W-:Y:S02]  /*9180*/  IADD3 R5, R0.reuse, 0x28, RZ ;  /* 0x0000002800057810 */ /* 0x048fe40007ffe0ff */
[C---:B------:R-:W-:Y:S01]  /*9190*/  IADD3 R4, R0.reuse, 0x30, RZ ;  /* 0x0000003000047810 */ /* 0x040fe20007ffe0ff */
[----:B------:R1:W-:Y:S01]  /*91a0*/  @!P1 ST.E.64 [R6.64], R80 ;  /* 0x0000005006009985 */ /* 0x0003e2000c101b06 */
[----:B------:R-:W-:Y:S02]  /*91b0*/  IADD3 R8, R0, 0x38, RZ ;  /* 0x0000003800087810 */ /* 0x000fe40007ffe0ff */
[----:B------:R-:W-:Y:S02]  /*91c0*/  ISETP.GE.AND P3, PT, R5, c[0x0][0x3c8], PT ;  /* 0x0000f20005007a0c */ /* 0x000fe40003f66270 */
[----:B------:R-:W-:-:S02]  /*91d0*/  ISETP.GE.AND P2, PT, R4, c[0x0][0x3c8], PT ;  /* 0x0000f20004007a0c */ /* 0x000fc40003f46270 */
[----:B------:R-:W-:Y:S02]  /*91e0*/  ISETP.GE.AND P1, PT, R8, c[0x0][0x3c8], PT ;  /* 0x0000f20008007a0c */ /* 0x000fe40003f26270 */
[----:B------:R-:W-:-:S09]  /*91f0*/  @!P4 LEA.HI R9, R9, R9, RZ, 0x1 ;  /* 0x000000090909c211 */ /* 0x000fd200078f08ff */
[----:B------:R-:W-:Y:S02]  /*9200*/  @!P2 LEA.HI R4, R4, R4, RZ, 0x1 ;  /* 0x000000040404a211 */ /* 0x000fe400078f08ff */
[----:B------:R-:W-:-:S04]  /*9210*/  @!P1 LEA.HI R8, R8, R8, RZ, 0x1 ;  /* 0x0000000808089211 */ /* 0x000fc800078f08ff */
[----:B------:R-:W-:Y:S02]  /*9220*/  @!P1 LOP3.LUT R10, R8, 0xfffffffe, RZ, 0xc0, !PT ;  /* 0xfffffffe080a9812 */ /* 0x000fe400078ec0ff */
[----:B-1----:R-:W-:Y:S02]  /*9230*/  @!P3 LEA.HI R6, R5, R5, RZ, 0x1 ;  /* 0x000000050506b211 */ /* 0x002fe400078f08ff */
[----:B------:R-:W-:Y:S02]  /*9240*/  @!P4 LOP3.LUT R5, R9, 0xfffffffe, RZ, 0xc0, !PT ;  /* 0xfffffffe0905c812 */ /* 0x000fe400078ec0ff */
[----:B------:R-:W-:Y:S02]  /*9250*/  @!P3 LOP3.LUT R9, R6, 0xfffffffe, RZ, 0xc0, !PT ;  /* 0xfffffffe0609b812 */ /* 0x000fe400078ec0ff */
[----:B------:R-:W-:Y:S01]  /*9260*/  @!P2 LOP3.LUT R6, R4, 0xfffffffe, RZ, 0xc0, !PT ;  /* 0xfffffffe0406a812 */ /* 0x000fe200078ec0ff */
[----:B------:R-:W-:-:S04]  /*9270*/  @!P4 IMAD.WIDE R4, R5, 0x4, R2 ;  /* 0x000000040504c825 */ /* 0x000fc800078e0202 */
[--C-:B------:R-:W-:Y:S01]  /*9280*/  @!P3 IMAD.WIDE R8, R9, 0x4, R2.reuse ;  /* 0x000000040908b825 */ /* 0x100fe200078e0202 */
[----:B------:R1:W-:Y:S03]  /*9290*/  @!P4 ST.E.64 [R4.64], R84 ;  /* 0x000000540400c985 */ /* 0x0003e6000c101b06 */
[--C-:B------:R-:W-:Y:S01]  /*92a0*/  @!P2 IMAD.WIDE R6, R6, 0x4, R2.reuse ;  /* 0x000000040606a825 */ /* 0x100fe200078e0202 */
[----:B------:R2:W-:Y:S04]  /*92b0*/  @!P3 ST.E.64 [R8.64], R92 ;  /* 0x0000005c0800b985 */ /* 0x0005e8000c101b06 */
[----:B------:R3:W-:Y:S01]  /*92c0*/  @!P2 ST.E.64 [R6.64], R96 ;  /* 0x000000600600a985 */ /* 0x0007e2000c101b06 */
[----:B-1----:R-:W-:Y:S01]  /*92d0*/  @!P1 IMAD.WIDE R4, R10, 0x4, R2 ;  /* 0x000000040a049825 */ /* 0x002fe200078e0202 */
[----:B--2---:R-:W-:-:S04]  /*92e0*/  IADD3 R8, R0, 0x40, RZ ;  /* 0x0000004000087810 */ /* 0x004fc80007ffe0ff */
[----:B------:R1:W-:Y:S01]  /*92f0*/  @!P1 ST.E.64 [R4.64], R104 ;  /* 0x0000006804009985 */ /* 0x0003e2000c101b06 */
[----:B---3--:R-:W-:Y:S02]  /*9300*/  IADD3 R6, R0, 0x48, RZ ;  /* 0x0000004800067810 */ /* 0x008fe40007ffe0ff */
[----:B------:R-:W-:Y:S02]  /*9310*/  ISETP.GE.AND P4, PT, R8, c[0x0][0x3c8], PT ;  /* 0x0000f20008007a0c */ /* 0x000fe40003f86270 */
[----:B------:R-:W-:-:S11]  /*9320*/  ISETP.GE.AND P3, PT, R6, c[0x0][0x3c8], PT ;  /* 0x0000f20006007a0c */ /* 0x000fd60003f66270 */
[----:B------:R-:W-:Y:S02]  /*9330*/  @!P4 LEA.HI R8, R8, R8, RZ, 0x1 ;  /* 0x000000080808c211 */ /* 0x000fe400078f08ff */
[----:B------:R-:W-:-:S04]  /*9340*/  @!P3 LEA.HI R7, R6, R6, RZ, 0x1 ;  /* 0x000000060607b211 */ /* 0x000fc800078f08ff */
[----:B------:R-:W-:Y:S02]  /*9350*/  @!P3 LOP3.LUT R7, R7, 0xfffffffe, RZ, 0xc0, !PT ;  /* 0xfffffffe0707b812 */ /* 0x000fe400078ec0ff */
[C---:B-1----:R-:W-:Y:S02]  /*9360*/  IADD3 R5, R0.reuse, 0x50, RZ ;  /* 0x0000005000057810 */ /* 0x042fe40007ffe0ff */
[----:B------:R-:W-:Y:S02]  /*9370*/  IADD3 R4, R0, 0x58, RZ ;  /* 0x0000005800047810 */ /* 0x000fe40007ffe0ff */
[----:B------:R-:W-:Y:S02]  /*9380*/  ISETP.GE.AND P2, PT, R5, c[0x0][0x3c8], PT ;  /* 0x0000f20005007a0c */ /* 0x000fe40003f46270 */
[----:B------:R-:W-:-:S11]  /*9390*/  ISETP.GE.AND P1, PT, R4, c[0x0][0x3c8], PT ;  /* 0x0000f20004007a0c */ /* 0x000fd60003f26270 */
[----:B------:R-:W-:Y:S02]  /*93a0*/  @!P2 LEA.HI R6, R5, R5, RZ, 0x1 ;  /* 0x000000050506a211 */ /* 0x000fe400078f08ff */
[----:B------:R-:W-:Y:S02]  /*93b0*/  @!P1 LEA.HI R4, R4, R4, RZ, 0x1 ;  /* 0x0000000404049211 */ /* 0x000fe400078f08ff */
[----:B------:R-:W-:Y:S02]  /*93c0*/  @!P4 LOP3.LUT R5, R8, 0xfffffffe, RZ, 0xc0, !PT ;  /* 0xfffffffe0805c812 */ /* 0x000fe400078ec0ff */
[----:B------:R-:W-:Y:S01]  /*93d0*/  @!P2 LOP3.LUT R10, R6, 0xfffffffe, RZ, 0xc0, !PT ;  /* 0xfffffffe060aa812 */ /* 0x000fe200078ec0ff */
[----:B------:R-:W-:Y:S01]  /*93e0*/  @!P3 IMAD.WIDE R6, R7, 0x4, R2 ;  /* 0x000000040706b825 */ /* 0x000fe200078e0202 */
[----:B------:R-:W-:-:S03]  /*93f0*/  @!P1 LOP3.LUT R11, R4, 0xfffffffe, RZ, 0xc0, !PT ;  /* 0xfffffffe040b9812 */ /* 0x000fc600078ec0ff */
[----:B------:R-:W-:-:S04]  /*9400*/  @!P4 IMAD.WIDE R8, R5, 0x4, R2 ;  /* 0x000000040508c825 */ /* 0x000fc800078e0202 */
[--C-:B------:R-:W-:Y:S01]  /*9410*/  @!P2 IMAD.WIDE R4, R10, 0x4, R2.reuse ;  /* 0x000000040a04a825 */ /* 0x100fe200078e0202 */
[----:B------:R1:W-:Y:S03]  /*9420*/  @!P4 ST.E.64 [R8.64], R108 ;  /* 0x0000006c0800c985 */ /* 0x0003e6000c101b06 */
[----:B------:R-:W-:Y:S01]  /*9430*/  @!P1 IMAD.WIDE R2, R11, 0x4, R2 ;  /* 0x000000040b029825 */ /* 0x000fe200078e0202 */
[----:B------:R1:W-:Y:S04]  /*9440*/  @!P3 ST.E.64 [R6.64], R116 ;  /* 0x000000740600b985 */ /* 0x0003e8000c101b06 */
[----:B------:R1:W-:Y:S04]  /*9450*/  @!P2 ST.E.64 [R4.64], R120 ;  /* 0x000000780400a985 */ /* 0x0003e8000c101b06 */
[----:B------:R1:W-:Y:S02]  /*9460*/  @!P1 ST.E.64 [R2.64], R168 ;  /* 0x000000a802009985 */ /* 0x0003e4000c101b06 */
.L_x_17:
[----:B-1----:R-:W-:Y:S05]  /*9470*/  BSYNC B0 ;  /* 0x0000000000007941 */ /* 0x002fea0003800000 */
.L_x_16:
[----:B------:R1:W3:Y:S01]  /*9480*/  SHFL.IDX PT, R3, R22, 0x1, 0x1c1f ;  /* 0x003c1f0016037f89 */ /* 0x0002e200000e0000 */
[----:B------:R-:W-:Y:S03]  /*9490*/  BSSY B0, `(.L_x_18) ;  /* 0x0000048000007945 */ /* 0x000fe60003800000 */
[----:B------:R1:W4:Y:S01]  /*94a0*/  SHFL.IDX PT, R2, R23, 0x1, 0x1c1f ;  /* 0x003c1f0017027f89 */ /* 0x00032200000e0000 */
[----:B------:R-:W-:Y:S05]  /*94b0*/  @P0 BRA `(.L_x_19) ;  /* 0x0000045000000947 */ /* 0x000fea0003800000 */
[C---:B------:R-:W-:Y:S02]  /*94c0*/  IADD3 R4, R0.reuse, 0x8, RZ ;  /* 0x0000000800047810 */ /* 0x040fe40007ffe0ff */
[----:B------:R-:W-:-:S02]  /*94d0*/  ISETP.GE.AND P1, PT, R0, c[0x0][0x3c8], PT ;  /* 0x0000f20000007a0c */ /* 0x000fc40003f26270 */
[----:B------:R-:W-:Y:S02]  /*94e0*/  ISETP.GE.AND P0, PT, R4, c[0x0][0x3c8], PT ;  /* 0x0000f20004007a0c */ /* 0x000fe40003f06270 */
[C---:B--2---:R-:W-:Y:S02]  /*94f0*/  IADD3 R8, R0.reuse, 0x10, RZ ;  /* 0x0000001000087810 */ /* 0x044fe40007ffe0ff */
[C---:B------:R-:W-:Y:S02]  /*9500*/  IADD3 R9, R0.reuse, 0x18, RZ ;  /* 0x0000001800097810 */ /* 0x040fe40007ffe0ff */
[C---:B------:R-:W-:Y:S02]  /*9510*/  IADD3 R10, R0.reuse, 0x20, RZ ;  /* 0x00000020000a7810 */ /* 0x040fe40007ffe0ff */
[----:B------:R-:W-:Y:S02]  /*9520*/  IADD3 R11, R0, 0x28, RZ ;  /* 0x00000028000b7810 */ /* 0x000fe40007ffe0ff */
[----:B------:R-:W-:Y:S01]  /*9530*/  ISETP.GE.AND P4, PT, R8, c[0x0][0x3c8], PT ;  /* 0x0000f20008007a0c */ /* 0x000fe20003f86270 */
[C---:B---34-:R-:W-:Y:S01]  /*9540*/  @!P1 IMAD.WIDE R6, R0.reuse, 0x4, R2 ;  /* 0x0000000400069825 */ /* 0x058fe200078e0202 */
[----:B------:R-:W-:-:S02]  /*9550*/  IADD3 R12, R0, 0x30, RZ ;  /* 0x00000030000c7810 */ /* 0x000fc40007ffe0ff */
[----:B------:R-:W-:Y:S02]  /*9560*/  @!P0 LEA.HI R4, R4, R4, RZ, 0x1 ;  /* 0x0000000404048211 */ /* 0x000fe400078f08ff */
[----:B------:R-:W-:Y:S01]  /*9570*/  ISETP.GE.AND P3, PT, R9, c[0x0][0x3c8], PT ;  /* 0x0000f20009007a0c */ /* 0x000fe20003f66270 */
[----:B------:R2:W-:Y:S01]  /*9580*/  @!P1 ST.E.64 [R6.64], R146 ;  /* 0x0000009206009985 */ /* 0x0005e2000c101b06 */
[----:B------:R-:W-:Y:S02]  /*9590*/  @!P0 LOP3.LUT R4, R4, 0xfffffffe, RZ, 0xc0, !PT ;  /* 0xfffffffe04048812 */ /* 0x000fe400078ec0ff */
[----:B------:R-:W-:Y:S02]  /*95a0*/  ISETP.GE.AND P2, PT, R10, c[0x0][0x3c8], PT ;  /* 0x0000f2000a007a0c */ /* 0x000fe40003f46270 */
[----:B------:R-:W-:Y:S01]  /*95b0*/  ISETP.GE.AND P1, PT, R11, c[0x0][0x3c8], PT ;  /* 0x0000f2000b007a0c */ /* 0x000fe20003f26270 */
[----:B------:R-:W-:-:S05]  /*95c0*/  @!P0 IMAD.WIDE R4, R4, 0x4, R2 ;  /* 0x0000000404048825 */ /* 0x000fca00078e0202 */
[----:B------:R3:W-:Y:S01]  /*95d0*/  @!P0 ST.E.64 [R4.64], R154 ;  /* 0x0000009a04008985 */ /* 0x0007e2000c101b06 */
[----:B------:R-:W-:-:S13]  /*95e0*/  ISETP.GE.AND P0, PT, R12, c[0x0][0x3c8], PT ;  /* 0x0000f2000c007a0c */ /* 0x000fda0003f06270 */
[----:B------:R-:W-:Y:S02]  /*95f0*/  @!P0 LEA.HI R12, R12, R12, RZ, 0x1 ;  /* 0x0000000c0c0c8211 */ /* 0x000fe400078f08ff */
[----:B--2---:R-:W-:Y:S02]  /*9600*/  @!P3 LEA.HI R6, R9, R9, RZ, 0x1 ;  /* 0x000000090906b211 */ /* 0x004fe400078f08ff */
[----:B------:R-:W-:Y:S02]  /*9610*/  @!P1 LEA.HI R7, R11, R11, RZ, 0x1 ;  /* 0x0000000b0b079211 */ /* 0x000fe400078f08ff */
[----:B------:R-:W-:Y:S02]  /*9620*/  @!P3 LOP3.LUT R6, R6, 0xfffffffe, RZ, 0xc0, !PT ;  /* 0xfffffffe0606b812 */ /* 0x000fe400078ec0ff */
[----:B------:R-:W-:Y:S02]  /*9630*/  @!P1 LOP3.LUT R7, R7, 0xfffffffe, RZ, 0xc0, !PT ;  /* 0xfffffffe07079812 */ /* 0x000fe400078ec0ff */
[----:B------:R-:W-:-:S02]  /*9640*/  @!P0 LOP3.LUT R12, R12, 0xfffffffe, RZ, 0xc0, !PT ;  /* 0xfffffffe0c0c8812 */ /* 0x000fc400078ec0ff */
[----:B---3--:R-:W-:Y:S01]  /*9650*/  @!P4 LEA.HI R4, R8, R8, RZ, 0x1 ;  /* 0x000000080804c211 */ /* 0x008fe200078f08ff */
[--C-:B------:R-:W-:Y:S01]  /*9660*/  @!P3 IMAD.WIDE R8, R6, 0x4, R2.reuse ;  /* 0x000000040608b825 */ /* 0x100fe200078e0202 */
[----:B------:R-:W-:Y:S02]  /*9670*/  @!P2 LEA.HI R5, R10, R10, RZ, 0x1 ;  /* 0x0000000a0a05a211 */ /* 0x000fe400078f08ff */
[----:B------:R-:W-:Y:S01]  /*9680*/  @!P4 LOP3.LUT R4, R4, 0xfffffffe, RZ, 0xc0, !PT ;  /* 0xfffffffe0404c812 */ /* 0x000fe200078ec0ff */
[----:B------:R-:W-:Y:S01]  /*9690*/  @!P1 IMAD.WIDE R6, R7, 0x4, R2 ;  /* 0x0000000407069825 */ /* 0x000fe200078e0202 */
[----:B------:R-:W-:-:S03]  /*96a0*/  @!P2 LOP3.LUT R10, R5, 0xfffffffe, RZ, 0xc0, !PT ;  /* 0xfffffffe050aa812 */ /* 0x000fc600078ec0ff */
[----:B------:R-:W-:-:S04]  /*96b0*/  @!P4 IMAD.WIDE R4, R4, 0x4, R2 ;  /* 0x000000040404c825 */ /* 0x000fc800078e0202 */
[--C-:B------:R-:W-:Y:S01]  /*96c0*/  @!P2 IMAD.WIDE R10, R10, 0x4, R2.reuse ;  /* 0x000000040a0aa825 */ /* 0x100fe200078e0202 */
[----:B------:R2:W-:Y:S04]  /*96d0*/  @!P4 ST.E.64 [R4.64], R70 ;  /* 0x000000460400c985 */ /* 0x0005e8000c101b06 */
[----:B------:R3:W-:Y:S04]  /*96e0*/  @!P3 ST.E.64 [R8.64], R82 ;  /* 0x000000520800b985 */ /* 0x0007e8000c101b06 */
[----:B------:R-:W-:Y:S04]  /*96f0*/  @!P2 ST.E.64 [R10.64], R86 ;  /* 0x000000560a00a985 */ /* 0x000fe8000c101b06 */
[----:B------:R4:W-:Y:S01]  /*9700*/  @!P1 ST.E.64 [R6.64], R94 ;  /* 0x0000005e06009985 */ /* 0x0009e2000c101b06 */
[----:B--2---:R-:W-:Y:S01]  /*9710*/  @!P0 IMAD.WIDE R4, R12, 0x4, R2 ;  /* 0x000000040c048825 */ /* 0x004fe200078e0202 */
[----:B---3--:R-:W-:-:S04]  /*9720*/  IADD3 R8, R0, 0x38, RZ ;  /* 0x0000003800087810 */ /* 0x008fc80007ffe0ff */
[----:B------:R2:W-:Y:S01]  /*9730*/  @!P0 ST.E.64 [R4.64], R98 ;  /* 0x0000006204008985 */ /* 0x0005e2000c101b06 */
[----:B------:R-:W-:Y:S02]  /*9740*/  ISETP.GE.AND P4, PT, R8, c[0x0][0x3c8], PT ;  /* 0x0000f20008007a0c */ /* 0x000fe40003f86270 */
[C---:B----4-:R-:W-:Y:S02]  /*9750*/  IADD3 R7, R0.reuse, 0x40, RZ ;  /* 0x0000004000077810 */ /* 0x050fe40007ffe0ff */
[----:B------:R-:W-:Y:S02]  /*9760*/  IADD3 R6, R0, 0x48, RZ ;  /* 0x0000004800067810 */ /* 0x000fe40007ffe0ff */
[----:B------:R-:W-:Y:S02]  /*9770*/  ISETP.GE.AND P3, PT, R7, c[0x0][0x3c8], PT ;  /* 0x0000f20007007a0c */ /* 0x000fe40003f66270 */
[----:B------:R-:W-:-:S05]  /*9780*/  ISETP.GE.AND P2, PT, R6, c[0x0][0x3c8], PT ;  /* 0x0000f20006007a0c */ /* 0x000fca0003f46270 */
[----:B------:R-:W-:-:S06]  /*9790*/  @!P4 LEA.HI R9, R8, R8, RZ, 0x1 ;  /* 0x000000080809c211 */ /* 0x000fcc00078f08ff */
[----:B------:R-:W-:Y:S02]  /*97a0*/  @!P3 LEA.HI R8, R7, R7, RZ, 0x1 ;  /* 0x000000070708b211 */ /* 0x000fe400078f08ff */
[----:B------:R-:W-:Y:S02]  /*97b0*/  @!P2 LEA.HI R7, R6, R6, RZ, 0x1 ;  /* 0x000000060607a211 */ /* 0x000fe400078f08ff */
[----:B------:R-:W-:Y:S02]  /*97c0*/  @!P3 LOP3.LUT R8, R8, 0xfffffffe, RZ, 0xc0, !PT ;  /* 0xfffffffe0808b812 */ /* 0x000fe400078ec0ff */
[C---:B--2---:R-:W-:Y:S02]  /*97d0*/  IADD3 R5, R0.reuse, 0x50, RZ ;  /* 0x0000005000057810 */ /* 0x044fe40007ffe0ff */
[----:B------:R-:W-:Y:S02]  /*97e0*/  IADD3 R4, R0, 0x58, RZ ;  /* 0x0000005800047810 */ /* 0x000fe40007ffe0ff */
[----:B------:R-:W-:-:S02]  /*97f0*/  ISETP.GE.AND P1, PT, R5, c[0x0][0x3c8], PT ;  /* 0x0000f20005007a0c */ /* 0x000fc40003f26270 */
[----:B------:R-:W-:Y:S02]  /*9800*/  ISETP.GE.AND P0, PT, R4, c[0x0][0x3c8], PT ;  /* 0x0000f20004007a0c */ /* 0x000fe40003f06270 */
[----:B------:R-:W-:-:S09]  /*9810*/  @!P2 LOP3.LUT R7, R7, 0xfffffffe, RZ, 0xc0, !PT ;  /* 0xfffffffe0707a812 */ /* 0x000fd200078ec0ff */
[----:B------:R-:W-:Y:S02]  /*9820*/  @!P1 LEA.HI R6, R5, R5, RZ, 0x1 ;  /* 0x0000000505069211 */ /* 0x000fe400078f08ff */
[----:B------:R-:W-:Y:S02]  /*9830*/  @!P0 LEA.HI R4, R4, R4, RZ, 0x1 ;  /* 0x0000000404048211 */ /* 0x000fe400078f08ff */
[----:B------:R-:W-:Y:S01]  /*9840*/  @!P4 LOP3.LUT R5, R9, 0xfffffffe, RZ, 0xc0, !PT ;  /* 0xfffffffe0905c812 */ /* 0x000fe200078ec0ff */
[--C-:B------:R-:W-:Y:S01]  /*9850*/  @!P3 IMAD.WIDE R8, R8, 0x4, R2.reuse ;  /* 0x000000040808b825 */ /* 0x100fe200078e0202 */
[----:B------:R-:W-:Y:S02]  /*9860*/  @!P1 LOP3.LUT R12, R6, 0xfffffffe, RZ, 0xc0, !PT ;  /* 0xfffffffe060c9812 */ /* 0x000fe400078ec0ff */
[----:B------:R-:W-:Y:S01]  /*9870*/  @!P0 LOP3.LUT R13, R4, 0xfffffffe, RZ, 0xc0, !PT ;  /* 0xfffffffe040d8812 */ /* 0x000fe200078ec0ff */
[----:B------:R-:W-:-:S04]  /*9880*/  @!P4 IMAD.WIDE R10, R5, 0x4, R2 ;  /* 0x00000004050ac825 */ /* 0x000fc800078e0202 */
[--C-:B------:R-:W-:Y:S01]  /*9890*/  @!P2 IMAD.WIDE R6, R7, 0x4, R2.reuse ;  /* 0x000000040706a825 */ /* 0x100fe200078e0202 */
[----:B------:R2:W-:Y:S03]  /*98a0*/  @!P4 ST.E.64 [R10.64], R106 ;  /* 0x0000006a0a00c985 */ /* 0x0005e6000c101b06 */
[--C-:B------:R-:W-:Y:S01]  /*98b0*/  @!P1 IMAD.WIDE R4, R12, 0x4, R2.reuse ;  /* 0x000000040c049825 */ /* 0x100fe200078e0202 */
[----:B------:R2:W-:Y:S03]  /*98c0*/  @!P3 ST.E.64 [R8.64], R110 ;  /* 0x0000006e0800b985 */ /* 0x0005e6000c101b06 */
[----:B------:R-:W-:Y:S01]  /*98d0*/  @!P0 IMAD.WIDE R2, R13, 0x4, R2 ;  /* 0x000000040d028825 */ /* 0x000fe200078e0202 */
[----:B------:R2:W-:Y:S04]  /*98e0*/  @!P2 ST.E.64 [R6.64], R118 ;  /* 0x000000760600a985 */ /* 0x0005e8000c101b06 */
[----:B------:R2:W-:Y:S04]  /*98f0*/  @!P1 ST.E.64 [R4.64], R122 ;  /* 0x0000007a04009985 */ /* 0x0005e8000c101b06 */
[----:B------:R2:W-:Y:S02]  /*9900*/  @!P0 ST.E.64 [R2.64], R170 ;  /* 0x000000aa02008985 */ /* 0x0005e4000c101b06 */
.L_x_19:
[----:B------:R-:W-:Y:S05]  /*9910*/  BSYNC B0 ;  /* 0x0000000000007941 */ /* 0x000fea0003800000 */
.L_x_18:
[----:B--23--:R2:W3:Y:S01]  /*9920*/  SHFL.IDX PT, R3, R22, 0x2, 0x1c1f ;  /* 0x005c1f0016037f89 */ /* 0x00c4e200000e0000 */
[----:B------:R-:W-:Y:S03]  /*9930*/  BSSY B0, `(.L_x_20) ;  /* 0x0000048000007945 */ /* 0x000fe60003800000 */
[----:B----4-:R2:W4:Y:S01]  /*9940*/  SHFL.IDX PT, R2, R23, 0x2, 0x1c1f ;  /* 0x005c1f0017027f89 */ /* 0x01052200000e0000 */
[----:B------:R-:W-:Y:S05]  /*9950*/  @P5 BRA `(.L_x_21) ;  /* 0x0000045000005947 */ /* 0x000fea0003800000 */
[C---:B------:R-:W-:Y:S02]  /*9960*/  IADD3 R6, R0.reuse, 0x8, RZ ;  /* 0x0000000800067810 */ /* 0x040fe40007ffe0ff */
[----:B------:R-:W-:-:S02]  /*9970*/  IADD3 R5, R0, 0x10, RZ ;  /* 0x0000001000057810 */ /* 0x000fc40007ffe0ff */
[C---:B------:R-:W-:Y:S02]  /*9980*/  IADD3 R4, R0.reuse, 0x18, RZ ;  /* 0x0000001800047810 */ /* 0x040fe40007ffe0ff */
[C---:B------:R-:W-:Y:S02]  /*9990*/  ISETP.GE.AND P5, PT, R0.reuse, c[0x0][0x3c8], PT ;  /* 0x0000f20000007a0c */ /* 0x040fe40003fa6270 */
[----:B------:R-:W-:Y:S02]  /*99a0*/  IADD3 R7, R0, 0x20, RZ ;  /* 0x0000002000077810 */ /* 0x000fe40007ffe0ff */
[----:B------:R-:W-:Y:S02]  /*99b0*/  ISETP.GE.AND P4, PT, R6, c[0x0][0x3c8], PT ;  /* 0x0000f20006007a0c */ /* 0x000fe40003f86270 */
[----:B------:R-:W-:Y:S02]  /*99c0*/  IADD3 R10, R0, 0x28, RZ ;  /* 0x00000028000a7810 */ /* 0x000fe40007ffe0ff */
[----:B------:R-:W-:-:S02]  /*99d0*/  ISETP.GE.AND P3, PT, R5, c[0x0][0x3c8], PT ;  /* 0x0000f20005007a0c */ /* 0x000fc40003f66270 */
[----:B------:R-:W-:Y:S02]  /*99e0*/  ISETP.GE.AND P2, PT, R4, c[0x0][0x3c8], PT ;  /* 0x0000f20004007a0c */ /* 0x000fe40003f46270 */
[----:B------:R-:W-:Y:S01]  /*99f0*/  ISETP.GE.AND P1, PT, R7, c[0x0][0x3c8], PT ;  /* 0x0000f20007007a0c */ /* 0x000fe20003f26270 */
[----:B---34-:R-:W-:Y:S01]  /*9a00*/  @!P5 IMAD.WIDE R8, R0, 0x4, R2 ;  /* 0x000000040008d825 */ /* 0x018fe200078e0202 */
[----:B------:R-:W-:-:S03]  /*9a10*/  ISETP.GE.AND P0, PT, R10, c[0x0][0x3c8], PT ;  /* 0x0000f2000a007a0c */ /* 0x000fc60003f06270 */
[----:B------:R-:W-:Y:S01]  /*9a20*/  @!P4 LEA.HI R6, R6, R6, RZ, 0x1 ;  /* 0x000000060606c211 */ /* 0x000fe200078f08ff */
[----:B------:R3:W-:Y:S03]  /*9a30*/  @!P5 ST.E.64 [R8.64], R140 ;  /* 0x0000008c0800d985 */ /* 0x0007e6000c101b06 */
[----:B------:R-:W-:Y:S02]  /*9a40*/  @!P3 LEA.HI R5, R5, R5, RZ, 0x1 ;  /* 0x000000050505b211 */ /* 0x000fe400078f08ff */
[----:B------:R-:W-:Y:S02]  /*9a50*/  @!P2 LEA.HI R4, R4, R4, RZ, 0x1 ;  /* 0x000000040404a211 */ /* 0x000fe400078f08ff */
[----:B------:R-:W-:Y:S02]  /*9a60*/  @!P4 LOP3.LUT R6, R6, 0xfffffffe, RZ, 0xc0, !PT ;  /* 0xfffffffe0606c812 */ /* 0x000fe400078ec0ff */
[----:B------:R-:W-:-:S02]  /*9a70*/  @!P1 LEA.HI R7, R7, R7, RZ, 0x1 ;  /* 0x0000000707079211 */ /* 0x000fc400078f08ff */
[----:B------:R-:W-:Y:S02]  /*9a80*/  @!P0 LEA.HI R10, R10, R10, RZ, 0x1 ;  /* 0x0000000a0a0a8211 */ /* 0x000fe400078f08ff */
[----:B------:R-:W-:Y:S02]  /*9a90*/  @!P2 LOP3.LUT R11, R4, 0xfffffffe, RZ, 0xc0, !PT ;  /* 0xfffffffe040ba812 */ /* 0x000fe400078ec0ff */
[----:B------:R-:W-:Y:S02]  /*9aa0*/  @!P1 LOP3.LUT R7, R7, 0xfffffffe, RZ, 0xc0, !PT ;  /* 0xfffffffe07079812 */ /* 0x000fe400078ec0ff */
[----:B------:R-:W-:Y:S01]  /*9ab0*/  @!P0 LOP3.LUT R12, R10, 0xfffffffe, RZ, 0xc0, !PT ;  /* 0xfffffffe0a0c8812 */ /* 0x000fe200078ec0ff */
[----:B------:R-:W-:Y:S01]  /*9ac0*/  @!P2 IMAD.WIDE R10, R11, 0x4, R2 ;  /* 0x000000040b0aa825 */ /* 0x000fe200078e0202 */
[----:B---3--:R-:W-:-:S03]  /*9ad0*/  @!P3 LOP3.LUT R8, R5, 0xfffffffe, RZ, 0xc0, !PT ;  /* 0xfffffffe0508b812 */ /* 0x008fc600078ec0ff */
[----:B------:R-:W-:-:S04]  /*9ae0*/  @!P4 IMAD.WIDE R4, R6, 0x4, R2 ;  /* 0x000000040604c825 */ /* 0x000fc800078e0202 */
[--C-:B------:R-:W-:Y:S01]  /*9af0*/  @!P3 IMAD.WIDE R8, R8, 0x4, R2.reuse ;  /* 0x000000040808b825 */ /* 0x100fe200078e0202 */
[----:B------:R3:W-:Y:S03]  /*9b00*/  @!P4 ST.E.64 [R4.64], R148 ;  /* 0x000000940400c985 */ /* 0x0007e6000c101b06 */
[--C-:B------:R-:W-:Y:S01]  /*9b10*/  @!P1 IMAD.WIDE R6, R7, 0x4, R2.reuse ;  /* 0x0000000407069825 */ /* 0x100fe200078e0202 */
[----:B------:R4:W-:Y:S04]  /*9b20*/  @!P3 ST.E.64 [R8.64], R72 ;  /* 0x000000480800b985 */ /* 0x0009e8000c101b06 */
[----:B------:R-:W-:Y:S04]  /*9b30*/  @!P2 ST.E.64 [R10.64], R76 ;  /* 0x0000004c0a00a985 */ /* 0x000fe8000c101b06 */
[----:B------:R1:W-:Y:S01]  /*9b40*/  @!P1 ST.E.64 [R6.64], R88 ;  /* 0x0000005806009985 */ /* 0x0003e2000c101b06 */
[----:B---3--:R-:W-:Y:S01]  /*9b50*/  @!P0 IMAD.WIDE R4, R12, 0x4, R2 ;  /* 0x000000040c048825 */ /* 0x008fe200078e0202 */
[----:B----4-:R-:W-:-:S04]  /*9b60*/  IADD3 R9, R0, 0x30, RZ ;  /* 0x0000003000097810 */ /* 0x010fc80007ffe0ff */
[----:B------:R3:W-:Y:S01]  /*9b70*/  @!P0 ST.E.64 [R4.64], R156 ;  /* 0x0000009c04008985 */ /* 0x0007e2000c101b06 */
[----:B------:R-:W-:Y:S02]  /*9b80*/  IADD3 R8, R0, 0x38, RZ ;  /* 0x0000003800087810 */ /* 0x000fe40007ffe0ff */
[----:B------:R-:W-:Y:S02]  /*9b90*/  ISETP.GE.AND P5, PT, R9, c[0x0][0x3c8], PT ;  /* 0x0000f20009007a0c */ /* 0x000fe40003fa6270 */
[----:B------:R-:W-:Y:S02]  /*9ba0*/  ISETP.GE.AND P4, PT, R8, c[0x0][0x3c8], PT ;  /* 0x0000f20008007a0c */ /* 0x000fe40003f86270 */
[C---:B-1----:R-:W-:Y:S02]  /*9bb0*/  IADD3 R7, R0.reuse, 0x40, RZ ;  /* 0x0000004000077810 */ /* 0x042fe40007ffe0ff */
[----:B------:R-:W-:Y:S02]  /*9bc0*/  IADD3 R6, R0, 0x48, RZ ;  /* 0x0000004800067810 */ /* 0x000fe40007ffe0ff */
[----:B------:R-:W-:-:S02]  /*9bd0*/  ISETP.GE.AND P3, PT, R7, c[0x0][0x3c8], PT ;  /* 0x0000f20007007a0c */ /* 0x000fc40003f66270 */
[----:B------:R-:W-:-:S03]  /*9be0*/  ISETP.GE.AND P2, PT, R6, c[0x0][0x3c8], PT ;  /* 0x0000f20006007a0c */ /* 0x000fc60003f46270 */
[----:B------:R-:W-:Y:S02]  /*9bf0*/  @!P5 LEA.HI R9, R9, R9, RZ, 0x1 ;  /* 0x000000090909d211 */ /* 0x000fe400078f08ff */
[----:B------:R-:W-:-:S04]  /*9c00*/  @!P4 LEA.HI R10, R8, R8, RZ, 0x1 ;  /* 0x00000008080ac211 */ /* 0x000fc800078f08ff */
[----:B------:R-:W-:Y:S02]  /*9c10*/  @!P4 LOP3.LUT R10, R10, 0xfffffffe, RZ, 0xc0, !PT ;  /* 0xfffffffe0a0ac812 */ /* 0x000fe400078ec0ff */
[----:B------:R-:W-:Y:S02]  /*9c20*/  @!P3 LEA.HI R8, R7, R7, RZ, 0x1 ;  /* 0x000000070708b211 */ /* 0x000fe400078f08ff */
[----:B------:R-:W-:Y:S01]  /*9c30*/  @!P2 LEA.HI R7, R6, R6, RZ, 0x1 ;  /* 0x000000060607a211 */ /* 0x000fe200078f08ff */
[----:B------:R-:W-:Y:S01]  /*9c40*/  @!P4 IMAD.WIDE R10, R10, 0x4, R2 ;  /* 0x000000040a0ac825 */ /* 0x000fe200078e0202 */
[----:B------:R-:W-:Y:S02]  /*9c50*/  @!P3 LOP3.LUT R8, R8, 0xfffffffe, RZ, 0xc0, !PT ;  /* 0xfffffffe0808b812 */ /* 0x000fe400078ec0ff */
[C---:B---3--:R-:W-:Y:S02]  /*9c60*/  IADD3 R5, R0.reuse, 0x50, RZ ;  /* 0x0000005000057810 */ /* 0x048fe40007ffe0ff */
[----:B------:R-:W-:-:S02]  /*9c70*/  IADD3 R4, R0, 0x58, RZ ;  /* 0x0000005800047810 */ /* 0x000fc40007ffe0ff */
[----:B------:R-:W-:Y:S02]  /*9c80*/  ISETP.GE.AND P1, PT, R5, c[0x0][0x3c8], PT ;  /* 0x0000f20005007a0c */ /* 0x000fe40003f26270 */
[----:B------:R-:W-:Y:S02]  /*9c90*/  ISETP.GE.AND P0, PT, R4, c[0x0][0x3c8], PT ;  /* 0x0000f20004007a0c */ /* 0x000fe40003f06270 */
[----:B------:R-:W-:-:S09]  /*9ca0*/  @!P2 LOP3.LUT R7, R7, 0xfffffffe, RZ, 0xc0, !PT ;  /* 0xfffffffe0707a812 */ /* 0x000fd200078ec0ff */
[----:B------:R-:W-:Y:S02]  /*9cb0*/  @!P1 LEA.HI R6, R5, R5, RZ, 0x1 ;  /* 0x0000000505069211 */ /* 0x000fe400078f08ff */
[----:B------:R-:W-:Y:S01]  /*9cc0*/  @!P5 LOP3.LUT R5, R9, 0xfffffffe, RZ, 0xc0, !PT ;  /* 0xfffffffe0905d812 */ /* 0x000fe200078ec0ff */
[--C-:B------:R-:W-:Y:S01]  /*9cd0*/  @!P3 IMAD.WIDE R8, R8, 0x4, R2.reuse ;  /* 0x000000040808b825 */ /* 0x100fe200078e0202 */
[----:B------:R-:W-:Y:S02]  /*9ce0*/  @!P0 LEA.HI R4, R4, R4, RZ, 0x1 ;  /* 0x0000000404048211 */ /* 0x000fe400078f08ff */
[----:B------:R-:W-:Y:S01]  /*9cf0*/  @!P1 LOP3.LUT R14, R6, 0xfffffffe, RZ, 0xc0, !PT ;  /* 0xfffffffe060e9812 */ /* 0x000fe200078ec0ff */
[----:B------:R-:W-:Y:S01]  /*9d00*/  @!P5 IMAD.WIDE R12, R5, 0x4, R2 ;  /* 0x00000004050cd825 */ /* 0x000fe200078e0202 */
[----:B------:R-:W-:-:S03]  /*9d10*/  @!P0 LOP3.LUT R15, R4, 0xfffffffe, RZ, 0xc0, !PT ;  /* 0xfffffffe040f8812 */ /* 0x000fc600078ec0ff */
[--C-:B------:R-:W-:Y:S01]  /*9d20*/  @!P2 IMAD.WIDE R6, R7, 0x4, R2.reuse ;  /* 0x000000040706a825 */ /* 0x100fe200078e0202 */
[----:B------:R1:W-:Y:S03]  /*9d30*/  @!P5 ST.E.64 [R12.64], R100 ;  /* 0x000000640c00d985 */ /* 0x0003e6000c101b06 */
[--C-:B------:R-:W-:Y:S01]  /*9d40*/  @!P1 IMAD.WIDE R4, R14, 0x4, R2.reuse ;  /* 0x000000040e049825 */ /* 0x100fe200078e0202 */
[----:B------:R1:W-:Y:S03]  /*9d50*/  @!P4 ST.E.64 [R10.64], R160 ;  /* 0x000000a00a00c985 */ /* 0x0003e6000c101b06 */
[----:B------:R-:W-:Y:S01]  /*9d60*/  @!P0 IMAD.WIDE R2, R15, 0x4, R2 ;  /* 0x000000040f028825 */ /* 0x000fe200078e0202 */
[----:B------:R1:W-:Y:S04]  /*9d70*/  @!P3 ST.E.64 [R8.64], R112 ;  /* 0x000000700800b985 */ /* 0x0003e8000c101b06 */
[----:B------:R1:W-:Y:S04]  /*9d80*/  @!P2 ST.E.64 [R6.64], R164 ;  /* 0x000000a40600a985 */ /* 0x0003e8000c101b06 */
[----:B------:R1:W-:Y:S04]  /*9d90*/  @!P1 ST.E.64 [R4.64], R124 ;  /* 0x0000007c04009985 */ /* 0x0003e8000c101b06 */
[----:B------:R1:W-:Y:S02]  /*9da0*/  @!P0 ST.E.64 [R2.64], R128 ;  /* 0x0000008002008985 */ /* 0x0003e4000c101b06 */
.L_x_21:
[----:B------:R-:W-:Y:S05]  /*9db0*/  BSYNC B0 ;  /* 0x0000000000007941 */ /* 0x000fea0003800000 */
.L_x_20:
[----:B-1-3--:R1:W3:Y:S04]  /*9dc0*/  SHFL.IDX PT, R3, R22, 0x3, 0x1c1f ;  /* 0x007c1f0016037f89 */ /* 0x00a2e800000e0000 */
[----:B----4-:R1:W4:Y:S01]  /*9dd0*/  SHFL.IDX PT, R2, R23, 0x3, 0x1c1f ;  /* 0x007c1f0017027f89 */ /* 0x01032200000e0000 */
[----:B------:R-:W-:Y:S05]  /*9de0*/  @P6 EXIT ;  /* 0x000000000000694d */ /* 0x000fea0003800000 */
[C---:B------:R-:W-:Y:S02]  /*9df0*/  IADD3 R6, R0.reuse, 0x8, RZ ;  /* 0x0000000800067810 */ /* 0x040fe40007ffe0ff */
[----:B------:R-:W-:-:S02]  /*9e00*/  IADD3 R5, R0, 0x10, RZ ;  /* 0x0000001000057810 */ /* 0x000fc40007ffe0ff */
[----:B------:R-:W-:Y:S02]  /*9e10*/  IADD3 R4, R0, 0x18, RZ ;  /* 0x0000001800047810 */ /* 0x000fe40007ffe0ff */
[----:B------:R-:W-:Y:S02]  /*9e20*/  ISETP.GE.AND P2, PT, R6, c[0x0][0x3c8], PT ;  /* 0x0000f20006007a0c */ /* 0x000fe40003f46270 */
[----:B------:R-:W-:Y:S02]  /*9e30*/  ISETP.GE.AND P1, PT, R5, c[0x0][0x3c8], PT ;  /* 0x0000f20005007a0c */ /* 0x000fe40003f26270 */
[----:B------:R-:W-:Y:S02]  /*9e40*/  ISETP.GE.AND P0, PT, R4, c[0x0][0x3c8], PT ;  /* 0x0000f20004007a0c */ /* 0x000fe40003f06270 */
[C---:B------:R-:W-:Y:S02]  /*9e50*/  ISETP.GE.AND P3, PT, R0.reuse, c[0x0][0x3c8], PT ;  /* 0x0000f20000007a0c */ /* 0x040fe40003f66270 */
[----:B------:R-:W-:-:S02]  /*9e60*/  IADD3 R13, R0, 0x20, RZ ;  /* 0x00000020000d7810 */ /* 0x000fc40007ffe0ff */
[----:B------:R-:W-:Y:S02]  /*9e70*/  IADD3 R14, R0, 0x28, RZ ;  /* 0x00000028000e7810 */ /* 0x000fe40007ffe0ff */
[----:B------:R-:W-:Y:S02]  /*9e80*/  ISETP.GE.AND P6, PT, R13, c[0x0][0x3c8], PT ;  /* 0x0000f2000d007a0c */ /* 0x000fe40003fc6270 */
[----:B------:R-:W-:Y:S02]  /*9e90*/  @!P2 LEA.HI R8, R6, R6, RZ, 0x1 ;  /* 0x000000060608a211 */ /* 0x000fe400078f08ff */
[----:B------:R-:W-:Y:S02]  /*9ea0*/  @!P1 LEA.HI R5, R5, R5, RZ, 0x1 ;  /* 0x0000000505059211 */ /* 0x000fe400078f08ff */
[----:B------:R-:W-:Y:S01]  /*9eb0*/  @!P0 LEA.HI R4, R4, R4, RZ, 0x1 ;  /* 0x0000000404048211 */ /* 0x000fe200078f08ff */
[----:B---34-:R-:W-:Y:S01]  /*9ec0*/  @!P3 IMAD.WIDE R10, R0, 0x4, R2 ;  /* 0x00000004000ab825 */ /* 0x018fe200078e0202 */
[----:B------:R-:W-:-:S02]  /*9ed0*/  @!P2 LOP3.LUT R8, R8, 0xfffffffe, RZ, 0xc0, !PT ;  /* 0xfffffffe0808a812 */ /* 0x000fc400078ec0ff */
[----:B------:R-:W-:Y:S02]  /*9ee0*/  @!P1 LOP3.LUT R5, R5, 0xfffffffe, RZ, 0xc0, !PT ;  /* 0xfffffffe05059812 */ /* 0x000fe400078ec0ff */
[----:B------:R-:W-:Y:S01]  /*9ef0*/  ISETP.GE.AND P5, PT, R14, c[0x0][0x3c8], PT ;  /* 0x0000f2000e007a0c */ /* 0x000fe20003fa6270 */
[--C-:B------:R-:W-:Y:S01]  /*9f00*/  @!P2 IMAD.WIDE R8, R8, 0x4, R2.reuse ;  /* 0x000000040808a825 */ /* 0x100fe200078e0202 */
[----:B------:R-:W-:Y:S01]  /*9f10*/  @!P0 LOP3.LUT R4, R4, 0xfffffffe, RZ, 0xc0, !PT ;  /* 0xfffffffe04048812 */ /* 0x000fe200078ec0ff */
[----:B------:R3:W-:Y:S01]  /*9f20*/  @!P3 ST.E.64 [R10.64], R142 ;  /* 0x0000008e0a00b985 */ /* 0x0007e2000c101b06 */
[----:B------:R-:W-:Y:S01]  /*9f30*/  IADD3 R12, R0, 0x50, RZ ;  /* 0x00000050000c7810 */ /* 0x000fe20007ffe0ff */
[--C-:B------:R-:W-:Y:S02]  /*9f40*/  @!P1 IMAD.WIDE R6, R5, 0x4, R2.reuse ;  /* 0x0000000405069825 */ /* 0x100fe400078e0202 */
[----:B------:R4:W-:Y:S02]  /*9f50*/  @!P2 ST.E.64 [R8.64], R150 ;  /* 0x000000960800a985 */ /* 0x0009e4000c101b06 */
[----:B------:R-:W-:-:S02]  /*9f60*/  @!P0 IMAD.WIDE R4, R4, 0x4, R2 ;  /* 0x0000000404048825 */ /* 0x000fc400078e0202 */
[----:B------:R-:W-:Y:S04]  /*9f70*/  @!P1 ST.E.64 [R6.64], R74 ;  /* 0x0000004a06009985 */ /* 0x000fe8000c101b06 */
[----:B------:R1:W-:Y:S01]  /*9f80*/  @!P0 ST.E.64 [R4.64], R78 ;  /* 0x0000004e04008985 */ /* 0x0003e2000c101b06 */
[----:B------:R-:W-:Y:S02]  /*9f90*/  ISETP.GE.AND P0, PT, R12, c[0x0][0x3c8], PT ;  /* 0x0000f2000c007a0c */ /* 0x000fe40003f06270 */
[C---:B---3--:R-:W-:Y:S02]  /*9fa0*/  IADD3 R10, R0.reuse, 0x40, RZ ;  /* 0x00000040000a7810 */ /* 0x048fe40007ffe0ff */
[C---:B------:R-:W-:Y:S02]  /*9fb0*/  IADD3 R11, R0.reuse, 0x48, RZ ;  /* 0x00000048000b7810 */ /* 0x040fe40007ffe0ff */
[----:B----4-:R-:W-:-:S02]  /*9fc0*/  IADD3 R8, R0, 0x30, RZ ;  /* 0x0000003000087810 */ /* 0x010fc40007ffe0ff */
[----:B------:R-:W-:Y:S02]  /*9fd0*/  IADD3 R9, R0, 0x38, RZ ;  /* 0x0000003800097810 */ /* 0x000fe40007ffe0ff */
[----:B------:R-:W-:Y:S02]  /*9fe0*/  ISETP.GE.AND P4, PT, R8, c[0x0][0x3c8], PT ;  /* 0x0000f20008007a0c */ /* 0x000fe40003f86270 */
[----:B------:R-:W-:Y:S02]  /*9ff0*/  ISETP.GE.AND P3, PT, R9, c[0x0][0x3c8], PT ;  /* 0x0000f20009007a0c */ /* 0x000fe40003f66270 */
[----:B-1----:R-:W-:Y:S02]  /*a000*/  @!P6 LEA.HI R4, R13, R13, RZ, 0x1 ;  /* 0x0000000d0d04e211 */ /* 0x002fe400078f08ff */
[----:B------:R-:W-:Y:S02]  /*a010*/  @!P5 LEA.HI R5, R14, R14, RZ, 0x1 ;  /* 0x0000000e0e05d211 */ /* 0x000fe400078f08ff */
[----:B------:R-:W-:-:S02]  /*a020*/  @!P6 LOP3.LUT R4, R4, 0xfffffffe, RZ, 0xc0, !PT ;  /* 0xfffffffe0404e812 */ /* 0x000fc400078ec0ff */
[----:B------:R-:W-:Y:S02]  /*a030*/  ISETP.GE.AND P2, PT, R10, c[0x0][0x3c8], PT ;  /* 0x0000f2000a007a0c */ /* 0x000fe40003f46270 */
[----:B------:R-:W-:Y:S01]  /*a040*/  @!P5 LOP3.LUT R5, R5, 0xfffffffe, RZ, 0xc0, !PT ;  /* 0xfffffffe0505d812 */ /* 0x000fe200078ec0ff */
[--C-:B------:R-:W-:Y:S01]  /*a050*/  @!P6 IMAD.WIDE R6, R4, 0x4, R2.reuse ;  /* 0x000000040406e825 */ /* 0x100fe200078e0202 */
[----:B------:R-:W-:Y:S02]  /*a060*/  ISETP.GE.AND P1, PT, R11, c[0x0][0x3c8], PT ;  /* 0x0000f2000b007a0c */ /* 0x000fe40003f26270 */
[----:B------:R-:W-:Y:S01]  /*a070*/  IADD3 R0, R0, 0x58, RZ ;  /* 0x0000005800007810 */ /* 0x000fe20007ffe0ff */
[----:B------:R-:W-:Y:S01]  /*a080*/  @!P5 IMAD.WIDE R4, R5, 0x4, R2 ;  /* 0x000000040504d825 */ /* 0x000fe200078e0202 */
[----:B------:R1:W-:Y:S04]  /*a090*/  @!P6 ST.E.64 [R6.64], R90 ;  /* 0x0000005a0600e985 */ /* 0x0003e8000c101b06 */
[----:B------:R3:W-:Y:S01]  /*a0a0*/  @!P5 ST.E.64 [R4.64], R158 ;  /* 0x0000009e0400d985 */ /* 0x0007e2000c101b06 */
[----:B-1----:R-:W-:-:S04]  /*a0b0*/  @!P2 LEA.HI R7, R10, R10, RZ, 0x1 ;  /* 0x0000000a0a07a211 */ /* 0x002fc800078f08ff */
[----:B------:R-:W-:Y:S02]  /*a0c0*/  @!P1 LEA.HI R6, R11, R11, RZ, 0x1 ;  /* 0x0000000b0b069211 */ /* 0x000fe400078f08ff */
[----:B---3--:R-:W-:Y:S02]  /*a0d0*/  @!P4 LEA.HI R4, R8, R8, RZ, 0x1 ;  /* 0x000000080804c211 */ /* 0x008fe400078f08ff */
[----:B------:R-:W-:Y:S02]  /*a0e0*/  @!P3 LEA.HI R8, R9, R9, RZ, 0x1 ;  /* 0x000000090908b211 */ /* 0x000fe400078f08ff */
[----:B------:R-:W-:Y:S02]  /*a0f0*/  @!P0 LEA.HI R5, R12, R12, RZ, 0x1 ;  /* 0x0000000c0c058211 */ /* 0x000fe400078f08ff */
[----:B------:R-:W-:Y:S02]  /*a100*/  @!P4 LOP3.LUT R4, R4, 0xfffffffe, RZ, 0xc0, !PT ;  /* 0xfffffffe0404c812 */ /* 0x000fe400078ec0ff */
[----:B------:R-:W-:-:S02]  /*a110*/  @!P3 LOP3.LUT R8, R8, 0xfffffffe, RZ, 0xc0, !PT ;  /* 0xfffffffe0808b812 */ /* 0x000fc400078ec0ff */
[----:B------:R-:W-:Y:S01]  /*a120*/  @!P2 LOP3.LUT R7, R7, 0xfffffffe, RZ, 0xc0, !PT ;  /* 0xfffffffe0707a812 */ /* 0x000fe200078ec0ff */
[--C-:B------:R-:W-:Y:S01]  /*a130*/  @!P4 IMAD.WIDE R12, R4, 0x4, R2.reuse ;  /* 0x00000004040cc825 */ /* 0x100fe200078e0202 */
[----:B------:R-:W-:Y:S02]  /*a140*/  @!P1 LOP3.LUT R6, R6, 0xfffffffe, RZ, 0xc0, !PT ;  /* 0xfffffffe06069812 */ /* 0x000fe400078ec0ff */
[----:B------:R-:W-:Y:S01]  /*a150*/  @!P0 LOP3.LUT R5, R5, 0xfffffffe, RZ, 0xc0, !PT ;  /* 0xfffffffe05058812 */ /* 0x000fe200078ec0ff */
[--C-:B------:R-:W-:Y:S01]  /*a160*/  @!P3 IMAD.WIDE R10, R8, 0x4, R2.reuse ;  /* 0x00000004080ab825 */ /* 0x100fe200078e0202 */
[----:B------:R1:W-:Y:S03]  /*a170*/  @!P4 ST.E.64 [R12.64], R102 ;  /* 0x000000660c00c985 */ /* 0x0003e6000c101b06 */
[--C-:B------:R-:W-:Y:S01]  /*a180*/  @!P2 IMAD.WIDE R8, R7, 0x4, R2.reuse ;  /* 0x000000040708a825 */ /* 0x100fe200078e0202 */
[----:B------:R1:W-:Y:S03]  /*a190*/  @!P3 ST.E.64 [R10.64], R162 ;  /* 0x000000a20a00b985 */ /* 0x0003e6000c101b06 */
[--C-:B------:R-:W-:Y:S01]  /*a1a0*/  @!P1 IMAD.WIDE R6, R6, 0x4, R2.reuse ;  /* 0x0000000406069825 */ /* 0x100fe200078e0202 */
[----:B------:R1:W-:Y:S03]  /*a1b0*/  @!P2 ST.E.64 [R8.64], R114 ;  /* 0x000000720800a985 */ /* 0x0003e6000c101b06 */
[----:B------:R-:W-:Y:S01]  /*a1c0*/  @!P0 IMAD.WIDE R4, R5, 0x4, R2 ;  /* 0x0000000405048825 */ /* 0x000fe200078e0202 */
[----:B------:R1:W-:Y:S04]  /*a1d0*/  @!P1 ST.E.64 [R6.64], R166 ;  /* 0x000000a606009985 */ /* 0x0003e8000c101b06 */
[----:B------:R1:W-:Y:S01]  /*a1e0*/  @!P0 ST.E.64 [R4.64], R126 ;  /* 0x0000007e04008985 */ /* 0x0003e2000c101b06 */
[----:B------:R-:W-:-:S13]  /*a1f0*/  ISETP.GE.AND P0, PT, R0, c[0x0][0x3c8], PT ;  /* 0x0000f20000007a0c */ /* 0x000fda0003f06270 */
[----:B------:R-:W-:Y:S05]  /*a200*/  @P0 EXIT ;  /* 0x000000000000094d */ /* 0x000fea0003800000 */
[----:B------:R-:W-:-:S04]  /*a210*/  LEA.HI R0, R0, R0, RZ, 0x1 ;  /* 0x0000000000007211 */ /* 0x000fc800078f08ff */
[----:B------:R-:W-:-:S05]  /*a220*/  LOP3.LUT R0, R0, 0xfffffffe, RZ, 0xc0, !PT ;  /* 0xfffffffe00007812 */ /* 0x000fca00078ec0ff */
[----:B------:R-:W-:-:S05]  /*a230*/  IMAD.WIDE R2, R0, 0x4, R2 ;  /* 0x0000000400027825 */ /* 0x000fca00078e0202 */
[----:B------:R-:W-:Y:S01]  /*a240*/  ST.E.64 [R2.64], R130 ;  /* 0x0000008202007985 */ /* 0x000fe2000c101b06 */
[----:B------:R-:W-:Y:S05]  /*a250*/  EXIT ;  /* 0x000000000000794d */ /* 0x000fea0003800000 */
.L_x_15:
[----:B------:R-:W1:Y:S02]  /*a260*/  S2R R0, SR_TID.X ;  /* 0x0000000000007919 */ /* 0x000e640000002100 */
[----:B-1----:R-:W-:-:S13]  /*a270*/  ISETP.GT.AND P0, PT, R0, 0x7f, PT ;  /* 0x0000007f0000780c */ /* 0x002fda0003f04270 */
[----:B------:R-:W-:Y:S05]  /*a280*/  @P0 EXIT ;  /* 0x000000000000094d */ /* 0x000fea0003800000 */
[----:B------:R-:W1:Y:S01]  /*a290*/  S2R R8, SR_CTAID.X ;  /* 0x0000000000087919 */ /* 0x000e620000002500 */
[----:B------:R-:W-:-:S05]  /*a2a0*/  MOV R3, c[0x0][0x4e8] ;  /* 0x00013a0000037a02 */ /* 0x000fca0000000f00 */
[----:B------:R-:W-:Y:S01]  /*a2b0*/  IMAD R2, R3, c[0x0][0x388], RZ ;  /* 0x0000e20003027a24 */ /* 0x000fe200078e02ff */
[----:B-1----:R-:W-:-:S04]  /*a2c0*/  LEA R8, R8, R0, 0x7 ;  /* 0x0000000008087211 */ /* 0x002fc800078e38ff */
[----:B------:R-:W-:-:S13]  /*a2d0*/  ISETP.GE.AND P0, PT, R8, R2, PT ;  /* 0x000000020800720c */ /* 0x000fda0003f06270 */
[----:B------:R-:W-:Y:S05]  /*a2e0*/  @P0 EXIT ;  /* 0x000000000000094d */ /* 0x000fea0003800000 */
[----:B------:R-:W1:Y:S01]  /*a2f0*/  S2R R9, SR_CTAID.Z ;  /* 0x0000000000097919 */ /* 0x000e620000002700 */
[----:B------:R-:W-:Y:S02]  /*a300*/  SHF.R.S32.HI R0, RZ, 0x1f, R251 ;  /* 0x0000001fff007819 */ /* 0x000fe400000114fb */
[----:B------:R-:W-:Y:S01]  /*a310*/  ISETP.NE.AND P0, PT, R3, 0x1, PT ;  /* 0x000000010300780c */ /* 0x000fe20003f05270 */
[----:B------:R-:W2:Y:S01]  /*a320*/  S2R R10, SR_CTAID.Y ;  /* 0x00000000000a7919 */ /* 0x000ea20000002600 */
[C---:B------:R-:W-:Y:S01]  /*a330*/  IMAD.WIDE.U32 R2, R251.reuse, c[0x0][0x4d0], RZ ;  /* 0x00013400fb027a25 */ /* 0x040fe200078e00ff */
[----:B------:R-:W-:Y:S02]  /*a340*/  IADD3 R5, -R251, RZ, RZ ;  /* 0x000000fffb057210 */ /* 0x000fe40007ffe1ff */
[----:B------:R-:W-:Y:S01]  /*a350*/  MOV R4, R8 ;  /* 0x0000000800047202 */ /* 0x000fe20000000f00 */
[----:B------:R-:W-:-:S04]  /*a360*/  IMAD R0, R0, c[0x0][0x4d0], RZ ;  /* 0x0001340000007a24 */ /* 0x000fc800078e02ff */
[----:B------:R-:W-:-:S03]  /*a370*/  IMAD R0, R251, c[0x0][0x4d4], R0 ;  /* 0x00013500fb007a24 */ /* 0x000fc600078e0200 */
[----:B------:R-:W-:Y:S02]  /*a380*/  @P0 IMAD.HI.U32 R6, R8, c[0x0][0x4ec], RZ ;  /* 0x00013b0008060a27 */ /* 0x000fe400078e00ff */
[----:B------:R-:W-:-:S03]  /*a390*/  IADD3 R3, R3, R0, RZ ;  /* 0x0000000003037210 */ /* 0x000fc60007ffe0ff */
[----:B------:R-:W-:Y:S02]  /*a3a0*/  @P0 SHF.R.U32.HI R4, RZ, c[0x0][0x4f0], R6 ;  /* 0x00013c00ff040a19 */ /* 0x000fe40000011606 */
[----:B-1----:R-:W-:Y:S01]  /*a3b0*/  SHF.R.S32.HI R7, RZ, 0x1f, R9 ;  /* 0x0000001fff077819 */ /* 0x002fe20000011409 */
[----:B------:R-:W-:-:S04]  /*a3c0*/  IMAD.WIDE.U32 R2, R9, c[0x0][0x4d8], R2 ;  /* 0x0001360009027a25 */ /* 0x000fc800078e0002 */
[----:B------:R-:W-:Y:S02]  /*a3d0*/  IMAD R0, R7, c[0x0][0x4d8], RZ ;  /* 0x0001360007007a24 */ /* 0x000fe400078e02ff */
[----:B--2---:R-:W-:Y:S01]  /*a3e0*/  IMAD R7, R5, c[0x0][0x550], R10 ;  /* 0x0001540005077a24 */ /* 0x004fe200078e020a */
[----:B------:R-:W-:Y:S01]  /*a3f0*/  IADD3 R5, -R4, RZ, RZ ;  /* 0x000000ff04057210 */ /* 0x000fe20007ffe1ff */
[----:B------:R-:W-:-:S03]  /*a400*/  IMAD R0, R9, c[0x0][0x4dc], R0 ;  /* 0x0001370009007a24 */ /* 0x000fc600078e0200 */
[----:B------:R-:W-:Y:S01]  /*a410*/  SHF.R.S32.HI R6, RZ, 0x1f, R7 ;  /* 0x0000001fff067819 */ /* 0x000fe20000011407 */
[----:B------:R-:W-:Y:S01]  /*a420*/  IMAD R5, R5, c[0x0][0x4e8], R8 ;  /* 0x00013a0005057a24 */ /* 0x000fe200078e0208 */
[----:B------:R-:W-:-:S03]  /*a430*/  IADD3 R3, R0, R3, RZ ;  /* 0x0000000300037210 */ /* 0x000fc60007ffe0ff */
[----:B------:R-:W-:Y:S01]  /*a440*/  IMAD R6, R6, c[0x0][0x4e0], RZ ;  /* 0x0001380006067a24 */ /* 0x000fe200078e02ff */
[----:B------:R-:W-:Y:S01]  /*a450*/  SHF.R.S32.HI R0, RZ, 0x1f, R5 ;  /* 0x0000001fff007819 */ /* 0x000fe20000011405 */
[----:B------:R-:W-:-:S04]  /*a460*/  IMAD.WIDE.U32 R2, R7, c[0x0][0x4e0], R2 ;  /* 0x0001380007027a25 */ /* 0x000fc800078e0002 */
[----:B------:R-:W-:Y:S01]  /*a470*/  IMAD R7, R7, c[0x0][0x4e4], R6 ;  /* 0x0001390007077a24 */ /* 0x000fe200078e0206 */
[----:B------:R-:W-:Y:S01]  /*a480*/  SHF.R.S32.HI R6, RZ, 0x1f, R4 ;  /* 0x0000001fff067819 */ /* 0x000fe20000011404 */
[----:B------:R-:W-:Y:S01]  /*a490*/  IMAD R0, R0, c[0x0][0x4c8], RZ ;  /* 0x0001320000007a24 */ /* 0x000fe200078e02ff */
[----:B------:R-:W-:-:S03]  /*a4a0*/  IADD3 R2, P0, R4, R2, RZ ;  /* 0x0000000204027210 */ /* 0x000fc60007f1e0ff */
[----:B------:R-:W-:Y:S01]  /*a4b0*/  IMAD R0, R5, c[0x0][0x4cc], R0 ;  /* 0x0001330005007a24 */ /* 0x000fe200078e0200 */
[----:B------:R-:W-:-:S05]  /*a4c0*/  IADD3.X R3, R6, R3, R7, P0, !PT ;  /* 0x0000000306037210 */ /* 0x000fca00007fe407 */
[----:B------:R-:W-:-:S05]  /*a4d0*/  IMAD.WIDE.U32 R2, R5, c[0x0][0x4c8], R2 ;  /* 0x0001320005027a25 */ /* 0x000fca00078e0002 */
[----:B------:R-:W-:Y:S02]  /*a4e0*/  IADD3 R0, R3, R0, RZ ;  /* 0x0000000003007210 */ /* 0x000fe40007ffe0ff */
[----:B------:R-:W-:-:S04]  /*a4f0*/  LEA R4, P0, R2, c[0x0][0x4a8], 0x2 ;  /* 0x00012a0002047a11 */ /* 0x000fc800078010ff */
[----:B------:R-:W-:Y:S02]  /*a500*/  LEA.HI.X R5, R2, c[0x0][0x4ac], R0, 0x2, P0 ;  /* 0x00012b0002057a11 */ /* 0x000fe400000f1400 */
[----:B------:R-:W-:-:S05]  /*a510*/  MOV R0, 0xff800000 ;  /* 0xff80000000007802 */ /* 0x000fca0000000f00 */
[----:B------:R-:W-:Y:S01]  /*a520*/  STG.E [R4.64], R0 ;  /* 0x0000000004007986 */ /* 0x000fe2000c101906 */
[----:B------:R-:W-:Y:S05]  /*a530*/  EXIT ;  /* 0x000000000000794d */ /* 0x000fea0003800000 */
.L_x_22:
[----:B------:R-:W-:-:S00]  /*a540*/  BRA `(.L_x_22) ;  /* 0xfffffff000007947 */ /* 0x000fc0000383ffff */
[----:B------:R-:W-:-:S00]  /*a550*/  NOP ;  /* 0x0000000000007918 */ /* 0x000fc00000000000 */
        /* <DEDUP_REMOVED lines=10> */
.L_x_1814:


//--------------------- .text._ZN7cutlass13device_kernelIN5flash19enable_sm80_to_sm89INS1_16FlashAttnFwdSm80INS1_25CollectiveMainloopFwdSm80ILi4ELi1ELb0EN4cute5tupleIJNS5_1CILi128EEENS7_ILi48EEENS7_ILi96EEEEEELi96ENS_6half_tEfNS_4arch4Sm80ELb0ELb0ELb0ELb1ELb1ELb0ELb1ELb1EEENS1_21CollectiveEpilogueFwdINS6_IJS8_SA_S9_EEENS6_IJNS7_ILi1EEESI_SI_EEESC_SE_Li128ELb1ELb1ELb1ELb0EEENS1_36VarlenDynamicPersistentTileSchedulerILi128ELi48ELi128ELi128ELb1ELb1ELb0ELb0ELb1ELb1EEEEEEEEEvNT_6ParamsE --------------------------
	.section	.text._ZN7cutlass13device_kernelIN5flash19enable_sm80_to_sm89INS1_16FlashAttnFwdSm80INS1_25CollectiveMainloopFwdSm80ILi4ELi1ELb0EN4cute5tupleIJNS5_1CILi128EEENS7_ILi48EEENS7_ILi96EEEEEELi96ENS_6half_tEfNS_4arch4Sm80ELb0ELb0ELb0ELb1ELb1ELb0ELb1ELb1EEENS1_21CollectiveEpilogueFwdINS6_IJS8_SA_S9_EEENS6_IJNS7_ILi1EEESI_SI_EEESC_SE_Li128ELb1ELb1ELb1ELb0EEENS1_36VarlenDynamicPersistentTileSchedulerILi128ELi48ELi128ELi128ELb1ELb1ELb0ELb0ELb1ELb1EEEEEEEEEvNT_6ParamsE,"ax",@progbits
	.sectioninfo	@"SHI_REGISTERS=255"
	.align	128
.text._ZN7cutlass13device_kernelIN5flash19enable_sm80_to_sm89INS1_16FlashAttnFwdSm80INS1_25CollectiveMainloopFwdSm80ILi4ELi1ELb0EN4cute5tupleIJNS5_1CILi128EEENS7_ILi48EEENS7_ILi96EEEEEELi96ENS_6half_tEfNS_4arch4Sm80ELb0ELb0ELb0ELb1ELb1ELb0ELb1ELb1EEENS1_21CollectiveEpilogueFwdINS6_IJS8_SA_S9_EEENS6_IJNS7_ILi1EEESI_SI_EEESC_SE_Li128ELb1ELb1ELb1ELb0EEENS1_36VarlenDynamicPersistentTileSchedulerILi128ELi48ELi128ELi128ELb1ELb1ELb0ELb0ELb1ELb1EEEEEEEEEvNT_6ParamsE:
        .type           _ZN7cutlass13device_kernelIN5flash19enable_sm80_to_sm89INS1_16FlashAttnFwdSm80INS1_25CollectiveMainloopFwdSm80ILi4ELi1ELb0EN4cute5tupleIJNS5_1CILi128EEENS7_ILi48EEENS7_ILi96EEEEEELi96ENS_6half_tEfNS_4arch4Sm80ELb0ELb0ELb0ELb1ELb1ELb0ELb1ELb1EEENS1_21CollectiveEpilogueFwdINS6_IJS8_SA_S9_EEENS6_IJNS7_ILi1EEESI_SI_EEESC_SE_Li128ELb1ELb1ELb1ELb0EEENS1_36VarlenDynamicPersistentTileSchedulerILi128ELi48ELi128ELi128ELb1ELb1ELb0ELb0ELb1ELb1EEEEEEEEEvNT_6ParamsE,@function
        .size           _ZN7cutlass13device_kernelIN5flash19enable_sm80_to_sm89INS1_16FlashAttnFwdSm80INS1_25CollectiveMainloopFwdSm80ILi4ELi1ELb0EN4cute5tupleIJNS5_1CILi128EEENS7_ILi48EEENS7_ILi96EEEEEELi96ENS_6half_tEfNS_4arch4Sm80ELb0ELb0ELb0ELb1ELb1ELb0ELb1ELb1EEENS1_21CollectiveEpilogueFwdINS6_IJS8_SA_S9_EEENS6_IJNS7_ILi1EEESI_SI_EEESC_SE_Li128ELb1ELb1ELb1ELb0EEENS1_36VarlenDynamicPersistentTileSchedulerILi128ELi48ELi128ELi128ELb1ELb1ELb0ELb0ELb1ELb1EEEEEEEEEvNT_6ParamsE,(.L_x_1815 - _ZN7cutlass13device_kernelIN5flash19enable_sm80_to_sm89INS1_16FlashAttnFwdSm80INS1_25CollectiveMainloopFwdSm80ILi4ELi1ELb0EN4cute5tupleIJNS5_1CILi128EEENS7_ILi48EEENS7_ILi96EEEEEELi96ENS_6half_tEfNS_4arch4Sm80ELb0ELb0ELb0ELb1ELb1ELb0ELb1ELb1EEENS1_21CollectiveEpilogueFwdINS6_IJS8_SA_S9_EEENS6_IJNS7_ILi1EEESI_SI_EEESC_SE_Li128ELb1ELb1ELb1ELb0EEENS1_36VarlenDynamicPersistentTileSchedulerILi128ELi48ELi128ELi128ELb1ELb1ELb0ELb0ELb1ELb1EEEEEEEEEvNT_6ParamsE)
        .other          _ZN7cutlass13device_kernelIN5flash19enable_sm80_to_sm89INS1_16FlashAttnFwdSm80INS1_25CollectiveMainloopFwdSm80ILi4ELi1ELb0EN4cute5tupleIJNS5_1CILi128EEENS7_ILi48EEENS7_ILi96EEEEEELi96ENS_6half_tEfNS_4arch4Sm80ELb0ELb0ELb0ELb1ELb1ELb0ELb1ELb1EEENS1_21CollectiveEpilogueFwdINS6_IJS8_SA_S9_EEENS6_IJNS7_ILi1EEESI_SI_EEESC_SE_Li128ELb1ELb1ELb1ELb0EEENS1_36VarlenDynamicPersistentTileSchedulerILi128ELi48ELi128ELi128ELb1ELb1ELb0ELb0ELb1ELb1EEEEEEEEEvNT_6ParamsE,@"STO_CUDA_ENTRY STV_DEFAULT"
_ZN7cutlass13device_kernelIN5flash19enable_sm80_to_sm89INS1_16FlashAttnFwdSm80INS1_25CollectiveMainloopFwdSm80ILi4ELi1ELb0EN4cute5tupleIJNS5_1CILi128EEENS7_ILi48EEENS7_ILi96EEEEEELi96ENS_6half_tEfNS_4arch4Sm80ELb0ELb0ELb0ELb1ELb1ELb0ELb1ELb1EEENS1_21CollectiveEpilogueFwdINS6_IJS8_SA_S9_EEENS6_IJNS7_ILi1EEESI_SI_EEESC_SE_Li128ELb1ELb1ELb1ELb0EEENS1_36VarlenDynamicPersistentTileSchedulerILi128ELi48ELi128ELi128ELb1ELb1ELb0ELb0ELb1ELb1EEEEEEEEEvNT_6ParamsE:
[----:B------:R-:W-:-:S03]  /*0000*/  MOV R1, c[0x0][0x28] ;  /* 0x00000a0000017a02 */ /* 0x000fc60000000f00 */
[----:B------:R-:W1:Y:S01]  /*0010*/  S2R R2, SR_TID.X ;  /* 0x0000000000027919 */ /* 0x000e620000002100 */
[----:B------:R-:W-:Y:S01]  /*0020*/  IADD3 R1, R1, -0x68, RZ ;  /* 0xffffff9801017810 */ /* 0x000fe20007ffe0ff */
[----:B------:R-:W-:Y:S01]  /*0030*/  ULDC.64 UR6, c[0x0][0x118] ;  /* 0x0000460000067ab9 */ /* 0x000fe20000000a00 */
[----:B-1----:R-:W-:-:S05]  /*0040*/  SHF.R.U32.HI R0, RZ, 0x5, R2 ;  /* 0x00000005ff007819 */ /* 0x002fca0000011602 */
[----:B------:R-:W1:Y:S02]  /*0050*/  SHFL.IDX PT, R3, R0, RZ, 0x1f ;  /* 0x00001fff00037589 */ /* 0x000e6400000e0000 */
[----:B-1----:R-:W-:Y:S02]  /*0060*/  ISETP.NE.AND P0, PT, R3, RZ, PT ;  /* 0x000000ff0300720c */ /* 0x002fe40003f05270 */
[----:B------:R1:W-:Y:S11]  /*0070*/  STL [R1+0x5c], R3 ;  /* 0x00005c0301007387 */ /* 0x0003f60000100800 */
[----:B------:R-:W-:Y:S06]  /*0080*/  @P0 BAR.SYNC.DEFER_BLOCKING 0x5, 0x80 ;  /* 0x0142000000000b1d */ /* 0x000fec0000010000 */
[----:B------:R-:W2:Y:S04]  /*0090*/  @P0 LDS.128 R244, [0xc080] ;  /* 0x00c08000fff40984 */ /* 0x000ea80000000c00 */
[----:B------:R-:W-:Y:S06]  /*00a0*/  @P0 BAR.ARV 0x4, 0x80 ;  /* 0x0102000000000b1d */ /* 0x000fec0000002000 */
[----:B------:R-:W-:Y:S05]  /*00b0*/  @P0 BRA `(.L_x_23) ;  /* 0x00000a7000000947 */ /* 0x000fea0003800000 */
[----:B-1----:R-:W-:Y:S01]  /*00c0*/  LOP3.LUT R12, R2, 0x1f, RZ, 0xc0, !PT ;  /* 0x0000001f020c7812 */ /* 0x002fe200078ec0ff */
[----:B------:R-:W-:Y:S01]  /*00d0*/  CS2R R8, SRZ ;  /* 0x0000000000087805 */ /* 0x000fe2000001ff00 */
[----:B------:R-:W-:-:S02]  /*00e0*/  IMAD.MOV.U32 R7, RZ, RZ, RZ ;  /* 0x000000ffff077224 */ /* 0x000fc400078e00ff */
[----:B------:R-:W-:-:S04]  /*00f0*/  ISETP.NE.AND P6, PT, R12, 0x1f, PT ;  /* 0x0000001f0c00780c */ /* 0x000fc80003fc5270 */
[----:B------:R-:W-:-:S13]  /*0100*/  ISETP.GE.OR P0, PT, R12, c[0x0][0x53c], !P6 ;  /* 0x00014f000c007a0c */ /* 0x000fda0007706670 */
[----:B------:R-:W-:Y:S02]  /*0110*/  @!P0 IMAD.MOV.U32 R4, RZ, RZ, 0x4 ;  /* 0x00000004ff048424 */ /* 0x000fe400078e00ff */
[----:B------:R-:W-:Y:S02]  /*0120*/  @!P0 IMAD.MOV.U32 R2, RZ, RZ, 0x4 ;  /* 0x00000004ff028424 */ /* 0x000fe400078e00ff */
[----:B------:R-:W-:-:S04]  /*0130*/  @!P0 IMAD.WIDE.U32 R4, R12, R4, c[0x0][0x580] ;  /* 0x000160000c048625 */ /* 0x000fc800078e0004 */
[C---:B------:R-:W-:Y:S01]  /*0140*/  @!P0 IMAD.WIDE.U32 R2, R12.reuse, R2, c[0x0][0x578] ;  /* 0x00015e000c028625 */ /* 0x040fe200078e0002 */
[----:B------:R-:W3:Y:S04]  /*0150*/  @!P0 LDG.E R8, [R4.64] ;  /* 0x0000000604088981 */ /* 0x000ee8000c1e1900 */
[----:B------:R-:W3:Y:S01]  /*0160*/  @!P0 LDG.E R7, [R2.64] ;  /* 0x0000000602078981 */ /* 0x000ee2000c1e1900 */
[C---:B------:R-:W-:Y:S01]  /*0170*/  ISETP.NE.AND P5, PT, R12.reuse, RZ, PT ;  /* 0x000000ff0c00720c */ /* 0x040fe20003fa5270 */
[----:B------:R-:W1:Y:S01]  /*0180*/  S2UR UR4, SR_CTAID.X ;  /* 0x00000000000479c3 */ /* 0x000e620000002500 */
[C---:B------:R-:W-:Y:S02]  /*0190*/  ISETP.GE.U32.AND P4, PT, R12.reuse, 0x2, PT ;  /* 0x000000020c00780c */ /* 0x040fe40003f86070 */
[----:B------:R-:W-:-:S02]  /*01a0*/  ISETP.GE.U32.AND P3, PT, R12, 0x4, PT ;  /* 0x000000040c00780c */ /* 0x000fc40003f66070 */
[C---:B------:R-:W-:Y:S02]  /*01b0*/  ISETP.GE.U32.AND P2, PT, R12.reuse, 0x8, PT ;  /* 0x000000080c00780c */ /* 0x040fe40003f46070 */
[----:B------:R-:W-:Y:S01]  /*01c0*/  ISETP.GE.U32.AND P1, PT, R12, 0x10, PT ;  /* 0x000000100c00780c */ /* 0x000fe20003f26070 */
[----:B---3--:R-:W-:-:S05]  /*01d0*/  IMAD R4, R8, R7, RZ ;  /* 0x0000000708047224 */ /* 0x008fca00078e02ff */
[----:B------:R-:W3:Y:S02]  /*01e0*/  SHFL.UP PT, R0, R4, 0x1, RZ ;  /* 0x0420000004007989 */ /* 0x000ee400000e00ff */
[----:B---3--:R-:W-:-:S05]  /*01f0*/  SEL R0, R0, RZ, P5 ;  /* 0x000000ff00007207 */ /* 0x008fca0002800000 */
[----:B------:R-:W-:-:S05]  /*0200*/  IMAD.IADD R4, R4, 0x1, R0 ;  /* 0x0000000104047824 */ /* 0x000fca00078e0200 */
        /* <DEDUP_REMOVED lines=12> */
[----:B------:R-:W3:Y:S02]  /*02d0*/  SHFL.IDX PT, R6, R4, 0x1f, 0x1f ;  /* 0x03e01f0004067f89 */ /* 0x000ee400000e0000 */
[----:B---3--:R-:W-:-:S04]  /*02e0*/  IMAD R6, R6, c[0x0][0x538], RZ ;  /* 0x00014e0006067a24 */ /* 0x008fc800078e02ff */
[----:B------:R-:W-:Y:S01]  /*02f0*/  IMAD.MOV.U32 R0, RZ, RZ, R6 ;  /* 0x000000ffff007224 */ /* 0x000fe200078e0006 */
[----:B-1----:R-:W-:-:S13]  /*0300*/  ISETP.GT.AND P0, PT, R6, UR4, PT ;  /* 0x0000000406007c0c */ /* 0x002fda000bf04270 */
[----:B------:R-:W-:Y:S05]  /*0310*/  @P0 BRA `(.L_x_24) ;  /* 0x0000027000000947 */ /* 0x000fea0003800000 */
[----:B------:R-:W-:Y:S02]  /*0320*/  MOV R6, R0 ;  /* 0x0000000000067202 */ /* 0x000fe40000000f00 */
[----:B------:R-:W-:-:S04]  /*0330*/  MOV R9, RZ ;  /* 0x000000ff00097202 */ /* 0x000fc80000000f00 */
.L_x_28:
[----:B------:R-:W-:-:S04]  /*0340*/  IADD3 R0, R9, 0x1f, RZ ;  /* 0x0000001f09007810 */ /* 0x000fc80007ffe0ff */
[----:B------:R-:W-:-:S13]  /*0350*/  ISETP.GE.AND P0, PT, R0, c[0x0][0x53c], PT ;  /* 0x00014f0000007a0c */ /* 0x000fda0003f06270 */
[----:B------:R-:W-:Y:S05]  /*0360*/  @P0 BRA `(.L_x_25) ;  /* 0x0000074000000947 */ /* 0x000fea0003800000 */
[----:B------:R-:W-:Y:S01]  /*0370*/  MOV R9, R0 ;  /* 0x0000000000097202 */ /* 0x000fe20000000f00 */
[----:B------:R-:W-:Y:S01]  /*0380*/  IMAD.MOV.U32 R7, RZ, RZ, RZ ;  /* 0x000000ffff077224 */ /* 0x000fe200078e00ff */
[----:B------:R-:W-:Y:S02]  /*0390*/  MOV R8, RZ ;  /* 0x000000ff00087202 */ /* 0x000fe40000000f00 */
[----:B------:R-:W-:-:S04]  /*03a0*/  IADD3 R0, R12, R9, RZ ;  /* 0x000000090c007210 */ /* 0x000fc80007ffe0ff */
[----:B------:R-:W-:-:S13]  /*03b0*/  ISETP.GE.OR P0, PT, R0, c[0x0][0x53c], !P6 ;  /* 0x00014f0000007a0c */ /* 0x000fda0007706670 */
[----:B------:R-:W-:Y:S01]  /*03c0*/  @!P0 MOV R2, 0x4 ;  /* 0x0000000400028802 */ /* 0x000fe20000000f00 */
[----:B------:R-:W-:-:S04]  /*03d0*/  @!P0 IMAD.MOV.U32 R3, RZ, RZ, 0x4 ;  /* 0x00000004ff038424 */ /* 0x000fc800078e00ff */
[----:B------:R-:W-:-:S04]  /*03e0*/  @!P0 IMAD.WIDE R4, R0, R2, c[0x0][0x580] ;  /* 0x0001600000048625 */ /* 0x000fc800078e0202 */
[----:B------:R-:W-:Y:S01]  /*03f0*/  @!P0 IMAD.WIDE R2, R0, R3, c[0x0][0x578] ;  /* 0x00015e0000028625 */ /* 0x000fe200078e0203 */
[----:B------:R-:W3:Y:S04]  /*0400*/  @!P0 LDG.E R8, [R4.64] ;  /* 0x0000000604088981 */ /* 0x000ee8000c1e1900 */
[----:B------:R-:W3:Y:S02]  /*0410*/  @!P0 LDG.E R7, [R2.64] ;  /* 0x0000000602078981 */ /* 0x000ee4000c1e1900 */
[----:B---3--:R-:W-:Y:S01]  /*0420*/  IMAD R5, R8, R7, RZ ;  /* 0x0000000708057224 */ /* 0x008fe200078e02ff */
[----:B------:R-:W-:Y:S05]  /*0430*/  BRA.DIV ~URZ, `(.L_x_26) ;  /* 0x0000c9f27f007947 */ /* 0x000fea000b800000 */
[----:B------:R1:W3:Y:S02]  /*0440*/  SHFL.UP PT, R0, R5, 0x1, RZ ;  /* 0x0420000005007989 */ /* 0x0002e400000e00ff */
.L_x_144:
[----:B---3--:R-:W-:-:S04]  /*0450*/  SEL R0, R0, RZ, P5 ;  /* 0x000000ff00007207 */ /* 0x008fc80002800000 */
[----:B-1----:R-:W-:Y:S01]  /*0460*/  IADD3 R5, R5, R0, RZ ;  /* 0x0000000005057210 */ /* 0x002fe20007ffe0ff */
[----:B------:R-:W-:Y:S05]  /*0470*/  BRA.DIV ~URZ, `(.L_x_27) ;  /* 0x0000ca127f007947 */ /* 0x000fea000b800000 */
[----:B------:R-:W1:Y:S02]  /*0480*/  SHFL.UP PT, R0, R5, 0x2, RZ ;  /* 0x0440000005007989 */ /* 0x000e6400000e00ff */
[----:B-1----:R-:W-:-:S05]  /*0490*/  SEL R0, R0, RZ, P4 ;  /* 0x000000ff00007207 */ /* 0x002fca0002000000 */
[----:B------:R-:W-:-:S05]  /*04a0*/  IMAD.IADD R0, R5, 0x1, R0 ;  /* 0x0000000105007824 */ /* 0x000fca00078e0200 */
        /* <DEDUP_REMOVED lines=9> */
[----:B------:R1:W3:Y:S02]  /*0540*/  SHFL.IDX PT, R0, R4, 0x1f, 0x1f ;  /* 0x03e01f0004007f89 */ /* 0x0002e400000e0000 */
.L_x_145:
[----:B---3--:R-:W-:-:S05]  /*0550*/  IMAD R0, R0, c[0x0][0x538], RZ ;  /* 0x00014e0000007a24 */ /* 0x008fca00078e02ff */
[----:B------:R-:W-:-:S04]  /*0560*/  IADD3 R6, R0, R6, RZ ;  /* 0x0000000600067210 */ /* 0x000fc80007ffe0ff */
[----:B------:R-:W-:-:S13]  /*0570*/  ISETP.GT.AND P0, PT, R6, UR4, PT ;  /* 0x0000000406007c0c */ /* 0x000fda000bf04270 */
[----:B-12---:R-:W-:Y:S05]  /*0580*/  @!P0 BRA `(.L_x_28) ;  /* 0xfffffdb000008947 */ /* 0x006fea000383ffff */
.L_x_24:
[----:B--2---:R-:W-:-:S05]  /*0590*/  IADD3 R244, -R0, R6, RZ ;  /* 0x0000000600f47210 */ /* 0x004fca0007ffe1ff */
[----:B------:R-:W-:-:S05]  /*05a0*/  IMAD R0, R4, c[0x0][0x538], R244 ;  /* 0x00014e0004007a24 */ /* 0x000fca00078e02f4 */
[----:B------:R-:W-:Y:S01]  /*05b0*/  ISETP.GT.AND P0, PT, R0, UR4, PT ;  /* 0x0000000400007c0c */ /* 0x000fe2000bf04270 */
[----:B------:R-:W-:-:S12]  /*05c0*/  BRA.DIV ~URZ, `(.L_x_29) ;  /* 0x0000ca827f007947 */ /* 0x000fd8000b800000 */
[----:B------:R-:W-:-:S04]  /*05d0*/  VOTE.ANY R0, PT, !P0 ;  /* 0x0000000000007806 */ /* 0x000fc800040e0100 */
.L_x_146:
[----:B------:R1:W2:Y:S01]  /*05e0*/  POPC R247, R0 ;  /* 0x0000000000f77309 */ /* 0x0002a20000000000 */
[----:B------:R-:W-:Y:S05]  /*05f0*/  BRA.DIV ~URZ, `(.L_x_30) ;  /* 0x0000ca927f007947 */ /* 0x000fea000b800000 */
[----:B--2---:R2:W3:Y:S01]  /*0600*/  SHFL.IDX PT, R11, R8, R247, 0x1f ;  /* 0x00001ff7080b7589 */ /* 0x0044e200000e0000 */
[----:B------:R-:W-:-:S03]  /*0610*/  MOV R6, RZ ;  /* 0x000000ff00067202 */ /* 0x000fc60000000f00 */
[----:B------:R2:W4:Y:S04]  /*0620*/  SHFL.IDX PT, R10, R7, R247, 0x1f ;  /* 0x00001ff7070a7589 */ /* 0x00052800000e0000 */
.L_x_147:
[----:B------:R-:W-:Y:S01]  /*0630*/  ISETP.NE.AND P0, PT, R0, RZ, PT ;  /* 0x000000ff0000720c */ /* 0x000fe20003f05270 */
[----:B------:R-:W-:-:S12]  /*0640*/  BSSY B0, `(.L_x_31) ;  /* 0x0000005000007945 */ /* 0x000fd80003800000 */
[----:B------:R-:W-:Y:S05]  /*0650*/  @!P0 BRA `(.L_x_32) ;  /* 0x0000003000008947 */ /* 0x000fea0003800000 */
[----:B------:R-:W-:Y:S01]  /*0660*/  IADD3 R198, R247, -0x1, RZ ;  /* 0xfffffffff7c67810 */ /* 0x000fe20007ffe0ff */
[----:B------:R-:W-:Y:S05]  /*0670*/  BRA.DIV ~URZ, `(.L_x_33) ;  /* 0x0000caf27f007947 */ /* 0x000fea000b800000 */
[----:B------:R1:W2:Y:S02]  /*0680*/  SHFL.IDX PT, R6, R4, R198, 0x1f ;  /* 0x00001fc604067589 */ /* 0x0002a400000e0000 */
.L_x_32:
[----:B------:R-:W-:Y:S05]  /*0690*/  BSYNC B0 ;  /* 0x0000000000007941 */ /* 0x000fea0003800000 */
.L_x_31:
[----:B-1-3--:R-:W-:Y:S01]  /*06a0*/  IABS R0, R11 ;  /* 0x0000000b00007213 */ /* 0x00afe20000000000 */
[----:B--2---:R-:W-:Y:S02]  /*06b0*/  IMAD R244, R6, c[0x0][0x538], R244 ;  /* 0x00014e0006f47a24 */ /* 0x004fe400078e02f4 */
[----:B------:R-:W-:Y:S02]  /*06c0*/  IMAD.IADD R247, R247, 0x1, R9 ;  /* 0x00000001f7f77824 */ /* 0x000fe400078e0209 */
[----:B------:R-:W-:Y:S01]  /*06d0*/  IMAD.MOV.U32 R5, RZ, RZ, R0 ;  /* 0x000000ffff057224 */ /* 0x000fe200078e0000 */
[----:B----4-:R-:W-:Y:S02]  /*06e0*/  IABS R0, R10 ;  /* 0x0000000a00007213 */ /* 0x010fe40000000000 */
[----:B------:R-:W-:Y:S01]  /*06f0*/  IADD3 R245, -R244, UR4, RZ ;  /* 0x00000004f4f57c10 */ /* 0x000fe2000fffe1ff */
[----:B------:R-:W1:Y:S02]  /*0700*/  I2F.RP R2, R5 ;  /* 0x0000000500027306 */ /* 0x000e640000209400 */
[----:B------:R-:W-:Y:S01]  /*0710*/  IMAD.MOV.U32 R7, RZ, RZ, R0 ;  /* 0x000000ffff077224 */ /* 0x000fe200078e0000 */
[----:B------:R-:W-:-:S02]  /*0720*/  IABS R6, R245 ;  /* 0x000000f500067213 */ /* 0x000fc40000000000 */
[----:B------:R-:W-:-:S03]  /*0730*/  IABS R0, R11 ;  /* 0x0000000b00007213 */ /* 0x000fc60000000000 */
[----:B------:R-:W-:Y:S01]  /*0740*/  I2F.RP R8, R7 ;  /* 0x0000000700087306 */ /* 0x000fe20000209400 */
[----:B------:R-:W-:-:S07]  /*0750*/  IADD3 R0, RZ, -R0, RZ ;  /* 0x80000000ff007210 */ /* 0x000fce0007ffe0ff */
[----:B-1----:R-:W1:Y:S02]  /*0760*/  MUFU.RCP R2, R2 ;  /* 0x0000000200027308 */ /* 0x002e640000001000 */
[----:B-1----:R-:W-:-:S06]  /*0770*/  IADD3 R2, R2, 0xffffffe, RZ ;  /* 0x0ffffffe02027810 */ /* 0x002fcc0007ffe0ff */
[----:B------:R-:W1:Y:S02]  /*0780*/  F2I.FTZ.U32.TRUNC.NTZ R3, R2 ;  /* 0x0000000200037305 */ /* 0x000e64000021f000 */
[----:B-1----:R-:W-:-:S04]  /*0790*/  IMAD.MOV R2, RZ, RZ, -R3 ;  /* 0x000000ffff027224 */ /* 0x002fc800078e0a03 */
[----:B------:R-:W-:Y:S02]  /*07a0*/  IMAD R4, R2, R5, RZ ;  /* 0x0000000502047224 */ /* 0x000fe400078e02ff */
[----:B------:R-:W-:-:S04]  /*07b0*/  IMAD.MOV.U32 R2, RZ, RZ, RZ ;  /* 0x000000ffff027224 */ /* 0x000fc800078e00ff */
[----:B------:R-:W-:-:S04]  /*07c0*/  IMAD.HI.U32 R2, R3, R4, R2 ;  /* 0x0000000403027227 */ /* 0x000fc800078e0002 */
[----:B------:R-:W-:-:S04]  /*07d0*/  IMAD.MOV.U32 R3, RZ, RZ, R6 ;  /* 0x000000ffff037224 */ /* 0x000fc800078e0006 */
[----:B------:R-:W-:-:S04]  /*07e0*/  IMAD.HI.U32 R2, R2, R3, RZ ;  /* 0x0000000302027227 */ /* 0x000fc800078e00ff */
[----:B------:R-:W-:Y:S02]  /*07f0*/  IMAD R0, R2, R0, R3 ;  /* 0x0000000002007224 */ /* 0x000fe400078e0203 */
[----:B------:R-:W1:Y:S03]  /*0800*/  MUFU.RCP R3, R8 ;  /* 0x0000000800037308 */ /* 0x000e660000001000 */
[----:B------:R-:W-:-:S13]  /*0810*/  ISETP.GT.U32.AND P1, PT, R5, R0, PT ;  /* 0x000000000500720c */ /* 0x000fda0003f24070 */
[----:B------:R-:W-:Y:S01]  /*0820*/  @!P1 IMAD.IADD R0, R0, 0x1, -R5 ;  /* 0x0000000100009824 */ /* 0x000fe200078e0a05 */
[----:B-1----:R-:W-:Y:S02]  /*0830*/  IADD3 R3, R3, 0xffffffe, RZ ;  /* 0x0ffffffe03037810 */ /* 0x002fe40007ffe0ff */
[----:B------:R-:W-:Y:S02]  /*0840*/  @!P1 IADD3 R2, R2, 0x1, RZ ;  /* 0x0000000102029810 */ /* 0x000fe40007ffe0ff */
[----:B------:R-:W-:Y:S02]  /*0850*/  ISETP.GE.U32.AND P2, PT, R0, R5, PT ;  /* 0x000000050000720c */ /* 0x000fe40003f46070 */
[----:B------:R-:W1:Y:S01]  /*0860*/  F2I.FTZ.U32.TRUNC.NTZ R3, R3 ;  /* 0x0000000300037305 */ /* 0x000e62000021f000 */
[----:B------:R-:W-:Y:S02]  /*0870*/  LOP3.LUT R0, R245, R11, RZ, 0x3c, !PT ;  /* 0x0000000bf5007212 */ /* 0x000fe400078e3cff */
[----:B------:R-:W-:-:S02]  /*0880*/  ISETP.NE.AND P1, PT, R11, RZ, PT ;  /* 0x000000ff0b00720c */ /* 0x000fc40003f25270 */
[----:B------:R-:W-:-:S06]  /*0890*/  ISETP.GE.AND P0, PT, R0, RZ, PT ;  /* 0x000000ff0000720c */ /* 0x000fcc0003f06270 */
[----:B------:R-:W-:Y:S02]  /*08a0*/  @P2 IADD3 R2, R2, 0x1, RZ ;  /* 0x0000000102022810 */ /* 0x000fe40007ffe0ff */
[----:B-1----:R-:W-:-:S03]  /*08b0*/  IADD3 R0, RZ, -R3, RZ ;  /* 0x80000003ff007210 */ /* 0x002fc60007ffe0ff */
[----:B------:R-:W-:Y:S01]  /*08c0*/  IMAD.MOV.U32 R4, RZ, RZ, R2 ;  /* 0x000000ffff047224 */ /* 0x000fe200078e0002 */
[----:B------:R-:W-:-:S03]  /*08d0*/  MOV R2, RZ ;  /* 0x000000ff00027202 */ /* 0x000fc60000000f00 */
[----:B------:R-:W-:Y:S01]  /*08e0*/  @!P0 IMAD.MOV R4, RZ, RZ, -R4 ;  /* 0x000000ffff048224 */ /* 0x000fe200078e0a04 */
[----:B------:R-:W-:Y:S01]  /*08f0*/  @!P1 LOP3.LUT R4, RZ, R11, RZ, 0x33, !PT ;  /* 0x0000000bff049212 */ /* 0x000fe200078e33ff */
[----:B------:R-:W-:Y:S01]  /*0900*/  IMAD.MOV.U32 R5, RZ, RZ, R0 ;  /* 0x000000ffff057224 */ /* 0x000fe200078e0000 */
[----:B------:R-:W-:Y:S02]  /*0910*/  IABS R0, R10 ;  /* 0x0000000a00007213 */ /* 0x000fe40000000000 */
[----:B------:R-:W-:Y:S01]  /*0920*/  IABS R8, R4 ;  /* 0x0000000400087213 */ /* 0x000fe20000000000 */
[----:B------:R-:W-:Y:S02]  /*0930*/  IMAD R5, R5, R7, RZ ;  /* 0x0000000705057224 */ /* 0x000fe400078e02ff */
[----:B------:R-:W-:Y:S02]  /*0940*/  IMAD.MOV R6, RZ, RZ, -R0 ;  /* 0x000000ffff067224 */ /* 0x000fe400078e0a00 */
[----:B------:R-:W-:-:S04]  /*0950*/  IMAD.HI.U32 R0, R3, R5, R2 ;  /* 0x0000000503007227 */ /* 0x000fc800078e0002 */
[----:B------:R-:W-:Y:S02]  /*0960*/  IMAD.MOV.U32 R2, RZ, RZ, R8 ;  /* 0x000000ffff027224 */ /* 0x000fe400078e0008 */
[----:B------:R-:W-:Y:S02]  /*0970*/  IMAD.MOV.U32 R3, RZ, RZ, R6 ;  /* 0x000000ffff037224 */ /* 0x000fe400078e0006 */
[----:B------:R-:W-:-:S04]  /*0980*/  IMAD.HI.U32 R0, R0, R2, RZ ;  /* 0x0000000200007227 */ /* 0x000fc800078e00ff */
[----:B------:R-:W-:Y:S02]  /*0990*/  IMAD R2, R0, R3, R2 ;  /* 0x0000000300027224 */ /* 0x000fe400078e0202 */
[----:B------:R-:W-:-:S03]  /*09a0*/  IMAD R3, R4, R11, RZ ;  /* 0x0000000b04037224 */ /* 0x000fc600078e02ff */
[----:B------:R-:W-:Y:S02]  /*09b0*/  ISETP.GT.U32.AND P1, PT, R7, R2, PT ;  /* 0x000000020700720c */ /* 0x000fe40003f24070 */
[----:B------:R-:W-:-:S11]  /*09c0*/  IADD3 R245, R245, -R3, RZ ;  /* 0x80000003f5f57210 */ /* 0x000fd60007ffe0ff */
[----:B------:R-:W-:Y:S01]  /*09d0*/  @!P1 IMAD.IADD R2, R2, 0x1, -R7 ;  /* 0x0000000102029824 */ /* 0x000fe200078e0a07 */
[----:B------:R-:W-:Y:S02]  /*09e0*/  @!P1 IADD3 R0, R0, 0x1, RZ ;  /* 0x0000000100009810 */ /* 0x000fe40007ffe0ff */
[----:B------:R-:W-:Y:S02]  /*09f0*/  ISETP.NE.AND P1, PT, R10, RZ, PT ;  /* 0x000000ff0a00720c */ /* 0x000fe40003f25270 */
[----:B------:R-:W-:Y:S02]  /*0a00*/  ISETP.GE.U32.AND P2, PT, R2, R7, PT ;  /* 0x000000070200720c */ /* 0x000fe40003f46070 */
[----:B------:R-:W-:-:S04]  /*0a10*/  LOP3.LUT R2, R4, R10, RZ, 0x3c, !PT ;  /* 0x0000000a04027212 */ /* 0x000fc800078e3cff */
[----:B------:R-:W-:-:S07]  /*0a20*/  ISETP.GE.AND P0, PT, R2, RZ, PT ;  /* 0x000000ff0200720c */ /* 0x000fce0003f06270 */
[----:B------:R-:W-:-:S06]  /*0a30*/  @P2 IADD3 R0, R0, 0x1, RZ ;  /* 0x0000000100002810 */ /* 0x000fcc0007ffe0ff */
[----:B------:R-:W-:Y:S02]  /*0a40*/  @!P0 IADD3 R0, -R0, RZ, RZ ;  /* 0x000000ff00008210 */ /* 0x000fe40007ffe1ff */
[----:B------:R-:W-:-:S05]  /*0a50*/  @!P1 LOP3.LUT R0, RZ, R10, RZ, 0x33, !PT ;  /* 0x0000000aff009212 */ /* 0x000fca00078e33ff */
[--C-:B------:R-:W-:Y:S02]  /*0a60*/  IMAD.MOV R2, RZ, RZ, -R0.reuse ;  /* 0x000000ffff027224 */ /* 0x100fe400078e0a00 */
[C---:B------:R-:W-:Y:S02]  /*0a70*/  IMAD R0, R10.reuse, 0x1000000, R0 ;  /* 0x010000000a007824 */ /* 0x040fe400078e0200 */
[----:B------:R-:W-:-:S04]  /*0a80*/  IMAD R2, R10, R2, R4 ;  /* 0x000000020a027224 */ /* 0x000fc800078e0204 */
[----:B------:R-:W-:Y:S01]  /*0a90*/  IMAD R246, R2, 0x10000, R0 ;  /* 0x0001000002f67824 */ /* 0x000fe200078e0200 */
[----:B------:R-:W-:Y:S05]  /*0aa0*/  BRA `(.L_x_34) ;  /* 0x0000004000007947 */ /* 0x000fea0003800000 */
.L_x_25:
[----:B--2---:R-:W-:Y:S01]  /*0ab0*/  IMAD.MOV.U32 R245, RZ, RZ, RZ ;  /* 0x000000fffff57224 */ /* 0x004fe200078e00ff */
[----:B------:R-:W-:Y:S01]  /*0ac0*/  MOV R246, RZ ;  /* 0x000000ff00f67202 */ /* 0x000fe20000000f00 */
[----:B------:R-:W-:Y:S01]  /*0ad0*/  IMAD.U32 R244, RZ, RZ, UR4 ;  /* 0x00000004fff47e24 */ /* 0x000fe2000f8e00ff */
[----:B------:R-:W-:Y:S02]  /*0ae0*/  MOV R247, c[0x0][0x53c] ;  /* 0x00014f0000f77a02 */ /* 0x000fe40000000f00 */
.L_x_34:
[----:B------:R-:W-:Y:S01]  /*0af0*/  ISETP.NE.AND P0, PT, R12, RZ, PT ;  /* 0x000000ff0c00720c */ /* 0x000fe20003f05270 */
[----:B------:R-:W-:-:S12]  /*0b00*/  WARPSYNC 0xffffffff ;  /* 0xffffffff00007948 */ /* 0x000fd80003800000 */
[----:B------:R1:W-:Y:S04]  /*0b10*/  @!P0 STS.128 [0xc080], R244 ;  /* 0x00c080f4ff008388 */ /* 0x0003e80000000c00 */
[----:B------:R-:W-:Y:S06]  /*0b20*/  BAR.ARV 0x5, 0x80 ;  /* 0x0142000000007b1d */ /* 0x000fec0000002000 */
.L_x_23:
[----:B-12---:R-:W-:-:S13]  /*0b30*/  ISETP.GE.AND P0, PT, R247, c[0x0][0x53c], PT ;  /* 0x00014f00f7007a0c */ /* 0x006fda0003f06270 */
[----:B------:R-:W-:Y:S05]  /*0b40*/  @P0 EXIT ;  /* 0x000000000000094d */ /* 0x000fea0003800000 */
[----:B------:R-:W1:Y:S01]  /*0b50*/  S2R R11, SR_TID.X ;  /* 0x00000000000b7919 */ /* 0x000e620000002100 */
[----:B------:R-:W-:Y:S02]  /*0b60*/  ULDC UR5, c[0x0][0x2ac] ;  /* 0x0000ab0000057ab9 */ /* 0x000fe40000000800 */
[----:B------:R-:W-:Y:S02]  /*0b70*/  ULDC UR4, c[0x0][0x1d0] ;  /* 0x0000740000047ab9 */ /* 0x000fe40000000800 */
[----:B------:R-:W-:Y:S01]  /*0b80*/  UIMAD UR5, UR5, UR4, URZ ;  /* 0x00000004050572a4 */ /* 0x000fe2000f8e023f */
[----:B-1----:R-:W-:-:S04]  /*0b90*/  SHF.R.S32.HI R9, RZ, 0x1f, R11 ;  /* 0x0000001fff097819 */ /* 0x002fc8000001140b */
[CC--:B------:R-:W-:Y:S02]  /*0ba0*/  LEA.HI R2, R9.reuse, R11.reuse, RZ, 0x4 ;  /* 0x0000000b09027211 */ /* 0x0c0fe400078f20ff */
[CC--:B------:R-:W-:Y:S02]  /*0bb0*/  LEA.HI R17, R9.reuse, R11.reuse, RZ, 0x3 ;  /* 0x0000000b09117211 */ /* 0x0c0fe400078f18ff */
[----:B------:R-:W-:Y:S02]  /*0bc0*/  SHF.R.S32.HI R4, RZ, 0x4, R2 ;  /* 0x00000004ff047819 */ /* 0x000fe40000011402 */
[----:B------:R-:W-:Y:S02]  /*0bd0*/  LEA.HI R8, R9, R11, RZ, 0x2 ;  /* 0x0000000b09087211 */ /* 0x000fe400078f10ff */
[C---:B------:R-:W-:Y:S02]  /*0be0*/  LEA.HI R0, R2.reuse, R4, RZ, 0x1 ;  /* 0x0000000402007211 */ /* 0x040fe400078f08ff */
[----:B------:R-:W-:-:S02]  /*0bf0*/  LOP3.LUT R2, R2, 0xfffffff0, RZ, 0xc0, !PT ;  /* 0xfffffff002027812 */ /* 0x000fc400078ec0ff */
[----:B------:R-:W-:Y:S02]  /*0c00*/  SHF.R.S32.HI R5, RZ, 0x3, R17 ;  /* 0x00000003ff057819 */ /* 0x000fe40000011411 */
[----:B------:R-:W-:Y:S01]  /*0c10*/  LOP3.LUT R3, R0, 0xfffffffe, RZ, 0xc0, !PT ;  /* 0xfffffffe00037812 */ /* 0x000fe200078ec0ff */
[----:B------:R-:W-:Y:S01]  /*0c20*/  IMAD.IADD R0, R11, 0x1, -R2 ;  /* 0x000000010b007824 */ /* 0x000fe200078e0a02 */
[----:B------:R-:W-:Y:S01]  /*0c30*/  LOP3.LUT R227, R8, 0xfffffffc, RZ, 0xc0, !PT ;  /* 0xfffffffc08e37812 */ /* 0x000fe200078ec0ff */
[----:B------:R-:W-:Y:S01]  /*0c40*/  IMAD.SHL.U32 R2, R5, 0x40, RZ ;  /* 0x0000004005027824 */ /* 0x000fe200078e00ff */
[----:B------:R-:W-:Y:S01]  /*0c50*/  LEA.HI R5, R9, R11, RZ, 0x5 ;  /* 0x0000000b09057211 */ /* 0x000fe200078f28ff */
[----:B------:R-:W-:Y:S01]  /*0c60*/  IMAD.IADD R12, R4, 0x1, -R3 ;  /* 0x00000001040c7824 */ /* 0x000fe200078e0a03 */
[----:B------:R-:W-:Y:S01]  /*0c70*/  LEA.HI R7, R0, R0, RZ, 0x1 ;  /* 0x0000000000077211 */ /* 0x000fe200078f08ff */
[----:B------:R-:W-:Y:S01]  /*0c80*/  IMAD.IADD R227, R11, 0x1, -R227 ;  /* 0x000000010be37824 */ /* 0x000fe200078e0ae3 */
[----:B------:R-:W-:-:S02]  /*0c90*/  LOP3.LUT R2, R2, 0xc0, RZ, 0xc0, !PT ;  /* 0x000000c002027812 */ /* 0x000fc400078ec0ff */
[----:B------:R-:W-:Y:S01]  /*0ca0*/  LOP3.LUT R4, R7, 0x7fffffe, RZ, 0xc0, !PT ;  /* 0x07fffffe07047812 */ /* 0x000fe200078ec0ff */
[----:B------:R-:W-:Y:S01]  /*0cb0*/  IMAD.SHL.U32 R196, R227, 0x8, RZ ;  /* 0x00000008e3c47824 */ /* 0x000fe200078e00ff */
[----:B------:R-:W-:Y:S02]  /*0cc0*/  SHF.R.S32.HI R6, RZ, 0x1f, R0 ;  /* 0x0000001fff067819 */ /* 0x000fe40000011400 */
[----:B------:R-:W-:Y:S01]  /*0cd0*/  SHF.R.U32.HI R3, RZ, 0x3, R2 ;  /* 0x00000003ff037819 */ /* 0x000fe20000011602 */
[----:B------:R-:W-:Y:S01]  /*0ce0*/  IMAD.IADD R14, R0, 0x1, -R4 ;  /* 0x00000001000e7824 */ /* 0x000fe200078e0a04 */
[----:B------:R-:W-:Y:S02]  /*0cf0*/  LOP3.LUT R2, R2, 0x18, R196, 0xf8, !PT ;  /* 0x0000001802027812 */ /* 0x000fe400078ef8c4 */
[----:B------:R-:W-:Y:S02]  /*0d00*/  LEA.HI R16, R6, R0, RZ, 0x3 ;  /* 0x0000000006107211 */ /* 0x000fe400078f18ff */
[----:B------:R-:W-:-:S02]  /*0d10*/  LOP3.LUT R0, R5, 0xffffffe0, RZ, 0xc0, !PT ;  /* 0xffffffe005007812 */ /* 0x000fc400078ec0ff */
[----:B------:R-:W-:Y:S02]  /*0d20*/  SHF.R.S32.HI R230, RZ, 0x2, R8 ;  /* 0x00000002ffe67819 */ /* 0x000fe40000011408 */
[----:B------:R-:W-:Y:S01]  /*0d30*/  LOP3.LUT R4, R17, 0xfffffff8, RZ, 0xc0, !PT ;  /* 0xfffffff811047812 */ /* 0x000fe200078ec0ff */
[C---:B------:R-:W-:Y:S01]  /*0d40*/  IMAD.IADD R19, R11.reuse, 0x1, -R0 ;  /* 0x000000010b137824 */ /* 0x040fe200078e0a00 */
[----:B------:R-:W-:Y:S02]  /*0d50*/  LOP3.LUT R10, R2, R3, RZ, 0x3c, !PT ;  /* 0x00000003020a7212 */ /* 0x000fe400078e3cff */
[--C-:B------:R-:W-:Y:S01]  /*0d60*/  SHF.R.S32.HI R6, RZ, 0x5, R5.reuse ;  /* 0x00000005ff067819 */ /* 0x100fe20000011405 */
[----:B------:R-:W-:Y:S01]  /*0d70*/  IMAD.IADD R4, R11, 0x1, -R4 ;  /* 0x000000010b047824 */ /* 0x000fe200078e0a04 */
[----:B------:R-:W-:Y:S02]  /*0d80*/  SHF.R.S32.HI R2, RZ, 0x1f, R5 ;  /* 0x0000001fff027819 */ /* 0x000fe40000011405 */
[----:B------:R-:W-:-:S02]  /*0d90*/  LEA.HI R3, R8, R230, RZ, 0x1 ;  /* 0x000000e608037211 */ /* 0x000fc400078f08ff */
[----:B------:R-:W-:Y:S02]  /*0da0*/  LEA.HI R0, R2, R6, RZ, 0x2 ;  /* 0x0000000602007211 */ /* 0x000fe400078f10ff */
[----:B------:R-:W-:Y:S02]  /*0db0*/  LOP3.LUT R2, R3, 0x7fffffe, RZ, 0xc0, !PT ;  /* 0x07fffffe03027812 */ /* 0x000fe400078ec0ff */
[----:B------:R-:W-:Y:S02]  /*0dc0*/  SHF.R.S32.HI R9, RZ, 0x1f, R8 ;  /* 0x0000001fff097819 */ /* 0x000fe40000011408 */
[----:B------:R-:W-:Y:S01]  /*0dd0*/  SHF.R.S32.HI R3, RZ, 0x1f, R19 ;  /* 0x0000001fff037819 */ /* 0x000fe20000011413 */
[----:B------:R-:W-:Y:S01]  /*0de0*/  IMAD.IADD R2, R230, 0x1, -R2 ;  /* 0x00000001e6027824 */ /* 0x000fe200078e0a02 */
[----:B------:R-:W-:Y:S02]  /*0df0*/  LEA.HI R8, R4, R4, RZ, 0x1 ;  /* 0x0000000404087211 */ /* 0x000fe400078f08ff */
[----:B------:R-:W-:-:S02]  /*0e00*/  LOP3.LUT R0, R0, 0xffffffc, RZ, 0xc0, !PT ;  /* 0x0ffffffc00007812 */ /* 0x000fc400078ec0ff */
[----:B------:R-:W-:Y:S02]  /*0e10*/  LEA.HI R13, R3, R19, RZ, 0x2 ;  /* 0x00000013030d7211 */ /* 0x000fe400078f10ff */
[----:B------:R-:W-:Y:S01]  /*0e20*/  LOP3.LUT R3, R8, 0x3fffffe, RZ, 0xc0, !PT ;  /* 0x03fffffe08037812 */ /* 0x000fe200078ec0ff */
[----:B------:R-:W-:Y:S01]  /*0e30*/  IMAD.IADD R5, R6, 0x1, -R0 ;  /* 0x0000000106057824 */ /* 0x000fe200078e0a00 */
[----:B------:R-:W-:Y:S01]  /*0e40*/  IADD3 R229, R196, 0x40, RZ ;  /* 0x00000040c4e57810 */ /* 0x000fe20007ffe0ff */
[----:B------:R-:W-:Y:S01]  /*0e50*/  IMAD R0, R6, 0x8, R2 ;  /* 0x0000000806007824 */ /* 0x000fe200078e0202 */
[----:B------:R-:W-:Y:S01]  /*0e60*/  SHF.R.S32.HI R2, RZ, 0x2, R13 ;  /* 0x00000002ff027819 */ /* 0x000fe2000001140d */
[----:B------:R-:W-:Y:S01]  /*0e70*/  IMAD.IADD R11, R4, 0x1, -R3 ;  /* 0x00000001040b7824 */ /* 0x000fe200078e0a03 */
[----:B------:R-:W-:Y:S01]  /*0e80*/  LEA.HI R3, R9, R230, RZ, 0x3 ;  /* 0x000000e609037211 */ /* 0x000fe200078f18ff */
[----:B------:R-:W-:Y:S01]  /*0e90*/  IMAD.U32 R4, R0, 0x20, R10 ;  /* 0x0000002000047824 */ /* 0x000fe200078e000a */
[----:B------:R-:W-:Y:S01]  /*0ea0*/  LEA.HI R0, R227, R227, RZ, 0x1 ;  /* 0x000000e3e3007211 */ /* 0x000fe200078f08ff */
[----:B------:R-:W-:Y:S01]  /*0eb0*/  IMAD R18, R5, 0x10, R2 ;  /* 0x0000001005127824 */ /* 0x000fe200078e0202 */
[----:B------:R-:W-:Y:S01]  /*0ec0*/  LOP3.LUT R2, R3, 0xfffffff8, RZ, 0xc0, !PT ;  /* 0xfffffff803027812 */ /* 0x000fe200078ec0ff */
[----:B------:R-:W-:Y:S01]  /*0ed0*/  IMAD.SHL.U32 R6, R6, 0x200, RZ ;  /* 0x0000020006067824 */ /* 0x000fe200078e00ff */
[----:B------:R1:W-:Y:S01]  /*0ee0*/  STL [R1+0x3c], R4 ;  /* 0x00003c0401007387 */ /* 0x0003e20000100800 */
[----:B------:R-:W-:-:S02]  /*0ef0*/  SHF.R.S32.HI R9, RZ, 0x1, R7 ;  /* 0x00000001ff097819 */ /* 0x000fc40000011407 */
[----:B------:R-:W-:Y:S01]  /*0f00*/  IMAD.IADD R3, R230, 0x1, -R2 ;  /* 0x00000001e6037824 */ /* 0x000fe200078e0a02 */
[----:B------:R-:W-:Y:S01]  /*0f10*/  SHF.R.S32.HI R10, RZ, 0x1f, R7 ;  /* 0x0000001fff0a7819 */ /* 0x000fe20000011407 */
[----:B------:R-:W-:Y:S01]  /*0f20*/  IMAD.SHL.U32 R2, R0, 0x20, RZ ;  /* 0x0000002000027824 */ /* 0x000fe200078e00ff */
[----:B------:R-:W-:Y:S01]  /*0f30*/  STL [R1+0x60], R18 ;  /* 0x0000601201007387 */ /* 0x000fe20000100800 */
[----:B------:R-:W-:Y:S02]  /*0f40*/  IADD3 R228, R196, 0x20, RZ ;  /* 0x00000020c4e47810 */ /* 0x000fe40007ffe0ff */
[----:B------:R-:W-:Y:S02]  /*0f50*/  LEA.HI R7, R3, R3, RZ, 0x1 ;  /* 0x0000000303077211 */ /* 0x000fe400078f08ff */
[----:B------:R-:W-:Y:S02]  /*0f60*/  LOP3.LUT R2, R2, 0xffffffc0, RZ, 0xc0, !PT ;  /* 0xffffffc002027812 */ /* 0x000fe400078ec0ff */
[----:B------:R-:W-:-:S02]  /*0f70*/  LOP3.LUT R5, R7, 0x3fffffe, RZ, 0xc0, !PT ;  /* 0x03fffffe07057812 */ /* 0x000fc400078ec0ff */
[----:B-1----:R-:W-:Y:S02]  /*0f80*/  LOP3.LUT R4, R0, 0x1ffffffe, RZ, 0xc0, !PT ;  /* 0x1ffffffe00047812 */ /* 0x002fe400078ec0ff */
[----:B------:R-:W-:Y:S01]  /*0f90*/  SHF.R.S32.HI R0, RZ, 0x1, R8 ;  /* 0x00000001ff007819 */ /* 0x000fe20000011408 */
[----:B------:R-:W-:Y:S02]  /*0fa0*/  IMAD.IADD R8, R3, 0x1, -R5 ;  /* 0x0000000103087824 */ /* 0x000fe400078e0a05 */
[C---:B------:R-:W-:Y:S01]  /*0fb0*/  IMAD.IADD R4, R227.reuse, 0x1, -R4 ;  /* 0x00000001e3047824 */ /* 0x040fe200078e0a04 */
[C---:B------:R-:W-:Y:S01]  /*0fc0*/  LOP3.LUT P2, RZ, R0.reuse, 0x2, RZ, 0xc0, !PT ;  /* 0x0000000200ff7812 */ /* 0x040fe2000784c0ff */
[----:B------:R-:W-:Y:S02]  /*0fd0*/  IMAD.SHL.U32 R0, R0, 0x40, RZ ;  /* 0x0000004000007824 */ /* 0x000fe400078e00ff */
[----:B------:R-:W-:Y:S01]  /*0fe0*/  IMAD R15, R4, 0x8, R2 ;  /* 0x00000008040f7824 */ /* 0x000fe200078e0202 */
[----:B------:R-:W-:Y:S01]  /*0ff0*/  LEA.HI R2, R10, R9, RZ, 0x2 ;  /* 0x000000090a027211 */ /* 0x000fe200078f10ff */
[----:B------:R-:W-:Y:S01]  /*1000*/  IMAD R3, R227, 0x2, R6 ;  /* 0x00000002e3037824 */ /* 0x000fe200078e0206 */
[----:B------:R-:W-:-:S02]  /*1010*/  LOP3.LUT R0, R0, 0xc0, RZ, 0xc0, !PT ;  /* 0x000000c000007812 */ /* 0x000fc400078ec0ff */
[----:B------:R-:W-:Y:S02]  /*1020*/  LOP3.LUT R2, R2, 0xfffffffc, RZ, 0xc0, !PT ;  /* 0xfffffffc02027812 */ /* 0x000fe400078ec0ff */
[----:B------:R-:W-:Y:S02]  /*1030*/  LOP3.LUT R5, R0, 0x8, R17, 0xf8, !PT ;  /* 0x0000000800057812 */ /* 0x000fe400078ef811 */
[----:B------:R-:W-:Y:S01]  /*1040*/  SHF.R.U32.HI R4, RZ, 0x3, R0 ;  /* 0x00000003ff047819 */ /* 0x000fe20000011600 */
[----:B------:R-:W-:Y:S01]  /*1050*/  IMAD.IADD R2, R9, 0x1, -R2 ;  /* 0x0000000109027824 */ /* 0x000fe200078e0a02 */
[----:B------:R-:W-:Y:S01]  /*1060*/  SHF.R.S32.HI R0, RZ, 0x1, R7 ;  /* 0x00000001ff007819 */ /* 0x000fe20000011407 */
[----:B------:R-:W-:Y:S01]  /*1070*/  IMAD R7, R8, 0x20, R3 ;  /* 0x0000002008077824 */ /* 0x000fe200078e0203 */
[----:B------:R-:W-:Y:S01]  /*1080*/  LOP3.LUT R10, R5, R4, RZ, 0x3c, !PT ;  /* 0x00000004050a7212 */ /* 0x000fe200078e3cff */
[----:B------:R-:W-:Y:S01]  /*1090*/  IMAD.SHL.U32 R5, R16, 0x20, RZ ;  /* 0x0000002010057824 */ /* 0x000fe200078e00ff */
[C---:B------:R-:W-:Y:S01]  /*10a0*/  LOP3.LUT R4, R0.reuse, 0x1, RZ, 0xc0, !PT ;  /* 0x0000000100047812 */ /* 0x040fe200078ec0ff */
[----:B------:R-:W-:Y:S01]  /*10b0*/  IMAD.SHL.U32 R3, R0, 0x40, RZ ;  /* 0x0000004000037824 */ /* 0x000fe200078e00ff */
[C---:B------:R-:W-:Y:S01]  /*10c0*/  LOP3.LUT P3, RZ, R2.reuse, 0x2, RZ, 0xc0, !PT ;  /* 0x0000000202ff7812 */ /* 0x040fe2000786c0ff */
[----:B------:R-:W-:Y:S01]  /*10d0*/  IMAD.SHL.U32 R2, R2, 0x40, RZ ;  /* 0x0000004002027824 */ /* 0x000fe200078e00ff */
[----:B------:R-:W-:Y:S01]  /*10e0*/  LOP3.LUT P0, RZ, R0, 0x2, RZ, 0xc0, !PT ;  /* 0x0000000200ff7812 */ /* 0x000fe2000780c0ff */
[C---:B------:R-:W-:Y:S01]  /*10f0*/  IMAD.SHL.U32 R8, R12.reuse, 0x8, RZ ;  /* 0x000000080c087824 */ /* 0x040fe200078e00ff */
[----:B------:R-:W-:Y:S01]  /*1100*/  LOP3.LUT R3, R3, 0xc0, RZ, 0xc0, !PT ;  /* 0x000000c003037812 */ /* 0x000fe200078ec0ff */
[----:B------:R-:W-:Y:S01]  /*1110*/  IMAD R9, R12, 0x8, R11 ;  /* 0x000000080c097824 */ /* 0x000fe200078e020b */
[----:B------:R-:W-:-:S02]  /*1120*/  LOP3.LUT R0, R5, 0xffffff00, RZ, 0xc0, !PT ;  /* 0xffffff0005007812 */ /* 0x000fc400078ec0ff */
[----:B------:R-:W-:Y:S02]  /*1130*/  LEA.HI R3, R3, R3, RZ, 0x1d ;  /* 0x0000000303037211 */ /* 0x000fe400078fe8ff */
[----:B------:R-:W-:Y:S01]  /*1140*/  ISETP.NE.U32.AND P1, PT, R4, 0x1, PT ;  /* 0x000000010400780c */ /* 0x000fe20003f25070 */
[----:B------:R-:W-:Y:S01]  /*1150*/  IMAD.IADD R4, R0, 0x1, R6 ;  /* 0x0000000100047824 */ /* 0x000fe200078e0206 */
[----:B------:R-:W-:Y:S01]  /*1160*/  LOP3.LUT R2, R2, 0xc0, RZ, 0xc0, !PT ;  /* 0x000000c002027812 */ /* 0x000fe200078ec0ff */
[----:B------:R-:W-:Y:S02]  /*1170*/  IMAD.IADD R3, R3, 0x1, R7 ;  /* 0x0000000103037824 */ /* 0x000fe400078e0207 */
[----:B------:R-:W-:Y:S01]  /*1180*/  IMAD R7, R14, 0x20, R0 ;  /* 0x000000200e077824 */ /* 0x000fe200078e0200 */
[----:B------:R-:W-:Y:S01]  /*1190*/  LOP3.LUT R6, R2, 0x8, R8, 0xf8, !PT ;  /* 0x0000000802067812 */ /* 0x000fe200078ef808 */
[----:B------:R-:W-:Y:S01]  /*11a0*/  IMAD.SHL.U32 R243, R3, 0x2, RZ ;  /* 0x0000000203f37824 */ /* 0x000fe200078e00ff */
[----:B------:R-:W-:Y:S01]  /*11b0*/  SHF.R.U32.HI R5, RZ, 0x3, R2 ;  /* 0x00000003ff057819 */ /* 0x000fe20000011602 */
[----:B------:R-:W-:Y:S01]  /*11c0*/  IMAD R2, R14, 0x20, R4 ;  /* 0x000000200e027824 */ /* 0x000fe200078e0204 */
[----:B------:R-:W-:Y:S01]  /*11d0*/  SHF.R.S32.HI R8, RZ, 0x1f, R229 ;  /* 0x0000001fff087819 */ /* 0x000fe200000114e5 */
[----:B------:R-:W-:Y:S01]  /*11e0*/  IMAD.U32 R0, R9, 0x20, R10 ;  /* 0x0000002009007824 */ /* 0x000fe200078e000a */
[----:B------:R-:W-:-:S02]  /*11f0*/  IADD3 R4, R243, 0x80, RZ ;  /* 0x00000080f3047810 */ /* 0x000fc40007ffe0ff */
[----:B------:R-:W-:Y:S02]  /*1200*/  IADD3 R248, R243, 0x70, RZ ;  /* 0x00000070f3f87810 */ /* 0x000fe40007ffe0ff */
[----:B------:R-:W-:Y:S02]  /*1210*/  @P1 IADD3 R248, R4, 0x10, RZ ;  /* 0x0000001004f81810 */ /* 0x000fe40007ffe0ff */
[----:B------:R-:W-:Y:S02]  /*1220*/  LOP3.LUT R4, R13, 0x7ffffffc, RZ, 0xc0, !PT ;  /* 0x7ffffffc0d047812 */ /* 0x000fe400078ec0ff */
[----:B------:R-:W-:Y:S01]  /*1230*/  LOP3.LUT R3, R6, R5, RZ, 0x3c, !PT ;  /* 0x0000000506037212 */ /* 0x000fe200078e3cff */
[----:B------:R-:W-:Y:S01]  /*1240*/  IMAD.MOV.U32 R6, RZ, RZ, 0x20 ;  /* 0x00000020ff067424 */ /* 0x000fe200078e00ff */
[----:B------:R-:W-:Y:S01]  /*1250*/  SHF.R.S32.HI R5, RZ, 0x1f, R228 ;  /* 0x0000001fff057819 */ /* 0x000fe200000114e4 */
[----:B------:R-:W-:Y:S01]  /*1260*/  IMAD.IADD R4, R19, 0x1, -R4 ;  /* 0x0000000113047824 */ /* 0x000fe200078e0a04 */
[----:B------:R-:W-:Y:S01]  /*1270*/  LEA R123, R0, 0x3c80, 0x1 ;  /* 0x00003c80007b7811 */ /* 0x000fe200078e08ff */
[----:B------:R-:W-:Y:S01]  /*1280*/  IMAD.IADD R2, R3, 0x1, R2 ;  /* 0x0000000103027824 */ /* 0x000fe200078e0202 */
[----:B------:R-:W-:Y:S01]  /*1290*/  SEL R5, R6, 0xffffffe0, !P0 ;  /* 0xffffffe006057807 */ /* 0x000fe20004000000 */
[----:B------:R-:W-:Y:S01]  /*12a0*/  IMAD.SHL.U32 R4, R4, 0x2, RZ ;  /* 0x0000000204047824 */ /* 0x000fe200078e00ff */
[----:B------:R-:W-:Y:S01]  /*12b0*/  IADD3 R184, R123, 0x20, RZ ;  /* 0x000000207bb87810 */ /* 0x000fe20007ffe0ff */
[----:B------:R-:W-:Y:S01]  /*12c0*/  IMAD.IADD R3, R3, 0x1, R7 ;  /* 0x0000000103037824 */ /* 0x000fe200078e0207 */
[----:B------:R-:W-:Y:S01]  /*12d0*/  SHF.R.S32.HI R7, RZ, 0x1f, R196 ;  /* 0x0000001fff077819 */ /* 0x000fe200000114c4 */
[----:B------:R-:W-:Y:S01]  /*12e0*/  IMAD.IADD R7, R18, 0x1, R15 ;  /* 0x0000000112077824 */ /* 0x000fe200078e020f */
[C---:B------:R-:W-:Y:S01]  /*12f0*/  IADD3 R13, R4.reuse, 0x8, RZ ;  /* 0x00000008040d7810 */ /* 0x040fe20007ffe0ff */
[----:B------:R-:W-:Y:S01]  /*1300*/  STL [R1+0x2c], R4 ;  /* 0x00002c0401007387 */ /* 0x000fe20000100800 */
[----:B------:R-:W-:-:S02]  /*1310*/  IADD3 R12, R4, 0x10, RZ ;  /* 0x00000010040c7810 */ /* 0x000fc40007ffe0ff */
[C---:B------:R-:W-:Y:S01]  /*1320*/  IADD3 R11, R4.reuse, 0x18, RZ ;  /* 0x00000018040b7810 */ /* 0x040fe20007ffe0ff */
[----:B------:R1:W-:Y:S01]  /*1330*/  STL [R1+0x64], R7 ;  /* 0x0000640701007387 */ /* 0x0003e20000100800 */
[C---:B------:R-:W-:Y:S02]  /*1340*/  IADD3 R10, R4.reuse, 0x20, RZ ;  /* 0x00000020040a7810 */ /* 0x040fe40007ffe0ff */
[C---:B------:R-:W-:Y:S01]  /*1350*/  IADD3 R9, R4.reuse, 0x28, RZ ;  /* 0x0000002804097810 */ /* 0x040fe20007ffe0ff */
[----:B------:R2:W-:Y:S01]  /*1360*/  STL [R1+0x18], R13 ;  /* 0x0000180d01007387 */ /* 0x0005e20000100800 */
[C---:B------:R-:W-:Y:S02]  /*1370*/  IADD3 R8, R4.reuse, 0x30, RZ ;  /* 0x0000003004087810 */ /* 0x040fe40007ffe0ff */
[C---:B------:R-:W-:Y:S01]  /*1380*/  IADD3 R252, R4.reuse, 0x40, RZ ;  /* 0x0000004004fc7810 */ /* 0x040fe20007ffe0ff */
[----:B------:R-:W-:Y:S01]  /*1390*/  STL [R1+0x14], R12 ;  /* 0x0000140c01007387 */ /* 0x000fe20000100800 */
[----:B------:R-:W-:-:S02]  /*13a0*/  IADD3 R251, R4, 0x48, RZ ;  /* 0x0000004804fb7810 */ /* 0x000fc40007ffe0ff */
[C---:B------:R-:W-:Y:S01]  /*13b0*/  IADD3 R250, R4.reuse, 0x50, RZ ;  /* 0x0000005004fa7810 */ /* 0x040fe20007ffe0ff */
[----:B------:R3:W-:Y:S01]  /*13c0*/  STL [R1+0x10], R11 ;  /* 0x0000100b01007387 */ /* 0x0007e20000100800 */
[----:B------:R-:W-:Y:S02]  /*13d0*/  IADD3 R249, R4, 0x58, RZ ;  /* 0x0000005804f97810 */ /* 0x000fe40007ffe0ff */
[----:B------:R-:W-:Y:S01]  /*13e0*/  SHF.R.S32.HI R0, RZ, 0x1f, R252 ;  /* 0x0000001fff007819 */ /* 0x000fe200000114fc */
[----:B------:R4:W-:Y:S01]  /*13f0*/  STL [R1+0xc], R10 ;  /* 0x00000c0a01007387 */ /* 0x0009e20000100800 */
[----:B------:R-:W-:Y:S01]  /*1400*/  SHF.R.S32.HI R0, RZ, 0x1f, R250 ;  /* 0x0000001fff007819 */ /* 0x000fe200000114fa */
[----:B------:R-:W-:Y:S01]  /*1410*/  IMAD.IADD R0, R243, 0x1, R5 ;  /* 0x00000001f3007824 */ /* 0x000fe200078e0205 */
[----:B------:R-:W-:Y:S01]  /*1420*/  LEA R182, R2, 0x6080, 0x1 ;  /* 0x0000608002b67811 */ /* 0x000fe200078e08ff */
[----:B------:R-:W-:Y:S01]  /*1430*/  STL [R1+0x8], R9 ;  /* 0x0000080901007387 */ /* 0x000fe20000100800 */
[----:B------:R-:W-:-:S02]  /*1440*/  LEA R180, R3, 0x1880, 0x1 ;  /* 0x0000188003b47811 */ /* 0x000fc400078e08ff */
[----:B------:R-:W-:Y:S01]  /*1450*/  @P2 IADD3 R184, R123, -0x20, RZ ;  /* 0xffffffe07bb82810 */ /* 0x000fe20007ffe0ff */
[----:B------:R5:W-:Y:S01]  /*1460*/  STL [R1+0x4], R8 ;  /* 0x0000040801007387 */ /* 0x000be20000100800 */
[----:B-1----:R-:W-:Y:S02]  /*1470*/  IADD3 R7, R4, 0x38, RZ ;  /* 0x0000003804077810 */ /* 0x002fe40007ffe0ff */
[----:B------:R-:W-:Y:S02]  /*1480*/  SEL R4, R6, 0xffffffe0, !P3 ;  /* 0xffffffe006047807 */ /* 0x000fe40005800000 */
[----:B--2---:R-:W-:Y:S01]  /*1490*/  SHF.R.S32.HI R13, RZ, 0x1f, R13 ;  /* 0x0000001fff0d7819 */ /* 0x004fe2000001140d */
[----:B------:R-:W-:Y:S01]  /*14a0*/  STL [R1], R7 ;  /* 0x0000000701007387 */ /* 0x000fe20000100800 */
[----:B------:R-:W-:Y:S01]  /*14b0*/  SHF.R.S32.HI R6, RZ, 0x1f, R12 ;  /* 0x0000001fff067819 */ /* 0x000fe2000001140c */
[----:B------:R-:W-:Y:S01]  /*14c0*/  IMAD.IADD R183, R182, 0x1, R4 ;  /* 0x00000001b6b77824 */ /* 0x000fe200078e0204 */
[C---:B------:R-:W-:Y:S01]  /*14d0*/  IADD3 R192, R184.reuse, 0x400, RZ ;  /* 0x00000400b8c07810 */ /* 0x040fe20007ffe0ff */
[----:B------:R-:W-:Y:S01]  /*14e0*/  STL [R1+0x58], R13 ;  /* 0x0000580d01007387 */ /* 0x000fe20000100800 */
[----:B------:R-:W-:Y:S01]  /*14f0*/  IADD3 R191, R184, 0x800, RZ ;  /* 0x00000800b8bf7810 */ /* 0x000fe20007ffe0ff */
[----:B------:R-:W-:Y:S01]  /*1500*/  IMAD.IADD R181, R4, 0x1, R180 ;  /* 0x0000000104b57824 */ /* 0x000fe200078e02b4 */
[----:B---3--:R-:W-:Y:S01]  /*1510*/  SHF.R.S32.HI R11, RZ, 0x1f, R11 ;  /* 0x0000001fff0b7819 */ /* 0x008fe2000001140b */
[----:B------:R1:W-:Y:S01]  /*1520*/  STL [R1+0x54], R6 ;  /* 0x0000540601007387 */ /* 0x0003e20000100800 */
[----:B------:R-:W-:-:S02]  /*1530*/  IADD3 R190, R184, 0xc00, RZ ;  /* 0x00000c00b8be7810 */ /* 0x000fc40007ffe0ff */
[----:B----4-:R-:W-:Y:S01]  /*1540*/  SHF.R.S32.HI R10, RZ, 0x1f, R10 ;  /* 0x0000001fff0a7819 */ /* 0x010fe2000001140a */
[----:B------:R-:W-:Y:S01]  /*1550*/  STL [R1+0x50], R11 ;  /* 0x0000500b01007387 */ /* 0x000fe20000100800 */
[C---:B------:R-:W-:Y:S02]  /*1560*/  IADD3 R189, R184.reuse, 0x1000, RZ ;  /* 0x00001000b8bd7810 */ /* 0x040fe40007ffe0ff */
[C---:B------:R-:W-:Y:S01]  /*1570*/  IADD3 R188, R184.reuse, 0x1400, RZ ;  /* 0x00001400b8bc7810 */ /* 0x040fe20007ffe0ff */
[----:B------:R-:W-:Y:S01]  /*1580*/  STL [R1+0x4c], R10 ;  /* 0x00004c0a01007387 */ /* 0x000fe20000100800 */
[C---:B------:R-:W-:Y:S02]  /*1590*/  IADD3 R187, R184.reuse, 0x1800, RZ ;  /* 0x00001800b8bb7810 */ /* 0x040fe40007ffe0ff */
[----:B-----5:R-:W-:Y:S02]  /*15a0*/  SHF.R.S32.HI R8, RZ, 0x1f, R8 ;  /* 0x0000001fff087819 */ /* 0x020fe40000011408 */
[----:B------:R-:W-:-:S02]  /*15b0*/  IADD3 R186, R184, 0x1c00, RZ ;  /* 0x00001c00b8ba7810 */ /* 0x000fc40007ffe0ff */
[----:B------:R-:W-:Y:S02]  /*15c0*/  IADD3 R185, R184, 0x2000, RZ ;  /* 0x00002000b8b97810 */ /* 0x000fe40007ffe0ff */
[----:B-1----:R-:W-:-:S05]  /*15d0*/  SHF.R.S32.HI R6, RZ, 0x1f, R9 ;  /* 0x0000001fff067819 */ /* 0x002fca0000011409 */
[----:B------:R1:W-:Y:S04]  /*15e0*/  STL [R1+0x48], R6 ;  /* 0x0000480601007387 */ /* 0x0003e80000100800 */
[----:B------:R-:W-:Y:S01]  /*15f0*/  STL [R1+0x44], R8 ;  /* 0x0000440801007387 */ /* 0x000fe20000100800 */
[----:B-1----:R-:W-:Y:S02]  /*1600*/  SHF.R.S32.HI R6, RZ, 0x1f, R7 ;  /* 0x0000001fff067819 */ /* 0x002fe40000011407 */
[----:B------:R-:W-:-:S03]  /*1610*/  SHF.R.S32.HI R7, RZ, 0x1f, R251 ;  /* 0x0000001fff077819 */ /* 0x000fc600000114fb */
[----:B------:R1:W-:Y:S04]  /*1620*/  STL [R1+0x40], R6 ;  /* 0x0000400601007387 */ /* 0x0003e80000100800 */
[----:B------:R2:W-:Y:S01]  /*1630*/  STL [R1+0x20], R0 ;  /* 0x0000200001007387 */ /* 0x0005e20000100800 */
[----:B-1----:R-:W-:Y:S01]  /*1640*/  SHF.R.S32.HI R6, RZ, 0x1f, R249 ;  /* 0x0000001fff067819 */ /* 0x002fe200000114f9 */
[----:B--2---:R-:W-:-:S05]  /*1650*/  IMAD.IADD R0, R5, 0x1, R248 ;  /* 0x0000000105007824 */ /* 0x004fca00078e02f8 */
[----:B------:R1:W-:Y:S02]  /*1660*/  STL [R1+0x1c], R0 ;  /* 0x00001c0001007387 */ /* 0x0003e40000100800 */
.L_x_143:
[----:B------:R-:W-:-:S04]  /*1670*/  IMAD.MOV.U32 R8, RZ, RZ, 0x4 ;  /* 0x00000004ff087424 */ /* 0x000fc800078e00ff */
[----:B------:R-:W-:-:S05]  /*1680*/  IMAD.WIDE R2, R247, R8, c[0x0][0x588] ;  /* 0x00016200f7027625 */ /* 0x000fca00078e0208 */
[----:B------:R-:W2:Y:S01]  /*1690*/  LDG.E R242, [R2.64] ;  /* 0x0000000602f27981 */ /* 0x000ea2000c1e1900 */
[----:B------:R-:W-:Y:S01]  /*16a0*/  ISETP.NE.U32.AND P4, PT, RZ, c[0x0][0x370], PT ;  /* 0x0000dc00ff007a0c */ /* 0x000fe20003f85070 */
[----:B------:R-:W-:Y:S01]  /*16b0*/  IMAD.MOV.U32 R236, RZ, RZ, RZ ;  /* 0x000000ffffec7224 */ /* 0x000fe200078e00ff */
[----:B------:R-:W-:Y:S01]  /*16c0*/  ISETP.NE.U32.AND P3, PT, RZ, c[0x0][0x360], PT ;  /* 0x0000d800ff007a0c */ /* 0x000fe20003f65070 */
[----:B------:R-:W-:Y:S01]  /*16d0*/  IMAD.MOV.U32 R10, RZ, RZ, RZ ;  /* 0x000000ffff0a7224 */ /* 0x000fe200078e00ff */
[----:B------:R-:W-:Y:S02]  /*16e0*/  ISETP.NE.AND.EX P4, PT, RZ, c[0x0][0x374], PT, P4 ;  /* 0x0000dd00ff007a0c */ /* 0x000fe40003f85340 */
[----:B------:R-:W-:Y:S02]  /*16f0*/  ISETP.NE.AND.EX P3, PT, RZ, c[0x0][0x364], PT, P3 ;  /* 0x0000d900ff007a0c */ /* 0x000fe40003f65330 */
[----:B------:R-:W-:-:S04]  /*1700*/  ISETP.NE.U32.AND P0, PT, RZ, c[0x0][0x348], PT ;  /* 0x0000d200ff007a0c */ /* 0x000fc80003f05070 */
[----:B------:R-:W-:Y:S02]  /*1710*/  ISETP.NE.AND.EX P0, PT, RZ, c[0x0][0x34c], PT, P0 ;  /* 0x0000d300ff007a0c */ /* 0x000fe40003f05300 */
[----:B--2---:R-:W-:Y:S01]  /*1720*/  SHF.R.S32.HI R12, RZ, 0x1f, R242 ;  /* 0x0000001fff0c7819 */ /* 0x004fe200000114f2 */
[C---:B------:R-:W-:Y:S02]  /*1730*/  IMAD.SHL.U32 R14, R242.reuse, 0x4, RZ ;  /* 0x00000004f20e7824 */ /* 0x040fe400078e00ff */
[C---:B------:R-:W-:Y:S02]  /*1740*/  @P4 LEA R6, P2, R242.reuse, c[0x0][0x370], 0x2 ;  /* 0x0000dc00f2064a11 */ /* 0x040fe400078410ff */
[C-C-:B------:R-:W-:Y:S01]  /*1750*/  SHF.L.U64.HI R13, R242.reuse, 0x2, R12.reuse ;  /* 0x00000002f20d7819 */ /* 0x140fe2000001020c */
[----:B------:R2:W-:Y:S01]  /*1760*/  STL [R1+0x34], R12 ;  /* 0x0000340c01007387 */ /* 0x0005e20000100800 */
[----:B------:R-:W-:Y:S02]  /*1770*/  @P4 LEA.HI.X R7, R242, c[0x0][0x374], R12, 0x2, P2 ;  /* 0x0000dd00f2074a11 */ /* 0x000fe400010f140c */
[C---:B------:R-:W-:Y:S01]  /*1780*/  @P3 IADD3 R4, P1, R14.reuse, c[0x0][0x360], RZ ;  /* 0x0000d8000e043a10 */ /* 0x040fe20007f3e0ff */
[----:B------:R2:W-:Y:S01]  /*1790*/  STL [R1+0x24], R14 ;  /* 0x0000240e01007387 */ /* 0x0005e20000100800 */
[----:B------:R-:W-:-:S02]  /*17a0*/  IADD3 R2, P2, R14, c[0x0][0x348], RZ ;  /* 0x0000d2000e027a10 */ /* 0x000fc40007f5e0ff */
[C---:B------:R-:W-:Y:S01]  /*17b0*/  @P3 IADD3.X R5, R13.reuse, c[0x0][0x364], RZ, P1, !PT ;  /* 0x0000d9000d053a10 */ /* 0x040fe20000ffe4ff */
[----:B------:R2:W5:Y:S01]  /*17c0*/  @P4 LDG.E R236, [R6.64] ;  /* 0x0000000606ec4981 */ /* 0x000562000c1e1900 */
[----:B------:R-:W-:-:S03]  /*17d0*/  IADD3.X R3, R13, c[0x0][0x34c], RZ, P2, !PT ;  /* 0x0000d3000d037a10 */ /* 0x000fc600017fe4ff */
[----:B------:R2:W5:Y:S04]  /*17e0*/  @P3 LDG.E R15, [R4.64] ;  /* 0x00000006040f3981 */ /* 0x000568000c1e1900 */
[----:B------:R2:W5:Y:S04]  /*17f0*/  @P0 LDG.E R10, [R2.64] ;  /* 0x00000006020a0981 */ /* 0x000568000c1e1900 */
[----:B------:R2:W-:Y:S01]  /*1800*/  STL [R1+0x28], R13 ;  /* 0x0000280d01007387 */ /* 0x0005e20000100800 */
[----:B------:R-:W-:Y:S01]  /*1810*/  YIELD ;  /* 0x0000000000007946 */ /* 0x000fe20003800000 */
[----:B------:R-:W-:Y:S05]  /*1820*/  @P3 BRA `(.L_x_35) ;  /* 0x0000005000003947 */ /* 0x000fea0003800000 */
[----:B-----5:R-:W-:Y:S01]  /*1830*/  MOV R15, c[0x0][0x168] ;  /* 0x00005a00000f7a02 */ /* 0x020fe20000000f00 */
[----:B------:R-:W-:Y:S05]  /*1840*/  @!P0 BRA `(.L_x_35) ;  /* 0x0000003000008947 */ /* 0x000fea0003800000 */
[----:B-1----:R1:W3:Y:S04]  /*1850*/  LDG.E R0, [R2.64] ;  /* 0x0000000602007981 */ /* 0x0022e8000c1e1900 */
[----:B-12---:R-:W3:Y:S02]  /*1860*/  LDG.E R2, [R2.64+0x4] ;  /* 0x0000040602027981 */ /* 0x006ee4000c1e1900 */
[----:B---3--:R-:W-:-:S02]  /*1870*/  IADD3 R15, -R0, R2, RZ ;  /* 0x00000002000f7210 */ /* 0x008fc40007ffe1ff */
.L_x_35:
[----:B------:R-:W-:-:S04]  /*1880*/  ISETP.NE.U32.AND P1, PT, RZ, c[0x0][0x368], PT ;  /* 0x0000da00ff007a0c */ /* 0x000fc80003f25070 */
[----:B------:R-:W-:-:S13]  /*1890*/  ISETP.NE.AND.EX P1, PT, RZ, c[0x0][0x36c], PT, P1 ;  /* 0x0000db00ff007a0c */ /* 0x000fda0003f25310 */
[----:B------:R-:W-:Y:S05]  /*18a0*/  @!P1 BRA `(.L_x_36) ;  /* 0x0000004000009947 */ /* 0x000fea0003800000 */
[----:B--2---:R-:W-:-:S04]  /*18b0*/  IADD3 R2, P1, R14, c[0x0][0x368], RZ ;  /* 0x0000da000e027a10 */ /* 0x004fc80007f3e0ff */
[----:B------:R-:W-:-:S05]  /*18c0*/  IADD3.X R3, R13, c[0x0][0x36c], RZ, P1, !PT ;  /* 0x0000db000d037a10 */ /* 0x000fca0000ffe4ff */
[----:B-1----:R1:W5:Y:S01]  /*18d0*/  LDG.E R0, [R2.64] ;  /* 0x0000000602007981 */ /* 0x002362000c1e1900 */
[----:B------:R-:W-:Y:S05]  /*18e0*/  BRA `(.L_x_37) ;  /* 0x0000008000007947 */ /* 0x000fea0003800000 */
.L_x_36:
[----:B------:R-:W-:Y:S01]  /*18f0*/  ISETP.NE.U32.AND P1, PT, RZ, c[0x0][0x350], PT ;  /* 0x0000d400ff007a0c */ /* 0x000fe20003f25070 */
[----:B-1----:R-:W-:-:S03]  /*1900*/  IMAD.U32 R0, RZ, RZ, UR5 ;  /* 0x00000005ff007e24 */ /* 0x002fc6000f8e00ff */
[----:B------:R-:W-:-:S13]  /*1910*/  ISETP.NE.AND.EX P1, PT, RZ, c[0x0][0x354], PT, P1 ;  /* 0x0000d500ff007a0c */ /* 0x000fda0003f25310 */
[----:B------:R-:W-:Y:S05]  /*1920*/  @!P1 BRA `(.L_x_37) ;  /* 0x0000004000009947 */ /* 0x000fea0003800000 */
[----:B--2---:R-:W-:-:S05]  /*1930*/  IMAD.WIDE R2, R242, R8, c[0x0][0x350] ;  /* 0x0000d400f2027625 */ /* 0x004fca00078e0208 */
[----:B------:R-:W2:Y:S04]  /*1940*/  LDG.E R4, [R2.64] ;  /* 0x0000000602047981 */ /* 0x000ea8000c1e1900 */
[----:B------:R-:W2:Y:S02]  /*1950*/  LDG.E R0, [R2.64+0x4] ;  /* 0x0000040602007981 */ /* 0x000ea4000c1e1900 */
[----:B--2---:R-:W-:-:S04]  /*1960*/  IADD3 R0, -R4, R0, RZ ;  /* 0x0000000004007210 */ /* 0x004fc80007ffe1ff */
.L_x_37:
[----:B-12---:R-:W-:Y:S01]  /*1970*/  LOP3.LUT R3, R246, 0xff000000, RZ, 0xc0, !PT ;  /* 0xff000000f6037812 */ /* 0x006fe200078ec0ff */
[----:B-----5:R-:W-:Y:S01]  /*1980*/  IMAD.IADD R16, R0, 0x1, -R236 ;  /* 0x0000000100107824 */ /* 0x020fe200078e0aec */
[----:B------:R-:W-:Y:S01]  /*1990*/  LOP3.LUT R4, R246, 0xff0000, RZ, 0xc0, !PT ;  /* 0x00ff0000f6047812 */ /* 0x000fe200078ec0ff */
[----:B------:R-:W-:Y:S01]  /*19a0*/  BSSY B0, `(.L_x_38) ;  /* 0x000002c000007945 */ /* 0x000fe20003800000 */
[----:B------:R-:W-:-:S02]  /*19b0*/  SHF.R.U32.HI R3, RZ, 0x8, R3 ;  /* 0x00000008ff037819 */ /* 0x000fc40000011603 */
[----:B------:R-:W-:Y:S02]  /*19c0*/  IADD3 R0, R16, 0x2f, RZ ;  /* 0x0000002f10007810 */ /* 0x000fe40007ffe0ff */
[----:B------:R-:W-:Y:S02]  /*19d0*/  LEA.HI R3, R4, R3, RZ, 0x10 ;  /* 0x0000000304037211 */ /* 0x000fe400078f80ff */
[----:B------:R-:W-:Y:S01]  /*19e0*/  ISETP.GE.AND P1, PT, R16, 0x1, PT ;  /* 0x000000011000780c */ /* 0x000fe20003f26270 */
[----:B------:R-:W-:Y:S01]  /*19f0*/  IMAD.HI R0, R0, 0x2aaaaaab, RZ ;  /* 0x2aaaaaab00007827 */ /* 0x000fe200078e02ff */
[----:B------:R-:W-:Y:S02]  /*1a00*/  LOP3.LUT R17, R3, 0xff, RZ, 0xc0, !PT ;  /* 0x000000ff03117812 */ /* 0x000fe400078ec0ff */
[----:B------:R-:W-:Y:S02]  /*1a10*/  SHF.R.U32.HI R5, RZ, 0x10, R3 ;  /* 0x00000010ff057819 */ /* 0x000fe40000011603 */
[----:B------:R-:W-:Y:S01]  /*1a20*/  SHF.R.U32.HI R2, RZ, 0x1f, R0 ;  /* 0x0000001fff027819 */ /* 0x000fe20000011600 */
[----:B------:R1:W-:Y:S03]  /*1a30*/  STL [R1+0x38], R17 ;  /* 0x0000381101007387 */ /* 0x0003e60000100800 */
[----:B------:R-:W-:Y:S01]  /*1a40*/  LEA.HI.SX32 R11, R0, R2, 0x1d ;  /* 0x00000002000b7211 */ /* 0x000fe200078feaff */
[----:B------:R1:W-:Y:S01]  /*1a50*/  STL [R1+0x30], R5 ;  /* 0x0000300501007387 */ /* 0x0003e20000100800 */
[----:B------:R-:W-:Y:S01]  /*1a60*/  IMAD.MOV.U32 R2, RZ, RZ, RZ ;  /* 0x000000ffff027224 */ /* 0x000fe200078e00ff */
[----:B------:R-:W-:Y:S05]  /*1a70*/  @!P1 BRA `(.L_x_39) ;  /* 0x000001e000009947 */ /* 0x000fea0003800000 */
[----:B------:R-:W-:Y:S01]  /*1a80*/  ISETP.NE.AND P1, PT, R5, RZ, PT ;  /* 0x000000ff0500720c */ /* 0x000fe20003f25270 */
[----:B------:R-:W-:-:S03]  /*1a90*/  IMAD.MOV.U32 R4, RZ, RZ, RZ ;  /* 0x000000ffff047224 */ /* 0x000fc600078e00ff */
[----:B------:R-:W-:-:S04]  /*1aa0*/  SEL R0, R5, c[0x0][0x338], P1 ;  /* 0x0000ce0005007a07 */ /* 0x000fc80000800000 */
[----:B------:R-:W-:Y:S02]  /*1ab0*/  IABS R3, R0 ;  /* 0x0000000000037213 */ /* 0x000fe40000000000 */
[----:B------:R-:W-:Y:S02]  /*1ac0*/  IADD3 R6, R11, -0x1, R0 ;  /* 0xffffffff0b067810 */ /* 0x000fe40007ffe000 */
[----:B------:R-:W2:Y:S02]  /*1ad0*/  I2F.RP R2, R3 ;  /* 0x0000000300027306 */ /* 0x000ea40000209400 */
[----:B------:R-:W-:-:S06]  /*1ae0*/  IABS R9, R6 ;  /* 0x0000000600097213 */ /* 0x000fcc0000000000 */
[----:B--2---:R-:W2:Y:S02]  /*1af0*/  MUFU.RCP R2, R2 ;  /* 0x0000000200027308 */ /* 0x004ea40000001000 */
[----:B--2---:R-:W-:-:S06]  /*1b00*/  IADD3 R2, R2, 0xffffffe, RZ ;  /* 0x0ffffffe02027810 */ /* 0x004fcc0007ffe0ff */
[----:B-1----:R-:W1:Y:S02]  /*1b10*/  F2I.FTZ.U32.TRUNC.NTZ R5, R2 ;  /* 0x0000000200057305 */ /* 0x002e64000021f000 */
[----:B-1----:R-:W-:-:S04]  /*1b20*/  IMAD.MOV R2, RZ, RZ, -R5 ;  /* 0x000000ffff027224 */ /* 0x002fc800078e0a05 */
        /* <DEDUP_REMOVED lines=19> */
.L_x_39:
[----:B------:R-:W-:Y:S05]  /*1c60*/  BSYNC B0 ;  /* 0x0000000000007941 */ /* 0x000fea0003800000 */
.L_x_38:
[----:B------:R-:W-:Y:S01]  /*1c70*/  IMAD R231, R17, R2, RZ ;  /* 0x0000000211e77224 */ /* 0x000fe200078e02ff */
[----:B------:R-:W-:Y:S01]  /*1c80*/  PRMT R0, RZ, 0x7610, R0 ;  /* 0x00007610ff007816 */ /* 0x000fe20000000000 */
[----:B------:R-:W-:Y:S01]  /*1c90*/  IMAD.MOV.U32 R24, RZ, RZ, RZ ;  /* 0x000000ffff187224 */ /* 0x000fe200078e00ff */
[----:B------:R-:W-:Y:S01]  /*1ca0*/  MOV R19, RZ ;  /* 0x000000ff00137202 */ /* 0x000fe20000000f00 */
        /* <DEDUP_REMOVED lines=55> */
[----:B------:R-:W-:-:S04]  /*2020*/  @P1 IADD3 R2, P2, R14, c[0x0][0x340], RZ ;  /* 0x0000d0000e021a10 */ /* 0x000fc80007f5e0ff */
[----:B------:R-:W-:-:S05]  /*2030*/  @P1 IADD3.X R3, R13, c[0x0][0x344], RZ, P2, !PT ;  /* 0x0000d1000d031a10 */ /* 0x000fca00017fe4ff */
[----:B------:R2:W5:Y:S01]  /*2040*/  @P1 LDG.E R14, [R2.64] ;  /* 0x00000006020e1981 */ /* 0x000562000c1e1900 */
[----:B------:R-:W-:Y:S01]  /*2050*/  SHF.R.S32.HI R0, RZ, 0x1f, R10 ;  /* 0x0000001fff007819 */ /* 0x000fe2000001140a */
[----:B------:R-:W-:Y:S01]  /*2060*/  IMAD.MOV.U32 R4, RZ, RZ, c[0x0][0x2c4] ;  /* 0x0000b100ff047624 */ /* 0x000fe200078e00ff */
[----:B------:R-:W-:Y:S01]  /*2070*/  LOP3.LUT R13, R246, 0xffff, RZ, 0xc0, !PT ;  /* 0x0000fffff60d7812 */ /* 0x000fe200078ec0ff */
[----:B-1----:R-:W-:Y:S01]  /*2080*/  IMAD R5, R227, 0x20, R230 ;  /* 0x00000020e3057824 */ /* 0x002fe200078e02e6 */
[----:B------:R-:W-:Y:S01]  /*2090*/  SEL R6, R12, RZ, !P0 ;  /* 0x000000ff0c067207 */ /* 0x000fe20004000000 */
[----:B------:R-:W-:Y:S01]  /*20a0*/  IMAD R0, R0, c[0x0][0x178], RZ ;  /* 0x00005e0000007a24 */ /* 0x000fe200078e02ff */
[----:B------:R-:W-:Y:S01]  /*20b0*/  ISETP.NE.AND P2, PT, R4, 0x1, PT ;  /* 0x000000010400780c */ /* 0x000fe20003f45270 */
[----:B------:R-:W-:Y:S01]  /*20c0*/  IMAD R5, R245, 0x80, R5 ;  /* 0x00000080f5057824 */ /* 0x000fe200078e0205 */
[----:B------:R-:W-:Y:S01]  /*20d0*/  SEL R4, R242, RZ, !P0 ;  /* 0x000000fff2047207 */ /* 0x000fe20004000000 */
[----:B------:R-:W-:Y:S01]  /*20e0*/  IMAD R0, R10, c[0x0][0x17c], R0 ;  /* 0x00005f000a007a24 */ /* 0x000fe200078e0200 */
[----:B------:R-:W-:Y:S01]  /*20f0*/  ISETP.GE.AND P5, PT, R228, c[0x0][0x198], PT ;  /* 0x00006600e4007a0c */ /* 0x000fe20003fa6270 */
[----:B------:R-:W-:Y:S01]  /*2100*/  IMAD R6, R6, c[0x0][0x1c0], RZ ;  /* 0x0000700006067a24 */ /* 0x000fe200078e02ff */
[----:B------:R-:W-:-:S02]  /*2110*/  ISETP.GE.AND P4, PT, R229, c[0x0][0x198], PT ;  /* 0x00006600e5007a0c */ /* 0x000fc40003f86270 */
[----:B------:R-:W-:Y:S01]  /*2120*/  IADD3 R118, R197, -0x1, RZ ;  /* 0xffffffffc5767810 */ /* 0x000fe20007ffe0ff */
[----:B------:R-:W-:-:S04]  /*2130*/  IMAD R6, R4, c[0x0][0x1c4], R6 ;  /* 0x0000710004067a24 */ /* 0x000fc800078e0206 */
[----:B------:R-:W-:-:S04]  /*2140*/  @P2 IMAD.HI.U32 R7, R5, c[0x0][0x2c8], RZ ;  /* 0x0000b20005072a27 */ /* 0x000fc800078e00ff */
[----:B--2---:R-:W-:-:S05]  /*2150*/  IMAD.WIDE.U32 R2, R10, c[0x0][0x178], RZ ;  /* 0x00005e000a027a25 */ /* 0x004fca00078e00ff */
[----:B------:R-:W-:Y:S02]  /*2160*/  IADD3 R3, R3, R0, RZ ;  /* 0x0000000003037210 */ /* 0x000fe40007ffe0ff */
[----:B------:R-:W-:Y:S02]  /*2170*/  MOV R0, R5 ;  /* 0x0000000500007202 */ /* 0x000fe40000000f00 */
[----:B------:R-:W-:Y:S01]  /*2180*/  @P2 SHF.R.U32.HI R0, RZ, c[0x0][0x2cc], R7 ;  /* 0x0000b300ff002a19 */ /* 0x000fe20000011607 */
[C---:B------:R-:W-:Y:S01]  /*2190*/  IMAD.WIDE.U32 R2, R13.reuse, c[0x0][0x1b8], R2 ;  /* 0x00006e000d027a25 */ /* 0x040fe200078e0002 */
[----:B------:R-:W-:Y:S02]  /*21a0*/  ISETP.GE.AND P2, PT, R196, c[0x0][0x198], PT ;  /* 0x00006600c4007a0c */ /* 0x000fe40003f46270 */
[----:B------:R-:W-:Y:S01]  /*21b0*/  SHF.R.S32.HI R7, RZ, 0x1f, R0 ;  /* 0x0000001fff077819 */ /* 0x000fe20000011400 */
[----:B------:R-:W-:-:S04]  /*21c0*/  IMAD R3, R13, c[0x0][0x1bc], R3 ;  /* 0x00006f000d037a24 */ /* 0x000fc800078e0203 */
[----:B------:R-:W-:-:S04]  /*21d0*/  IMAD.WIDE.U32 R2, R4, c[0x0][0x1c0], R2 ;  /* 0x0000700004027a25 */ /* 0x000fc800078e0002 */
[----:B------:R-:W-:Y:S01]  /*21e0*/  IMAD.MOV R4, RZ, RZ, -R0 ;  /* 0x000000ffff047224 */ /* 0x000fe200078e0a00 */
[----:B------:R-:W-:-:S03]  /*21f0*/  IADD3 R3, R3, R6, RZ ;  /* 0x0000000603037210 */ /* 0x000fc60007ffe0ff */
[----:B------:R-:W-:Y:S02]  /*2200*/  IMAD R4, R4, c[0x0][0x2c4], R5 ;  /* 0x0000b10004047a24 */ /* 0x000fe400078e0205 */
[----:B------:R-:W-:Y:S02]  /*2210*/  IMAD R5, R7, c[0x0][0x1b0], RZ ;  /* 0x00006c0007057a24 */ /* 0x000fe400078e02ff */
[----:B------:R-:W-:-:S04]  /*2220*/  IMAD.WIDE.U32 R2, R0, c[0x0][0x1b0], R2 ;  /* 0x00006c0000027a25 */ /* 0x000fc800078e0002 */
[----:B------:R-:W-:Y:S01]  /*2230*/  IMAD R6, R0, c[0x0][0x1b4], R5 ;  /* 0x00006d0000067a24 */ /* 0x000fe200078e0205 */
[----:B------:R-:W-:-:S03]  /*2240*/  SHF.R.S32.HI R5, RZ, 0x1f, R4 ;  /* 0x0000001fff057819 */ /* 0x000fc60000011404 */
[----:B------:R-:W-:Y:S02]  /*2250*/  IMAD.IADD R3, R3, 0x1, R6 ;  /* 0x0000000103037824 */ /* 0x000fe400078e0206 */
[----:B------:R-:W-:Y:S02]  /*2260*/  IMAD R0, R5, c[0x0][0x1a8], RZ ;  /* 0x00006a0005007a24 */ /* 0x000fe400078e02ff */
[----:B------:R-:W-:-:S04]  /*2270*/  IMAD.WIDE.U32 R2, R4, c[0x0][0x1a8], R2 ;  /* 0x00006a0004027a25 */ /* 0x000fc800078e0002 */
[----:B------:R-:W-:Y:S01]  /*2280*/  IMAD R0, R4, c[0x0][0x1ac], R0 ;  /* 0x00006b0004007a24 */ /* 0x000fe200078e0200 */
[----:B------:R-:W-:-:S04]  /*2290*/  LEA R12, P0, R2, c[0x0][0x160], 0x1 ;  /* 0x00005800020c7a11 */ /* 0x000fc800078008ff */
[----:B------:R-:W-:-:S04]  /*22a0*/  IADD3 R0, R3, R0, RZ ;  /* 0x0000000003007210 */ /* 0x000fc80007ffe0ff */
[----:B------:R-:W-:Y:S01]  /*22b0*/  LEA.HI.X R5, R2, c[0x0][0x164], R0, 0x1, P0 ;  /* 0x0000590002057a11 */ /* 0x000fe200000f0c00 */
[----:B------:R-:W-:Y:S01]  /*22c0*/  @!P1 IMAD.MOV.U32 R14, RZ, RZ, R242 ;  /* 0x000000ffff0e9224 */ /* 0x000fe200078e00f2 */
[----:B------:R-:W-:Y:S05]  /*22d0*/  BRA.DIV ~URZ, `(.L_x_41) ;  /* 0x0000aef27f007947 */ /* 0x000fea000b800000 */
[----:B------:R1:W2:Y:S02]  /*22e0*/  SHFL.IDX PT, R4, R5, RZ, 0x1c1f ;  /* 0x001c1fff05047589 */ /* 0x0002a400000e0000 */
.L_x_148:
[----:B------:R-:W-:Y:S05]  /*22f0*/  BRA.DIV ~URZ, `(.L_x_42) ;  /* 0x0000af427f007947 */ /* 0x000fea000b800000 */
[----:B------:R3:W4:Y:S02]  /*2300*/  SHFL.IDX PT, R0, R12, RZ, 0x1c1f ;  /* 0x001c1fff0c007589 */ /* 0x00072400000e0000 */
.L_x_149:
[----:B------:R-:W-:Y:S01]  /*2310*/  IMAD R11, R15, c[0x0][0x2c4], RZ ;  /* 0x0000b1000f0b7a24 */ /* 0x000fe200078e02ff */
[----:B------:R-:W-:Y:S01]  /*2320*/  LEA R10, R245, R230, 0x7 ;  /* 0x000000e6f50a7211 */ /* 0x000fe200078e38ff */
[----:B------:R-:W-:Y:S03]  /*2330*/  BSSY B0, `(.L_x_43) ;  /* 0x0000014000007945 */ /* 0x000fe60003800000 */
[----:B------:R-:W-:-:S13]  /*2340*/  ISETP.GE.AND P0, PT, R10, R11, PT ;  /* 0x0000000b0a00720c */ /* 0x000fda0003f06270 */
[----:B------:R-:W-:Y:S05]  /*2350*/  @P0 BRA `(.L_x_44) ;  /* 0x0000011000000947 */ /* 0x000fea0003800000 */
[----:B---3--:R-:W3:Y:S01]  /*2360*/  LDL R17, [R1+0x3c] ;  /* 0x00003c0001117983 */ /* 0x008ee20000100800 */
[-C--:B----4-:R-:W-:Y:S02]  /*2370*/  LEA R8, P3, R196, R0.reuse, 0x1 ;  /* 0x00000000c4087211 */ /* 0x090fe400078608ff */
[----:B------:R-:W-:Y:S02]  /*2380*/  SHF.R.S32.HI R20, RZ, 0x1f, R196 ;  /* 0x0000001fff147819 */ /* 0x000fe400000114c4 */
[-C--:B------:R-:W-:Y:S02]  /*2390*/  LEA R6, P1, R228, R0.reuse, 0x1 ;  /* 0x00000000e4067211 */ /* 0x080fe400078208ff */
[----:B------:R-:W-:Y:S02]  /*23a0*/  SHF.R.S32.HI R19, RZ, 0x1f, R228 ;  /* 0x0000001fff137819 */ /* 0x000fe400000114e4 */
[----:B------:R-:W-:Y:S02]  /*23b0*/  SHF.R.S32.HI R18, RZ, 0x1f, R229 ;  /* 0x0000001fff127819 */ /* 0x000fe400000114e5 */
[----:B------:R-:W-:-:S02]  /*23c0*/  LEA R2, P0, R229, R0, 0x1 ;  /* 0x00000000e5027211 */ /* 0x000fc400078008ff */
[-C--:B--2---:R-:W-:Y:S02]  /*23d0*/  LEA.HI.X R9, R196, R4.reuse, R20, 0x1, P3 ;  /* 0x00000004c4097211 */ /* 0x084fe400018f0c14 */
[-C--:B------:R-:W-:Y:S02]  /*23e0*/  LEA.HI.X R7, R228, R4.reuse, R19, 0x1, P1 ;  /* 0x00000004e4077211 */ /* 0x080fe400008f0c13 */
[----:B------:R-:W-:Y:S01]  /*23f0*/  LEA.HI.X R3, R229, R4, R18, 0x1, P0 ;  /* 0x00000004e5037211 */ /* 0x000fe200000f0c12 */
[----:B---3--:R-:W-:-:S05]  /*2400*/  IMAD.SHL.U32 R0, R17, 0x2, RZ ;  /* 0x0000000211007824 */ /* 0x008fca00078e00ff */
[----:B------:R-:W-:Y:S01]  /*2410*/  @!PT LDS RZ, [RZ] ;  /* 0x00000000fffff984 */ /* 0x000fe20000000800 */
[----:B------:R-:W-:Y:S01]  /*2420*/  @!PT LDS RZ, [RZ] ;  /* 0x00000000fffff984 */ /* 0x000fe20000000800 */
[----:B------:R-:W-:Y:S01]  /*2430*/  @!PT LDS RZ, [RZ] ;  /* 0x00000000fffff984 */ /* 0x000fe20000000800 */
[----:B------:R2:W-:Y:S04]  /*2440*/  LDGSTS.E.BYPASS.LTC128B.128 [R0+0x6080], [R8.64], !P2 ;  /* 0x0608000008007fae */ /* 0x0005e8000d101d46 */
[----:B------:R2:W-:Y:S04]  /*2450*/  LDGSTS.E.BYPASS.LTC128B.128 [R0+0x8080], [R6.64], !P5 ;  /* 0x0808000006007fae */ /* 0x0005e8000e901d46 */
[----:B------:R2:W-:Y:S02]  /*2460*/  LDGSTS.E.BYPASS.LTC128B.128 [R0+0xa080], [R2.64], !P4 ;  /* 0x0a08000002007fae */ /* 0x0005e4000e101d46 */
.L_x_44:
[----:B------:R-:W-:Y:S05]  /*2470*/  BSYNC B0 ;  /* 0x0000000000007941 */ /* 0x000fea0003800000 */
.L_x_43:
[----:B------:R-:W-:Y:S05]  /*2480*/  BRA.DIV ~URZ, `(.L_x_45) ;  /* 0x0000ae227f007947 */ /* 0x000fea000b800000 */
[----:B--2---:R2:W1:Y:S04]  /*2490*/  SHFL.IDX PT, R4, R5, 0x1, 0x1c1f ;  /* 0x003c1f0005047f89 */ /* 0x00446800000e0000 */
[----:B----4-:R2:W4:Y:S02]  /*24a0*/  SHFL.IDX PT, R0, R12, 0x1, 0x1c1f ;  /* 0x003c1f000c007f89 */ /* 0x01052400000e0000 */
.L_x_150:
[----:B------:R-:W-:Y:S01]  /*24b0*/  IADD3 R2, R10, 0x20, RZ ;  /* 0x000000200a027810 */ /* 0x000fe20007ffe0ff */
[----:B------:R-:W-:Y:S03]  /*24c0*/  BSSY B0, `(.L_x_46) ;  /* 0x0000014000007945 */ /* 0x000fe60003800000 */
[----:B------:R-:W-:-:S13]  /*24d0*/  ISETP.GE.AND P0, PT, R2, R11, PT ;  /* 0x0000000b0200720c */ /* 0x000fda0003f06270 */
[----:B------:R-:W-:Y:S05]  /*24e0*/  @P0 BRA `(.L_x_47) ;  /* 0x0000011000000947 */ /* 0x000fea0003800000 */
[----:B--2---:R-:W2:Y:S01]  /*24f0*/  LDL R15, [R1+0x3c] ;  /* 0x00003c00010f7983 */ /* 0x004ea20000100800 */
[-C--:B----4-:R-:W-:Y:S02]  /*2500*/  LEA R8, P3, R196, R0.reuse, 0x1 ;  /* 0x00000000c4087211 */ /* 0x090fe400078608ff */
[----:B------:R-:W-:Y:S02]  /*2510*/  SHF.R.S32.HI R19, RZ, 0x1f, R196 ;  /* 0x0000001fff137819 */ /* 0x000fe400000114c4 */
[-C--:B------:R-:W-:Y:S02]  /*2520*/  LEA R6, P1, R228, R0.reuse, 0x1 ;  /* 0x00000000e4067211 */ /* 0x080fe400078208ff */
[----:B------:R-:W-:Y:S02]  /*2530*/  SHF.R.S32.HI R18, RZ, 0x1f, R228 ;  /* 0x0000001fff127819 */ /* 0x000fe400000114e4 */
[----:B------:R-:W-:Y:S02]  /*2540*/  SHF.R.S32.HI R17, RZ, 0x1f, R229 ;  /* 0x0000001fff117819 */ /* 0x000fe400000114e5 */
[----:B------:R-:W-:-:S02]  /*2550*/  LEA R2, P0, R229, R0, 0x1 ;  /* 0x00000000e5027211 */ /* 0x000fc400078008ff */
[-C--:B-1----:R-:W-:Y:S02]  /*2560*/  LEA.HI.X R9, R196, R4.reuse, R19, 0x1, P3 ;  /* 0x00000004c4097211 */ /* 0x082fe400018f0c13 */
[-C--:B------:R-:W-:Y:S02]  /*2570*/  LEA.HI.X R7, R228, R4.reuse, R18, 0x1, P1 ;  /* 0x00000004e4077211 */ /* 0x080fe400008f0c12 */
[----:B------:R-:W-:Y:S01]  /*2580*/  LEA.HI.X R3, R229, R4, R17, 0x1, P0 ;  /* 0x00000004e5037211 */ /* 0x000fe200000f0c11 */
[----:B--2---:R-:W-:-:S05]  /*2590*/  IMAD.SHL.U32 R0, R15, 0x2, RZ ;  /* 0x000000020f007824 */ /* 0x004fca00078e00ff */
[----:B------:R-:W-:Y:S01]  /*25a0*/  @!PT LDS RZ, [RZ] ;  /* 0x00000000fffff984 */ /* 0x000fe20000000800 */
[----:B------:R-:W-:Y:S01]  /*25b0*/  @!PT LDS RZ, [RZ] ;  /* 0x00000000fffff984 */ /* 0x000fe20000000800 */
[----:B------:R-:W-:Y:S01]  /*25c0*/  @!PT LDS RZ, [RZ] ;  /* 0x00000000fffff984 */ /* 0x000fe20000000800 */
[----:B------:R1:W-:Y:S04]  /*25d0*/  LDGSTS.E.BYPASS.LTC128B.128 [R0+0x6880], [R8.64], !P2 ;  /* 0x0688000008007fae */ /* 0x0003e8000d101d46 */
[----:B------:R1:W-:Y:S04]  /*25e0*/  LDGSTS.E.BYPASS.LTC128B.128 [R0+0x8880], [R6.64], !P5 ;  /* 0x0888000006007fae */ /* 0x0003e8000e901d46 */
[----:B------:R1:W-:Y:S02]  /*25f0*/  LDGSTS.E.BYPASS.LTC128B.128 [R0+0xa880], [R2.64], !P4 ;  /* 0x0a88000002007fae */ /* 0x0003e4000e101d46 */
.L_x_47:
[----:B------:R-:W-:Y:S05]  /*2600*/  BSYNC B0 ;  /* 0x0000000000007941 */ /* 0x000fea0003800000 */
.L_x_46:
[----:B------:R-:W-:Y:S05]  /*2610*/  BRA.DIV ~URZ, `(.L_x_48) ;  /* 0x0000ad627f007947 */ /* 0x000fea000b800000 */
[----:B-1----:R1:W2:Y:S02]  /*2620*/  SHFL.IDX PT, R4, R5, 0x2, 0x1c1f ;  /* 0x005c1f0005047f89 */ /* 0x0022a400000e0000 */
.L_x_151:
[----:B------:R-:W-:Y:S05]  /*2630*/  BRA.DIV ~URZ, `(.L_x_49) ;  /* 0x0000adb27f007947 */ /* 0x000fea000b800000 */
[----:B----4-:R4:W1:Y:S02]  /*2640*/  SHFL.IDX PT, R0, R12, 0x2, 0x1c1f ;  /* 0x005c1f000c007f89 */ /* 0x01086400000e0000 */
.L_x_152:
[----:B------:R-:W-:Y:S01]  /*2650*/  IADD3 R2, R10, 0x40, RZ ;  /* 0x000000400a027810 */ /* 0x000fe20007ffe0ff */
[----:B------:R-:W-:Y:S03]  /*2660*/  BSSY B0, `(.L_x_50) ;  /* 0x0000014000007945 */ /* 0x000fe60003800000 */
[----:B------:R-:W-:-:S13]  /*2670*/  ISETP.GE.AND P0, PT, R2, R11, PT ;  /* 0x0000000b0200720c */ /* 0x000fda0003f06270 */
[----:B------:R-:W-:Y:S05]  /*2680*/  @P0 BRA `(.L_x_51) ;  /* 0x0000011000000947 */ /* 0x000fea0003800000 */
[----:B---3--:R-:W3:Y:S01]  /*2690*/  LDL R15, [R1+0x3c] ;  /* 0x00003c00010f7983 */ /* 0x008ee20000100800 */
[-C--:B-1----:R-:W-:Y:S02]  /*26a0*/  LEA R8, P3, R196, R0.reuse, 0x1 ;  /* 0x00000000c4087211 */ /* 0x082fe400078608ff */
        /* <DEDUP_REMOVED lines=15> */
.L_x_51:
[----:B------:R-:W-:Y:S05]  /*27a0*/  BSYNC B0 ;  /* 0x0000000000007941 */ /* 0x000fea0003800000 */
.L_x_50:
[----:B------:R-:W-:Y:S05]  /*27b0*/  BRA.DIV ~URZ, `(.L_x_52) ;  /* 0x0000aca27f007947 */ /* 0x000fea000b800000 */
[----:B-1----:R1:W3:Y:S04]  /*27c0*/  SHFL.IDX PT, R7, R5, 0x3, 0x1c1f ;  /* 0x007c1f0005077f89 */ /* 0x0022e800000e0000 */
[----:B------:R1:W4:Y:S02]  /*27d0*/  SHFL.IDX PT, R2, R12, 0x3, 0x1c1f ;  /* 0x007c1f000c027f89 */ /* 0x00032400000e0000 */
.L_x_153:
[----:B----4-:R-:W4:Y:S01]  /*27e0*/  LDL R9, [R1+0x3c] ;  /* 0x00003c0001097983 */ /* 0x010f220000100800 */
[----:B------:R-:W-:Y:S01]  /*27f0*/  IADD3 R0, R10, 0x60, RZ ;  /* 0x000000600a007810 */ /* 0x000fe20007ffe0ff */
[----:B------:R-:W-:Y:S01]  /*2800*/  IMAD.MOV.U32 R117, RZ, RZ, 0x30 ;  /* 0x00000030ff757424 */ /* 0x000fe200078e00ff */
[----:B-123--:R-:W-:Y:S01]  /*2810*/  SHF.R.S32.HI R12, RZ, 0x1f, R196 ;  /* 0x0000001fff0c7819 */ /* 0x00efe200000114c4 */
[----:B------:R-:W-:Y:S01]  /*2820*/  IMAD R26, R227, 0x20, R230 ;  /* 0x00000020e31a7824 */ /* 0x000fe200078e02e6 */
[----:B------:R-:W-:Y:S01]  /*2830*/  ISETP.GE.AND P3, PT, R0, R11, PT ;  /* 0x0000000b0000720c */ /* 0x000fe20003f66270 */
[----:B------:R-:W-:Y:S01]  /*2840*/  IMAD.MOV.U32 R0, RZ, RZ, c[0x0][0x2b8] ;  /* 0x0000ae00ff007624 */ /* 0x000fe200078e00ff */
[----:B------:R-:W-:Y:S01]  /*2850*/  SHF.R.S32.HI R27, RZ, 0x1f, R228 ;  /* 0x0000001fff1b7819 */ /* 0x000fe200000114e4 */
[----:B------:R-:W-:Y:S01]  /*2860*/  IMAD R117, R197, R117, -0x30 ;  /* 0xffffffd0c5757424 */ /* 0x000fe200078e0275 */
[----:B------:R-:W-:Y:S01]  /*2870*/  SHF.R.S32.HI R40, RZ, 0x1f, R229 ;  /* 0x0000001fff287819 */ /* 0x000fe200000114e5 */
[----:B-----5:R-:W-:Y:S01]  /*2880*/  IMAD.WIDE.U32 R234, R14, c[0x0][0x2b0], RZ ;  /* 0x0000ac000eea7a25 */ /* 0x020fe200078e00ff */
[----:B------:R-:W-:-:S02]  /*2890*/  ISETP.NE.AND P1, PT, R0, 0x1, PT ;  /* 0x000000010000780c */ /* 0x000fc40003f25270 */
[----:B------:R-:W-:Y:S01]  /*28a0*/  SHF.R.S32.HI R0, RZ, 0x1f, R14 ;  /* 0x0000001fff007819 */ /* 0x000fe2000001140e */
[----:B------:R-:W-:Y:S02]  /*28b0*/  IMAD.IADD R3, R26, 0x1, R117 ;  /* 0x000000011a037824 */ /* 0x000fe400078e0275 */
[----:B------:R-:W-:Y:S02]  /*28c0*/  IMAD.MOV.U32 R194, RZ, RZ, RZ ;  /* 0x000000ffffc27224 */ /* 0x000fe400078e00ff */
[----:B------:R-:W-:Y:S01]  /*28d0*/  @!P3 LEA R4, P0, R196, R2, 0x1 ;  /* 0x00000002c404b211 */ /* 0x000fe200078008ff */
[----:B------:R-:W-:Y:S01]  /*28e0*/  IMAD R6, R0, c[0x0][0x2b0], RZ ;  /* 0x0000ac0000067a24 */ /* 0x000fe200078e02ff */
[C---:B------:R-:W-:Y:S01]  /*28f0*/  ISETP.GE.AND P6, PT, R3.reuse, R16, PT ;  /* 0x000000100300720c */ /* 0x040fe20003fc6270 */
[----:B------:R-:W-:Y:S01]  /*2900*/  IMAD.IADD R3, R3, 0x1, R236 ;  /* 0x0000000103037824 */ /* 0x000fe200078e02ec */
[----:B------:R-:W-:Y:S01]  /*2910*/  @!P3 LEA.HI.X R5, R196, R7, R12, 0x1, P0 ;  /* 0x00000007c405b211 */ /* 0x000fe200000f0c0c */
[----:B------:R-:W-:Y:S01]  /*2920*/  IMAD R6, R14, c[0x0][0x2b4], R6 ;  /* 0x0000ad000e067a24 */ /* 0x000fe200078e0206 */
[----:B------:R-:W-:Y:S01]  /*2930*/  ISETP.GT.OR P6, PT, R26, 0x2f, P6 ;  /* 0x0000002f1a00780c */ /* 0x000fe200037c4670 */
[----:B------:R-:W-:-:S04]  /*2940*/  @P1 IMAD.HI.U32 R8, R3, c[0x0][0x2bc], RZ ;  /* 0x0000af0003081a27 */ /* 0x000fc800078e00ff */
[----:B------:R-:W-:Y:S01]  /*2950*/  IMAD.MOV.U32 R0, RZ, RZ, R3 ;  /* 0x000000ffff007224 */ /* 0x000fe200078e0003 */
[----:B------:R-:W-:Y:S01]  /*2960*/  @P1 SHF.R.U32.HI R0, RZ, c[0x0][0x2c0], R8 ;  /* 0x0000b000ff001a19 */ /* 0x000fe20000011608 */
[----:B------:R-:W-:Y:S01]  /*2970*/  IMAD.IADD R240, R235, 0x1, R6 ;  /* 0x00000001ebf07824 */ /* 0x000fe200078e0206 */
[----:B------:R-:W-:Y:S01]  /*2980*/  @!P3 LEA R6, P1, R229, R2, 0x1 ;  /* 0x00000002e506b211 */ /* 0x000fe200078208ff */
[----:B----4-:R-:W-:-:S05]  /*2990*/  IMAD.SHL.U32 R193, R9, 0x2, RZ ;  /* 0x0000000209c17824 */ /* 0x010fca00078e00ff */
[----:B------:R-:W-:Y:S01]  /*29a0*/  @!PT LDS RZ, [RZ] ;  /* 0x00000000fffff984 */ /* 0x000fe20000000800 */
[----:B------:R-:W-:Y:S01]  /*29b0*/  @!PT LDS RZ, [RZ] ;  /* 0x00000000fffff984 */ /* 0x000fe20000000800 */
[----:B------:R-:W-:Y:S01]  /*29c0*/  @!PT LDS RZ, [RZ] ;  /* 0x00000000fffff984 */ /* 0x000fe20000000800 */
[----:B------:R1:W-:Y:S01]  /*29d0*/  @!P3 LDGSTS.E.BYPASS.LTC128B.128 [R193+0x7880], [R4.64], !P2 ;  /* 0x0788000004c1bfae */ /* 0x0003e2000d101d46 */
[----:B------:R-:W-:-:S04]  /*29e0*/  @!P3 LEA R8, P2, R228, R2, 0x1 ;  /* 0x00000002e408b211 */ /* 0x000fc800078408ff */
[-C--:B------:R-:W-:Y:S02]  /*29f0*/  @!P3 LEA.HI.X R9, R228, R7.reuse, R27, 0x1, P2 ;  /* 0x00000007e409b211 */ /* 0x080fe400010f0c1b */
[----:B------:R-:W-:-:S03]  /*2a00*/  @!P3 LEA.HI.X R7, R229, R7, R40, 0x1, P1 ;  /* 0x00000007e507b211 */ /* 0x000fc600008f0c28 */
[----:B------:R2:W-:Y:S04]  /*2a10*/  @!P3 LDGSTS.E.BYPASS.LTC128B.128 [R193+0x9880], [R8.64], !P5 ;  /* 0x0988000008c1bfae */ /* 0x0005e8000e901d46 */
[----:B------:R3:W-:Y:S04]  /*2a20*/  @!P3 LDGSTS.E.BYPASS.LTC128B.128 [R193+0xb880], [R6.64], !P4 ;  /* 0x0b88000006c1bfae */ /* 0x0007e8000e101d46 */
[----:B------:R-:W0:Y:S01]  /*2a30*/  LDGDEPBAR ;  /* 0x00000000000079af */ /* 0x000e220000000000 */
[----:B------:R-:W-:Y:S03]  /*2a40*/  WARPSYNC 0xffffffff ;  /* 0xffffffff00007948 */ /* 0x000fe60003800000 */
[----:B------:R-:W-:Y:S01]  /*2a50*/  BAR.SYNC.DEFER_BLOCKING 0x0 ;  /* 0x0000000000007b1d */ /* 0x000fe20000010000 */
[----:B-1----:R-:W-:-:S04]  /*2a60*/  @!P6 IADD3 R5, P0, R0, R234, RZ ;  /* 0x000000ea0005e210 */ /* 0x002fc80007f1e0ff */
[----:B------:R-:W-:Y:S02]  /*2a70*/  @!P6 LEA.HI.X.SX32 R2, R0, R240, 0x1, P0 ;  /* 0x000000f00002e211 */ /* 0x000fe400000f0eff */
[----:B------:R-:W-:-:S04]  /*2a80*/  @!P6 LEA R4, P0, R5, c[0x0][0x2a0], 0x2 ;  /* 0x0000a8000504ea11 */ /* 0x000fc800078010ff */
[----:B------:R-:W-:-:S05]  /*2a90*/  @!P6 LEA.HI.X R5, R5, c[0x0][0x2a4], R2, 0x2, P0 ;  /* 0x0000a9000505ea11 */ /* 0x000fca00000f1402 */
[----:B------:R1:W4:Y:S01]  /*2aa0*/  @!P6 LDG.E R194, [R4.64] ;  /* 0x0000000604c2e981 */ /* 0x000322000c1e1900 */
[----:B------:R-:W-:Y:S01]  /*2ab0*/  IMAD.MOV R0, RZ, RZ, -R0 ;  /* 0x000000ffff007224 */ /* 0x000fe200078e0a00 */
[----:B------:R-:W-:Y:S01]  /*2ac0*/  ISETP.GE.AND P4, PT, R196, c[0x0][0x1d4], PT ;  /* 0x00007500c4007a0c */ /* 0x000fe20003f86270 */
[C---:B------:R-:W-:Y:S01]  /*2ad0*/  IMAD.WIDE.U32 R232, R13.reuse, c[0x0][0x1e8], RZ ;  /* 0x00007a000de87a25 */ /* 0x040fe200078e00ff */
[----:B------:R-:W-:Y:S01]  /*2ae0*/  ISETP.GE.AND P3, PT, R228, c[0x0][0x1d4], PT ;  /* 0x00007500e4007a0c */ /* 0x000fe20003f66270 */
[----:B------:R-:W-:Y:S02]  /*2af0*/  BSSY B0, `(.L_x_53) ;  /* 0x0000076000007945 */ /* 0x000fe40003800000 */
[----:B------:R-:W-:Y:S02]  /*2b00*/  IMAD R195, R0, c[0x0][0x2b8], R3 ;  /* 0x0000ae0000c37a24 */ /* 0x000fe400078e0203 */
[----:B------:R-:W-:Y:S02]  /*2b10*/  IMAD R237, R13, c[0x0][0x1ec], R233 ;  /* 0x00007b000ded7a24 */ /* 0x000fe400078e02e9 */
[----:B------:R-:W-:-:S04]  /*2b20*/  IMAD.WIDE.U32 R2, R195, c[0x0][0x1e0], RZ ;  /* 0x00007800c3027a25 */ /* 0x000fc800078e00ff */
[----:B------:R-:W-:Y:S02]  /*2b30*/  IMAD R116, R118, -0x30, R16 ;  /* 0xffffffd076747824 */ /* 0x000fe400078e0210 */
[----:B------:R-:W-:-:S04]  /*2b40*/  IMAD.WIDE.U32 R238, R13, c[0x0][0x210], RZ ;  /* 0x000084000dee7a25 */ /* 0x000fc800078e00ff */
[----:B------:R-:W-:Y:S01]  /*2b50*/  IMAD R241, R13, c[0x0][0x214], R239 ;  /* 0x000085000df17a24 */ /* 0x000fe200078e02ef */
[----:B-1----:R-:W-:-:S05]  /*2b60*/  SHF.R.S32.HI R4, RZ, 0x1f, R195 ;  /* 0x0000001fff047819 */ /* 0x002fca00000114c3 */
[C---:B------:R-:W-:Y:S02]  /*2b70*/  IMAD R0, R4.reuse, c[0x0][0x1e0], RZ ;  /* 0x0000780004007a24 */ /* 0x040fe400078e02ff */
[----:B---3--:R-:W-:Y:S02]  /*2b80*/  IMAD R6, R4, c[0x0][0x208], RZ ;  /* 0x0000820004067a24 */ /* 0x008fe400078e02ff */
[C---:B------:R-:W-:Y:S02]  /*2b90*/  IMAD R0, R195.reuse, c[0x0][0x1e4], R0 ;  /* 0x00007900c3007a24 */ /* 0x040fe400078e0200 */
[----:B------:R-:W-:Y:S02]  /*2ba0*/  IMAD R6, R195, c[0x0][0x20c], R6 ;  /* 0x00008300c3067a24 */ /* 0x000fe400078e0206 */
[----:B------:R-:W-:Y:S01]  /*2bb0*/  IMAD.IADD R3, R3, 0x1, R0 ;  /* 0x0000000103037824 */ /* 0x000fe200078e0200 */
[----:B----4-:R-:W-:-:S03]  /*2bc0*/  SHF.R.S32.HI R7, RZ, 0x1f, R194 ;  /* 0x0000001fff077819 */ /* 0x010fc600000114c2 */
[----:B------:R-:W-:-:S04]  /*2bd0*/  IMAD.WIDE.U32 R2, R194, c[0x0][0x1f0], R2 ;  /* 0x00007c00c2027a25 */ /* 0x000fc800078e0002 */
[----:B------:R-:W-:-:S04]  /*2be0*/  IMAD R0, R7, c[0x0][0x1f0], RZ ;  /* 0x00007c0007007a24 */ /* 0x000fc800078e02ff */
[----:B------:R-:W-:Y:S01]  /*2bf0*/  IMAD R5, R194, c[0x0][0x1f4], R0 ;  /* 0x00007d00c2057a24 */ /* 0x000fe200078e0200 */
[----:B------:R-:W-:-:S04]  /*2c00*/  IADD3 R0, P0, R2, R232, RZ ;  /* 0x000000e802007210 */ /* 0x000fc80007f1e0ff */
[----:B------:R-:W-:Y:S01]  /*2c10*/  IADD3.X R5, R237, R3, R5, P0, !PT ;  /* 0x00000003ed057210 */ /* 0x000fe200007fe405 */
[----:B------:R-:W-:Y:S01]  /*2c20*/  IMAD.WIDE.U32 R2, R195, c[0x0][0x208], RZ ;  /* 0x00008200c3027a25 */ /* 0x000fe200078e00ff */
[----:B------:R-:W-:-:S03]  /*2c30*/  LEA R4, P0, R0, c[0x0][0x1c8], 0x1 ;  /* 0x0000720000047a11 */ /* 0x000fc600078008ff */
[----:B------:R-:W-:Y:S01]  /*2c40*/  IMAD.IADD R3, R3, 0x1, R6 ;  /* 0x0000000103037824 */ /* 0x000fe200078e0206 */
[----:B------:R-:W-:Y:S01]  /*2c50*/  LEA.HI.X R11, R0, c[0x0][0x1cc], R5, 0x1, P0 ;  /* 0x00007300000b7a11 */ /* 0x000fe200000f0c05 */
[----:B------:R-:W-:Y:S01]  /*2c60*/  SHFL.IDX PT, R10, R4, 0x1, 0x1c1f ;  /* 0x003c1f00040a7f89 */ /* 0x000fe200000e0000 */
[----:B------:R-:W-:Y:S01]  /*2c70*/  IMNMX R5, R116, 0x30, PT ;  /* 0x0000003074057817 */ /* 0x000fe20003800200 */
[----:B------:R-:W-:Y:S02]  /*2c80*/  IMAD.WIDE.U32 R2, R194, c[0x0][0x218], R2 ;  /* 0x00008600c2027a25 */ /* 0x000fe400078e0002 */
[----:B------:R1:W3:Y:S02]  /*2c90*/  SHFL.IDX PT, R0, R4, RZ, 0x1c1f ;  /* 0x001c1fff04007589 */ /* 0x0002e400000e0000 */
[----:B------:R-:W-:Y:S02]  /*2ca0*/  IMAD.IADD R5, R5, 0x1, -R230 ;  /* 0x0000000105057824 */ /* 0x000fe400078e0ae6 */
[----:B------:R-:W4:Y:S03]  /*2cb0*/  SHFL.IDX PT, R6, R11, RZ, 0x1c1f ;  /* 0x001c1fff0b067589 */ /* 0x000f2600000e0000 */
[C---:B------:R-:W-:Y:S01]  /*2cc0*/  ISETP.GE.AND P6, PT, R5.reuse, 0x1, PT ;  /* 0x000000010500780c */ /* 0x040fe20003fc6270 */
[----:B------:R-:W2:Y:S01]  /*2cd0*/  SHFL.IDX PT, R11, R11, 0x1, 0x1c1f ;  /* 0x003c1f000b0b7f89 */ /* 0x000ea200000e0000 */
[----:B------:R-:W-:Y:S01]  /*2ce0*/  ISETP.GE.AND P5, PT, R5, 0x21, PT ;  /* 0x000000210500780c */ /* 0x000fe20003fa6270 */
[----:B-1----:R-:W-:Y:S01]  /*2cf0*/  IMAD R4, R7, c[0x0][0x218], RZ ;  /* 0x0000860007047a24 */ /* 0x002fe200078e02ff */
[----:B------:R-:W-:-:S09]  /*2d00*/  IADD3 R7, P0, R2, R238, RZ ;  /* 0x000000ee02077210 */ /* 0x000fd20007f1e0ff */
[----:B---3--:R-:W-:Y:S01]  /*2d10*/  @P6 LEA R2, P2, R228, R0, 0x1 ;  /* 0x00000000e4026211 */ /* 0x008fe200078408ff */
[----:B------:R-:W-:Y:S01]  /*2d20*/  IMAD R4, R194, c[0x0][0x21c], R4 ;  /* 0x00008700c2047a24 */ /* 0x000fe200078e0204 */
[----:B------:R-:W-:-:S04]  /*2d30*/  LEA R25, P1, R7, c[0x0][0x1f8], 0x1 ;  /* 0x00007e0007197a11 */ /* 0x000fc800078208ff */
[----:B------:R-:W-:Y:S01]  /*2d40*/  IADD3.X R3, R241, R3, R4, P0, !PT ;  /* 0x00000003f1037210 */ /* 0x000fe200007fe404 */
[----:B------:R-:W1:Y:S01]  /*2d50*/  SHFL.IDX PT, R20, R25, RZ, 0x1c1f ;  /* 0x001c1fff19147589 */ /* 0x000e6200000e0000 */
[C---:B------:R-:W-:Y:S02]  /*2d60*/  @P6 LEA R4, P0, R196.reuse, R0, 0x1 ;  /* 0x00000000c4046211 */ /* 0x040fe400078008ff */
[----:B------:R-:W-:Y:S02]  /*2d70*/  LEA.HI.X R24, R7, c[0x0][0x1fc], R3, 0x1, P1 ;  /* 0x00007f0007187a11 */ /* 0x000fe400008f0c03 */
[----:B----4-:R-:W-:Y:S02]  /*2d80*/  @P6 LEA.HI.X R5, R196, R6, R12, 0x1, P0 ;  /* 0x00000006c4056211 */ /* 0x010fe400000f0c0c */
[C---:B--2---:R-:W-:Y:S01]  /*2d90*/  @P6 LEA R8, P0, R229.reuse, R0, 0x1 ;  /* 0x00000000e5086211 */ /* 0x044fe200078008ff */
[----:B------:R-:W2:Y:S01]  /*2da0*/  SHFL.IDX PT, R21, R24, RZ, 0x1c1f ;  /* 0x001c1fff18157589 */ /* 0x000ea200000e0000 */
[-C--:B------:R-:W-:Y:S01]  /*2db0*/  @P6 LEA.HI.X R3, R228, R6.reuse, R27, 0x1, P2 ;  /* 0x00000006e4036211 */ /* 0x080fe200010f0c1b */
[----:B------:R-:W-:Y:S01]  /*2dc0*/  IMAD.IADD R0, R116, 0x1, -R230 ;  /* 0x0000000174007824 */ /* 0x000fe200078e0ae6 */
[C---:B------:R-:W-:Y:S01]  /*2dd0*/  ISETP.GE.AND P2, PT, R229.reuse, c[0x0][0x1d4], PT ;  /* 0x00007500e5007a0c */ /* 0x040fe20003f46270 */
[----:B------:R3:W-:Y:S01]  /*2de0*/  @P6 LDGSTS.E.BYPASS.LTC128B.128 [R193+0x3c80], [R4.64], !P4 ;  /* 0x03c8000004c16fae */ /* 0x0007e2000e101d46 */
[----:B------:R-:W-:-:S02]  /*2df0*/  @P6 LEA.HI.X R9, R229, R6, R40, 0x1, P0 ;  /* 0x00000006e5096211 */ /* 0x000fc400000f0c28 */
[C---:B------:R-:W-:Y:S01]  /*2e00*/  @P5 LEA R6, P0, R196.reuse, R10, 0x1 ;  /* 0x0000000ac4065211 */ /* 0x040fe200078008ff */
[----:B------:R4:W-:Y:S03]  /*2e10*/  @P6 LDGSTS.E.BYPASS.LTC128B.128 [R193+0x4880], [R2.64], !P3 ;  /* 0x0488000002c16fae */ /* 0x0009e6000d901d46 */
[----:B------:R-:W-:-:S05]  /*2e20*/  @P5 LEA.HI.X R7, R196, R11, R12, 0x1, P0 ;  /* 0x0000000bc4075211 */ /* 0x000fca00000f0c0c */
[----:B------:R1:W-:Y:S01]  /*2e30*/  @P6 LDGSTS.E.BYPASS.LTC128B.128 [R193+0x5480], [R8.64], !P2 ;  /* 0x0548000008c16fae */ /* 0x0003e2000d101d46 */
[----:B------:R-:W-:-:S03]  /*2e40*/  ISETP.GE.AND P6, PT, R228, c[0x0][0x1d4], PT ;  /* 0x00007500e4007a0c */ /* 0x000fc60003fc6270 */
[----:B------:R1:W-:Y:S01]  /*2e50*/  @P5 LDGSTS.E.BYPASS.LTC128B.128 [R193+0x4480], [R6.64], !P4 ;  /* 0x0448000006c15fae */ /* 0x0003e2000e101d46 */
[CC--:B---3--:R-:W-:Y:S02]  /*2e60*/  @P5 LEA R4, P1, R228.reuse, R10.reuse, 0x1 ;  /* 0x0000000ae4045211 */ /* 0x0c8fe400078208ff */
[C---:B----4-:R-:W-:Y:S02]  /*2e70*/  @P5 LEA R2, P0, R229.reuse, R10, 0x1 ;  /* 0x0000000ae5025211 */ /* 0x050fe400078008ff */
[-C--:B------:R-:W-:Y:S02]  /*2e80*/  @P5 LEA.HI.X R5, R228, R11.reuse, R27, 0x1, P1 ;  /* 0x0000000be4055211 */ /* 0x080fe400008f0c1b */
[C---:B------:R-:W-:Y:S02]  /*2e90*/  @P5 LEA.HI.X R3, R229.reuse, R11, R40, 0x1, P0 ;  /* 0x0000000be5035211 */ /* 0x040fe400000f0c28 */
[----:B------:R-:W-:Y:S01]  /*2ea0*/  ISETP.GE.AND P1, PT, R196, c[0x0][0x1d4], PT ;  /* 0x00007500c4007a0c */ /* 0x000fe20003f26270 */
[----:B------:R3:W-:Y:S04]  /*2eb0*/  @P5 LDGSTS.E.BYPASS.LTC128B.128 [R193+0x5080], [R4.64], !P3 ;  /* 0x0508000004c15fae */ /* 0x0007e8000d901d46 */
[----:B------:R1:W-:Y:S01]  /*2ec0*/  @P5 LDGSTS.E.BYPASS.LTC128B.128 [R193+0x5c80], [R2.64], !P2 ;  /* 0x05c8000002c15fae */ /* 0x0003e2000d101d46 */
[----:B------:R-:W-:-:S03]  /*2ed0*/  ISETP.GE.AND P5, PT, R229, c[0x0][0x1d4], PT ;  /* 0x00007500e5007a0c */ /* 0x000fc60003fa6270 */
[----:B------:R-:W0:Y:S01]  /*2ee0*/  LDGDEPBAR ;  /* 0x00000000000079af */ /* 0x000e220000000000 */
[----:B-1----:R-:W-:Y:S01]  /*2ef0*/  LEA R2, P0, R196, R20, 0x1 ;  /* 0x00000014c4027211 */ /* 0x002fe200078008ff */
[----:B------:R-:W-:-:S04]  /*2f00*/  DEPBAR.LE SB0, 0x1 ;  /* 0x000080400000791a */ /* 0x000fc80000000000 */
[----:B------:R-:W-:-:S04]  /*2f10*/  DEPBAR.LE SB0, 0x0 ;  /* 0x000080000000791a */ /* 0x000fc80000000000 */
[----:B------:R-:W-:Y:S01]  /*2f20*/  BAR.SYNC.DEFER_BLOCKING 0x0 ;  /* 0x0000000000007b1d */ /* 0x000fe20000010000 */
[----:B--2---:R-:W-:Y:S02]  /*2f30*/  LEA.HI.X R3, R196, R21, R12, 0x1, P0 ;  /* 0x00000015c4037211 */ /* 0x004fe400000f0c0c */
[C---:B------:R-:W-:Y:S02]  /*2f40*/  ISETP.LT.OR P0, PT, R0.reuse, 0x1, P1 ;  /* 0x000000010000780c */ /* 0x040fe40000f01670 */
[----:B------:R-:W-:Y:S01]  /*2f50*/  ISETP.LT.OR P1, PT, R0, 0x1, P6 ;  /* 0x000000010000780c */ /* 0x000fe20003721670 */
[----:B------:R1:W2:Y:S04]  /*2f60*/  LDSM.16.M88.4 R12, [R182] ;  /* 0x00000000b60c783b */ /* 0x0002a80000000200 */
[----:B------:R1:W4:Y:S04]  /*2f70*/  LDSM.16.M88.4 R8, [R182+0x1000] ;  /* 0x00100000b608783b */ /* 0x0003280000000200 */
[----:B------:R1:W1:Y:S04]  /*2f80*/  LDSM.16.M88.4 R36, [R123] ;  /* 0x000000007b24783b */ /* 0x0002680000000200 */
[----:B------:R1:W1:Y:S04]  /*2f90*/  LDSM.16.M88.4 R32, [R123+0x400] ;  /* 0x000400007b20783b */ /* 0x0002680000000200 */
[----:B------:R1:W1:Y:S04]  /*2fa0*/  LDSM.16.M88.4 R28, [R123+0x800] ;  /* 0x000800007b1c783b */ /* 0x0002680000000200 */
[----:B------:R1:W1:Y:S04]  /*2fb0*/  LDSM.16.M88.4 R16, [R183] ;  /* 0x00000000b710783b */ /* 0x0002680000000200 */
[----:B---3--:R3:W1:Y:S04]  /*2fc0*/  LDSM.16.M88.4 R4, [R183+0x1000] ;  /* 0x00100000b704783b */ /* 0x0086680000000200 */
[----:B------:R3:W1:Y:S04]  /*2fd0*/  LDSM.16.M88.4 R56, [R184] ;  /* 0x00000000b838783b */ /* 0x0006680000000200 */
[----:B------:R3:W1:Y:S04]  /*2fe0*/  LDSM.16.M88.4 R64, [R192] ;  /* 0x00000000c040783b */ /* 0x0006680000000200 */
[----:B------:R3:W1:Y:S04]  /*2ff0*/  LDSM.16.M88.4 R72, [R191] ;  /* 0x00000000bf48783b */ /* 0x0006680000000200 */
[----:B------:R-:W-:Y:S01]  /*3000*/  @!PT LDS RZ, [RZ] ;  /* 0x00000000fffff984 */ /* 0x000fe20000000800 */
[----:B------:R-:W-:Y:S01]  /*3010*/  @!PT LDS RZ, [RZ] ;  /* 0x00000000fffff984 */ /* 0x000fe20000000800 */
[----:B------:R-:W-:Y:S01]  /*3020*/  @!PT LDS RZ, [RZ] ;  /* 0x00000000fffff984 */ /* 0x000fe20000000800 */
[----:B------:R2:W-:Y:S01]  /*3030*/  LDGSTS.E.BYPASS.LTC128B.128 [R193+0x1880], [R2.64], !P0 ;  /* 0x0188000002c17fae */ /* 0x0005e2000c101d46 */
[----:B------:R-:W-:-:S04]  /*3040*/  LEA R22, P0, R228, R20, 0x1 ;  /* 0x00000014e4167211 */ /* 0x000fc800078008ff */
[----:B------:R-:W-:Y:S02]  /*3050*/  LEA.HI.X R23, R228, R21, R27, 0x1, P0 ;  /* 0x00000015e4177211 */ /* 0x000fe400000f0c1b */
[----:B------:R-:W1:Y:S04]  /*3060*/  S2R R27, SR_TID.X ;  /* 0x00000000001b7919 */ /* 0x000e680000002100 */
[----:B------:R3:W-:Y:S01]  /*3070*/  LDGSTS.E.BYPASS.LTC128B.128 [R193+0x2480], [R22.64], !P1 ;  /* 0x0248000016c17fae */ /* 0x0007e2000c901d46 */
[----:B------:R-:W-:Y:S02]  /*3080*/  ISETP.GT.AND P1, PT, R26, 0x2f, PT ;  /* 0x0000002f1a00780c */ /* 0x000fe40003f24270 */
[----:B--2---:R-:W-:-:S04]  /*3090*/  LEA R2, P0, R229, R20, 0x1 ;  /* 0x00000014e5027211 */ /* 0x004fc800078008ff */
[----:B------:R-:W-:Y:S02]  /*30a0*/  LEA.HI.X R3, R229, R21, R40, 0x1, P0 ;  /* 0x00000015e5037211 */ /* 0x000fe400000f0c28 */
[----:B------:R-:W-:-:S13]  /*30b0*/  ISETP.LT.OR P0, PT, R0, 0x1, P5 ;  /* 0x000000010000780c */ /* 0x000fda0002f01670 */
[----:B------:R3:W-:Y:S01]  /*30c0*/  LDGSTS.E.BYPASS.LTC128B.128 [R193+0x3080], [R2.64], !P0 ;  /* 0x0308000002c17fae */ /* 0x0007e2000c101d46 */
[----:B-1----:R-:W-:-:S13]  /*30d0*/  ISETP.GT.AND P0, PT, R27, 0x3f, PT ;  /* 0x0000003f1b00780c */ /* 0x002fda0003f04270 */
[----:B------:R-:W-:Y:S05]  /*30e0*/  @P0 BRA `(.L_x_54) ;  /* 0x0000016000000947 */ /* 0x000fea0003800000 */
[----:B----4-:R-:W-:Y:S05]  /*30f0*/  BRA.DIV ~URZ, `(.L_x_55) ;  /* 0x0000a4327f007947 */ /* 0x010fea000b800000 */
[----:B------:R1:W2:Y:S04]  /*3100*/  SHFL.IDX PT, R20, R24, 0x1, 0x1c1f ;  /* 0x003c1f0018147f89 */ /* 0x0002a800000e0000 */
[----:B---3--:R1:W3:Y:S02]  /*3110*/  SHFL.IDX PT, R2, R25, 0x1, 0x1c1f ;  /* 0x003c1f0019027f89 */ /* 0x0082e400000e0000 */
.L_x_154:
[----:B------:R-:W-:Y:S02]  /*3120*/  SHF.R.S32.HI R3, RZ, 0x1f, R196 ;  /* 0x0000001fff037819 */ /* 0x000fe400000114c4 */
[----:B---3--:R-:W-:Y:S02]  /*3130*/  LEA R22, P0, R196, R2, 0x1 ;  /* 0x00000002c4167211 */ /* 0x008fe400078008ff */
[----:B------:R-:W-:Y:S02]  /*3140*/  ISETP.LT.OR P6, PT, R0, 0x21, P6 ;  /* 0x000000210000780c */ /* 0x000fe400037c1670 */
[----:B--2---:R-:W-:-:S02]  /*3150*/  LEA.HI.X R23, R196, R20, R3, 0x1, P0 ;  /* 0x00000014c4177211 */ /* 0x004fc400000f0c03 */
[----:B------:R-:W-:Y:S02]  /*3160*/  ISETP.GE.AND P0, PT, R196, c[0x0][0x1d4], PT ;  /* 0x00007500c4007a0c */ /* 0x000fe40003f06270 */
[----:B------:R-:W-:Y:S02]  /*3170*/  SHF.R.S32.HI R3, RZ, 0x1f, R228 ;  /* 0x0000001fff037819 */ /* 0x000fe400000114e4 */
[C---:B------:R-:W-:Y:S02]  /*3180*/  ISETP.LT.OR P0, PT, R0.reuse, 0x21, P0 ;  /* 0x000000210000780c */ /* 0x040fe40000701670 */
[----:B------:R-:W-:Y:S02]  /*3190*/  ISETP.LT.OR P5, PT, R0, 0x21, P5 ;  /* 0x000000210000780c */ /* 0x000fe40002fa1670 */
[----:B------:R-:W-:-:S09]  /*31a0*/  SHF.R.S32.HI R21, RZ, 0x1f, R229 ;  /* 0x0000001fff157819 */ /* 0x000fd200000114e5 */
[----:B------:R-:W-:Y:S01]  /*31b0*/  @!PT LDS RZ, [RZ] ;  /* 0x00000000fffff984 */ /* 0x000fe20000000800 */
[----:B------:R-:W-:Y:S01]  /*31c0*/  @!PT LDS RZ, [RZ] ;  /* 0x00000000fffff984 */ /* 0x000fe20000000800 */
[----:B------:R-:W-:Y:S01]  /*31d0*/  @!PT LDS RZ, [RZ] ;  /* 0x00000000fffff984 */ /* 0x000fe20000000800 */
[----:B------:R2:W-:Y:S02]  /*31e0*/  LDGSTS.E.BYPASS.LTC128B.128 [R193+0x2080], [R22.64], !P0 ;  /* 0x0208000016c17fae */ /* 0x0005e4000c101d46 */
[----:B--2---:R-:W-:-:S04]  /*31f0*/  LEA R22, P0, R228, R2, 0x1 ;  /* 0x00000002e4167211 */ /* 0x004fc800078008ff */
[----:B------:R-:W-:Y:S02]  /*3200*/  LEA.HI.X R23, R228, R20, R3, 0x1, P0 ;  /* 0x00000014e4177211 */ /* 0x000fe400000f0c03 */
[----:B------:R-:W-:-:S03]  /*3210*/  LEA R2, P0, R229, R2, 0x1 ;  /* 0x00000002e5027211 */ /* 0x000fc600078008ff */
[----:B------:R2:W-:Y:S01]  /*3220*/  LDGSTS.E.BYPASS.LTC128B.128 [R193+0x2c80], [R22.64], !P6 ;  /* 0x02c8000016c17fae */ /* 0x0005e2000f101d46 */
[----:B------:R-:W-:-:S05]  /*3230*/  LEA.HI.X R3, R229, R20, R21, 0x1, P0 ;  /* 0x00000014e5037211 */ /* 0x000fca00000f0c15 */
[----:B------:R2:W-:Y:S04]  /*3240*/  LDGSTS.E.BYPASS.LTC128B.128 [R193+0x3880], [R2.64], !P5 ;  /* 0x0388000002c17fae */ /* 0x0005e8000e901d46 */
.L_x_54:
[----:B----4-:R-:W-:Y:S05]  /*3250*/  BSYNC B0 ;  /* 0x0000000000007941 */ /* 0x010fea0003800000 */
.L_x_53:
[----:B------:R-:W0:Y:S01]  /*3260*/  LDGDEPBAR ;  /* 0x00000000000079af */ /* 0x000e220000000000 */
[----:B------:R-:W-:Y:S01]  /*3270*/  WARPSYNC 0xffffffff ;  /* 0xffffffff00007948 */ /* 0x000fe20003800000 */
[C---:B------:R-:W-:Y:S01]  /*3280*/  HMMA.16816.F32 R48, R8.reuse, R36, RZ ;  /* 0x000000240830723c */ /* 0x040fe200000018ff */
[----:B------:R-:W-:Y:S01]  /*3290*/  ISETP.GT.AND P0, PT, R118, R231, PT ;  /* 0x000000e77600720c */ /* 0x000fe20003f04270 */
[----:B------:R-:W-:Y:S06]  /*32a0*/  BSSY B1, `(.L_x_56) ;  /* 0x00000a9000017945 */ /* 0x000fec0003800000 */
[C---:B------:R-:W-:Y:S08]  /*32b0*/  HMMA.16816.F32 R40, R8.reuse, R32, RZ ;  /* 0x000000200828723c */ /* 0x040ff000000018ff */
[C---:B--23--:R-:W-:Y:S08]  /*32c0*/  HMMA.16816.F32 R20, R8.reuse, R28, RZ ;  /* 0x0000001c0814723c */ /* 0x04cff000000018ff */
[C---:B------:R-:W-:Y:S08]  /*32d0*/  HMMA.16816.F32 R44, R8.reuse, R38, RZ ;  /* 0x00000026082c723c */ /* 0x040ff000000018ff */
[C---:B-1----:R-:W-:Y:S08]  /*32e0*/  HMMA.16816.F32 R24, R8.reuse, R34, RZ ;  /* 0x000000220818723c */ /* 0x042ff000000018ff */
[----:B------:R-:W-:Y:S08]  /*32f0*/  HMMA.16816.F32 R8, R8, R30, RZ ;  /* 0x0000001e0808723c */ /* 0x000ff000000018ff */
[C---:B------:R-:W-:Y:S08]  /*3300*/  HMMA.16816.F32 R52, R12.reuse, R36, RZ ;  /* 0x000000240c34723c */ /* 0x040ff000000018ff */
[C---:B------:R-:W-:Y:S08]  /*3310*/  HMMA.16816.F32 R36, R12.reuse, R38, RZ ;  /* 0x000000260c24723c */ /* 0x040ff000000018ff */
[C---:B------:R-:W-:Y:S08]  /*3320*/  HMMA.16816.F32 R68, R12.reuse, R32, RZ ;  /* 0x000000200c44723c */ /* 0x040ff000000018ff */
[C---:B------:R-:W-:Y:S08]  /*3330*/  HMMA.16816.F32 R80, R12.reuse, R28, RZ ;  /* 0x0000001c0c50723c */ /* 0x040ff000000018ff */
[C---:B------:R-:W-:Y:S01]  /*3340*/  HMMA.16816.F32 R84, R12.reuse, R34, RZ ;  /* 0x000000220c54723c */ /* 0x040fe200000018ff */
[----:B------:R-:W-:Y:S07]  /*3350*/  LDSM.16.M88.4 R32, [R123+0xc00] ;  /* 0x000c00007b20783b */ /* 0x000fee0000000200 */
[----:B------:R-:W-:Y:S01]  /*3360*/  HMMA.16816.F32 R92, R12, R30, RZ ;  /* 0x0000001e0c5c723c */ /* 0x000fe200000018ff */
[----:B------:R-:W-:Y:S04]  /*3370*/  LDSM.16.M88.4 R28, [R123+0x1000] ;  /* 0x001000007b1c783b */ /* 0x000fe80000000200 */
[----:B------:R-:W-:Y:S03]  /*3380*/  LDSM.16.M88.4 R12, [R123+0x1400] ;  /* 0x001400007b0c783b */ /* 0x000fe60000000200 */
[C---:B------:R-:W-:Y:S01]  /*3390*/  HMMA.16816.F32 R108, R4.reuse, R56, R48 ;  /* 0x00000038046c723c */ /* 0x040fe20000001830 */
[----:B------:R-:W-:Y:S07]  /*33a0*/  LDSM.16.M88.4 R48, [R189] ;  /* 0x00000000bd30783b */ /* 0x000fee0000000200 */
[C---:B------:R-:W-:Y:S08]  /*33b0*/  HMMA.16816.F32 R104, R4.reuse, R64, R40 ;  /* 0x000000400468723c */ /* 0x040ff00000001828 */
[C---:B------:R-:W-:Y:S01]  /*33c0*/  HMMA.16816.F32 R100, R4.reuse, R72, R20 ;  /* 0x000000480464723c */ /* 0x040fe20000001814 */
[----:B------:R-:W-:Y:S07]  /*33d0*/  LDSM.16.M88.4 R20, [R183+0x3000] ;  /* 0x00300000b714783b */ /* 0x000fee0000000200 */
[C---:B------:R-:W-:Y:S08]  /*33e0*/  HMMA.16816.F32 R96, R4.reuse, R58, R44 ;  /* 0x0000003a0460723c */ /* 0x040ff0000000182c */
[C---:B------:R-:W-:Y:S01]  /*33f0*/  HMMA.16816.F32 R88, R4.reuse, R66, R24 ;  /* 0x000000420458723c */ /* 0x040fe20000001818 */
[----:B------:R-:W-:Y:S07]  /*3400*/  LDSM.16.M88.4 R24, [R183+0x2000] ;  /* 0x00200000b718783b */ /* 0x000fee0000000200 */
[----:B------:R-:W-:Y:S01]  /*3410*/  HMMA.16816.F32 R76, R4, R74, R8 ;  /* 0x0000004a044c723c */ /* 0x000fe20000001808 */
[----:B------:R-:W1:Y:S04]  /*3420*/  LDSM.16.M88.4 R4, [R182+0x3000] ;  /* 0x00300000b604783b */ /* 0x000e680000000200 */
[----:B------:R-:W2:Y:S03]  /*3430*/  LDSM.16.M88.4 R8, [R182+0x2000] ;  /* 0x00200000b608783b */ /* 0x000ea60000000200 */
[C---:B------:R-:W-:Y:S01]  /*3440*/  HMMA.16816.F32 R60, R16.reuse, R56, R52 ;  /* 0x00000038103c723c */ /* 0x040fe20000001834 */
[----:B------:R-:W3:Y:S07]  /*3450*/  LDSM.16.M88.4 R52, [R190] ;  /* 0x00000000be34783b */ /* 0x000eee0000000200 */
[C---:B------:R-:W-:Y:S01]  /*3460*/  HMMA.16816.F32 R44, R16.reuse, R58, R36 ;  /* 0x0000003a102c723c */ /* 0x040fe20000001824 */
[----:B------:R-:W4:Y:S07]  /*3470*/  LDSM.16.M88.4 R56, [R188] ;  /* 0x00000000bc38783b */ /* 0x000f2e0000000200 */
[C---:B------:R-:W-:Y:S08]  /*3480*/  HMMA.16816.F32 R40, R16.reuse, R64, R68 ;  /* 0x000000401028723c */ /* 0x040ff00000001844 */
[C---:B------:R-:W-:Y:S08]  /*3490*/  HMMA.16816.F32 R68, R16.reuse, R72, R80 ;  /* 0x000000481044723c */ /* 0x040ff00000001850 */
[C---:B------:R-:W-:Y:S08]  /*34a0*/  HMMA.16816.F32 R36, R16.reuse, R66, R84 ;  /* 0x000000421024723c */ /* 0x040ff00000001854 */
[----:B------:R-:W-:Y:S08]  /*34b0*/  HMMA.16816.F32 R16, R16, R74, R92 ;  /* 0x0000004a1010723c */ /* 0x000ff0000000185c */
[C---:B-1----:R-:W-:Y:S08]  /*34c0*/  HMMA.16816.F32 R104, R4.reuse, R28, R104 ;  /* 0x0000001c0468723c */ /* 0x042ff00000001868 */
[C---:B------:R-:W-:Y:S08]  /*34d0*/  HMMA.16816.F32 R80, R4.reuse, R14, R76 ;  /* 0x0000000e0450723c */ /* 0x040ff0000000184c */
[C---:B------:R-:W-:Y:S08]  /*34e0*/  HMMA.16816.F32 R64, R4.reuse, R32, R108 ;  /* 0x000000200440723c */ /* 0x040ff0000000186c */
[C---:B------:R-:W-:Y:S08]  /*34f0*/  HMMA.16816.F32 R100, R4.reuse, R12, R100 ;  /* 0x0000000c0464723c */ /* 0x040ff00000001864 */
[C---:B------:R-:W-:Y:S08]  /*3500*/  HMMA.16816.F32 R96, R4.reuse, R34, R96 ;  /* 0x000000220460723c */ /* 0x040ff00000001860 */
[----:B------:R-:W-:Y:S08]  /*3510*/  HMMA.16816.F32 R88, R4, R30, R88 ;  /* 0x0000001e0458723c */ /* 0x000ff00000001858 */
[C---:B--2---:R-:W-:Y:S08]  /*3520*/  HMMA.16816.F32 R76, R8.reuse, R32, R60 ;  /* 0x00000020084c723c */ /* 0x044ff0000000183c */
[C---:B------:R-:W-:Y:S01]  /*3530*/  HMMA.16816.F32 R72, R8.reuse, R34, R44 ;  /* 0x000000220848723c */ /* 0x040fe2000000182c */
[----:B------:R-:W-:Y:S07]  /*3540*/  LDSM.16.M88.4 R44, [R123+0x1800] ;  /* 0x001800007b2c783b */ /* 0x000fee0000000200 */
[C---:B------:R-:W-:Y:S01]  /*3550*/  HMMA.16816.F32 R32, R8.reuse, R28, R40 ;  /* 0x0000001c0820723c */ /* 0x040fe20000001828 */
[----:B------:R-:W-:Y:S07]  /*3560*/  LDSM.16.M88.4 R40, [R123+0x1c00] ;  /* 0x001c00007b28783b */ /* 0x000fee0000000200 */
[C---:B------:R-:W-:Y:S01]  /*3570*/  HMMA.16816.F32 R28, R8.reuse, R30, R36 ;  /* 0x0000001e081c723c */ /* 0x040fe20000001824 */
[----:B------:R-:W-:Y:S07]  /*3580*/  LDSM.16.M88.4 R36, [R123+0x2000] ;  /* 0x002000007b24783b */ /* 0x000fee0000000200 */
[C---:B------:R-:W-:Y:S08]  /*3590*/  HMMA.16816.F32 R4, R8.reuse, R12, R68 ;  /* 0x0000000c0804723c */ /* 0x040ff00000001844 */
[----:B------:R-:W-:Y:S01]  /*35a0*/  HMMA.16816.F32 R8, R8, R14, R16 ;  /* 0x0000000e0808723c */ /* 0x000fe20000001810 */
[----:B------:R-:W1:Y:S04]  /*35b0*/  LDSM.16.M88.4 R12, [R182+0x5000] ;  /* 0x00500000b60c783b */ /* 0x000e680000000200 */
[----:B------:R-:W2:Y:S03]  /*35c0*/  LDSM.16.M88.4 R16, [R182+0x4000] ;  /* 0x00400000b610783b */ /* 0x000ea60000000200 */
[C---:B------:R-:W-:Y:S08]  /*35d0*/  HMMA.16816.F32 R108, R20.reuse, R48, R104 ;  /* 0x00000030146c723c */ /* 0x040ff00000001868 */
[C---:B---3--:R-:W-:Y:S08]  /*35e0*/  HMMA.16816.F32 R64, R20.reuse, R52, R64 ;  /* 0x000000341440723c */ /* 0x048ff00000001840 */
[C---:B------:R-:W-:Y:S08]  /*35f0*/  HMMA.16816.F32 R60, R20.reuse, R54, R96 ;  /* 0x00000036143c723c */ /* 0x040ff00000001860 */
[C---:B------:R-:W-:Y:S08]  /*3600*/  HMMA.16816.F32 R104, R20.reuse, R50, R88 ;  /* 0x000000321468723c */ /* 0x040ff00000001858 */
[C---:B----4-:R-:W-:Y:S08]  /*3610*/  HMMA.16816.F32 R112, R20.reuse, R56, R100 ;  /* 0x000000381470723c */ /* 0x050ff00000001864 */
[----:B------:R-:W-:Y:S01]  /*3620*/  HMMA.16816.F32 R100, R20, R58, R80 ;  /* 0x0000003a1464723c */ /* 0x000fe20000001850 */
[----:B------:R-:W-:Y:S07]  /*3630*/  LDSM.16.M88.4 R20, [R185] ;  /* 0x00000000b914783b */ /* 0x000fee0000000200 */
[C---:B------:R-:W-:Y:S08]  /*3640*/  HMMA.16816.F32 R96, R24.reuse, R52, R76 ;  /* 0x000000341860723c */ /* 0x040ff0000000184c */
[C---:B------:R-:W-:Y:S01]  /*3650*/  HMMA.16816.F32 R88, R24.reuse, R48, R32 ;  /* 0x000000301858723c */ /* 0x040fe20000001820 */
[----:B------:R-:W-:Y:S07]  /*3660*/  LDSM.16.M88.4 R32, [R187] ;  /* 0x00000000bb20783b */ /* 0x000fee0000000200 */
[C---:B------:R-:W-:Y:S08]  /*3670*/  HMMA.16816.F32 R92, R24.reuse, R54, R72 ;  /* 0x00000036185c723c */ /* 0x040ff00000001848 */
[C---:B------:R-:W-:Y:S01]  /*3680*/  HMMA.16816.F32 R84, R24.reuse, R50, R28 ;  /* 0x000000321854723c */ /* 0x040fe2000000181c */
[----:B------:R-:W-:Y:S07]  /*3690*/  LDSM.16.M88.4 R28, [R186] ;  /* 0x00000000ba1c783b */ /* 0x000fee0000000200 */
[C---:B------:R-:W-:Y:S01]  /*36a0*/  HMMA.16816.F32 R80, R24.reuse, R56, R4 ;  /* 0x000000381850723c */ /* 0x040fe20000001804 */
[----:B------:R-:W3:Y:S07]  /*36b0*/  LDSM.16.M88.4 R4, [R183+0x5000] ;  /* 0x00500000b704783b */ /* 0x000eee0000000200 */
[----:B------:R-:W-:Y:S01]  /*36c0*/  HMMA.16816.F32 R76, R24, R58, R8 ;  /* 0x0000003a184c723c */ /* 0x000fe20000001808 */
[----:B------:R-:W4:Y:S01]  /*36d0*/  LDSM.16.M88.4 R8, [R183+0x4000] ;  /* 0x00400000b708783b */ /* 0x000f220000000200 */
[----:B------:R-:W-:-:S06]  /*36e0*/  DEPBAR.LE SB0, 0x0 ;  /* 0x000080000000791a */ /* 0x000fcc0000000000 */
[C---:B-1----:R-:W-:Y:S08]  /*36f0*/  HMMA.16816.F32 R72, R12.reuse, R44, R64 ;  /* 0x0000002c0c48723c */ /* 0x042ff00000001840 */
[C---:B------:R-:W-:Y:S08]  /*3700*/  HMMA.16816.F32 R68, R12.reuse, R46, R60 ;  /* 0x0000002e0c44723c */ /* 0x040ff0000000183c */
[C---:B------:R-:W-:Y:S08]  /*3710*/  HMMA.16816.F32 R64, R12.reuse, R40, R108 ;  /* 0x000000280c40723c */ /* 0x040ff0000000186c */
[C---:B------:R-:W-:Y:S08]  /*3720*/  HMMA.16816.F32 R60, R12.reuse, R42, R104 ;  /* 0x0000002a0c3c723c */ /* 0x040ff00000001868 */
[C---:B------:R-:W-:Y:S08]  /*3730*/  HMMA.16816.F32 R56, R12.reuse, R36, R112 ;  /* 0x000000240c38723c */ /* 0x040ff00000001870 */
[----:B------:R-:W-:Y:S08]  /*3740*/  HMMA.16816.F32 R52, R12, R38, R100 ;  /* 0x000000260c34723c */ /* 0x000ff00000001864 */
[C---:B--2---:R-:W-:Y:S08]  /*3750*/  HMMA.16816.F32 R48, R16.reuse, R44, R96 ;  /* 0x0000002c1030723c */ /* 0x044ff00000001860 */
[C---:B------:R-:W-:Y:S08]  /*3760*/  HMMA.16816.F32 R24, R16.reuse, R40, R88 ;  /* 0x000000281018723c */ /* 0x040ff00000001858 */
[C---:B------:R-:W-:Y:S08]  /*3770*/  HMMA.16816.F32 R44, R16.reuse, R46, R92 ;  /* 0x0000002e102c723c */ /* 0x040ff0000000185c */
[C---:B------:R-:W-:Y:S08]  /*3780*/  HMMA.16816.F32 R40, R16.reuse, R42, R84 ;  /* 0x0000002a1028723c */ /* 0x040ff00000001854 */
[C---:B------:R-:W-:Y:S08]  /*3790*/  HMMA.16816.F32 R12, R16.reuse, R36, R80 ;  /* 0x00000024100c723c */ /* 0x040ff00000001850 */
[----:B------:R-:W-:Y:S08]  /*37a0*/  HMMA.16816.F32 R16, R16, R38, R76 ;  /* 0x000000261010723c */ /* 0x000ff0000000184c */
[C---:B---3--:R-:W-:Y:S08]  /*37b0*/  HMMA.16816.F32 R76, R4.reuse, R28, R64 ;  /* 0x0000001c044c723c */ /* 0x048ff00000001840 */
[C---:B------:R-:W-:Y:S08]  /*37c0*/  HMMA.16816.F32 R80, R4.reuse, R30, R60 ;  /* 0x0000001e0450723c */ /* 0x040ff0000000183c */
[C---:B------:R-:W-:Y:S08]  /*37d0*/  HMMA.16816.F32 R84, R4.reuse, R20, R56 ;  /* 0x000000140454723c */ /* 0x040ff00000001838 */
[C---:B------:R-:W-:Y:S08]  /*37e0*/  HMMA.16816.F32 R64, R4.reuse, R22, R52 ;  /* 0x000000160440723c */ /* 0x040ff00000001834 */
[C---:B------:R-:W-:Y:S08]  /*37f0*/  HMMA.16816.F32 R72, R4.reuse, R32, R72 ;  /* 0x000000200448723c */ /* 0x040ff00000001848 */
[----:B------:R-:W-:Y:S08]  /*3800*/  HMMA.16816.F32 R68, R4, R34, R68 ;  /* 0x000000220444723c */ /* 0x000ff00000001844 */
[C---:B----4-:R-:W-:Y:S08]  /*3810*/  HMMA.16816.F32 R48, R8.reuse, R32, R48 ;  /* 0x000000200830723c */ /* 0x050ff00000001830 */
[C---:B------:R-:W-:Y:S08]  /*3820*/  HMMA.16816.F32 R44, R8.reuse, R34, R44 ;  /* 0x00000022082c723c */ /* 0x040ff0000000182c */
[C---:B------:R-:W-:Y:S08]  /*3830*/  HMMA.16816.F32 R56, R8.reuse, R28, R24 ;  /* 0x0000001c0838723c */ /* 0x040ff00000001818 */
[C---:B------:R-:W-:Y:S08]  /*3840*/  HMMA.16816.F32 R60, R8.reuse, R30, R40 ;  /* 0x0000001e083c723c */ /* 0x040ff00000001828 */
[C---:B------:R-:W-:Y:S08]  /*3850*/  HMMA.16816.F32 R52, R8.reuse, R20, R12 ;  /* 0x000000140834723c */ /* 0x040ff0000000180c */
[----:B------:R-:W-:Y:S01]  /*3860*/  HMMA.16816.F32 R36, R8, R22, R16 ;  /* 0x000000160824723c */ /* 0x000fe20000001810 */
[----:B------:R-:W-:Y:S06]  /*3870*/  BAR.SYNC.DEFER_BLOCKING 0x0 ;  /* 0x0000000000007b1d */ /* 0x000fec0000010000 */
[----:B------:R-:W-:Y:S01]  /*3880*/  @!UPT UIADD3 URZ, URZ, URZ, URZ ;  /* 0x0000003f3f3ff290 */ /* 0x000fe2000fffe03f */
[----:B------:R-:W-:Y:S11]  /*3890*/  @!P0 BRA `(.L_x_57) ;  /* 0x0000049000008947 */ /* 0x000ff60003800000 */
[----:B------:R-:W-:Y:S02]  /*38a0*/  IMAD.MOV.U32 R0, RZ, RZ, c[0x0][0x2b8] ;  /* 0x0000ae00ff007624 */ /* 0x000fe400078e00ff */
[----:B------:R-:W-:-:S02]  /*38b0*/  IMAD R2, R227, 0x20, R230 ;  /* 0x00000020e3027824 */ /* 0x000fc400078e02e6 */
[----:B------:R-:W-:Y:S01]  /*38c0*/  IMAD.MOV.U32 R194, RZ, RZ, RZ ;  /* 0x000000ffffc27224 */ /* 0x000fe200078e00ff */
[----:B------:R-:W-:Y:S02]  /*38d0*/  ISETP.NE.AND P0, PT, R0, 0x1, PT ;  /* 0x000000010000780c */ /* 0x000fe40003f05270 */
[----:B------:R-:W-:-:S04]  /*38e0*/  IADD3 R2, R2, R117, R236 ;  /* 0x0000007502027210 */ /* 0x000fc80007ffe0ec */
[----:B------:R-:W-:-:S05]  /*38f0*/  IADD3 R2, R2, -0x30, RZ ;  /* 0xffffffd002027810 */ /* 0x000fca0007ffe0ff */
[----:B------:R-:W-:Y:S02]  /*3900*/  IMAD.MOV.U32 R0, RZ, RZ, R2 ;  /* 0x000000ffff007224 */ /* 0x000fe400078e0002 */
[----:B------:R-:W-:-:S05]  /*3910*/  @P0 IMAD.HI.U32 R3, R2, c[0x0][0x2bc], RZ ;  /* 0x0000af0002030a27 */ /* 0x000fca00078e00ff */
[----:B------:R-:W-:-:S04]  /*3920*/  @P0 SHF.R.U32.HI R0, RZ, c[0x0][0x2c0], R3 ;  /* 0x0000b000ff000a19 */ /* 0x000fc80000011603 */
[----:B------:R-:W-:-:S04]  /*3930*/  @!P1 IADD3 R3, P0, R0, R234, RZ ;  /* 0x000000ea00039210 */ /* 0x000fc80007f1e0ff */
[----:B------:R-:W-:Y:S02]  /*3940*/  @!P1 LEA.HI.X.SX32 R5, R0, R240, 0x1, P0 ;  /* 0x000000f000059211 */ /* 0x000fe400000f0eff */
[----:B------:R-:W-:-:S04]  /*3950*/  @!P1 LEA R4, P0, R3, c[0x0][0x2a0], 0x2 ;  /* 0x0000a80003049a11 */ /* 0x000fc800078010ff */
[----:B------:R-:W-:-:S05]  /*3960*/  @!P1 LEA.HI.X R5, R3, c[0x0][0x2a4], R5, 0x2, P0 ;  /* 0x0000a90003059a11 */ /* 0x000fca00000f1405 */
[----:B------:R-:W2:Y:S01]  /*3970*/  @!P1 LDG.E R194, [R4.64] ;  /* 0x0000000604c29981 */ /* 0x000ea2000c1e1900 */
[----:B------:R-:W-:Y:S01]  /*3980*/  IMAD.MOV R0, RZ, RZ, -R0 ;  /* 0x000000ffff007224 */ /* 0x000fe200078e0a00 */
[----:B------:R-:W-:-:S03]  /*3990*/  IADD3 R11, -R230, 0x30, RZ ;  /* 0x00000030e60b7810 */ /* 0x000fc60007ffe1ff */
[----:B------:R-:W-:Y:S01]  /*39a0*/  IMAD R195, R0, c[0x0][0x2b8], R2 ;  /* 0x0000ae0000c37a24 */ /* 0x000fe200078e0202 */
[----:B------:R-:W-:-:S03]  /*39b0*/  ISETP.GE.AND P6, PT, R11, 0x1, PT ;  /* 0x000000010b00780c */ /* 0x000fc60003fc6270 */
[----:B------:R-:W-:Y:S01]  /*39c0*/  IMAD.WIDE.U32 R2, R195, c[0x0][0x1e0], RZ ;  /* 0x00007800c3027a25 */ /* 0x000fe200078e00ff */
[----:B------:R-:W-:-:S05]  /*39d0*/  SHF.R.S32.HI R0, RZ, 0x1f, R195 ;  /* 0x0000001fff007819 */ /* 0x000fca00000114c3 */
[----:B------:R-:W-:-:S04]  /*39e0*/  IMAD R0, R0, c[0x0][0x1e0], RZ ;  /* 0x0000780000007a24 */ /* 0x000fc800078e02ff */
[----:B------:R-:W-:-:S04]  /*39f0*/  IMAD R0, R195, c[0x0][0x1e4], R0 ;  /* 0x00007900c3007a24 */ /* 0x000fc800078e0200 */
[----:B------:R-:W-:Y:S01]  /*3a00*/  IMAD.IADD R3, R3, 0x1, R0 ;  /* 0x0000000103037824 */ /* 0x000fe200078e0200 */
[----:B--2---:R-:W-:-:S03]  /*3a10*/  SHF.R.S32.HI R0, RZ, 0x1f, R194 ;  /* 0x0000001fff007819 */ /* 0x004fc600000114c2 */
[----:B------:R-:W-:-:S04]  /*3a20*/  IMAD.WIDE.U32 R2, R194, c[0x0][0x1f0], R2 ;  /* 0x00007c00c2027a25 */ /* 0x000fc800078e0002 */
[----:B------:R-:W-:Y:S01]  /*3a30*/  IMAD R4, R0, c[0x0][0x1f0], RZ ;  /* 0x00007c0000047a24 */ /* 0x000fe200078e02ff */
[----:B------:R-:W-:-:S03]  /*3a40*/  IADD3 R0, P5, R232, R2, RZ ;  /* 0x00000002e8007210 */ /* 0x000fc60007fbe0ff */
[----:B------:R-:W-:Y:S01]  /*3a50*/  IMAD R2, R194, c[0x0][0x1f4], R4 ;  /* 0x00007d00c2027a24 */ /* 0x000fe200078e0204 */
[----:B------:R-:W-:-:S04]  /*3a60*/  LEA R10, P0, R0, c[0x0][0x1c8], 0x1 ;  /* 0x00007200000a7a11 */ /* 0x000fc800078008ff */
[----:B------:R-:W-:-:S04]  /*3a70*/  IADD3.X R2, R237, R3, R2, P5, !PT ;  /* 0x00000003ed027210 */ /* 0x000fc80002ffe402 */
[----:B------:R-:W-:Y:S01]  /*3a80*/  LEA.HI.X R5, R0, c[0x0][0x1cc], R2, 0x1, P0 ;  /* 0x0000730000057a11 */ /* 0x000fe200000f0c02 */
[----:B------:R-:W-:Y:S05]  /*3a90*/  BRA.DIV ~URZ, `(.L_x_58) ;  /* 0x00009b627f007947 */ /* 0x000fea000b800000 */
[----:B------:R1:W2:Y:S02]  /*3aa0*/  SHFL.IDX PT, R4, R5, RZ, 0x1c1f ;  /* 0x001c1fff05047589 */ /* 0x0002a400000e0000 */
.L_x_155:
[----:B------:R-:W-:Y:S05]  /*3ab0*/  BRA.DIV ~URZ, `(.L_x_59) ;  /* 0x00009bb27f007947 */ /* 0x000fea000b800000 */
[----:B------:R3:W4:Y:S02]  /*3ac0*/  SHFL.IDX PT, R0, R10, RZ, 0x1c1f ;  /* 0x001c1fff0a007589 */ /* 0x00072400000e0000 */
.L_x_156:
[----:B------:R-:W-:Y:S01]  /*3ad0*/  BSSY B0, `(.L_x_60) ;  /* 0x0000011000007945 */ /* 0x000fe20003800000 */
[----:B------:R-:W-:Y:S05]  /*3ae0*/  @!P6 BRA `(.L_x_61) ;  /* 0x000000f00000e947 */ /* 0x000fea0003800000 */
[-C--:B----4-:R-:W-:Y:S02]  /*3af0*/  LEA R8, P6, R196, R0.reuse, 0x1 ;  /* 0x00000000c4087211 */ /* 0x090fe400078c08ff */
[----:B------:R-:W-:Y:S02]  /*3b00*/  SHF.R.S32.HI R14, RZ, 0x1f, R196 ;  /* 0x0000001fff0e7819 */ /* 0x000fe400000114c4 */
[----:B------:R-:W-:Y:S02]  /*3b10*/  LEA R6, P5, R228, R0, 0x1 ;  /* 0x00000000e4067211 */ /* 0x000fe400078a08ff */
[----:B------:R-:W-:Y:S02]  /*3b20*/  SHF.R.S32.HI R13, RZ, 0x1f, R228 ;  /* 0x0000001fff0d7819 */ /* 0x000fe400000114e4 */
[----:B------:R-:W-:-:S02]  /*3b30*/  SHF.R.S32.HI R12, RZ, 0x1f, R229 ;  /* 0x0000001fff0c7819 */ /* 0x000fc400000114e5 */
[C---:B------:R-:W-:Y:S02]  /*3b40*/  LEA R2, P0, R229.reuse, R0, 0x1 ;  /* 0x00000000e5027211 */ /* 0x040fe400078008ff */
[-C--:B--2---:R-:W-:Y:S02]  /*3b50*/  LEA.HI.X R9, R196, R4.reuse, R14, 0x1, P6 ;  /* 0x00000004c4097211 */ /* 0x084fe400030f0c0e */
[-C--:B------:R-:W-:Y:S02]  /*3b60*/  LEA.HI.X R7, R228, R4.reuse, R13, 0x1, P5 ;  /* 0x00000004e4077211 */ /* 0x080fe400028f0c0d */
[----:B------:R-:W-:Y:S01]  /*3b70*/  LEA.HI.X R3, R229, R4, R12, 0x1, P0 ;  /* 0x00000004e5037211 */ /* 0x000fe200000f0c0c */
[----:B------:R-:W-:Y:S01]  /*3b80*/  @!PT LDS RZ, [RZ] ;  /* 0x00000000fffff984 */ /* 0x000fe20000000800 */
[----:B------:R-:W-:Y:S01]  /*3b90*/  @!PT LDS RZ, [RZ] ;  /* 0x00000000fffff984 */ /* 0x000fe20000000800 */
[----:B------:R-:W-:Y:S01]  /*3ba0*/  @!PT LDS RZ, [RZ] ;  /* 0x00000000fffff984 */ /* 0x000fe20000000800 */
[----:B------:R2:W-:Y:S04]  /*3bb0*/  LDGSTS.E.BYPASS.LTC128B.128 [R193+0x3c80], [R8.64], !P4 ;  /* 0x03c8000008c17fae */ /* 0x0005e8000e101d46 */
[----:B------:R2:W-:Y:S04]  /*3bc0*/  LDGSTS.E.BYPASS.LTC128B.128 [R193+0x4880], [R6.64], !P3 ;  /* 0x0488000006c17fae */ /* 0x0005e8000d901d46 */
[----:B------:R2:W-:Y:S02]  /*3bd0*/  LDGSTS.E.BYPASS.LTC128B.128 [R193+0x5480], [R2.64], !P2 ;  /* 0x0548000002c17fae */ /* 0x0005e4000d101d46 */
.L_x_61:
[----:B------:R-:W-:Y:S05]  /*3be0*/  BSYNC B0 ;  /* 0x0000000000007941 */ /* 0x000fea0003800000 */
.L_x_60:
[----:B------:R-:W-:Y:S01]  /*3bf0*/  ISETP.GE.AND P0, PT, R11, 0x21, PT ;  /* 0x000000210b00780c */ /* 0x000fe20003f06270 */
[----:B------:R-:W-:Y:S06]  /*3c00*/  BRA.DIV ~URZ, `(.L_x_62) ;  /* 0x00009ad27f007947 */ /* 0x000fec000b800000 */
[----:B--2---:R2:W1:Y:S04]  /*3c10*/  SHFL.IDX PT, R4, R5, 0x1, 0x1c1f ;  /* 0x003c1f0005047f89 */ /* 0x00446800000e0000 */
[----:B----4-:R2:W4:Y:S02]  /*3c20*/  SHFL.IDX PT, R0, R10, 0x1, 0x1c1f ;  /* 0x003c1f000a007f89 */ /* 0x01052400000e0000 */
.L_x_157:
[----:B------:R-:W-:Y:S05]  /*3c30*/  @!P0 BRA `(.L_x_57) ;  /* 0x000000f000008947 */ /* 0x000fea0003800000 */
[----:B----4-:R-:W-:Y:S02]  /*3c40*/  LEA R8, P6, R196, R0, 0x1 ;  /* 0x00000000c4087211 */ /* 0x010fe400078c08ff */
[----:B------:R-:W-:-:S02]  /*3c50*/  SHF.R.S32.HI R11, RZ, 0x1f, R196 ;  /* 0x0000001fff0b7819 */ /* 0x000fc400000114c4 */
[-C--:B------:R-:W-:Y:S02]  /*3c60*/  LEA R6, P5, R228, R0.reuse, 0x1 ;  /* 0x00000000e4067211 */ /* 0x080fe400078a08ff */
[----:B--23--:R-:W-:Y:S02]  /*3c70*/  SHF.R.S32.HI R10, RZ, 0x1f, R228 ;  /* 0x0000001fff0a7819 */ /* 0x00cfe400000114e4 */
[----:B-1----:R-:W-:Y:S02]  /*3c80*/  SHF.R.S32.HI R5, RZ, 0x1f, R229 ;  /* 0x0000001fff057819 */ /* 0x002fe400000114e5 */
[----:B------:R-:W-:Y:S02]  /*3c90*/  LEA R2, P0, R229, R0, 0x1 ;  /* 0x00000000e5027211 */ /* 0x000fe400078008ff */
[-C--:B------:R-:W-:Y:S02]  /*3ca0*/  LEA.HI.X R9, R196, R4.reuse, R11, 0x1, P6 ;  /* 0x00000004c4097211 */ /* 0x080fe400030f0c0b */
[----:B------:R-:W-:-:S02]  /*3cb0*/  LEA.HI.X R7, R228, R4, R10, 0x1, P5 ;  /* 0x00000004e4077211 */ /* 0x000fc400028f0c0a */
[----:B------:R-:W-:Y:S01]  /*3cc0*/  LEA.HI.X R3, R229, R4, R5, 0x1, P0 ;  /* 0x00000004e5037211 */ /* 0x000fe200000f0c05 */
[----:B------:R-:W-:Y:S01]  /*3cd0*/  @!PT LDS RZ, [RZ] ;  /* 0x00000000fffff984 */ /* 0x000fe20000000800 */
[----:B------:R-:W-:Y:S01]  /*3ce0*/  @!PT LDS RZ, [RZ] ;  /* 0x00000000fffff984 */ /* 0x000fe20000000800 */
[----:B------:R-:W-:Y:S01]  /*3cf0*/  @!PT LDS RZ, [RZ] ;  /* 0x00000000fffff984 */ /* 0x000fe20000000800 */
[----:B------:R1:W-:Y:S04]  /*3d00*/  LDGSTS.E.BYPASS.LTC128B.128 [R193+0x4480], [R8.64], !P4 ;  /* 0x0448000008c17fae */ /* 0x0003e8000e101d46 */
[----:B------:R1:W-:Y:S04]  /*3d10*/  LDGSTS.E.BYPASS.LTC128B.128 [R193+0x5080], [R6.64], !P3 ;  /* 0x0508000006c17fae */ /* 0x0003e8000d901d46 */
[----:B------:R1:W-:Y:S02]  /*3d20*/  LDGSTS.E.BYPASS.LTC128B.128 [R193+0x5c80], [R2.64], !P2 ;  /* 0x05c8000002c17fae */ /* 0x0003e4000d101d46 */
.L_x_57:
[----:B------:R-:W-:Y:S05]  /*3d30*/  BSYNC B1 ;  /* 0x0000000000017941 */ /* 0x000fea0003800000 */
.L_x_56:
[----:B----4-:R-:W4:Y:S04]  /*3d40*/  LDL R0, [R1+0x2c] ;  /* 0x00002c0001007983 */ /* 0x010f280000100800 */
[----:B------:R-:W0:Y:S01]  /*3d50*/  LDGDEPBAR ;  /* 0x00000000000079af */ /* 0x000e220000000000 */
[----:B----4-:R-:W-:-:S05]  /*3d60*/  IMAD.IADD R0, R116, 0x1, -R0 ;  /* 0x0000000174007824 */ /* 0x010fca00078e0a00 */
[C---:B------:R-:W-:Y:S02]  /*3d70*/  ISETP.GT.AND P6, PT, R0.reuse, RZ, PT ;  /* 0x000000ff0000720c */ /* 0x040fe40003fc4270 */
[C---:B------:R-:W-:Y:S02]  /*3d80*/  ISETP.GT.AND P5, PT, R0.reuse, 0x1, PT ;  /* 0x000000010000780c */ /* 0x040fe40003fa4270 */
[C---:B------:R-:W-:Y:S02]  /*3d90*/  ISETP.GT.AND P2, PT, R0.reuse, 0x8, PT ;  /* 0x000000080000780c */ /* 0x040fe40003f44270 */
[----:B------:R-:W-:Y:S02]  /*3da0*/  ISETP.GT.AND P0, PT, R0, 0x9, PT ;  /* 0x000000090000780c */ /* 0x000fe40003f04270 */
[----:B------:R-:W-:Y:S02]  /*3db0*/  FSEL R33, R74, -INF , P6 ;  /* 0xff8000004a217808 */ /* 0x000fe40003000000 */
[----:B------:R-:W-:-:S02]  /*3dc0*/  FSEL R25, R72, -INF , P6 ;  /* 0xff80000048197808 */ /* 0x000fc40003000000 */
[----:B------:R-:W-:Y:S02]  /*3dd0*/  FSEL R35, R75, -INF , P5 ;  /* 0xff8000004b237808 */ /* 0x000fe40002800000 */
[----:B------:R-:W-:Y:S02]  /*3de0*/  FSEL R26, R73, -INF , P5 ;  /* 0xff800000491a7808 */ /* 0x000fe40002800000 */
[----:B------:R-:W-:Y:S02]  /*3df0*/  FSEL R16, R50, -INF , P6 ;  /* 0xff80000032107808 */ /* 0x000fe40003000000 */
[----:B-1----:R-:W-:Y:S02]  /*3e00*/  FSEL R9, R48, -INF , P6 ;  /* 0xff80000030097808 */ /* 0x002fe40003000000 */
[----:B------:R-:W-:Y:S02]  /*3e10*/  FSEL R17, R51, -INF , P5 ;  /* 0xff80000033117808 */ /* 0x000fe40002800000 */
[----:B--23--:R-:W-:-:S02]  /*3e20*/  FSEL R10, R49, -INF , P5 ;  /* 0xff800000310a7808 */ /* 0x00cfc40002800000 */
[----:B------:R-:W-:Y:S02]  /*3e30*/  FSEL R40, R70, -INF , P2 ;  /* 0xff80000046287808 */ /* 0x000fe40001000000 */
[----:B------:R-:W-:Y:S02]  /*3e40*/  FSEL R28, R68, -INF , P2 ;  /* 0xff800000441c7808 */ /* 0x000fe40001000000 */
[----:B------:R-:W-:Y:S02]  /*3e50*/  FSEL R41, R71, -INF , P0 ;  /* 0xff80000047297808 */ /* 0x000fe40000000000 */
[----:B------:R-:W-:Y:S02]  /*3e60*/  FSEL R29, R69, -INF , P0 ;  /* 0xff800000451d7808 */ /* 0x000fe40000000000 */
[----:B------:R-:W-:Y:S02]  /*3e70*/  FSEL R19, R46, -INF , P2 ;  /* 0xff8000002e137808 */ /* 0x000fe40001000000 */
[----:B------:R-:W-:-:S02]  /*3e80*/  FSEL R11, R44, -INF , P2 ;  /* 0xff8000002c0b7808 */ /* 0x000fc40001000000 */
[----:B------:R-:W-:Y:S02]  /*3e90*/  FSEL R21, R47, -INF , P0 ;  /* 0xff8000002f157808 */ /* 0x000fe40000000000 */
[----:B------:R-:W-:Y:S02]  /*3ea0*/  FSEL R12, R45, -INF , P0 ;  /* 0xff8000002d0c7808 */ /* 0x000fe40000000000 */
[C---:B------:R-:W-:Y:S02]  /*3eb0*/  ISETP.GT.AND P6, PT, R0.reuse, 0x10, PT ;  /* 0x000000100000780c */ /* 0x040fe40003fc4270 */
[C---:B------:R-:W-:Y:S02]  /*3ec0*/  ISETP.GT.AND P5, PT, R0.reuse, 0x11, PT ;  /* 0x000000110000780c */ /* 0x040fe40003fa4270 */
[C---:B------:R-:W-:Y:S02]  /*3ed0*/  ISETP.GT.AND P2, PT, R0.reuse, 0x18, PT ;  /* 0x000000180000780c */ /* 0x040fe40003f44270 */
[----:B------:R-:W-:-:S02]  /*3ee0*/  ISETP.GT.AND P0, PT, R0, 0x19, PT ;  /* 0x000000190000780c */ /* 0x000fc40003f04270 */
        /* <DEDUP_REMOVED lines=16> */
[C---:B------:R-:W-:Y:S02]  /*3ff0*/  ISETP.GT.AND P6, PT, R0.reuse, 0x20, PT ;  /* 0x000000200000780c */ /* 0x040fe40003fc4270 */
[----:B------:R-:W-:-:S02]  /*4000*/  ISETP.GT.AND P5, PT, R0, 0x21, PT ;  /* 0x000000210000780c */ /* 0x000fc40003fa4270 */
[C---:B------:R-:W-:Y:S02]  /*4010*/  ISETP.GT.AND P2, PT, R0.reuse, 0x28, PT ;  /* 0x000000280000780c */ /* 0x040fe40003f44270 */
[----:B------:R-:W-:Y:S02]  /*4020*/  ISETP.GT.AND P0, PT, R0, 0x29, PT ;  /* 0x000000290000780c */ /* 0x000fe40003f04270 */
[----:B------:R-:W-:Y:S02]  /*4030*/  FMNMX.FTZ R0, R9, R10, !PT ;  /* 0x0000000a09007209 */ /* 0x000fe40007810000 */
[----:B------:R-:W-:Y:S02]  /*4040*/  FMNMX.FTZ R2, R16, R17, !PT ;  /* 0x0000001110027209 */ /* 0x000fe40007810000 */
[----:B------:R-:W-:Y:S02]  /*4050*/  FMNMX.FTZ R3, R25, R26, !PT ;  /* 0x0000001a19037209 */ /* 0x000fe40007810000 */
[----:B------:R-:W-:-:S02]  /*4060*/  FMNMX.FTZ R4, R33, R35, !PT ;  /* 0x0000002321047209 */ /* 0x000fc40007810000 */
[----:B------:R-:W-:Y:S02]  /*4070*/  FMNMX.FTZ R0, R11, R0, !PT ;  /* 0x000000000b007209 */ /* 0x000fe40007810000 */
[----:B------:R-:W-:Y:S02]  /*4080*/  FMNMX.FTZ R2, R19, R2, !PT ;  /* 0x0000000213027209 */ /* 0x000fe40007810000 */
        /* <DEDUP_REMOVED lines=18> */
[----:B------:R-:W-:Y:S02]  /*41b0*/  FSEL R133, R86, -INF , P6 ;  /* 0xff80000056857808 */ /* 0x000fe40003000000 */
[----:B------:R-:W-:Y:S02]  /*41c0*/  FSEL R131, R84, -INF , P6 ;  /* 0xff80000054837808 */ /* 0x000fe40003000000 */
[----:B------:R-:W-:Y:S02]  /*41d0*/  FSEL R126, R54, -INF , P6 ;  /* 0xff800000367e7808 */ /* 0x000fe40003000000 */
[----:B------:R-:W-:-:S02]  /*41e0*/  FSEL R118, R52, -INF , P6 ;  /* 0xff80000034767808 */ /* 0x000fc40003000000 */
[----:B------:R-:W-:Y:S02]  /*41f0*/  FMNMX.FTZ R0, R18, R0, !PT ;  /* 0x0000000012007209 */ /* 0x000fe40007810000 */
[----:B------:R-:W-:Y:S02]  /*4200*/  FMNMX.FTZ R2, R27, R2, !PT ;  /* 0x000000021b027209 */ /* 0x000fe40007810000 */
[----:B------:R-:W-:Y:S02]  /*4210*/  FMNMX.FTZ R3, R34, R3, !PT ;  /* 0x0000000322037209 */ /* 0x000fe40007810000 */
[----:B------:R-:W-:Y:S02]  /*4220*/  FMNMX.FTZ R4, R45, R4, !PT ;  /* 0x000000042d047209 */ /* 0x000fe40007810000 */
[----:B------:R-:W-:Y:S02]  /*4230*/  FSEL R132, R87, -INF , P5 ;  /* 0xff80000057847808 */ /* 0x000fe40002800000 */
[----:B------:R-:W-:-:S02]  /*4240*/  FSEL R130, R85, -INF , P5 ;  /* 0xff80000055827808 */ /* 0x000fc40002800000 */
[----:B------:R-:W-:Y:S02]  /*4250*/  FSEL R124, R55, -INF , P5 ;  /* 0xff800000377c7808 */ /* 0x000fe40002800000 */
[----:B------:R-:W-:Y:S02]  /*4260*/  FSEL R117, R53, -INF , P5 ;  /* 0xff80000035757808 */ /* 0x000fe40002800000 */
[----:B------:R-:W-:Y:S02]  /*4270*/  FMNMX.FTZ R0, R118, R0, !PT ;  /* 0x0000000076007209 */ /* 0x000fe40007810000 */
[----:B------:R-:W-:Y:S02]  /*4280*/  FMNMX.FTZ R2, R126, R2, !PT ;  /* 0x000000027e027209 */ /* 0x000fe40007810000 */
[----:B------:R-:W-:Y:S02]  /*4290*/  FMNMX.FTZ R3, R131, R3, !PT ;  /* 0x0000000383037209 */ /* 0x000fe40007810000 */
[----:B------:R-:W-:-:S02]  /*42a0*/  FMNMX.FTZ R4, R133, R4, !PT ;  /* 0x0000000485047209 */ /* 0x000fc40007810000 */
[----:B------:R-:W-:Y:S02]  /*42b0*/  FSEL R129, R66, -INF , P2 ;  /* 0xff80000042817808 */ /* 0x000fe40001000000 */
[----:B------:R-:W-:Y:S02]  /*42c0*/  FSEL R127, R64, -INF , P2 ;  /* 0xff800000407f7808 */ /* 0x000fe40001000000 */
[----:B------:R-:W-:Y:S02]  /*42d0*/  FSEL R115, R38, -INF , P2 ;  /* 0xff80000026737808 */ /* 0x000fe40001000000 */
[----:B------:R-:W-:Y:S02]  /*42e0*/  FSEL R113, R36, -INF , P2 ;  /* 0xff80000024717808 */ /* 0x000fe40001000000 */
        /* <DEDUP_REMOVED lines=12> */
[----:B------:R-:W-:Y:S02]  /*43b0*/  FMNMX.FTZ R0, R112, R0, !PT ;  /* 0x0000000070007209 */ /* 0x000fe40007810000 */
[----:B------:R-:W-:-:S02]  /*43c0*/  FMNMX.FTZ R5, R114, R2, !PT ;  /* 0x0000000272057209 */ /* 0x000fc40007810000 */
[----:B------:R-:W-:Y:S02]  /*43d0*/  FMNMX.FTZ R6, R125, R3, !PT ;  /* 0x000000037d067209 */ /* 0x000fe40007810000 */
[----:B------:R-:W-:Y:S01]  /*43e0*/  FMNMX.FTZ R7, R128, R4, !PT ;  /* 0x0000000480077209 */ /* 0x000fe20007810000 */
[----:B------:R-:W-:Y:S05]  /*43f0*/  BRA.DIV ~URZ, `(.L_x_63) ;  /* 0x000093b27f007947 */ /* 0x000fea000b800000 */
[----:B------:R1:W2:Y:S02]  /*4400*/  SHFL.BFLY PT, R2, R0, 0x2, 0x1f ;  /* 0x0c401f0000027f89 */ /* 0x0002a400000e0000 */
.L_x_158:
[----:B--2---:R-:W-:Y:S01]  /*4410*/  FMNMX.FTZ R4, R0, R2, !PT ;  /* 0x0000000200047209 */ /* 0x004fe20007810000 */
[----:B------:R-:W-:Y:S05]  /*4420*/  BRA.DIV ~URZ, `(.L_x_64) ;  /* 0x000093e27f007947 */ /* 0x000fea000b800000 */
[----:B-1----:R-:W1:Y:S04]  /*4430*/  SHFL.BFLY PT, R0, R5, 0x2, 0x1f ;  /* 0x0c401f0005007f89 */ /* 0x002e6800000e0000 */
[----:B------:R-:W2:Y:S04]  /*4440*/  SHFL.BFLY PT, R2, R6, 0x2, 0x1f ;  /* 0x0c401f0006027f89 */ /* 0x000ea800000e0000 */
[----:B------:R-:W3:Y:S04]  /*4450*/  SHFL.BFLY PT, R8, R7, 0x2, 0x1f ;  /* 0x0c401f0007087f89 */ /* 0x000ee800000e0000 */
[----:B------:R-:W4:Y:S01]  /*4460*/  SHFL.BFLY PT, R3, R4, 0x1, 0x1f ;  /* 0x0c201f0004037f89 */ /* 0x000f2200000e0000 */
[----:B-1----:R-:W-:-:S02]  /*4470*/  FMNMX.FTZ R0, R5, R0, !PT ;  /* 0x0000000005007209 */ /* 0x002fc40007810000 */
[----:B--2---:R-:W-:-:S03]  /*4480*/  FMNMX.FTZ R2, R6, R2, !PT ;  /* 0x0000000206027209 */ /* 0x004fc60007810000 */
[----:B------:R-:W1:Y:S01]  /*4490*/  SHFL.BFLY PT, R5, R0, 0x1, 0x1f ;  /* 0x0c201f0000057f89 */ /* 0x000e6200000e0000 */
[----:B---3--:R-:W-:-:S03]  /*44a0*/  FMNMX.FTZ R7, R7, R8, !PT ;  /* 0x0000000807077209 */ /* 0x008fc60007810000 */
[----:B------:R-:W2:Y:S01]  /*44b0*/  SHFL.BFLY PT, R6, R2, 0x1, 0x1f ;  /* 0x0c201f0002067f89 */ /* 0x000ea200000e0000 */
[----:B----4-:R-:W-:-:S03]  /*44c0*/  FMNMX.FTZ R122, R4, R3, !PT ;  /* 0x00000003047a7209 */ /* 0x010fc60007810000 */
[----:B------:R3:W4:Y:S01]  /*44d0*/  SHFL.BFLY PT, R8, R7, 0x1, 0x1f ;  /* 0x0c201f0007087f89 */ /* 0x00072200000e0000 */
[----:B-1----:R-:W-:Y:S02]  /*44e0*/  FMNMX.FTZ R121, R0, R5, !PT ;  /* 0x0000000500797209 */ /* 0x002fe40007810000 */
[----:B--2---:R-:W-:Y:S02]  /*44f0*/  FMNMX.FTZ R120, R2, R6, !PT ;  /* 0x0000000602787209 */ /* 0x004fe40007810000 */
.L_x_159:
[C---:B------:R-:W-:Y:S01]  /*4500*/  FMUL.FTZ R0, R122.reuse, c[0x0][0x2d0] ;  /* 0x0000b4007a007a20 */ /* 0x040fe20000410000 */
[----:B------:R-:W-:Y:S01]  /*4510*/  FSETP.NEU.FTZ.AND P0, PT, R122, -INF , PT ;  /* 0xff8000007a00780b */ /* 0x000fe20003f1d000 */
[C---:B------:R-:W-:Y:S01]  /*4520*/  FMUL.FTZ R3, R121.reuse, c[0x0][0x2d0] ;  /* 0x0000b40079037a20 */ /* 0x040fe20000410000 */
[----:B----4-:R-:W-:Y:S01]  /*4530*/  FMNMX.FTZ R119, R8, R7, !PT ;  /* 0x0000000708777209 */ /* 0x010fe20007810000 */
[----:B------:R-:W-:Y:S01]  /*4540*/  WARPSYNC 0xffffffff ;  /* 0xffffffff00007948 */ /* 0x000fe20003800000 */
[----:B------:R-:W-:Y:S01]  /*4550*/  FSEL R20, R0, RZ, P0 ;  /* 0x000000ff00147208 */ /* 0x000fe20000000000 */
[----:B------:R-:W-:Y:S01]  /*4560*/  LDSM.16.MT88.4 R36, [R180] ;  /* 0x00000000b424783b */ /* 0x000fe20000004200 */
[----:B------:R-:W-:-:S02]  /*4570*/  FSETP.NEU.FTZ.AND P0, PT, R121, -INF , PT ;  /* 0xff8000007900780b */ /* 0x000fc40003f1d000 */
[----:B------:R-:W-:Y:S01]  /*4580*/  IADD3 R197, R197, -0x2, RZ ;  /* 0xfffffffec5c57810 */ /* 0x000fe20007ffe0ff */
[--C-:B------:R-:W-:Y:S01]  /*4590*/  FFMA.FTZ R0, R9, c[0x0][0x2d0], -R20.reuse ;  /* 0x0000b40009007a23 */ /* 0x100fe20000010814 */
[----:B------:R-:W-:Y:S01]  /*45a0*/  FSEL R3, R3, RZ, P0 ;  /* 0x000000ff03037208 */ /* 0x000fe20000000000 */
[----:B------:R-:W-:Y:S01]  /*45b0*/  FFMA.FTZ R2, R15, c[0x0][0x2d0], -R20 ;  /* 0x0000b4000f027a23 */ /* 0x000fe20000010814 */
[----:B------:R-:W-:Y:S01]  /*45c0*/  FSETP.NEU.FTZ.AND P0, PT, R120, -INF , PT ;  /* 0xff8000007800780b */ /* 0x000fe20003f1d000 */
[----:B------:R1:W-:Y:S01]  /*45d0*/  MUFU.EX2 R154, R0 ;  /* 0x00000000009a7308 */ /* 0x0003e20000000800 */
[----:B------:R-:W2:Y:S01]  /*45e0*/  LDSM.16.MT88.4 R60, [R181+0xc00] ;  /* 0x000c0000b53c783b */ /* 0x000ea20000004200 */
[----:B------:R-:W-:-:S03]  /*45f0*/  FFMA.FTZ R4, R24, c[0x0][0x2d0], -R3 ;  /* 0x0000b40018047a23 */ /* 0x000fc60000010803 */
[----:B------:R-:W-:Y:S03]  /*4600*/  LDSM.16.MT88.4 R56, [R180+0x1800] ;  /* 0x00180000b438783b */ /* 0x000fe60000004200 */
[----:B------:R4:W-:Y:S01]  /*4610*/  MUFU.EX2 R222, R2 ;  /* 0x0000000200de7308 */ /* 0x0009e20000000800 */
[----:B------:R-:W5:Y:S04]  /*4620*/  LDSM.16.MT88.4 R52, [R181+0x1800] ;  /* 0x00180000b534783b */ /* 0x000f680000004200 */
[----:B------:R-:W-:Y:S01]  /*4630*/  LDSM.16.MT88.4 R48, [R181+0x1000] ;  /* 0x00100000b530783b */ /* 0x000fe20000004200 */
[----:B-1----:R-:W-:Y:S02]  /*4640*/  FFMA.FTZ R0, R10, c[0x0][0x2d0], -R20 ;  /* 0x0000b4000a007a23 */ /* 0x002fe40000010814 */
[----:B------:R1:W-:Y:S01]  /*4650*/  MUFU.EX2 R215, R4 ;  /* 0x0000000400d77308 */ /* 0x0003e20000000800 */
[----:B------:R-:W3:Y:S04]  /*4660*/  LDSM.16.MT88.4 R68, [R181] ;  /* 0x00000000b544783b */ /* 0x000ee80000004200 */
[----:B------:R-:W2:Y:S01]  /*4670*/  LDSM.16.MT88.4 R64, [R180+0xc00] ;  /* 0x000c0000b440783b */ /* 0x000ea20000004200 */
[----:B----4-:R-:W-:-:S02]  /*4680*/  FMUL.FTZ R2, R120, c[0x0][0x2d0] ;  /* 0x0000b40078027a20 */ /* 0x010fc40000410000 */
[----:B------:R4:W-:Y:S01]  /*4690*/  MUFU.EX2 R153, R0 ;  /* 0x0000000000997308 */ /* 0x0009e20000000800 */
[----:B------:R-:W-:Y:S02]  /*46a0*/  LDSM.16.MT88.4 R144, [R180+0x800] ;  /* 0x00080000b490783b */ /* 0x000fe40000004200 */
[----:B------:R-:W-:Y:S02]  /*46b0*/  FSEL R2, R2, RZ, P0 ;  /* 0x000000ff02027208 */ /* 0x000fe40000000000 */
[----:B------:R-:W-:-:S03]  /*46c0*/  FSETP.NEU.FTZ.AND P0, PT, R119, -INF , PT ;  /* 0xff8000007700780b */ /* 0x000fc60003f1d000 */
[----:B-1----:R-:W-:-:S04]  /*46d0*/  FFMA.FTZ R4, R32, c[0x0][0x2d0], -R2 ;  /* 0x0000b40020047a23 */ /* 0x002fc80000010802 */
[----:B------:R1:W-:Y:S01]  /*46e0*/  MUFU.EX2 R210, R4 ;  /* 0x0000000400d27308 */ /* 0x0003e20000000800 */
[----:B----4-:R-:W-:-:S07]  /*46f0*/  FFMA.FTZ R0, R11, c[0x0][0x2d0], -R20 ;  /* 0x0000b4000b007a23 */ /* 0x010fce0000010814 */
[----:B------:R4:W-:Y:S01]  /*4700*/  MUFU.EX2 R177, R0 ;  /* 0x0000000000b17308 */ /* 0x0009e20000000800 */
[----:B-1----:R-:W-:-:S07]  /*4710*/  FFMA.FTZ R4, R34, c[0x0][0x2d0], -R2 ;  /* 0x0000b40022047a23 */ /* 0x002fce0000010802 */
[----:B------:R-:W1:Y:S01]  /*4720*/  MUFU.EX2 R211, R4 ;  /* 0x0000000400d37308 */ /* 0x000e620000000800 */
[----:B----4-:R-:W-:-:S07]  /*4730*/  FFMA.FTZ R0, R12, c[0x0][0x2d0], -R20 ;  /* 0x0000b4000c007a23 */ /* 0x010fce0000010814 */
[----:B------:R4:W2:Y:S01]  /*4740*/  MUFU.EX2 R217, R0 ;  /* 0x0000000000d97308 */ /* 0x0008a20000000800 */
[----:B-1----:R-:W-:Y:S01]  /*4750*/  F2FP.PACK_AB R6, R211, R210 ;  /* 0x000000d2d306723e */ /* 0x002fe200000000ff */
[----:B----4-:R-:W-:-:S06]  /*4760*/  FFMA.FTZ R0, R13, c[0x0][0x2d0], -R20 ;  /* 0x0000b4000d007a23 */ /* 0x010fcc0000010814 */
[----:B------:R1:W-:Y:S02]  /*4770*/  MUFU.EX2 R218, R0 ;  /* 0x0000000000da7308 */ /* 0x0003e40000000800 */
[----:B-1----:R-:W-:-:S06]  /*4780*/  FFMA.FTZ R0, R14, c[0x0][0x2d0], -R20 ;  /* 0x0000b4000e007a23 */ /* 0x002fcc0000010814 */
[----:B------:R1:W4:Y:S02]  /*4790*/  MUFU.EX2 R219, R0 ;  /* 0x0000000000db7308 */ /* 0x0003240000000800 */
[----:B-1----:R-:W-:Y:S01]  /*47a0*/  FFMA.FTZ R0, R18, c[0x0][0x2d0], -R20 ;  /* 0x0000b40012007a23 */ /* 0x002fe20000010814 */
[----:B--2---:R-:W-:Y:S02]  /*47b0*/  F2FP.PACK_AB R18, R217, R177 ;  /* 0x000000b1d912723e */ /* 0x004fe400000000ff */
[----:B----4-:R-:W-:-:S03]  /*47c0*/  F2FP.PACK_AB R8, R219, R218 ;  /* 0x000000dadb08723e */ /* 0x010fc600000000ff */
[----:B------:R1:W2:Y:S02]  /*47d0*/  MUFU.EX2 R223, R0 ;  /* 0x0000000000df7308 */ /* 0x0002a40000000800 */
[----:B-1----:R-:W-:Y:S01]  /*47e0*/  FFMA.FTZ R0, R16, c[0x0][0x2d0], -R3 ;  /* 0x0000b40010007a23 */ /* 0x002fe20000010803 */
[----:B------:R-:W-:Y:S02]  /*47f0*/  F2FP.PACK_AB R16, R153, R154 ;  /* 0x0000009a9910723e */ /* 0x000fe400000000ff */
[----:B--2---:R-:W-:-:S03]  /*4800*/  F2FP.PACK_AB R10, R223, R222 ;  /* 0x000000dedf0a723e */ /* 0x004fc600000000ff */
[----:B------:R1:W-:Y:S02]  /*4810*/  MUFU.EX2 R152, R0 ;  /* 0x0000000000987308 */ /* 0x0003e40000000800 */
[----:B-1----:R-:W-:-:S06]  /*4820*/  FFMA.FTZ R0, R17, c[0x0][0x2d0], -R3 ;  /* 0x0000b40011007a23 */ /* 0x002fcc0000010803 */
[----:B------:R1:W2:Y:S02]  /*4830*/  MUFU.EX2 R135, R0 ;  /* 0x0000000000877308 */ /* 0x0002a40000000800 */
[----:B-1----:R-:W-:Y:S01]  /*4840*/  FFMA.FTZ R0, R19, c[0x0][0x2d0], -R3 ;  /* 0x0000b40013007a23 */ /* 0x002fe20000010803 */
[----:B--2---:R-:W-:-:S05]  /*4850*/  F2FP.PACK_AB R17, R135, R152 ;  /* 0x000000988711723e */ /* 0x004fca00000000ff */
[----:B------:R1:W-:Y:S02]  /*4860*/  MUFU.EX2 R176, R0 ;  /* 0x0000000000b07308 */ /* 0x0003e40000000800 */
[----:B-1----:R-:W-:-:S06]  /*4870*/  FFMA.FTZ R0, R21, c[0x0][0x2d0], -R3 ;  /* 0x0000b40015007a23 */ /* 0x002fcc0000010803 */
[----:B------:R1:W2:Y:S02]  /*4880*/  MUFU.EX2 R212, R0 ;  /* 0x0000000000d47308 */ /* 0x0002a40000000800 */
[----:B-1----:R-:W-:Y:S01]  /*4890*/  FFMA.FTZ R0, R22, c[0x0][0x2d0], -R3 ;  /* 0x0000b40016007a23 */ /* 0x002fe20000010803 */
[----:B--2---:R-:W-:-:S05]  /*48a0*/  F2FP.PACK_AB R19, R212, R176 ;  /* 0x000000b0d413723e */ /* 0x004fca00000000ff */
[----:B------:R1:W-:Y:S02]  /*48b0*/  MUFU.EX2 R213, R0 ;  /* 0x0000000000d57308 */ /* 0x0003e40000000800 */
[C---:B------:R-:W-:Y:S08]  /*48c0*/  HMMA.16816.F32 R100, R16.reuse, R60, RZ ;  /* 0x0000003c1064723c */ /* 0x040ff000000018ff */
[----:B-----5:R-:W-:Y:S01]  /*48d0*/  HMMA.16816.F32 R76, R16, R52, RZ ;  /* 0x00000034104c723c */ /* 0x020fe200000018ff */
[----:B-1----:R-:W-:-:S04]  /*48e0*/  FFMA.FTZ R0, R23, c[0x0][0x2d0], -R3 ;  /* 0x0000b40017007a23 */ /* 0x002fc80000010803 */
[----:B------:R1:W2:Y:S03]  /*48f0*/  MUFU.EX2 R214, R0 ;  /* 0x0000000000d67308 */ /* 0x0002a60000000800 */
[C---:B---3--:R-:W-:Y:S08]  /*4900*/  HMMA.16816.F32 R108, R16.reuse, R68, RZ ;  /* 0x00000044106c723c */ /* 0x048ff000000018ff */
[----:B------:R-:W-:Y:S01]  /*4910*/  HMMA.16816.F32 R104, R16, R64, RZ ;  /* 0x000000401068723c */ /* 0x000fe200000018ff */
[----:B-1----:R-:W-:Y:S01]  /*4920*/  FFMA.FTZ R0, R27, c[0x0][0x2d0], -R3 ;  /* 0x0000b4001b007a23 */ /* 0x002fe20000010803 */
[----:B--2---:R-:W-:-:S06]  /*4930*/  F2FP.PACK_AB R9, R214, R213 ;  /* 0x000000d5d609723e */ /* 0x004fcc00000000ff */
[----:B------:R-:W-:Y:S01]  /*4940*/  HMMA.16816.F32 R96, R16, R56, RZ ;  /* 0x000000381060723c */ /* 0x000fe200000018ff */
[----:B------:R1:W2:Y:S02]  /*4950*/  MUFU.EX2 R216, R0 ;  /* 0x0000000000d87308 */ /* 0x0002a40000000800 */
[----:B-1----:R-:W-:Y:S01]  /*4960*/  FFMA.FTZ R0, R25, c[0x0][0x2d0], -R2 ;  /* 0x0000b40019007a23 */ /* 0x002fe20000010802 */
[----:B--2---:R-:W-:-:S05]  /*4970*/  F2FP.PACK_AB R11, R216, R215 ;  /* 0x000000d7d80b723e */ /* 0x004fca00000000ff */
[----:B------:R1:W-:Y:S02]  /*4980*/  MUFU.EX2 R134, R0 ;  /* 0x0000000000867308 */ /* 0x0003e40000000800 */
[----:B------:R-:W-:Y:S01]  /*4990*/  HMMA.16816.F32 R160, R8, R48, R100 ;  /* 0x0000003008a0723c */ /* 0x000fe20000001864 */
[----:B-1----:R-:W-:-:S05]  /*49a0*/  FFMA.FTZ R0, R26, c[0x0][0x2d0], -R2 ;  /* 0x0000b4001a007a23 */ /* 0x002fca0000010802 */
        /* <DEDUP_REMOVED lines=9> */
[----:B-1----:R-:W-:Y:S02]  /*4a40*/  FFMA.FTZ R0, R31, c[0x0][0x2d0], -R2 ;  /* 0x0000b4001f007a23 */ /* 0x002fe40000010802 */
[----:B------:R-:W1:Y:S04]  /*4a50*/  LDSM.16.MT88.4 R28, [R180+0x400] ;  /* 0x00040000b41c783b */ /* 0x000e680000004200 */
[----:B------:R2:W-:Y:S02]  /*4a60*/  MUFU.EX2 R209, R0 ;  /* 0x0000000000d17308 */ /* 0x0005e40000000800 */
[----:B--2---:R-:W-:-:S05]  /*4a70*/  FMUL.FTZ R0, R119, c[0x0][0x2d0] ;  /* 0x0000b40077007a20 */ /* 0x004fca0000410000 */
[----:B------:R-:W-:Y:S02]  /*4a80*/  FSEL R0, R0, RZ, P0 ;  /* 0x000000ff00007208 */ /* 0x000fe40000000000 */
[----:B------:R-:W-:-:S03]  /*4a90*/  ISETP.GE.AND P0, PT, R197, R231, PT ;  /* 0x000000e7c500720c */ /* 0x000fc60003f06270 */
[----:B------:R-:W-:-:S04]  /*4aa0*/  FFMA.FTZ R4, R33, c[0x0][0x2d0], -R0 ;  /* 0x0000b40021047a23 */ /* 0x000fc80000010800 */
[----:B------:R2:W-:Y:S02]  /*4ab0*/  MUFU.EX2 R198, R4 ;  /* 0x0000000400c67308 */ /* 0x0005e40000000800 */
[--C-:B--2---:R-:W-:Y:S02]  /*4ac0*/  FFMA.FTZ R4, R35, c[0x0][0x2d0], -R0.reuse ;  /* 0x0000b40023047a23 */ /* 0x104fe40000010800 */
[----:B------:R-:W-:Y:S04]  /*4ad0*/  HMMA.16816.F32 R32, R16, R36, RZ ;  /* 0x000000241020723c */ /* 0x000fe800000018ff */
[----:B------:R2:W3:Y:S02]  /*4ae0*/  MUFU.EX2 R178, R4 ;  /* 0x0000000400b27308 */ /* 0x0004e40000000800 */
[----:B--2---:R-:W-:Y:S01]  /*4af0*/  FFMA.FTZ R4, R40, c[0x0][0x2d0], -R0 ;  /* 0x0000b40028047a23 */ /* 0x004fe20000010800 */
[----:B---3--:R-:W-:-:S05]  /*4b00*/  F2FP.PACK_AB R13, R178, R198 ;  /* 0x000000c6b20d723e */ /* 0x008fca00000000ff */
[----:B------:R2:W-:Y:S11]  /*4b10*/  MUFU.EX2 R179, R4 ;  /* 0x0000000400b37308 */ /* 0x0005f60000000800 */
[----:B------:R-:W-:Y:S01]  /*4b20*/  @!UPT UIADD3 URZ, URZ, URZ, URZ ;  /* 0x0000003f3f3ff290 */ /* 0x000fe2000fffe03f */
[----:B-1----:R-:W-:Y:S01]  /*4b30*/  HMMA.16816.F32 R136, R8, R28, R32 ;  /* 0x0000001c0888723c */ /* 0x002fe20000001820 */
[----:B------:R-:W1:Y:S01]  /*4b40*/  LDSM.16.MT88.4 R32, [R181+0x400] ;  /* 0x00040000b520783b */ /* 0x000e620000004200 */
[----:B--2---:R-:W-:-:S04]  /*4b50*/  FFMA.FTZ R4, R41, c[0x0][0x2d0], -R0 ;  /* 0x0000b40029047a23 */ /* 0x004fc80000010800 */
[----:B------:R2:W3:Y:S02]  /*4b60*/  MUFU.EX2 R199, R4 ;  /* 0x0000000400c77308 */ /* 0x0004e40000000800 */
[----:B--2---:R-:W-:Y:S01]  /*4b70*/  FFMA.FTZ R4, R42, c[0x0][0x2d0], -R0 ;  /* 0x0000b4002a047a23 */ /* 0x004fe20000010800 */
[----:B---3--:R-:W-:-:S05]  /*4b80*/  F2FP.PACK_AB R15, R199, R179 ;  /* 0x000000b3c70f723e */ /* 0x008fca00000000ff */
[----:B------:R2:W-:Y:S01]  /*4b90*/  MUFU.EX2 R202, R4 ;  /* 0x0000000400ca7308 */ /* 0x0005e20000000800 */
[----:B-1----:R-:W-:Y:S08]  /*4ba0*/  HMMA.16816.F32 R148, R8, R32, R108 ;  /* 0x000000200894723c */ /* 0x002ff0000000186c */
[----:B------:R-:W-:Y:S01]  /*4bb0*/  HMMA.16816.F32 R24, R12, R36, RZ ;  /* 0x000000240c18723c */ /* 0x000fe200000018ff */
[----:B--2---:R-:W-:-:S02]  /*4bc0*/  FFMA.FTZ R4, R43, c[0x0][0x2d0], -R0 ;  /* 0x0000b4002b047a23 */ /* 0x004fc40000010800 */
[----:B------:R-:W1:Y:S05]  /*4bd0*/  LDSM.16.MT88.4 R40, [R181+0x1c00] ;  /* 0x001c0000b528783b */ /* 0x000e6a0000004200 */
[C---:B------:R-:W-:Y:S01]  /*4be0*/  HMMA.16816.F32 R80, R12.reuse, R56, RZ ;  /* 0x000000380c50723c */ /* 0x040fe200000018ff */
[----:B------:R2:W3:Y:S07]  /*4bf0*/  MUFU.EX2 R203, R4 ;  /* 0x0000000400cb7308 */ /* 0x0004ee0000000800 */
[C---:B------:R-:W-:Y:S08]  /*4c00*/  HMMA.16816.F32 R72, R12.reuse, R52, RZ ;  /* 0x000000340c48723c */ /* 0x040ff000000018ff */
[----:B------:R-:W-:Y:S01]  /*4c10*/  HMMA.16816.F32 R92, R12, R68, RZ ;  /* 0x000000440c5c723c */ /* 0x000fe200000018ff */
[----:B--2---:R-:W-:Y:S01]  /*4c20*/  FFMA.FTZ R4, R44, c[0x0][0x2d0], -R0 ;  /* 0x0000b4002c047a23 */ /* 0x004fe20000010800 */
[----:B---3--:R-:W-:-:S03]  /*4c30*/  F2FP.PACK_AB R5, R203, R202 ;  /* 0x000000cacb05723e */ /* 0x008fc600000000ff */
[----:B------:R2:W-:Y:S03]  /*4c40*/  MUFU.EX2 R205, R4 ;  /* 0x0000000400cd7308 */ /* 0x0005e60000000800 */
[C---:B------:R-:W-:Y:S08]  /*4c50*/  HMMA.16816.F32 R88, R12.reuse, R64, RZ ;  /* 0x000000400c58723c */ /* 0x040ff000000018ff */
[----:B------:R-:W-:Y:S01]  /*4c60*/  HMMA.16816.F32 R84, R12, R60, RZ ;  /* 0x0000003c0c54723c */ /* 0x000fe200000018ff */
[----:B--2---:R-:W-:-:S02]  /*4c70*/  FFMA.FTZ R4, R45, c[0x0][0x2d0], -R0 ;  /* 0x0000b4002d047a23 */ /* 0x004fc40000010800 */
[----:B------:R-:W2:Y:S05]  /*4c80*/  LDSM.16.MT88.4 R44, [R180+0x1c00] ;  /* 0x001c0000b42c783b */ /* 0x000eaa0000004200 */
[----:B-1----:R-:W-:Y:S01]  /*4c90*/  HMMA.16816.F32 R100, R8, R40, R76 ;  /* 0x000000280864723c */ /* 0x002fe2000000184c */
[----:B------:R1:W3:Y:S07]  /*4ca0*/  MUFU.EX2 R204, R4 ;  /* 0x0000000400cc7308 */ /* 0x0002ee0000000800 */
[----:B------:R-:W-:Y:S01]  /*4cb0*/  HMMA.16816.F32 R76, R12, R38, RZ ;  /* 0x000000260c4c723c */ /* 0x000fe200000018ff */
[----:B-1----:R-:W-:-:S02]  /*4cc0*/  F2FP.PACK_AB R4, R209, R208 ;  /* 0x000000d0d104723e */ /* 0x002fc400000000ff */
[----:B---3--:R-:W-:-:S07]  /*4cd0*/  F2FP.PACK_AB R7, R204, R205 ;  /* 0x000000cdcc07723e */ /* 0x008fce00000000ff */
[C---:B------:R-:W-:Y:S01]  /*4ce0*/  HMMA.16816.F32 R140, R4.reuse, R28, R24 ;  /* 0x0000001c048c723c */ /* 0x040fe20000001818 */
[----:B------:R-:W1:Y:S07]  /*4cf0*/  LDSM.16.MT88.4 R24, [R180+0x1000] ;  /* 0x00100000b418783b */ /* 0x000e6e0000004200 */
[C---:B------:R-:W-:Y:S08]  /*4d00*/  HMMA.16816.F32 R164, R4.reuse, R40, R72 ;  /* 0x0000002804a4723c */ /* 0x040ff00000001848 */
[----:B--2---:R-:W-:Y:S08]  /*4d10*/  HMMA.16816.F32 R168, R4, R44, R80 ;  /* 0x0000002c04a8723c */ /* 0x004ff00000001850 */
[C---:B------:R-:W-:Y:S08]  /*4d20*/  HMMA.16816.F32 R80, R16.reuse, R38, RZ ;  /* 0x000000261050723c */ /* 0x040ff000000018ff */
[-C--:B------:R-:W-:Y:S08]  /*4d30*/  HMMA.16816.F32 R72, R16, R70.reuse, RZ ;  /* 0x000000461048723c */ /* 0x080ff000000018ff */
[----:B------:R-:W-:Y:S08]  /*4d40*/  HMMA.16816.F32 R68, R12, R70, RZ ;  /* 0x000000460c44723c */ /* 0x000ff000000018ff */
[-C--:B------:R-:W-:Y:S08]  /*4d50*/  HMMA.16816.F32 R36, R16, R66.reuse, RZ ;  /* 0x000000421024723c */ /* 0x080ff000000018ff */
[----:B------:R-:W-:Y:S08]  /*4d60*/  HMMA.16816.F32 R64, R12, R66, RZ ;  /* 0x000000420c40723c */ /* 0x000ff000000018ff */
[----:B------:R-:W-:Y:S08]  /*4d70*/  HMMA.16816.F32 R92, R4, R32, R92 ;  /* 0x00000020045c723c */ /* 0x000ff0000000185c */
[C---:B-1----:R-:W-:Y:S08]  /*4d80*/  HMMA.16816.F32 R156, R8.reuse, R24, R104 ;  /* 0x00000018089c723c */ /* 0x042ff00000001868 */
[-C--:B------:R-:W-:Y:S08]  /*4d90*/  HMMA.16816.F32 R72, R8, R34.reuse, R72 ;  /* 0x000000220848723c */ /* 0x080ff00000001848 */
[C---:B------:R-:W-:Y:S08]  /*4da0*/  HMMA.16816.F32 R68, R4.reuse, R34, R68 ;  /* 0x000000220444723c */ /* 0x040ff00000001844 */
[----:B------:R-:W-:Y:S08]  /*4db0*/  HMMA.16816.F32 R104, R4, R24, R88 ;  /* 0x000000180468723c */ /* 0x000ff00000001858 */
[-C--:B------:R-:W-:Y:S08]  /*4dc0*/  HMMA.16816.F32 R80, R8, R30.reuse, R80 ;  /* 0x0000001e0850723c */ /* 0x080ff00000001850 */
[----:B------:R-:W-:Y:S08]  /*4dd0*/  HMMA.16816.F32 R76, R4, R30, R76 ;  /* 0x0000001e044c723c */ /* 0x000ff0000000184c */
[-C--:B------:R-:W-:Y:S08]  /*4de0*/  HMMA.16816.F32 R36, R8, R26.reuse, R36 ;  /* 0x0000001a0824723c */ /* 0x080ff00000001824 */
[----:B------:R-:W-:Y:S08]  /*4df0*/  HMMA.16816.F32 R32, R4, R26, R64 ;  /* 0x0000001a0420723c */ /* 0x000ff00000001840 */
[C---:B------:R-:W-:Y:S08]  /*4e00*/  HMMA.16816.F32 R28, R12.reuse, R62, RZ ;  /* 0x0000003e0c1c723c */ /* 0x040ff000000018ff */
[C---:B------:R-:W-:Y:S08]  /*4e10*/  HMMA.16816.F32 R24, R12.reuse, R58, RZ ;  /* 0x0000003a0c18723c */ /* 0x040ff000000018ff */
[----:B------:R-:W-:Y:S08]  /*4e20*/  HMMA.16816.F32 R12, R12, R54, RZ ;  /* 0x000000360c0c723c */ /* 0x000ff000000018ff */
[C---:B------:R-:W-:Y:S08]  /*4e30*/  HMMA.16816.F32 R60, R16.reuse, R62, RZ ;  /* 0x0000003e103c723c */ /* 0x040ff000000018ff */
[C---:B------:R-:W-:Y:S08]  /*4e40*/  HMMA.16816.F32 R56, R16.reuse, R58, RZ ;  /* 0x0000003a1038723c */ /* 0x040ff000000018ff */
[----:B------:R-:W-:Y:S08]  /*4e50*/  HMMA.16816.F32 R16, R16, R54, RZ ;  /* 0x000000361010723c */ /* 0x000ff000000018ff */
[C---:B------:R-:W-:Y:S08]  /*4e60*/  HMMA.16816.F32 R172, R4.reuse, R48, R84 ;  /* 0x0000003004ac723c */ /* 0x040ff00000001854 */
[C---:B------:R-:W-:Y:S08]  /*4e70*/  HMMA.16816.F32 R28, R4.reuse, R50, R28 ;  /* 0x00000032041c723c */ /* 0x040ff0000000181c */
[C---:B------:R-:W-:Y:S08]  /*4e80*/  HMMA.16816.F32 R24, R4.reuse, R46, R24 ;  /* 0x0000002e0418723c */ /* 0x040ff00000001818 */
[-C--:B------:R-:W-:Y:S07]  /*4e90*/  HMMA.16816.F32 R12, R4, R42.reuse, R12 ;  /* 0x0000002a040c723c */ /* 0x080fee000000180c */
[--C-:B------:R-:W-:Y:S01]  /*4ea0*/  FFMA.FTZ R4, R118, c[0x0][0x2d0], -R20.reuse ;  /* 0x0000b40076047a23 */ /* 0x100fe20000010814 */
[C---:B------:R-:W-:Y:S03]  /*4eb0*/  HMMA.16816.F32 R16, R8.reuse, R42, R16 ;  /* 0x0000002a0810723c */ /* 0x040fe60000001810 */
[----:B------:R1:W-:Y:S05]  /*4ec0*/  MUFU.EX2 R42, R4 ;  /* 0x00000004002a7308 */ /* 0x0003ea0000000800 */
[C---:B------:R-:W-:Y:S08]  /*4ed0*/  HMMA.16816.F32 R84, R8.reuse, R44, R96 ;  /* 0x0000002c0854723c */ /* 0x040ff00000001860 */
[----:B------:R-:W-:Y:S01]  /*4ee0*/  HMMA.16816.F32 R88, R8, R50, R60 ;  /* 0x000000320858723c */ /* 0x000fe2000000183c */
[----:B------:R-:W2:Y:S01]  /*4ef0*/  LDSM.16.MT88.4 R60, [R180+0x1400] ;  /* 0x00140000b43c783b */ /* 0x000ea20000004200 */
[----:B-1----:R-:W-:-:S04]  /*4f00*/  FFMA.FTZ R4, R117, c[0x0][0x2d0], -R20 ;  /* 0x0000b40075047a23 */ /* 0x002fc80000010814 */
[----:B------:R1:W3:Y:S02]  /*4f10*/  MUFU.EX2 R43, R4 ;  /* 0x00000004002b7308 */ /* 0x0002e40000000800 */
[----:B------:R-:W-:Y:S07]  /*4f20*/  HMMA.16816.F32 R96, R8, R46, R56 ;  /* 0x0000002e0860723c */ /* 0x000fee0000001838 */
[----:B------:R-:W-:Y:S02]  /*4f30*/  FADD.FTZ R8, R134, R116 ;  /* 0x0000007486087221 */ /* 0x000fe40000010000 */
[----:B-1----:R-:W-:-:S04]  /*4f40*/  FFMA.FTZ R4, R113, c[0x0][0x2d0], -R20 ;  /* 0x0000b40071047a23 */ /* 0x002fc80000010814 */
[----:B------:R1:W-:Y:S02]  /*4f50*/  MUFU.EX2 R44, R4 ;  /* 0x00000004002c7308 */ /* 0x0003e40000000800 */
[----:B-1----:R-:W-:Y:S01]  /*4f60*/  FFMA.FTZ R4, R112, c[0x0][0x2d0], -R20 ;  /* 0x0000b40070047a23 */ /* 0x002fe20000010814 */
[----:B---3--:R-:W-:-:S05]  /*4f70*/  F2FP.PACK_AB R112, R43, R42 ;  /* 0x0000002a2b70723e */ /* 0x008fca00000000ff */
[----:B------:R1:W-:Y:S02]  /*4f80*/  MUFU.EX2 R200, R4 ;  /* 0x0000000400c87308 */ /* 0x0003e40000000800 */
[----:B-1----:R-:W-:-:S06]  /*4f90*/  FFMA.FTZ R4, R126, c[0x0][0x2d0], -R3 ;  /* 0x0000b4007e047a23 */ /* 0x002fcc0000010803 */
[----:B------:R1:W-:Y:S02]  /*4fa0*/  MUFU.EX2 R23, R4 ;  /* 0x0000000400177308 */ /* 0x0003e40000000800 */
[----:B-1----:R-:W-:-:S06]  /*4fb0*/  FFMA.FTZ R4, R124, c[0x0][0x2d0], -R3 ;  /* 0x0000b4007c047a23 */ /* 0x002fcc0000010803 */
[----:B------:R1:W3:Y:S02]  /*4fc0*/  MUFU.EX2 R40, R4 ;  /* 0x0000000400287308 */ /* 0x0002e40000000800 */
[--C-:B-1----:R-:W-:Y:S01]  /*4fd0*/  FFMA.FTZ R4, R115, c[0x0][0x2d0], -R3.reuse ;  /* 0x0000b40073047a23 */ /* 0x102fe20000010803 */
[----:B---3--:R-:W-:Y:S01]  /*4fe0*/  F2FP.PACK_AB R113, R40, R23 ;  /* 0x000000172871723e */ /* 0x008fe200000000ff */
[----:B------:R-:W-:Y:S01]  /*4ff0*/  FFMA.FTZ R3, R114, c[0x0][0x2d0], -R3 ;  /* 0x0000b40072037a23 */ /* 0x000fe20000010803 */
[----:B------:R-:W-:-:S03]  /*5000*/  F2FP.PACK_AB R114, R200, R44 ;  /* 0x0000002cc872723e */ /* 0x000fc600000000ff */
[----:B------:R1:W-:Y:S08]  /*5010*/  MUFU.EX2 R41, R4 ;  /* 0x0000000400297308 */ /* 0x0003f00000000800 */
[----:B------:R3:W4:Y:S01]  /*5020*/  MUFU.EX2 R201, R3 ;  /* 0x0000000300c97308 */ /* 0x0007220000000800 */
[----:B-1----:R-:W-:Y:S02]  /*5030*/  FADD.FTZ R4, R154, R153 ;  /* 0x000000999a047221 */ /* 0x002fe40000010000 */
[----:B---3--:R-:W-:Y:S01]  /*5040*/  FFMA.FTZ R3, R131, c[0x0][0x2d0], -R2 ;  /* 0x0000b40083037a23 */ /* 0x008fe20000010802 */
[----:B----4-:R-:W-:-:S04]  /*5050*/  F2FP.PACK_AB R115, R201, R41 ;  /* 0x00000029c973723e */ /* 0x010fc800000000ff */
[----:B------:R1:W-:Y:S03]  /*5060*/  MUFU.EX2 R20, R3 ;  /* 0x0000000300147308 */ /* 0x0003e60000000800 */
[C---:B------:R-:W-:Y:S08]  /*5070*/  HMMA.16816.F32 R136, R112.reuse, R144, R136 ;  /* 0x000000907088723c */ /* 0x040ff00000001888 */
[----:B--2---:R-:W-:Y:S01]  /*5080*/  HMMA.16816.F32 R52, R112, R60, R156 ;  /* 0x0000003c7034723c */ /* 0x004fe2000000189c */
[----:B-1----:R-:W-:-:S04]  /*5090*/  FFMA.FTZ R3, R130, c[0x0][0x2d0], -R2 ;  /* 0x0000b40082037a23 */ /* 0x002fc80000010802 */
[----:B------:R1:W2:Y:S03]  /*50a0*/  MUFU.EX2 R21, R3 ;  /* 0x0000000300157308 */ /* 0x0002a60000000800 */
[----:B------:R-:W-:Y:S01]  /*50b0*/  HMMA.16816.F32 R64, R112, R62, R36 ;  /* 0x0000003e7040723c */ /* 0x000fe20000001824 */
[--C-:B-1----:R-:W-:Y:S01]  /*50c0*/  FFMA.FTZ R3, R127, c[0x0][0x2d0], -R2.reuse ;  /* 0x0000b4007f037a23 */ /* 0x102fe20000010802 */
[----:B--2---:R-:W-:Y:S01]  /*50d0*/  F2FP.PACK_AB R108, R21, R20 ;  /* 0x00000014156c723e */ /* 0x004fe200000000ff */
[----:B------:R-:W-:Y:S02]  /*50e0*/  FFMA.FTZ R2, R125, c[0x0][0x2d0], -R2 ;  /* 0x0000b4007d027a23 */ /* 0x000fe40000010802 */
[----:B------:R1:W-:Y:S08]  /*50f0*/  MUFU.EX2 R22, R3 ;  /* 0x0000000300167308 */ /* 0x0003f00000000800 */
[----:B------:R2:W3:Y:S01]  /*5100*/  MUFU.EX2 R220, R2 ;  /* 0x0000000200dc7308 */ /* 0x0004e20000000800 */
[----:B-1----:R-:W-:-:S07]  /*5110*/  FFMA.FTZ R3, R129, c[0x0][0x2d0], -R0 ;  /* 0x0000b40081037a23 */ /* 0x002fce0000010800 */
[----:B------:R-:W-:Y:S01]  /*5120*/  MUFU.EX2 R11, R3 ;  /* 0x00000003000b7308 */ /* 0x000fe20000000800 */
[----:B--2---:R-:W-:Y:S01]  /*5130*/  FFMA.FTZ R2, R133, c[0x0][0x2d0], -R0 ;  /* 0x0000b40085027a23 */ /* 0x004fe20000010800 */
[----:B---3--:R-:W-:-:S06]  /*5140*/  F2FP.PACK_AB R110, R220, R22 ;  /* 0x00000016dc6e723e */ /* 0x008fcc00000000ff */
[----:B------:R1:W-:Y:S02]  /*5150*/  MUFU.EX2 R10, R2 ;  /* 0x00000002000a7308 */ /* 0x0003e40000000800 */
[--C-:B-1----:R-:W-:Y:S02]  /*5160*/  FFMA.FTZ R2, R132, c[0x0][0x2d0], -R0.reuse ;  /* 0x0000b40084027a23 */ /* 0x102fe40000010800 */
[----:B------:R-:W-:-:S04]  /*5170*/  FFMA.FTZ R0, R128, c[0x0][0x2d0], -R0 ;  /* 0x0000b40080007a23 */ /* 0x000fc80000010800 */
[----:B------:R1:W2:Y:S08]  /*5180*/  MUFU.EX2 R9, R2 ;  /* 0x0000000200097308 */ /* 0x0002b00000000800 */
[----:B------:R3:W4:Y:S01]  /*5190*/  MUFU.EX2 R221, R0 ;  /* 0x0000000000dd7308 */ /* 0x0007220000000800 */
[----:B-1----:R-:W-:Y:S01]  /*51a0*/  FADD.FTZ R2, R152, R135 ;  /* 0x0000008798027221 */ /* 0x002fe20000010000 */
[----:B--2---:R-:W-:Y:S01]  /*51b0*/  F2FP.PACK_AB R109, R9, R10 ;  /* 0x0000000a096d723e */ /* 0x004fe200000000ff */
[----:B------:R-:W1:Y:S01]  /*51c0*/  LDSM.16.MT88.4 R152, [R181+0x800] ;  /* 0x00080000b598783b */ /* 0x000e620000004200 */
[----:B------:R-:W-:Y:S01]  /*51d0*/  HMMA.16816.F32 R132, R112, R146, R80 ;  /* 0x000000927084723c */ /* 0x000fe20000001850 */
[----:B------:R-:W-:-:S02]  /*51e0*/  FADD.FTZ R3, R176, R2 ;  /* 0x00000002b0037221 */ /* 0x000fc40000010000 */
[----:B------:R-:W-:Y:S02]  /*51f0*/  FADD.FTZ R2, R206, R8 ;  /* 0x00000008ce027221 */ /* 0x000fe40000010000 */
[----:B---3--:R-:W-:Y:S01]  /*5200*/  FADD.FTZ R0, R177, R4 ;  /* 0x00000004b1007221 */ /* 0x008fe20000010000 */
[----:B----4-:R-:W-:Y:S01]  /*5210*/  F2FP.PACK_AB R111, R221, R11 ;  /* 0x0000000bdd6f723e */ /* 0x010fe200000000ff */
[----:B------:R-:W2:Y:S01]  /*5220*/  LDSM.16.MT88.4 R4, [R181+0x2000] ;  /* 0x00200000b504783b */ /* 0x000ea20000004200 */
        /* <DEDUP_REMOVED lines=9> */
[----:B------:R-:W3:Y:S01]  /*52c0*/  LDSM.16.MT88.4 R76, [R181+0x1400] ;  /* 0x00140000b54c783b */ /* 0x000ee20000004200 */
[----:B------:R-:W-:Y:S02]  /*52d0*/  FADD.FTZ R3, R214, R3 ;  /* 0x00000003d6037221 */ /* 0x000fe40000010000 */
[----:B------:R-:W-:Y:S02]  /*52e0*/  FADD.FTZ R2, R209, R2 ;  /* 0x00000002d1027221 */ /* 0x000fe40000010000 */
[----:B------:R-:W-:-:S02]  /*52f0*/  FADD.FTZ R0, R222, R0 ;  /* 0x00000000de007221 */ /* 0x000fc40000010000 */
[----:B------:R-:W-:Y:S01]  /*5300*/  HMMA.16816.F32 R56, R108, R60, R104 ;  /* 0x0000003c6c38723c */ /* 0x000fe20000001868 */
[----:B------:R-:W-:-:S07]  /*5310*/  FADD.FTZ R3, R215, R3 ;  /* 0x00000003d7037221 */ /* 0x000fce0000010000 */
[----:B------:R-:W-:Y:S08]  /*5320*/  HMMA.16816.F32 R60, R108, R62, R32 ;  /* 0x0000003e6c3c723c */ /* 0x000ff00000001820 */
[-C--:B-1----:R-:W-:Y:S08]  /*5330*/  HMMA.16816.F32 R128, R112, R152.reuse, R148 ;  /* 0x000000987080723c */ /* 0x082ff00000001894 */
[----:B------:R-:W-:Y:S01]  /*5340*/  HMMA.16816.F32 R148, R108, R152, R92 ;  /* 0x000000986c94723c */ /* 0x000fe2000000185c */
[----:B------:R-:W1:Y:S07]  /*5350*/  LDSM.16.MT88.4 R92, [R180+0x2000] ;  /* 0x00200000b45c783b */ /* 0x000e6e0000004200 */
[-C--:B--2---:R-:W-:Y:S08]  /*5360*/  HMMA.16816.F32 R100, R112, R4.reuse, R100 ;  /* 0x000000047064723c */ /* 0x084ff00000001864 */
[----:B------:R-:W-:Y:S07]  /*5370*/  HMMA.16816.F32 R104, R108, R4, R164 ;  /* 0x000000046c68723c */ /* 0x000fee00000018a4 */
        /* <DEDUP_REMOVED lines=11> */
[C---:B---3--:R-:W-:Y:S01]  /*5430*/  HMMA.16816.F32 R80, R112.reuse, R78, R88 ;  /* 0x0000004e7050723c */ /* 0x048fe20000001858 */
        /* <DEDUP_REMOVED lines=9> */
[----:B-1----:R-:W-:Y:S01]  /*54d0*/  HMMA.16816.F32 R84, R112, R92, R84 ;  /* 0x0000005c7054723c */ /* 0x002fe20000001854 */
[----:B------:R-:W-:Y:S02]  /*54e0*/  FADD.FTZ R2, R21, R3 ;  /* 0x0000000315027221 */ /* 0x000fe40000010000 */
[----:B------:R-:W-:Y:S02]  /*54f0*/  FADD.FTZ R0, R9, R0 ;  /* 0x0000000009007221 */ /* 0x000fe40000010000 */
[----:B------:R-:W-:-:S02]  /*5500*/  FADD.FTZ R4, R44, R4 ;  /* 0x000000042c047221 */ /* 0x000fc40000010000 */
[----:B------:R-:W-:Y:S01]  /*5510*/  FADD.FTZ R3, R41, R5 ;  /* 0x0000000529037221 */ /* 0x000fe20000010000 */
[----:B------:R-:W-:Y:S01]  /*5520*/  HMMA.16816.F32 R96, R112, R94, R96 ;  /* 0x0000005e7060723c */ /* 0x000fe20000001860 */
[----:B------:R-:W-:Y:S02]  /*5530*/  FADD.FTZ R2, R22, R2 ;  /* 0x0000000216027221 */ /* 0x000fe40000010000 */
[----:B------:R-:W-:Y:S02]  /*5540*/  FADD.FTZ R0, R11, R0 ;  /* 0x000000000b007221 */ /* 0x000fe40000010000 */
[----:B------:R-:W-:Y:S02]  /*5550*/  FADD.FTZ R200, R200, R4 ;  /* 0x00000004c8c87221 */ /* 0x000fe40000010000 */
[----:B------:R-:W-:Y:S01]  /*5560*/  FADD.FTZ R201, R201, R3 ;  /* 0x00000003c9c97221 */ /* 0x000fe20000010000 */
[----:B------:R-:W-:Y:S01]  /*5570*/  HMMA.16816.F32 R72, R108, R76, R172 ;  /* 0x0000004c6c48723c */ /* 0x000fe200000018ac */
[----:B------:R-:W-:-:S02]  /*5580*/  FADD.FTZ R220, R220, R2 ;  /* 0x00000002dcdc7221 */ /* 0x000fc40000010000 */
[----:B------:R-:W-:-:S05]  /*5590*/  FADD.FTZ R221, R221, R0 ;  /* 0x00000000dddd7221 */ /* 0x000fca0000010000 */
[C---:B------:R-:W-:Y:S08]  /*55a0*/  HMMA.16816.F32 R88, R108.reuse, R92, R168 ;  /* 0x0000005c6c58723c */ /* 0x040ff000000018a8 */
[C---:B------:R-:W-:Y:S08]  /*55b0*/  HMMA.16816.F32 R76, R108.reuse, R78, R28 ;  /* 0x0000004e6c4c723c */ /* 0x040ff0000000181c */
[----:B------:R-:W-:Y:S08]  /*55c0*/  HMMA.16816.F32 R92, R108, R94, R24 ;  /* 0x0000005e6c5c723c */ /* 0x000ff00000001818 */
[-C--:B------:R-:W-:Y:S08]  /*55d0*/  HMMA.16816.F32 R112, R112, R6.reuse, R16 ;  /* 0x000000067070723c */ /* 0x080ff00000001810 */
[----:B------:R-:W-:Y:S01]  /*55e0*/  HMMA.16816.F32 R108, R108, R6, R12 ;  /* 0x000000066c6c723c */ /* 0x000fe2000000180c */
[----:B------:R-:W-:Y:S07]  /*55f0*/  @!UPT UIADD3 URZ, URZ, URZ, URZ ;  /* 0x0000003f3f3ff290 */ /* 0x000fee000fffe03f */
[----:B------:R-:W-:Y:S11]  /*5600*/  @!P0 BRA `(.L_x_65) ;  /* 0x00002ac000008947 */ /* 0x000ff60003800000 */
.L_x_77:
[----:B------:R-:W-:Y:S04]  /*5610*/  DEPBAR.LE SB0, 0x0 ;  /* 0x000080000000791a */ /* 0x000fe80000000000 */
[----:B------:R-:W-:Y:S01]  /*5620*/  WARPSYNC 0xffffffff ;  /* 0xffffffff00007948 */ /* 0x000fe20003800000 */
[----:B------:R-:W-:Y:S01]  /*5630*/  BAR.SYNC.DEFER_BLOCKING 0x0 ;  /* 0x0000000000007b1d */ /* 0x000fe20000010000 */
[----:B------:R-:W-:Y:S01]  /*5640*/  SHF.R.S32.HI R0, RZ, 0x1f, R195 ;  /* 0x0000001fff007819 */ /* 0x000fe200000114c3 */
[----:B------:R-:W-:Y:S01]  /*5650*/  IMAD.WIDE.U32 R2, R195, c[0x0][0x208], RZ ;  /* 0x00008200c3027a25 */ /* 0x000fe200078e00ff */
[----:B------:R-:W-:Y:S02]  /*5660*/  ISETP.GE.AND P6, PT, R229, c[0x0][0x1d4], PT ;  /* 0x00007500e5007a0c */ /* 0x000fe40003fc6270 */
[----:B------:R-:W-:Y:S01]  /*5670*/  MOV R117, R121 ;  /* 0x0000007900757202 */ /* 0x000fe20000000f00 */
[----:B------:R-:W-:Y:S01]  /*5680*/  IMAD R0, R0, c[0x0][0x208], RZ ;  /* 0x0000820000007a24 */ /* 0x000fe200078e02ff */
[----:B------:R-:W-:Y:S03]  /*5690*/  MOV R118, R120 ;  /* 0x0000007800767202 */ /* 0x000fe60000000f00 */
[----:B------:R-:W-:Y:S04]  /*56a0*/  IMAD R0, R195, c[0x0][0x20c], R0 ;  /* 0x00008300c3007a24 */ /* 0x000fe800078e0200 */
[----:B------:R-:W-:Y:S01]  /*56b0*/  IMAD.IADD R3, R3, 0x1, R0 ;  /* 0x0000000103037824 */ /* 0x000fe200078e0200 */
[----:B------:R-:W-:Y:S03]  /*56c0*/  SHF.R.S32.HI R0, RZ, 0x1f, R194 ;  /* 0x0000001fff007819 */ /* 0x000fe600000114c2 */
[----:B------:R-:W-:Y:S04]  /*56d0*/  IMAD.WIDE.U32 R2, R194, c[0x0][0x218], R2 ;  /* 0x00008600c2027a25 */ /* 0x000fe800078e0002 */
[----:B------:R-:W-:Y:S01]  /*56e0*/  IMAD R4, R0, c[0x0][0x218], RZ ;  /* 0x0000860000047a24 */ /* 0x000fe200078e02ff */
[----:B------:R-:W-:Y:S01]  /*56f0*/  IADD3 R0, P0, R238, R2, RZ ;  /* 0x00000002ee007210 */ /* 0x000fe20007f1e0ff */
[----:B------:R1:W2:Y:S02]  /*5700*/  LDSM.16.M88.4 R48, [R182] ;  /* 0x00000000b630783b */ /* 0x0002a40000000200 */
[----:B------:R-:W-:Y:S02]  /*5710*/  IMAD R4, R194, c[0x0][0x21c], R4 ;  /* 0x00008700c2047a24 */ /* 0x000fe400078e0204 */
[----:B------:R1:W3:Y:S03]  /*5720*/  LDSM.16.M88.4 R44, [R182+0x1000] ;  /* 0x00100000b62c783b */ /* 0x0002e60000000200 */
[----:B------:R-:W-:Y:S01]  /*5730*/  IADD3.X R2, R241, R3, R4, P0, !PT ;  /* 0x00000003f1027210 */ /* 0x000fe200007fe404 */
[----:B------:R1:W4:Y:S01]  /*5740*/  LDSM.16.M88.4 R16, [R123] ;  /* 0x000000007b10783b */ /* 0x0003220000000200 */
[C---:B------:R-:W-:Y:S03]  /*5750*/  LEA R11, P0, R0.reuse, c[0x0][0x1f8], 0x1 ;  /* 0x00007e00000b7a11 */ /* 0x040fe600078008ff */
[----:B------:R1:W1:Y:S01]  /*5760*/  LDSM.16.M88.4 R32, [R123+0x400] ;  /* 0x000400007b20783b */ /* 0x0002620000000200 */
[----:B------:R-:W-:Y:S01]  /*5770*/  LEA.HI.X R10, R0, c[0x0][0x1fc], R2, 0x1, P0 ;  /* 0x00007f00000a7a11 */ /* 0x000fe200000f0c02 */
[----:B------:R-:W-:Y:S02]  /*5780*/  IMAD.MOV.U32 R0, RZ, RZ, R122 ;  /* 0x000000ffff007224 */ /* 0x000fe400078e007a */
[----:B------:R1:W1:Y:S04]  /*5790*/  LDSM.16.M88.4 R156, [R123+0x800] ;  /* 0x000800007b9c783b */ /* 0x0002680000000200 */
[----:B------:R1:W1:Y:S04]  /*57a0*/  LDSM.16.M88.4 R160, [R183] ;  /* 0x00000000b7a0783b */ /* 0x0002680000000200 */
[----:B------:R1:W1:Y:S04]  /*57b0*/  LDSM.16.M88.4 R168, [R183+0x1000] ;  /* 0x00100000b7a8783b */ /* 0x0002680000000200 */
[----:B------:R1:W1:Y:S04]  /*57c0*/  LDSM.16.M88.4 R164, [R184] ;  /* 0x00000000b8a4783b */ /* 0x0002680000000200 */
[----:B------:R1:W1:Y:S04]  /*57d0*/  LDSM.16.M88.4 R172, [R192] ;  /* 0x00000000c0ac783b */ /* 0x0002680000000200 */
[----:B------:R1:W1:Y:S01]  /*57e0*/  LDSM.16.M88.4 R176, [R191] ;  /* 0x00000000bfb0783b */ /* 0x0002620000000200 */
[----:B------:R-:W-:-:S05]  /*57f0*/  BRA.DIV ~URZ, `(.L_x_66) ;  /* 0x000082527f007947 */ /* 0x000fca000b800000 */
[----:B------:R4:W3:Y:S02]  /*5800*/  SHFL.IDX PT, R2, R10, RZ, 0x1c1f ;  /* 0x001c1fff0a027589 */ /* 0x0008e400000e0000 */
.L_x_160:
[----:B------:R-:W-:Y:S01]  /*5810*/  SHF.R.S32.HI R12, RZ, 0x1f, R229 ;  /* 0x0000001fff0c7819 */ /* 0x000fe200000114e5 */
[----:B------:R-:W5:Y:S01]  /*5820*/  SHFL.IDX PT, R3, R11, RZ, 0x1c1f ;  /* 0x001c1fff0b037589 */ /* 0x000f6200000e0000 */
[----:B------:R-:W-:Y:S01]  /*5830*/  SHF.R.S32.HI R14, RZ, 0x1f, R196 ;  /* 0x0000001fff0e7819 */ /* 0x000fe200000114c4 */
[----:B------:R-:W-:Y:S01]  /*5840*/  BSSY B0, `(.L_x_67) ;  /* 0x0000023000007945 */ /* 0x000fe20003800000 */
[----:B------:R-:W-:Y:S02]  /*5850*/  SHF.R.S32.HI R13, RZ, 0x1f, R228 ;  /* 0x0000001fff0d7819 */ /* 0x000fe400000114e4 */
[CC--:B-----5:R-:W-:Y:S02]  /*5860*/  LEA R4, P0, R229.reuse, R3.reuse, 0x1 ;  /* 0x00000003e5047211 */ /* 0x0e0fe400078008ff */
[-C--:B------:R-:W-:Y:S02]  /*5870*/  LEA R8, P5, R196, R3.reuse, 0x1 ;  /* 0x00000003c4087211 */ /* 0x080fe400078a08ff */
[-C--:B---3--:R-:W-:Y:S02]  /*5880*/  LEA.HI.X R5, R229, R2.reuse, R12, 0x1, P0 ;  /* 0x00000002e5057211 */ /* 0x088fe400000f0c0c */
[----:B------:R-:W3:Y:S01]  /*5890*/  S2R R12, SR_TID.X ;  /* 0x00000000000c7919 */ /* 0x000ee20000002100 */
[----:B------:R-:W-:Y:S02]  /*58a0*/  LEA R6, P2, R228, R3, 0x1 ;  /* 0x00000003e4067211 */ /* 0x000fe400078408ff */
[-C--:B------:R-:W-:Y:S02]  /*58b0*/  LEA.HI.X R9, R196, R2.reuse, R14, 0x1, P5 ;  /* 0x00000002c4097211 */ /* 0x080fe400028f0c0e */
[----:B------:R-:W-:Y:S03]  /*58c0*/  LEA.HI.X R7, R228, R2, R13, 0x1, P2 ;  /* 0x00000002e4077211 */ /* 0x000fe600010f0c0d */
[----:B------:R-:W-:Y:S01]  /*58d0*/  @!PT LDS RZ, [RZ] ;  /* 0x00000000fffff984 */ /* 0x000fe20000000800 */
[----:B------:R-:W-:Y:S01]  /*58e0*/  @!PT LDS RZ, [RZ] ;  /* 0x00000000fffff984 */ /* 0x000fe20000000800 */
[----:B------:R4:W-:Y:S04]  /*58f0*/  LDGSTS.E.BYPASS.LTC128B.128 [R193+0x1880], [R8.64], !P4 ;  /* 0x0188000008c17fae */ /* 0x0009e8000e101d46 */
[----:B------:R4:W-:Y:S04]  /*5900*/  LDGSTS.E.BYPASS.LTC128B.128 [R193+0x2480], [R6.64], !P3 ;  /* 0x0248000006c17fae */ /* 0x0009e8000d901d46 */
[----:B------:R4:W-:Y:S01]  /*5910*/  LDGSTS.E.BYPASS.LTC128B.128 [R193+0x3080], [R4.64], !P6 ;  /* 0x0308000004c17fae */ /* 0x0009e2000f101d46 */
[----:B---3--:R-:W-:Y:S11]  /*5920*/  ISETP.GT.AND P0, PT, R12, 0x3f, PT ;  /* 0x0000003f0c00780c */ /* 0x008ff60003f04270 */
[----:B------:R-:W-:Y:S02]  /*5930*/  @!UPT UIADD3 URZ, URZ, URZ, URZ ;  /* 0x0000003f3f3ff290 */ /* 0x000fe4000fffe03f */
[----:B------:R-:W-:-:S05]  /*5940*/  @P0 BRA `(.L_x_68) ;  /* 0x0000012000000947 */ /* 0x000fca0003800000 */
[----:B------:R-:W-:-:S05]  /*5950*/  BRA.DIV ~URZ, `(.L_x_69) ;  /* 0x000081627f007947 */ /* 0x000fca000b800000 */
[----:B----4-:R3:W4:Y:S04]  /*5960*/  SHFL.IDX PT, R4, R10, 0x1, 0x1c1f ;  /* 0x003c1f000a047f89 */ /* 0x01072800000e0000 */
[----:B------:R3:W2:Y:S02]  /*5970*/  SHFL.IDX PT, R2, R11, 0x1, 0x1c1f ;  /* 0x003c1f000b027f89 */ /* 0x0006a400000e0000 */
.L_x_161:
[-C--:B--2---:R-:W-:Y:S02]  /*5980*/  LEA R8, P5, R196, R2.reuse, 0x1 ;  /* 0x00000002c4087211 */ /* 0x084fe400078a08ff */
[----:B---3--:R-:W-:Y:S02]  /*5990*/  SHF.R.S32.HI R11, RZ, 0x1f, R196 ;  /* 0x0000001fff0b7819 */ /* 0x008fe400000114c4 */
[----:B------:R-:W-:Y:S02]  /*59a0*/  LEA R6, P2, R228, R2, 0x1 ;  /* 0x00000002e4067211 */ /* 0x000fe400078408ff */
[----:B----4-:R-:W-:Y:S02]  /*59b0*/  LEA.HI.X R9, R196, R4, R11, 0x1, P5 ;  /* 0x00000004c4097211 */ /* 0x010fe400028f0c0b */
[----:B------:R-:W-:Y:S02]  /*59c0*/  SHF.R.S32.HI R10, RZ, 0x1f, R228 ;  /* 0x0000001fff0a7819 */ /* 0x000fe400000114e4 */
[C---:B------:R-:W-:Y:S01]  /*59d0*/  LEA R2, P0, R229.reuse, R2, 0x1 ;  /* 0x00000002e5027211 */ /* 0x040fe200078008ff */
[----:B------:R-:W-:Y:S01]  /*59e0*/  @!PT LDS RZ, [RZ] ;  /* 0x00000000fffff984 */ /* 0x000fe20000000800 */
[----:B------:R-:W-:Y:S01]  /*59f0*/  @!PT LDS RZ, [RZ] ;  /* 0x00000000fffff984 */ /* 0x000fe20000000800 */
[----:B------:R-:W-:Y:S01]  /*5a00*/  @!PT LDS RZ, [RZ] ;  /* 0x00000000fffff984 */ /* 0x000fe20000000800 */
[----:B------:R2:W-:Y:S01]  /*5a10*/  LDGSTS.E.BYPASS.LTC128B.128 [R193+0x2080], [R8.64], !P4 ;  /* 0x0208000008c17fae */ /* 0x0005e2000e101d46 */
[-C--:B------:R-:W-:Y:S02]  /*5a20*/  LEA.HI.X R7, R228, R4.reuse, R10, 0x1, P2 ;  /* 0x00000004e4077211 */ /* 0x080fe400010f0c0a */
[----:B------:R-:W-:Y:S03]  /*5a30*/  SHF.R.S32.HI R5, RZ, 0x1f, R229 ;  /* 0x0000001fff057819 */ /* 0x000fe600000114e5 */
[----:B------:R2:W-:Y:S01]  /*5a40*/  LDGSTS.E.BYPASS.LTC128B.128 [R193+0x2c80], [R6.64], !P3 ;  /* 0x02c8000006c17fae */ /* 0x0005e2000d901d46 */
[----:B------:R-:W-:Y:S05]  /*5a50*/  LEA.HI.X R3, R229, R4, R5, 0x1, P0 ;  /* 0x00000004e5037211 */ /* 0x000fea00000f0c05 */
[----:B------:R2:W-:Y:S02]  /*5a60*/  LDGSTS.E.BYPASS.LTC128B.128 [R193+0x3880], [R2.64], !P6 ;  /* 0x0388000002c17fae */ /* 0x0005e4000f101d46 */
.L_x_68:
[----:B------:R-:W-:Y:S05]  /*5a70*/  BSYNC B0 ;  /* 0x0000000000007941 */ /* 0x000fea0003800000 */
.L_x_67:
[----:B------:R-:W0:Y:S01]  /*5a80*/  LDGDEPBAR ;  /* 0x00000000000079af */ /* 0x000e220000000000 */
[----:B------:R-:W-:Y:S01]  /*5a90*/  WARPSYNC 0xffffffff ;  /* 0xffffffff00007948 */ /* 0x000fe20003800000 */
[-C--:B--2-4-:R-:W-:Y:S01]  /*5aa0*/  HMMA.16816.F32 R4, R48, R16.reuse, RZ ;  /* 0x000000103004723c */ /* 0x094fe200000018ff */
[----:B------:R-:W-:Y:S02]  /*5ab0*/  BSSY B0, `(.L_x_70) ;  /* 0x00000a6000007945 */ /* 0x000fe40003800000 */
[----:B------:R-:W-:Y:S05]  /*5ac0*/  ISETP.GT.AND P0, PT, R197, R231, PT ;  /* 0x000000e7c500720c */ /* 0x000fea0003f04270 */
[C---:B------:R-:W-:Y:S08]  /*5ad0*/  HMMA.16816.F32 R8, R44.reuse, R16, RZ ;  /* 0x000000102c08723c */ /* 0x040ff000000018ff */
[-C--:B------:R-:W-:Y:S08]  /*5ae0*/  HMMA.16816.F32 R12, R44, R18.reuse, RZ ;  /* 0x000000122c0c723c */ /* 0x080ff000000018ff */
[C---:B------:R-:W-:Y:S08]  /*5af0*/  HMMA.16816.F32 R16, R48.reuse, R18, RZ ;  /* 0x000000123010723c */ /* 0x040ff000000018ff */
[-C--:B-1----:R-:W-:Y:S08]  /*5b00*/  HMMA.16816.F32 R20, R48, R32.reuse, RZ ;  /* 0x000000203014723c */ /* 0x082ff000000018ff */
[C---:B------:R-:W-:Y:S08]  /*5b10*/  HMMA.16816.F32 R24, R44.reuse, R32, RZ ;  /* 0x000000202c18723c */ /* 0x040ff000000018ff */
[-C--:B------:R-:W-:Y:S08]  /*5b20*/  HMMA.16816.F32 R28, R44, R34.reuse, RZ ;  /* 0x000000222c1c723c */ /* 0x080ff000000018ff */
[C---:B------:R-:W-:Y:S08]  /*5b30*/  HMMA.16816.F32 R32, R48.reuse, R34, RZ ;  /* 0x000000223020723c */ /* 0x040ff000000018ff */
[-C--:B------:R-:W-:Y:S08]  /*5b40*/  HMMA.16816.F32 R36, R48, R156.reuse, RZ ;  /* 0x0000009c3024723c */ /* 0x080ff000000018ff */
[C---:B------:R-:W-:Y:S08]  /*5b50*/  HMMA.16816.F32 R40, R44.reuse, R156, RZ ;  /* 0x0000009c2c28723c */ /* 0x040ff000000018ff */
[-C--:B------:R-:W-:Y:S08]  /*5b60*/  HMMA.16816.F32 R44, R44, R158.reuse, RZ ;  /* 0x0000009e2c2c723c */ /* 0x080ff000000018ff */
[----:B------:R-:W-:Y:S01]  /*5b70*/  HMMA.16816.F32 R48, R48, R158, RZ ;  /* 0x0000009e3030723c */ /* 0x000fe200000018ff */
[----:B------:R-:W-:Y:S07]  /*5b80*/  LDSM.16.M88.4 R156, [R182+0x2000] ;  /* 0x00200000b69c783b */ /* 0x000fee0000000200 */
[-C--:B------:R-:W-:Y:S08]  /*5b90*/  HMMA.16816.F32 R4, R160, R164.reuse, R4 ;  /* 0x000000a4a004723c */ /* 0x080ff00000001804 */
[C---:B------:R-:W-:Y:S08]  /*5ba0*/  HMMA.16816.F32 R8, R168.reuse, R164, R8 ;  /* 0x000000a4a808723c */ /* 0x040ff00000001808 */
        /* <DEDUP_REMOVED lines=13> */
[----:B------:R-:W3:Y:S07]  /*5c80*/  LDSM.16.M88.4 R160, [R123+0x1000] ;  /* 0x001000007ba0783b */ /* 0x000eee0000000200 */
[-C--:B-1----:R-:W-:Y:S08]  /*5c90*/  HMMA.16816.F32 R4, R156, R164.reuse, R4 ;  /* 0x000000a49c04723c */ /* 0x082ff00000001804 */
[C---:B--2---:R-:W-:Y:S08]  /*5ca0*/  HMMA.16816.F32 R8, R168.reuse, R164, R8 ;  /* 0x000000a4a808723c */ /* 0x044ff00000001808 */
[-C--:B------:R-:W-:Y:S08]  /*5cb0*/  HMMA.16816.F32 R12, R168, R166.reuse, R12 ;  /* 0x000000a6a80c723c */ /* 0x080ff0000000180c */
[C---:B------:R-:W-:Y:S01]  /*5cc0*/  HMMA.16816.F32 R16, R156.reuse, R166, R16 ;  /* 0x000000a69c10723c */ /* 0x040fe20000001810 */
[----:B------:R-:W-:Y:S07]  /*5cd0*/  LDSM.16.M88.4 R164, [R190] ;  /* 0x00000000bea4783b */ /* 0x000fee0000000200 */
[-C--:B---3--:R-:W-:Y:S08]  /*5ce0*/  HMMA.16816.F32 R20, R156, R160.reuse, R20 ;  /* 0x000000a09c14723c */ /* 0x088ff00000001814 */
[C---:B------:R-:W-:Y:S08]  /*5cf0*/  HMMA.16816.F32 R24, R168.reuse, R160, R24 ;  /* 0x000000a0a818723c */ /* 0x040ff00000001818 */
[-C--:B------:R-:W-:Y:S08]  /*5d00*/  HMMA.16816.F32 R28, R168, R162.reuse, R28 ;  /* 0x000000a2a81c723c */ /* 0x080ff0000000181c */
[C---:B------:R-:W-:Y:S01]  /*5d10*/  HMMA.16816.F32 R32, R156.reuse, R162, R32 ;  /* 0x000000a29c20723c */ /* 0x040fe20000001820 */
[----:B------:R-:W1:Y:S07]  /*5d20*/  LDSM.16.M88.4 R160, [R183+0x2000] ;  /* 0x00200000b7a0783b */ /* 0x000e6e0000000200 */
[-C--:B------:R-:W-:Y:S08]  /*5d30*/  HMMA.16816.F32 R36, R156, R172.reuse, R36 ;  /* 0x000000ac9c24723c */ /* 0x080ff00000001824 */
[C---:B------:R-:W-:Y:S08]  /*5d40*/  HMMA.16816.F32 R40, R168.reuse, R172, R40 ;  /* 0x000000aca828723c */ /* 0x040ff00000001828 */
[-C--:B------:R-:W-:Y:S01]  /*5d50*/  HMMA.16816.F32 R44, R168, R174.reuse, R44 ;  /* 0x000000aea82c723c */ /* 0x080fe2000000182c */
[----:B------:R-:W2:Y:S07]  /*5d60*/  LDSM.16.M88.4 R168, [R183+0x3000] ;  /* 0x00300000b7a8783b */ /* 0x000eae0000000200 */
[----:B------:R-:W-:Y:S01]  /*5d70*/  HMMA.16816.F32 R48, R156, R174, R48 ;  /* 0x000000ae9c30723c */ /* 0x000fe20000001830 */
[----:B------:R-:W3:Y:S07]  /*5d80*/  LDSM.16.M88.4 R156, [R189] ;  /* 0x00000000bd9c783b */ /* 0x000eee0000000200 */
[-C--:B-1----:R-:W-:Y:S01]  /*5d90*/  HMMA.16816.F32 R4, R160, R164.reuse, R4 ;  /* 0x000000a4a004723c */ /* 0x082fe20000001804 */
[----:B------:R-:W1:Y:S07]  /*5da0*/  LDSM.16.M88.4 R172, [R188] ;  /* 0x00000000bcac783b */ /* 0x000e6e0000000200 */
[C---:B--2---:R-:W-:Y:S08]  /*5db0*/  HMMA.16816.F32 R8, R168.reuse, R164, R8 ;  /* 0x000000a4a808723c */ /* 0x044ff00000001808 */
[-C--:B------:R-:W-:Y:S08]  /*5dc0*/  HMMA.16816.F32 R12, R168, R166.reuse, R12 ;  /* 0x000000a6a80c723c */ /* 0x080ff0000000180c */
[C---:B------:R-:W-:Y:S01]  /*5dd0*/  HMMA.16816.F32 R16, R160.reuse, R166, R16 ;  /* 0x000000a6a010723c */ /* 0x040fe20000001810 */
[----:B------:R-:W-:Y:S07]  /*5de0*/  LDSM.16.M88.4 R164, [R123+0x1800] ;  /* 0x001800007ba4783b */ /* 0x000fee0000000200 */
[-C--:B---3--:R-:W-:Y:S08]  /*5df0*/  HMMA.16816.F32 R20, R160, R156.reuse, R20 ;  /* 0x0000009ca014723c */ /* 0x088ff00000001814 */
[C---:B------:R-:W-:Y:S08]  /*5e00*/  HMMA.16816.F32 R24, R168.reuse, R156, R24 ;  /* 0x0000009ca818723c */ /* 0x040ff00000001818 */
[-C--:B------:R-:W-:Y:S08]  /*5e10*/  HMMA.16816.F32 R28, R168, R158.reuse, R28 ;  /* 0x0000009ea81c723c */ /* 0x080ff0000000181c */
[C---:B------:R-:W-:Y:S01]  /*5e20*/  HMMA.16816.F32 R32, R160.reuse, R158, R32 ;  /* 0x0000009ea020723c */ /* 0x040fe20000001820 */
[----:B------:R-:W2:Y:S07]  /*5e30*/  LDSM.16.M88.4 R156, [R182+0x4000] ;  /* 0x00400000b69c783b */ /* 0x000eae0000000200 */
[-C--:B-1----:R-:W-:Y:S08]  /*5e40*/  HMMA.16816.F32 R36, R160, R172.reuse, R36 ;  /* 0x000000aca024723c */ /* 0x082ff00000001824 */
[C---:B------:R-:W-:Y:S08]  /*5e50*/  HMMA.16816.F32 R40, R168.reuse, R172, R40 ;  /* 0x000000aca828723c */ /* 0x040ff00000001828 */
[-C--:B------:R-:W-:Y:S01]  /*5e60*/  HMMA.16816.F32 R44, R168, R174.reuse, R44 ;  /* 0x000000aea82c723c */ /* 0x080fe2000000182c */
[----:B------:R-:W1:Y:S07]  /*5e70*/  LDSM.16.M88.4 R168, [R182+0x5000] ;  /* 0x00500000b6a8783b */ /* 0x000e6e0000000200 */
[----:B------:R-:W-:Y:S01]  /*5e80*/  HMMA.16816.F32 R48, R160, R174, R48 ;  /* 0x000000aea030723c */ /* 0x000fe20000001830 */
[----:B------:R-:W3:Y:S07]  /*5e90*/  LDSM.16.M88.4 R160, [R123+0x1c00] ;  /* 0x001c00007ba0783b */ /* 0x000eee0000000200 */
[-C--:B--2---:R-:W-:Y:S01]  /*5ea0*/  HMMA.16816.F32 R4, R156, R164.reuse, R4 ;  /* 0x000000a49c04723c */ /* 0x084fe20000001804 */
[----:B------:R-:W2:Y:S07]  /*5eb0*/  LDSM.16.M88.4 R172, [R123+0x2000] ;  /* 0x002000007bac783b */ /* 0x000eae0000000200 */
[C---:B-1----:R-:W-:Y:S08]  /*5ec0*/  HMMA.16816.F32 R8, R168.reuse, R164, R8 ;  /* 0x000000a4a808723c */ /* 0x042ff00000001808 */
        /* <DEDUP_REMOVED lines=8> */
[-C--:B--2---:R-:W-:Y:S08]  /*5f50*/  HMMA.16816.F32 R36, R156, R172.reuse, R36 ;  /* 0x000000ac9c24723c */ /* 0x084ff00000001824 */
[C---:B------:R-:W-:Y:S08]  /*5f60*/  HMMA.16816.F32 R40, R168.reuse, R172, R40 ;  /* 0x000000aca828723c */ /* 0x040ff00000001828 */
[-C--:B------:R-:W-:Y:S01]  /*5f70*/  HMMA.16816.F32 R44, R168, R174.reuse, R44 ;  /* 0x000000aea82c723c */ /* 0x080fe2000000182c */
[----:B------:R-:W2:Y:S07]  /*5f80*/  LDSM.16.M88.4 R168, [R183+0x5000] ;  /* 0x00500000b7a8783b */ /* 0x000eae0000000200 */
[----:B------:R-:W-:Y:S01]  /*5f90*/  HMMA.16816.F32 R48, R156, R174, R48 ;  /* 0x000000ae9c30723c */ /* 0x000fe20000001830 */
[----:B------:R-:W3:Y:S07]  /*5fa0*/  LDSM.16.M88.4 R156, [R186] ;  /* 0x00000000ba9c783b */ /* 0x000eee0000000200 */
[-C--:B-1----:R-:W-:Y:S01]  /*5fb0*/  HMMA.16816.F32 R4, R160, R164.reuse, R4 ;  /* 0x000000a4a004723c */ /* 0x082fe20000001804 */
[----:B------:R-:W1:Y:S01]  /*5fc0*/  LDSM.16.M88.4 R172, [R185] ;  /* 0x00000000b9ac783b */ /* 0x000e620000000200 */
[----:B------:R-:W-:Y:S07]  /*5fd0*/  DEPBAR.LE SB0, 0x0 ;  /* 0x000080000000791a */ /* 0x000fee0000000000 */
[----:B------:R-:W-:Y:S01]  /*5fe0*/  BAR.SYNC.DEFER_BLOCKING 0x0 ;  /* 0x0000000000007b1d */ /* 0x000fe20000010000 */
[C---:B--2---:R-:W-:Y:S08]  /*5ff0*/  HMMA.16816.F32 R8, R168.reuse, R164, R8 ;  /* 0x000000a4a808723c */ /* 0x044ff00000001808 */
[-C--:B------:R-:W-:Y:S08]  /*6000*/  HMMA.16816.F32 R12, R168, R166.reuse, R12 ;  /* 0x000000a6a80c723c */ /* 0x080ff0000000180c */
[C---:B------:R-:W-:Y:S08]  /*6010*/  HMMA.16816.F32 R16, R160.reuse, R166, R16 ;  /* 0x000000a6a010723c */ /* 0x040ff00000001810 */
[-C--:B---3--:R-:W-:Y:S08]  /*6020*/  HMMA.16816.F32 R20, R160, R156.reuse, R20 ;  /* 0x0000009ca014723c */ /* 0x088ff00000001814 */
[C---:B------:R-:W-:Y:S08]  /*6030*/  HMMA.16816.F32 R24, R168.reuse, R156, R24 ;  /* 0x0000009ca818723c */ /* 0x040ff00000001818 */
[-C--:B------:R-:W-:Y:S08]  /*6040*/  HMMA.16816.F32 R28, R168, R158.reuse, R28 ;  /* 0x0000009ea81c723c */ /* 0x080ff0000000181c */
[C---:B------:R-:W-:Y:S08]  /*6050*/  HMMA.16816.F32 R32, R160.reuse, R158, R32 ;  /* 0x0000009ea020723c */ /* 0x040ff00000001820 */
[-C--:B-1----:R-:W-:Y:S08]  /*6060*/  HMMA.16816.F32 R36, R160, R172.reuse, R36 ;  /* 0x000000aca024723c */ /* 0x082ff00000001824 */
[C---:B------:R-:W-:Y:S08]  /*6070*/  HMMA.16816.F32 R40, R168.reuse, R172, R40 ;  /* 0x000000aca828723c */ /* 0x040ff00000001828 */
[-C--:B------:R-:W-:Y:S08]  /*6080*/  HMMA.16816.F32 R44, R168, R174.reuse, R44 ;  /* 0x000000aea82c723c */ /* 0x080ff0000000182c */
[----:B------:R-:W-:Y:S01]  /*6090*/  HMMA.16816.F32 R48, R160, R174, R48 ;  /* 0x000000aea030723c */ /* 0x000fe20000001830 */
[----:B------:R-:W-:Y:S07]  /*60a0*/  @!UPT UIADD3 URZ, URZ, URZ, URZ ;  /* 0x0000003f3f3ff290 */ /* 0x000fee000fffe03f */
[----:B------:R-:W-:-:S11]  /*60b0*/  @!P0 BRA `(.L_x_71) ;  /* 0x0000045000008947 */ /* 0x000fd60003800000 */
[----:B------:R-:W-:Y:S02]  /*60c0*/  IMAD.MOV.U32 R2, RZ, RZ, 0x1 ;  /* 0x00000001ff027424 */ /* 0x000fe400078e00ff */
[----:B------:R-:W-:Y:S02]  /*60d0*/  IMAD R3, R197, 0x30, R236 ;  /* 0x00000030c5037824 */ /* 0x000fe400078e02ec */
[----:B------:R-:W-:Y:S01]  /*60e0*/  IMAD.MOV.U32 R194, RZ, RZ, RZ ;  /* 0x000000ffffc27224 */ /* 0x000fe200078e00ff */
[----:B------:R-:W-:Y:S01]  /*60f0*/  ISETP.NE.AND P0, PT, R2, c[0x0][0x2b8], PT ;  /* 0x0000ae0002007a0c */ /* 0x000fe20003f05270 */
[----:B------:R-:W-:Y:S05]  /*6100*/  IMAD R2, R227, 0x20, R230 ;  /* 0x00000020e3027824 */ /* 0x000fea00078e02e6 */
[----:B------:R-:W-:Y:S05]  /*6110*/  IADD3 R3, R3, -0x30, R2 ;  /* 0xffffffd003037810 */ /* 0x000fea0007ffe002 */
[--C-:B------:R-:W-:Y:S02]  /*6120*/  IMAD.MOV.U32 R2, RZ, RZ, R3.reuse ;  /* 0x000000ffff027224 */ /* 0x100fe400078e0003 */
[----:B------:R-:W-:Y:S05]  /*6130*/  @P0 IMAD.HI.U32 R116, R3, c[0x0][0x2bc], RZ ;  /* 0x0000af0003740a27 */ /* 0x000fea00078e00ff */
[----:B------:R-:W-:Y:S04]  /*6140*/  @P0 SHF.R.U32.HI R2, RZ, c[0x0][0x2c0], R116 ;  /* 0x0000b000ff020a19 */ /* 0x000fe80000011674 */
[C---:B------:R-:W-:Y:S04]  /*6150*/  @!P1 IADD3 R116, P0, R2.reuse, R234, RZ ;  /* 0x000000ea02749210 */ /* 0x040fe80007f1e0ff */
[----:B------:R-:W-:Y:S01]  /*6160*/  @!P1 LEA.HI.X.SX32 R157, R2, R240, 0x1, P0 ;  /* 0x000000f0029d9211 */ /* 0x000fe200000f0eff */
[----:B------:R-:W-:Y:S01]  /*6170*/  IMAD.MOV R2, RZ, RZ, -R2 ;  /* 0x000000ffff027224 */ /* 0x000fe200078e0a02 */
[----:B------:R-:W-:Y:S03]  /*6180*/  @!P1 LEA R156, P0, R116, c[0x0][0x2a0], 0x2 ;  /* 0x0000a800749c9a11 */ /* 0x000fe600078010ff */
[----:B------:R-:W-:Y:S01]  /*6190*/  IMAD R195, R2, c[0x0][0x2b8], R3 ;  /* 0x0000ae0002c37a24 */ /* 0x000fe200078e0203 */
[----:B------:R-:W-:Y:S04]  /*61a0*/  @!P1 LEA.HI.X R157, R116, c[0x0][0x2a4], R157, 0x2, P0 ;  /* 0x0000a900749d9a11 */ /* 0x000fe800000f149d */
[----:B------:R-:W-:Y:S01]  /*61b0*/  SHF.R.S32.HI R2, RZ, 0x1f, R195 ;  /* 0x0000001fff027819 */ /* 0x000fe200000114c3 */
[----:B------:R1:W2:Y:S04]  /*61c0*/  @!P1 LDG.E R194, [R156.64] ;  /* 0x000000069cc29981 */ /* 0x0002a8000c1e1900 */
[----:B------:R-:W-:Y:S02]  /*61d0*/  IMAD R116, R2, c[0x0][0x1e0], RZ ;  /* 0x0000780002747a24 */ /* 0x000fe400078e02ff */
[C---:B------:R-:W-:Y:S04]  /*61e0*/  IMAD.WIDE.U32 R2, R195.reuse, c[0x0][0x1e0], RZ ;  /* 0x00007800c3027a25 */ /* 0x040fe800078e00ff */
[----:B------:R-:W-:Y:S04]  /*61f0*/  IMAD R116, R195, c[0x0][0x1e4], R116 ;  /* 0x00007900c3747a24 */ /* 0x000fe800078e0274 */
[----:B------:R-:W-:Y:S01]  /*6200*/  IMAD.IADD R3, R3, 0x1, R116 ;  /* 0x0000000103037824 */ /* 0x000fe200078e0274 */
[----:B-1----:R-:W-:Y:S04]  /*6210*/  IADD3 R156, -R230, 0x30, RZ ;  /* 0x00000030e69c7810 */ /* 0x002fe80007ffe1ff */
[----:B------:R-:W-:Y:S02]  /*6220*/  ISETP.GE.AND P5, PT, R156, 0x1, PT ;  /* 0x000000019c00780c */ /* 0x000fe40003fa6270 */
[----:B--2---:R-:W-:Y:S01]  /*6230*/  SHF.R.S32.HI R116, RZ, 0x1f, R194 ;  /* 0x0000001fff747819 */ /* 0x004fe200000114c2 */
[----:B------:R-:W-:Y:S04]  /*6240*/  IMAD.WIDE.U32 R2, R194, c[0x0][0x1f0], R2 ;  /* 0x00007c00c2027a25 */ /* 0x000fe800078e0002 */
[----:B------:R-:W-:Y:S01]  /*6250*/  IMAD R116, R116, c[0x0][0x1f0], RZ ;  /* 0x00007c0074747a24 */ /* 0x000fe200078e02ff */
[----:B------:R-:W-:Y:S03]  /*6260*/  IADD3 R2, P2, R232, R2, RZ ;  /* 0x00000002e8027210 */ /* 0x000fe60007f5e0ff */
[----:B------:R-:W-:Y:S01]  /*6270*/  IMAD R116, R194, c[0x0][0x1f4], R116 ;  /* 0x00007d00c2747a24 */ /* 0x000fe200078e0274 */
[C---:B------:R-:W-:Y:S04]  /*6280*/  LEA R162, P0, R2.reuse, c[0x0][0x1c8], 0x1 ;  /* 0x0000720002a27a11 */ /* 0x040fe800078008ff */
[----:B------:R-:W-:Y:S04]  /*6290*/  IADD3.X R3, R237, R3, R116, P2, !PT ;  /* 0x00000003ed037210 */ /* 0x000fe800017fe474 */
[----:B------:R-:W-:Y:S01]  /*62a0*/  LEA.HI.X R157, R2, c[0x0][0x1cc], R3, 0x1, P0 ;  /* 0x00007300029d7a11 */ /* 0x000fe200000f0c03 */
[----:B------:R-:W-:-:S05]  /*62b0*/  BRA.DIV ~URZ, `(.L_x_72) ;  /* 0x000078d27f007947 */ /* 0x000fca000b800000 */
[----:B------:R1:W2:Y:S02]  /*62c0*/  SHFL.IDX PT, R116, R157, RZ, 0x1c1f ;  /* 0x001c1fff9d747589 */ /* 0x0002a400000e0000 */
.L_x_162:
[----:B------:R-:W-:-:S05]  /*62d0*/  BRA.DIV ~URZ, `(.L_x_73) ;  /* 0x000079227f007947 */ /* 0x000fca000b800000 */
[----:B------:R3:W4:Y:S02]  /*62e0*/  SHFL.IDX PT, R2, R162, RZ, 0x1c1f ;  /* 0x001c1fffa2027589 */ /* 0x00072400000e0000 */
.L_x_163:
[----:B------:R-:W-:Y:S02]  /*62f0*/  SHF.R.S32.HI R3, RZ, 0x1f, R196 ;  /* 0x0000001fff037819 */ /* 0x000fe400000114c4 */
[-C--:B----4-:R-:W-:Y:S02]  /*6300*/  @P5 LEA R160, P0, R196, R2.reuse, 0x1 ;  /* 0x00000002c4a05211 */ /* 0x090fe400078008ff */
[----:B------:R-:W-:Y:S02]  /*6310*/  @P5 LEA R158, P2, R228, R2, 0x1 ;  /* 0x00000002e49e5211 */ /* 0x000fe400078408ff */
[----:B--2---:R-:W-:Y:S02]  /*6320*/  @P5 LEA.HI.X R161, R196, R116, R3, 0x1, P0 ;  /* 0x00000074c4a15211 */ /* 0x004fe400000f0c03 */
[----:B------:R-:W-:Y:S02]  /*6330*/  SHF.R.S32.HI R164, RZ, 0x1f, R228 ;  /* 0x0000001fffa47819 */ /* 0x000fe400000114e4 */
[C---:B------:R-:W-:Y:S01]  /*6340*/  @P5 LEA R2, P0, R229.reuse, R2, 0x1 ;  /* 0x00000002e5025211 */ /* 0x040fe200078008ff */
[----:B------:R-:W-:Y:S01]  /*6350*/  @!PT LDS RZ, [RZ] ;  /* 0x00000000fffff984 */ /* 0x000fe20000000800 */
[----:B------:R-:W-:Y:S01]  /*6360*/  @!PT LDS RZ, [RZ] ;  /* 0x00000000fffff984 */ /* 0x000fe20000000800 */
[----:B------:R-:W-:Y:S01]  /*6370*/  @!PT LDS RZ, [RZ] ;  /* 0x00000000fffff984 */ /* 0x000fe20000000800 */
[----:B------:R2:W-:Y:S01]  /*6380*/  @P5 LDGSTS.E.BYPASS.LTC128B.128 [R193+0x3c80], [R160.64], !P4 ;  /* 0x03c80000a0c15fae */ /* 0x0005e2000e101d46 */
[-C--:B------:R-:W-:Y:S02]  /*6390*/  @P5 LEA.HI.X R159, R228, R116.reuse, R164, 0x1, P2 ;  /* 0x00000074e49f5211 */ /* 0x080fe400010f0ca4 */
[----:B------:R-:W-:Y:S03]  /*63a0*/  SHF.R.S32.HI R163, RZ, 0x1f, R229 ;  /* 0x0000001fffa37819 */ /* 0x000fe600000114e5 */
[----:B------:R2:W-:Y:S01]  /*63b0*/  @P5 LDGSTS.E.BYPASS.LTC128B.128 [R193+0x4880], [R158.64], !P3 ;  /* 0x048800009ec15fae */ /* 0x0005e2000d901d46 */
[----:B------:R-:W-:Y:S02]  /*63c0*/  @P5 LEA.HI.X R3, R229, R116, R163, 0x1, P0 ;  /* 0x00000074e5035211 */ /* 0x000fe400000f0ca3 */
[----:B------:R-:W-:Y:S03]  /*63d0*/  ISETP.GE.AND P0, PT, R156, 0x21, PT ;  /* 0x000000219c00780c */ /* 0x000fe60003f06270 */
[----:B------:R2:W-:Y:S01]  /*63e0*/  @P5 LDGSTS.E.BYPASS.LTC128B.128 [R193+0x5480], [R2.64], !P6 ;  /* 0x0548000002c15fae */ /* 0x0005e2000f101d46 */
[----:B------:R-:W-:-:S05]  /*63f0*/  BRA.DIV ~URZ, `(.L_x_74) ;  /* 0x000078727f007947 */ /* 0x000fca000b800000 */
[----:B------:R4:W1:Y:S04]  /*6400*/  SHFL.IDX PT, R116, R157, 0x1, 0x1c1f ;  /* 0x003c1f009d747f89 */ /* 0x00086800000e0000 */
[----:B--2---:R4:W2:Y:S02]  /*6410*/  SHFL.IDX PT, R2, R162, 0x1, 0x1c1f ;  /* 0x003c1f00a2027f89 */ /* 0x0048a400000e0000 */
.L_x_164:
[-C--:B--2---:R-:W-:Y:S02]  /*6420*/  @P0 LEA R158, P2, R196, R2.reuse, 0x1 ;  /* 0x00000002c49e0211 */ /* 0x084fe400078408ff */
[----:B------:R-:W-:Y:S02]  /*6430*/  SHF.R.S32.HI R3, RZ, 0x1f, R196 ;  /* 0x0000001fff037819 */ /* 0x000fe400000114c4 */
[----:B------:R-:W-:Y:S02]  /*6440*/  @P0 LEA R156, P5, R228, R2, 0x1 ;  /* 0x00000002e49c0211 */ /* 0x000fe400078a08ff */
[----:B-1----:R-:W-:Y:S02]  /*6450*/  @P0 LEA.HI.X R159, R196, R116, R3, 0x1, P2 ;  /* 0x00000074c49f0211 */ /* 0x002fe400010f0c03 */
[----:B------:R-:W-:Y:S02]  /*6460*/  SHF.R.S32.HI R161, RZ, 0x1f, R228 ;  /* 0x0000001fffa17819 */ /* 0x000fe400000114e4 */
[C---:B------:R-:W-:Y:S01]  /*6470*/  @P0 LEA R2, P2, R229.reuse, R2, 0x1 ;  /* 0x00000002e5020211 */ /* 0x040fe200078408ff */
[----:B------:R-:W-:Y:S01]  /*6480*/  @!PT LDS RZ, [RZ] ;  /* 0x00000000fffff984 */ /* 0x000fe20000000800 */
[----:B------:R-:W-:Y:S01]  /*6490*/  @!PT LDS RZ, [RZ] ;  /* 0x00000000fffff984 */ /* 0x000fe20000000800 */
[----:B------:R-:W-:Y:S01]  /*64a0*/  @!PT LDS RZ, [RZ] ;  /* 0x00000000fffff984 */ /* 0x000fe20000000800 */
[----:B------:R1:W-:Y:S01]  /*64b0*/  @P0 LDGSTS.E.BYPASS.LTC128B.128 [R193+0x4480], [R158.64], !P4 ;  /* 0x044800009ec10fae */ /* 0x0003e2000e101d46 */
[-C--:B----4-:R-:W-:Y:S02]  /*64c0*/  @P0 LEA.HI.X R157, R228, R116.reuse, R161, 0x1, P5 ;  /* 0x00000074e49d0211 */ /* 0x090fe400028f0ca1 */
[----:B------:R-:W-:Y:S03]  /*64d0*/  SHF.R.S32.HI R160, RZ, 0x1f, R229 ;  /* 0x0000001fffa07819 */ /* 0x000fe600000114e5 */
[----:B------:R1:W-:Y:S01]  /*64e0*/  @P0 LDGSTS.E.BYPASS.LTC128B.128 [R193+0x5080], [R156.64], !P3 ;  /* 0x050800009cc10fae */ /* 0x0003e2000d901d46 */
[----:B------:R-:W-:Y:S05]  /*64f0*/  @P0 LEA.HI.X R3, R229, R116, R160, 0x1, P2 ;  /* 0x00000074e5030211 */ /* 0x000fea00010f0ca0 */
[----:B------:R1:W-:Y:S02]  /*6500*/  @P0 LDGSTS.E.BYPASS.LTC128B.128 [R193+0x5c80], [R2.64], !P6 ;  /* 0x05c8000002c10fae */ /* 0x0003e4000f101d46 */
.L_x_71:
[----:B------:R-:W-:Y:S05]  /*6510*/  BSYNC B0 ;  /* 0x0000000000007941 */ /* 0x000fea0003800000 */
.L_x_70:
[----:B------:R-:W-:Y:S01]  /*6520*/  FMNMX.FTZ R122, R4, R122, !PT ;  /* 0x0000007a047a7209 */ /* 0x000fe20007810000 */
[----:B------:R-:W0:Y:S01]  /*6530*/  LDGDEPBAR ;  /* 0x00000000000079af */ /* 0x000e220000000000 */
[----:B------:R-:W-:Y:S02]  /*6540*/  FMNMX.FTZ R116, R6, R121, !PT ;  /* 0x0000007906747209 */ /* 0x000fe40007810000 */
[----:B-1----:R-:W-:Y:S02]  /*6550*/  FMNMX.FTZ R3, R8, R120, !PT ;  /* 0x0000007808037209 */ /* 0x002fe40007810000 */
        /* <DEDUP_REMOVED lines=45> */
[----:B------:R-:W-:-:S05]  /*6830*/  BRA.DIV ~URZ, `(.L_x_75) ;  /* 0x000075027f007947 */ /* 0x000fca000b800000 */
[----:B------:R1:W2:Y:S02]  /*6840*/  SHFL.BFLY PT, R2, R116, 0x2, 0x1f ;  /* 0x0c401f0074027f89 */ /* 0x0002a400000e0000 */
.L_x_165:
[----:B--2---:R-:W-:Y:S01]  /*6850*/  FMNMX.FTZ R122, R116, R2, !PT ;  /* 0x00000002747a7209 */ /* 0x004fe20007810000 */
[----:B------:R-:W-:-:S05]  /*6860*/  BRA.DIV ~URZ, `(.L_x_76) ;  /* 0x000075227f007947 */ /* 0x000fca000b800000 */
[----:B------:R-:W-:Y:S04]  /*6870*/  SHFL.BFLY PT, R3, R120, 0x2, 0x1f ;  /* 0x0c401f0078037f89 */ /* 0x000fe800000e0000 */
[----:B------:R-:W-:Y:S04]  /*6880*/  SHFL.BFLY PT, R2, R156, 0x2, 0x1f ;  /* 0x0c401f009c027f89 */ /* 0x000fe800000e0000 */
[----:B-1----:R-:W-:Y:S04]  /*6890*/  SHFL.BFLY PT, R116, R157, 0x2, 0x1f ;  /* 0x0c401f009d747f89 */ /* 0x002fe800000e0000 */
[----:B------:R-:W1:Y:S02]  /*68a0*/  SHFL.BFLY PT, R121, R122, 0x1, 0x1f ;  /* 0x0c201f007a797f89 */ /* 0x000e6400000e0000 */
[----:B-1----:R-:W-:Y:S02]  /*68b0*/  FMNMX.FTZ R122, R122, R121, !PT ;  /* 0x000000797a7a7209 */ /* 0x002fe40007810000 */
[----:B------:R-:W-:Y:S02]  /*68c0*/  FMNMX.FTZ R3, R120, R3, !PT ;  /* 0x0000000378037209 */ /* 0x000fe40007810000 */
[----:B------:R-:W-:Y:S02]  /*68d0*/  FMNMX.FTZ R120, R156, R2, !PT ;  /* 0x000000029c787209 */ /* 0x000fe40007810000 */
[----:B------:R-:W-:Y:S01]  /*68e0*/  FMNMX.FTZ R116, R157, R116, !PT ;  /* 0x000000749d747209 */ /* 0x000fe20007810000 */
[----:B------:R-:W1:Y:S04]  /*68f0*/  SHFL.BFLY PT, R156, R3, 0x1, 0x1f ;  /* 0x0c201f00039c7f89 */ /* 0x000e6800000e0000 */
[----:B------:R-:W2:Y:S04]  /*6900*/  SHFL.BFLY PT, R158, R120, 0x1, 0x1f ;  /* 0x0c201f00789e7f89 */ /* 0x000ea800000e0000 */
[----:B------:R4:W3:Y:S01]  /*6910*/  SHFL.BFLY PT, R2, R116, 0x1, 0x1f ;  /* 0x0c201f0074027f89 */ /* 0x0008e200000e0000 */
[----:B-1----:R-:W-:Y:S02]  /*6920*/  FMNMX.FTZ R121, R3, R156, !PT ;  /* 0x0000009c03797209 */ /* 0x002fe40007810000 */
[----:B--2---:R-:W-:Y:S02]  /*6930*/  FMNMX.FTZ R120, R120, R158, !PT ;  /* 0x0000009e78787209 */ /* 0x004fe40007810000 */
.L_x_166:
[----:B------:R-:W-:Y:S01]  /*6940*/  FADD.FTZ R0, -R122, R0 ;  /* 0x000000007a007221 */ /* 0x000fe20000010100 */
[----:B---3--:R-:W-:Y:S01]  /*6950*/  FMNMX.FTZ R2, R2, R116, !PT ;  /* 0x0000007402027209 */ /* 0x008fe20007810000 */
[----:B------:R-:W-:Y:S01]  /*6960*/  FMUL.FTZ R157, R122, c[0x0][0x2d0] ;  /* 0x0000b4007a9d7a20 */ /* 0x000fe20000410000 */
[----:B------:R-:W-:Y:S01]  /*6970*/  WARPSYNC 0xffffffff ;  /* 0xffffffff00007948 */ /* 0x000fe20003800000 */
[----:B------:R-:W-:Y:S01]  /*6980*/  FMUL.FTZ R0, R0, c[0x0][0x2d0] ;  /* 0x0000b40000007a20 */ /* 0x000fe20000410000 */
[----:B------:R-:W-:Y:S01]  /*6990*/  ISETP.GT.AND P0, PT, R197, R231, PT ;  /* 0x000000e7c500720c */ /* 0x000fe20003f04270 */
[----:B------:R-:W-:Y:S02]  /*69a0*/  FMUL.FTZ R156, R121, c[0x0][0x2d0] ;  /* 0x0000b400799c7a20 */ /* 0x000fe40000410000 */
[----:B------:R1:W2:Y:S01]  /*69b0*/  MUFU.EX2 R3, R0 ;  /* 0x0000000000037308 */ /* 0x0002a20000000800 */
[----:B------:R-:W-:Y:S02]  /*69c0*/  FMUL.FTZ R158, R2, c[0x0][0x2d0] ;  /* 0x0000b400029e7a20 */ /* 0x000fe40000410000 */
[--C-:B------:R-:W-:Y:S02]  /*69d0*/  FFMA.FTZ R6, R6, c[0x0][0x2d0], -R156.reuse ;  /* 0x0000b40006067a23 */ /* 0x100fe4000001089c */
[--C-:B------:R-:W-:Y:S02]  /*69e0*/  FFMA.FTZ R164, R32, c[0x0][0x2d0], -R157.reuse ;  /* 0x0000b40020a47a23 */ /* 0x100fe4000001089d */
[--C-:B------:R-:W-:Y:S02]  /*69f0*/  FFMA.FTZ R163, R33, c[0x0][0x2d0], -R157.reuse ;  /* 0x0000b40021a37a23 */ /* 0x100fe4000001089d */
[--C-:B------:R-:W-:Y:S01]  /*6a00*/  FFMA.FTZ R160, R34, c[0x0][0x2d0], -R156.reuse ;  /* 0x0000b40022a07a23 */ /* 0x100fe2000001089c */
[----:B------:R3:W-:Y:S01]  /*6a10*/  MUFU.EX2 R167, R6 ;  /* 0x0000000600a77308 */ /* 0x0007e20000000800 */
[--C-:B------:R-:W-:Y:S02]  /*6a20*/  FFMA.FTZ R159, R35, c[0x0][0x2d0], -R156.reuse ;  /* 0x0000b400239f7a23 */ /* 0x100fe4000001089c */
[----:B------:R-:W5:Y:S01]  /*6a30*/  LDSM.16.MT88.4 R32, [R180] ;  /* 0x00000000b420783b */ /* 0x000f620000004200 */
[--C-:B------:R-:W-:Y:S02]  /*6a40*/  FFMA.FTZ R7, R7, c[0x0][0x2d0], -R156.reuse ;  /* 0x0000b40007077a23 */ /* 0x100fe4000001089c */
[--C-:B------:R-:W-:Y:S02]  /*6a50*/  FFMA.FTZ R178, R36, c[0x0][0x2d0], -R157.reuse ;  /* 0x0000b40024b27a23 */ /* 0x100fe4000001089d */
[--C-:B------:R-:W-:Y:S02]  /*6a60*/  FFMA.FTZ R177, R37, c[0x0][0x2d0], -R157.reuse ;  /* 0x0000b40025b17a23 */ /* 0x100fe4000001089d */
[----:B------:R-:W-:Y:S01]  /*6a70*/  MUFU.EX2 R206, R7 ;  /* 0x0000000700ce7308 */ /* 0x000fe20000000800 */
[--C-:B------:R-:W-:Y:S02]  /*6a80*/  FFMA.FTZ R162, R22, c[0x0][0x2d0], -R156.reuse ;  /* 0x0000b40016a27a23 */ /* 0x100fe4000001089c */
[--C-:B------:R-:W-:Y:S02]  /*6a90*/  FFMA.FTZ R161, R23, c[0x0][0x2d0], -R156.reuse ;  /* 0x0000b40017a17a23 */ /* 0x100fe4000001089c */
[--C-:B-1----:R-:W-:Y:S02]  /*6aa0*/  FFMA.FTZ R0, R4, c[0x0][0x2d0], -R157.reuse ;  /* 0x0000b40004007a23 */ /* 0x102fe4000001089d */
[----:B------:R-:W-:Y:S02]  /*6ab0*/  FMUL.FTZ R4, R120, c[0x0][0x2d0] ;  /* 0x0000b40078047a20 */ /* 0x000fe40000410000 */
[----:B------:R-:W-:Y:S01]  /*6ac0*/  FFMA.FTZ R173, R50, c[0x0][0x2d0], -R156 ;  /* 0x0000b40032ad7a23 */ /* 0x000fe2000001089c */
[----:B------:R1:W-:Y:S01]  /*6ad0*/  MUFU.EX2 R168, R0 ;  /* 0x0000000000a87308 */ /* 0x0003e20000000800 */
[--C-:B------:R-:W-:Y:S02]  /*6ae0*/  FFMA.FTZ R171, R40, c[0x0][0x2d0], -R4.reuse ;  /* 0x0000b40028ab7a23 */ /* 0x100fe40000010804 */
[----:B----4-:R-:W-:Y:S02]  /*6af0*/  FFMA.FTZ R116, R25, c[0x0][0x2d0], -R4 ;  /* 0x0000b40019747a23 */ /* 0x010fe40000010804 */
[----:B---3--:R-:W-:Y:S02]  /*6b00*/  FFMA.FTZ R6, R14, c[0x0][0x2d0], -R158 ;  /* 0x0000b4000e067a23 */ /* 0x008fe4000001089e */
[--C-:B------:R-:W-:Y:S02]  /*6b10*/  FFMA.FTZ R170, R41, c[0x0][0x2d0], -R4.reuse ;  /* 0x0000b40029aa7a23 */ /* 0x100fe40000010804 */
[--C-:B------:R-:W-:Y:S01]  /*6b20*/  FFMA.FTZ R169, R44, c[0x0][0x2d0], -R4.reuse ;  /* 0x0000b4002ca97a23 */ /* 0x100fe20000010804 */
[----:B------:R-:W-:Y:S01]  /*6b30*/  MUFU.EX2 R219, R6 ;  /* 0x0000000600db7308 */ /* 0x000fe20000000800 */
[----:B------:R-:W-:Y:S02]  /*6b40*/  FFMA.FTZ R172, R45, c[0x0][0x2d0], -R4 ;  /* 0x0000b4002dac7a23 */ /* 0x000fe40000010804 */
[--C-:B------:R-:W-:Y:S02]  /*6b50*/  FFMA.FTZ R166, R20, c[0x0][0x2d0], -R157.reuse ;  /* 0x0000b40014a67a23 */ /* 0x100fe4000001089d */
[--C-:B------:R-:W-:Y:S02]  /*6b60*/  FFMA.FTZ R165, R21, c[0x0][0x2d0], -R157.reuse ;  /* 0x0000b40015a57a23 */ /* 0x100fe4000001089d */
[----:B------:R-:W-:Y:S02]  /*6b70*/  FFMA.FTZ R176, R48, c[0x0][0x2d0], -R157 ;  /* 0x0000b40030b07a23 */ /* 0x000fe4000001089d */
[--C-:B------:R-:W-:Y:S01]  /*6b80*/  FFMA.FTZ R175, R38, c[0x0][0x2d0], -R156.reuse ;  /* 0x0000b40026af7a23 */ /* 0x100fe2000001089c */
[----:B------:R-:W-:Y:S01]  /*6b90*/  MUFU.EX2 R208, R116 ;  /* 0x0000007400d07308 */ /* 0x000fe20000000800 */
[----:B------:R-:W-:Y:S02]  /*6ba0*/  FFMA.FTZ R174, R39, c[0x0][0x2d0], -R156 ;  /* 0x0000b40027ae7a23 */ /* 0x000fe4000001089c */
[--C-:B------:R-:W-:Y:S02]  /*6bb0*/  FFMA.FTZ R25, R28, c[0x0][0x2d0], -R4.reuse ;  /* 0x0000b4001c197a23 */ /* 0x100fe40000010804 */
[----:B-1----:R-:W-:Y:S02]  /*6bc0*/  FADD.FTZ R0, -R121, R117 ;  /* 0x0000007579007221 */ /* 0x002fe40000010100 */
[--C-:B------:R-:W-:Y:S02]  /*6bd0*/  FFMA.FTZ R29, R29, c[0x0][0x2d0], -R4.reuse ;  /* 0x0000b4001d1d7a23 */ /* 0x100fe40000010804 */
[----:B------:R-:W-:Y:S01]  /*6be0*/  FMUL.FTZ R0, R0, c[0x0][0x2d0] ;  /* 0x0000b40000007a20 */ /* 0x000fe20000410000 */
[----:B------:R-:W-:Y:S10]  /*6bf0*/  MUFU.EX2 R214, R165 ;  /* 0x000000a500d67308 */ /* 0x000ff40000000800 */
[----:B------:R1:W-:Y:S10]  /*6c00*/  MUFU.EX2 R117, R0 ;  /* 0x0000000000757308 */ /* 0x0003f40000000800 */
[----:B------:R-:W-:Y:S10]  /*6c10*/  MUFU.EX2 R209, R162 ;  /* 0x000000a200d17308 */ /* 0x000ff40000000800 */
[----:B------:R-:W3:Y:S01]  /*6c20*/  MUFU.EX2 R212, R161 ;  /* 0x000000a100d47308 */ /* 0x000ee20000000800 */
[--C-:B-1----:R-:W-:Y:S02]  /*6c30*/  FFMA.FTZ R0, R5, c[0x0][0x2d0], -R157.reuse ;  /* 0x0000b40005007a23 */ /* 0x102fe4000001089d */
[--C-:B------:R-:W-:Y:S07]  /*6c40*/  FFMA.FTZ R5, R16, c[0x0][0x2d0], -R157.reuse ;  /* 0x0000b40010057a23 */ /* 0x100fee000001089d */
[----:B------:R1:W-:Y:S10]  /*6c50*/  MUFU.EX2 R207, R0 ;  /* 0x0000000000cf7308 */ /* 0x0003f40000000800 */
[----:B------:R4:W-:Y:S10]  /*6c60*/  MUFU.EX2 R211, R5 ;  /* 0x0000000500d37308 */ /* 0x0009f40000000800 */
[----:B------:R-:W-:Y:S01]  /*6c70*/  MUFU.EX2 R215, R164 ;  /* 0x000000a400d77308 */ /* 0x000fe20000000800 */
[--C-:B-1----:R-:W-:Y:S02]  /*6c80*/  FFMA.FTZ R0, R17, c[0x0][0x2d0], -R157.reuse ;  /* 0x0000b40011007a23 */ /* 0x102fe4000001089d */
[----:B------:R-:W-:Y:S07]  /*6c90*/  FFMA.FTZ R157, R49, c[0x0][0x2d0], -R157 ;  /* 0x0000b400319d7a23 */ /* 0x000fee000001089d */
[----:B------:R1:W1:Y:S01]  /*6ca0*/  MUFU.EX2 R226, R0 ;  /* 0x0000000000e27308 */ /* 0x0002620000000800 */
[----:B----4-:R-:W-:Y:S02]  /*6cb0*/  FFMA.FTZ R5, R8, c[0x0][0x2d0], -R4 ;  /* 0x0000b40008057a23 */ /* 0x010fe40000010804 */
[----:B------:R-:W-:Y:S07]  /*6cc0*/  FFMA.FTZ R8, R15, c[0x0][0x2d0], -R158 ;  /* 0x0000b4000f087a23 */ /* 0x000fee000001089e */
[----:B------:R4:W-:Y:S10]  /*6cd0*/  MUFU.EX2 R199, R5 ;  /* 0x0000000500c77308 */ /* 0x0009f40000000800 */
[----:B------:R-:W-:Y:S01]  /*6ce0*/  MUFU.EX2 R218, R8 ;  /* 0x0000000800da7308 */ /* 0x000fe20000000800 */
[----:B-1----:R-:W-:Y:S09]  /*6cf0*/  FFMA.FTZ R0, R18, c[0x0][0x2d0], -R156 ;  /* 0x0000b40012007a23 */ /* 0x002ff2000001089c */
[----:B------:R1:W-:Y:S01]  /*6d00*/  MUFU.EX2 R224, R0 ;  /* 0x0000000000e07308 */ /* 0x0003e20000000800 */
[----:B----4-:R-:W-:Y:S09]  /*6d10*/  FFMA.FTZ R5, R10, c[0x0][0x2d0], -R158 ;  /* 0x0000b4000a057a23 */ /* 0x010ff2000001089e */
[----:B------:R4:W-:Y:S10]  /*6d20*/  MUFU.EX2 R179, R5 ;  /* 0x0000000500b37308 */ /* 0x0009f40000000800 */
[----:B------:R-:W-:Y:S01]  /*6d30*/  MUFU.EX2 R217, R163 ;  /* 0x000000a300d97308 */ /* 0x000fe20000000800 */
[--C-:B-1----:R-:W-:Y:S02]  /*6d40*/  FFMA.FTZ R0, R19, c[0x0][0x2d0], -R156.reuse ;  /* 0x0000b40013007a23 */ /* 0x102fe4000001089c */
[----:B------:R-:W-:Y:S07]  /*6d50*/  FFMA.FTZ R156, R51, c[0x0][0x2d0], -R156 ;  /* 0x0000b400339c7a23 */ /* 0x000fee000001089c */
[----:B------:R1:W1:Y:S01]  /*6d60*/  MUFU.EX2 R225, R0 ;  /* 0x0000000000e17308 */ /* 0x0002620000000800 */
[----:B----4-:R-:W-:Y:S09]  /*6d70*/  FFMA.FTZ R5, R11, c[0x0][0x2d0], -R158 ;  /* 0x0000b4000b057a23 */ /* 0x010ff2000001089e */
[----:B------:R-:W-:Y:S10]  /*6d80*/  MUFU.EX2 R40, R5 ;  /* 0x0000000500287308 */ /* 0x000ff40000000800 */
[----:B------:R-:W-:Y:S01]  /*6d90*/  MUFU.EX2 R213, R160 ;  /* 0x000000a000d57308 */ /* 0x000fe20000000800 */
[----:B-1----:R-:W-:Y:S04]  /*6da0*/  FADD.FTZ R0, -R120, R118 ;  /* 0x0000007678007221 */ /* 0x002fe80000010100 */
[----:B------:R-:W-:Y:S05]  /*6db0*/  FMUL.FTZ R0, R0, c[0x0][0x2d0] ;  /* 0x0000b40000007a20 */ /* 0x000fea0000410000 */
[----:B------:R-:W-:Y:S10]  /*6dc0*/  MUFU.EX2 R216, R159 ;  /* 0x0000009f00d87308 */ /* 0x000ff40000000800 */
[----:B------:R1:W-:Y:S10]  /*6dd0*/  MUFU.EX2 R118, R0 ;  /* 0x0000000000767308 */ /* 0x0003f40000000800 */
[----:B------:R-:W-:Y:S10]  /*6de0*/  MUFU.EX2 R210, R25 ;  /* 0x0000001900d27308 */ /* 0x000ff40000000800 */
[----:B------:R-:W-:Y:S01]  /*6df0*/  MUFU.EX2 R204, R29 ;  /* 0x0000001d00cc7308 */ /* 0x000fe20000000800 */
[--C-:B-1----:R-:W-:Y:S09]  /*6e00*/  FFMA.FTZ R0, R9, c[0x0][0x2d0], -R4.reuse ;  /* 0x0000b40009007a23 */ /* 0x102ff20000010804 */
        /* <DEDUP_REMOVED lines=8> */
[----:B------:R1:W4:Y:S10]  /*6e90*/  MUFU.EX2 R223, R0 ;  /* 0x0000000000df7308 */ /* 0x0003340000000800 */
[----:B------:R-:W-:Y:S10]  /*6ea0*/  MUFU.EX2 R164, R173 ;  /* 0x000000ad00a47308 */ /* 0x000ff40000000800 */
[----:B------:R-:W-:Y:S01]  /*6eb0*/  MUFU.EX2 R161, R170 ;  /* 0x000000aa00a17308 */ /* 0x000fe20000000800 */
[----:B-1----:R-:W-:Y:S02]  /*6ec0*/  FADD.FTZ R0, -R2, R119 ;  /* 0x0000007702007221 */ /* 0x002fe40000010100 */
[----:B------:R-:W-:Y:S02]  /*6ed0*/  FFMA.FTZ R119, R24, c[0x0][0x2d0], -R4 ;  /* 0x0000b40018777a23 */ /* 0x000fe40000010804 */
[----:B------:R-:W-:Y:S05]  /*6ee0*/  FMUL.FTZ R0, R0, c[0x0][0x2d0] ;  /* 0x0000b40000007a20 */ /* 0x000fea0000410000 */
[----:B------:R-:W-:Y:S10]  /*6ef0*/  MUFU.EX2 R205, R119 ;  /* 0x0000007700cd7308 */ /* 0x000ff40000000800 */
[----:B------:R-:W1:Y:S10]  /*6f00*/  MUFU.EX2 R0, R0 ;  /* 0x0000000000007308 */ /* 0x000e740000000800 */
[----:B------:R-:W-:Y:S01]  /*6f10*/  MUFU.EX2 R162, R169 ;  /* 0x000000a900a27308 */ /* 0x000fe20000000800 */
[C---:B--2---:R-:W-:Y:S01]  /*6f20*/  FMUL.FTZ R16, R3.reuse, R132 ;  /* 0x0000008403107220 */ /* 0x044fe20000410000 */
[----:B---3--:R-:W-:Y:S01]  /*6f30*/  F2FP.PACK_AB R25, R212, R209 ;  /* 0x000000d1d419723e */ /* 0x008fe200000000ff */
[----:B------:R-:W-:Y:S02]  /*6f40*/  FMUL.FTZ R17, R3, R133 ;  /* 0x0000008503117220 */ /* 0x000fe40000410000 */
[C---:B------:R-:W-:Y:S02]  /*6f50*/  FMUL.FTZ R18, R117.reuse, R134 ;  /* 0x0000008675127220 */ /* 0x040fe40000410000 */
[C---:B------:R-:W-:Y:S02]  /*6f60*/  FMUL.FTZ R19, R117.reuse, R135 ;  /* 0x0000008775137220 */ /* 0x040fe40000410000 */
[----:B------:R-:W2:Y:S01]  /*6f70*/  LDSM.16.MT88.4 R132, [R181] ;  /* 0x00000000b584783b */ /* 0x000ea20000004200 */
[C---:B------:R-:W-:Y:S02]  /*6f80*/  FMUL.FTZ R6, R117.reuse, R138 ;  /* 0x0000008a75067220 */ /* 0x040fe40000410000 */
[C---:B------:R-:W-:Y:S02]  /*6f90*/  FMUL.FTZ R7, R117.reuse, R139 ;  /* 0x0000008b75077220 */ /* 0x040fe40000410000 */
[C---:B------:R-:W-:Y:S01]  /*6fa0*/  FMUL.FTZ R50, R117.reuse, R126 ;  /* 0x0000007e75327220 */ /* 0x040fe20000410000 */
[----:B------:R-:W-:Y:S01]  /*6fb0*/  F2FP.PACK_AB R126, R226, R211 ;  /* 0x000000d3e27e723e */ /* 0x000fe200000000ff */
[----:B------:R-:W-:Y:S01]  /*6fc0*/  FMUL.FTZ R51, R117, R127 ;  /* 0x0000007f75337220 */ /* 0x000fe20000410000 */
[----:B------:R-:W-:Y:S01]  /*6fd0*/  F2FP.PACK_AB R127, R225, R224 ;  /* 0x000000e0e17f723e */ /* 0x000fe200000000ff */
[C---:B------:R-:W-:Y:S02]  /*6fe0*/  FMUL.FTZ R4, R3.reuse, R136 ;  /* 0x0000008803047220 */ /* 0x040fe40000410000 */
[C---:B------:R-:W-:Y:S02]  /*6ff0*/  FMUL.FTZ R5, R3.reuse, R137 ;  /* 0x0000008903057220 */ /* 0x040fe40000410000 */
[----:B------:R-:W-:Y:S01]  /*7000*/  FMUL.FTZ R48, R3, R124 ;  /* 0x0000007c03307220 */ /* 0x000fe20000410000 */
[----:B------:R-:W-:Y:S01]  /*7010*/  F2FP.PACK_AB R124, R207, R168 ;  /* 0x000000a8cf7c723e */ /* 0x000fe200000000ff */
[----:B------:R-:W-:Y:S01]  /*7020*/  FMUL.FTZ R49, R3, R125 ;  /* 0x0000007d03317220 */ /* 0x000fe20000410000 */
[----:B------:R-:W-:Y:S01]  /*7030*/  F2FP.PACK_AB R125, R206, R167 ;  /* 0x000000a7ce7d723e */ /* 0x000fe200000000ff */
[----:B------:R-:W-:Y:S01]  /*7040*/  FMUL.FTZ R22, R117, R130 ;  /* 0x0000008275167220 */ /* 0x000fe20000410000 */
[----:B----4-:R-:W-:Y:S01]  /*7050*/  F2FP.PACK_AB R130, R223, R222 ;  /* 0x000000dedf82723e */ /* 0x010fe200000000ff */
[----:B------:R-:W-:Y:S01]  /*7060*/  FMUL.FTZ R23, R117, R131 ;  /* 0x0000008375177220 */ /* 0x000fe20000410000 */
[----:B------:R-:W-:Y:S01]  /*7070*/  F2FP.PACK_AB R131, R218, R219 ;  /* 0x000000dbda83723e */ /* 0x000fe200000000ff */
[C---:B------:R-:W-:Y:S02]  /*7080*/  FMUL.FTZ R8, R118.reuse, R140 ;  /* 0x0000008c76087220 */ /* 0x040fe40000410000 */
[-C--:B-----5:R-:W-:Y:S05]  /*7090*/  HMMA.16816.F32 R4, R124, R32.reuse, R4 ;  /* 0x000000207c04723c */ /* 0x0a0fea0000001804 */
[----:B------:R-:W-:Y:S02]  /*70a0*/  FMUL.FTZ R9, R118, R141 ;  /* 0x0000008d76097220 */ /* 0x000fe40000410000 */
[----:B------:R-:W-:Y:S01]  /*70b0*/  FMUL.FTZ R20, R3, R128 ;  /* 0x0000008003147220 */ /* 0x000fe20000410000 */
[----:B------:R-:W-:Y:S01]  /*70c0*/  F2FP.PACK_AB R128, R203, R199 ;  /* 0x000000c7cb80723e */ /* 0x000fe200000000ff */
[----:B------:R-:W-:Y:S03]  /*70d0*/  FMUL.FTZ R21, R3, R129 ;  /* 0x0000008103157220 */ /* 0x000fe60000410000 */
[----:B------:R-:W-:Y:S01]  /*70e0*/  F2FP.PACK_AB R129, R40, R179 ;  /* 0x000000b32881723e */ /* 0x000fe200000000ff */
[C---:B-1----:R-:W-:Y:S02]  /*70f0*/  FMUL.FTZ R10, R0.reuse, R142 ;  /* 0x0000008e000a7220 */ /* 0x042fe40000410000 */
[----:B------:R-:W-:Y:S02]  /*7100*/  FMUL.FTZ R11, R0, R143 ;  /* 0x0000008f000b7220 */ /* 0x000fe40000410000 */
[C---:B------:R-:W-:Y:S01]  /*7110*/  FMUL.FTZ R12, R118.reuse, R144 ;  /* 0x00000090760c7220 */ /* 0x040fe20000410000 */
[----:B------:R-:W1:Y:S01]  /*7120*/  MUFU.EX2 R143, R166 ;  /* 0x000000a6008f7308 */ /* 0x000e620000000800 */
[C---:B------:R-:W-:Y:S02]  /*7130*/  FMUL.FTZ R13, R118.reuse, R145 ;  /* 0x00000091760d7220 */ /* 0x040fe40000410000 */
[----:B------:R-:W-:Y:S01]  /*7140*/  FMUL.FTZ R36, R118, R152 ;  /* 0x0000009876247220 */ /* 0x000fe20000410000 */
[C---:B------:R-:W-:Y:S04]  /*7150*/  HMMA.16816.F32 R8, R128.reuse, R32, R8 ;  /* 0x000000208008723c */ /* 0x040fe80000001808 */
[C---:B------:R-:W-:Y:S02]  /*7160*/  FMUL.FTZ R14, R0.reuse, R146 ;  /* 0x00000092000e7220 */ /* 0x040fe40000410000 */
[----:B------:R-:W-:Y:S01]  /*7170*/  FMUL.FTZ R15, R0, R147 ;  /* 0x00000093000f7220 */ /* 0x000fe20000410000 */
[----:B------:R-:W-:Y:S01]  /*7180*/  MUFU.EX2 R166, R176 ;  /* 0x000000b000a67308 */ /* 0x000fe20000000800 */
[C---:B------:R-:W-:Y:S04]  /*7190*/  FMUL.FTZ R32, R118.reuse, R148 ;  /* 0x0000009476207220 */ /* 0x040fe80000410000 */
[C---:B------:R-:W-:Y:S01]  /*71a0*/  FMUL.FTZ R33, R118.reuse, R149 ;  /* 0x0000009576217220 */ /* 0x040fe20000410000 */
[-C--:B------:R-:W-:Y:S03]  /*71b0*/  HMMA.16816.F32 R12, R128, R34.reuse, R12 ;  /* 0x00000022800c723c */ /* 0x080fe6000000180c */
[C---:B------:R-:W-:Y:S02]  /*71c0*/  FMUL.FTZ R37, R118.reuse, R153 ;  /* 0x0000009976257220 */ /* 0x040fe40000410000 */
[C---:B------:R-:W-:Y:S02]  /*71d0*/  FMUL.FTZ R54, R117.reuse, R54 ;  /* 0x0000003675367220 */ /* 0x040fe40000410000 */
[C---:B------:R-:W-:Y:S01]  /*71e0*/  FMUL.FTZ R55, R117.reuse, R55 ;  /* 0x0000003775377220 */ /* 0x040fe20000410000 */
[C---:B------:R-:W-:Y:S04]  /*71f0*/  HMMA.16816.F32 R16, R124.reuse, R34, R16 ;  /* 0x000000227c10723c */ /* 0x040fe80000001810 */
[C---:B------:R-:W-:Y:S02]  /*7200*/  FMUL.FTZ R56, R118.reuse, R56 ;  /* 0x0000003876387220 */ /* 0x040fe40000410000 */
[----:B------:R-:W-:Y:S02]  /*7210*/  FMUL.FTZ R57, R118, R57 ;  /* 0x0000003976397220 */ /* 0x000fe40000410000 */
[-C--:B--2---:R-:W-:Y:S04]  /*7220*/  HMMA.16816.F32 R20, R124, R132.reuse, R20 ;  /* 0x000000847c14723c */ /* 0x084fe80000001814 */
[C---:B------:R-:W-:Y:S02]  /*7230*/  FMUL.FTZ R34, R0.reuse, R150 ;  /* 0x0000009600227220 */ /* 0x040fe40000410000 */
[----:B------:R-:W-:Y:S02]  /*7240*/  FMUL.FTZ R35, R0, R151 ;  /* 0x0000009700237220 */ /* 0x000fe40000410000 */
[C---:B------:R-:W-:Y:S04]  /*7250*/  FMUL.FTZ R60, R118.reuse, R60 ;  /* 0x0000003c763c7220 */ /* 0x040fe80000410000 */
[----:B------:R-:W-:Y:S01]  /*7260*/  FMUL.FTZ R61, R118, R61 ;  /* 0x0000003d763d7220 */ /* 0x000fe20000410000 */
[C---:B------:R-:W-:Y:S04]  /*7270*/  HMMA.16816.F32 R32, R128.reuse, R132, R32 ;  /* 0x000000848020723c */ /* 0x040fe80000001820 */
[C---:B------:R-:W-:Y:S02]  /*7280*/  FMUL.FTZ R38, R0.reuse, R154 ;  /* 0x0000009a00267220 */ /* 0x040fe40000410000 */
[----:B------:R-:W-:Y:S02]  /*7290*/  FMUL.FTZ R39, R0, R155 ;  /* 0x0000009b00277220 */ /* 0x000fe40000410000 */
[C---:B------:R-:W-:Y:S04]  /*72a0*/  FMUL.FTZ R66, R117.reuse, R66 ;  /* 0x0000004275427220 */ /* 0x040fe80000410000 */
[C---:B------:R-:W-:Y:S01]  /*72b0*/  FMUL.FTZ R67, R117.reuse, R67 ;  /* 0x0000004375437220 */ /* 0x040fe20000410000 */
[-C--:B------:R-:W-:Y:S03]  /*72c0*/  HMMA.16816.F32 R36, R128, R134.reuse, R36 ;  /* 0x000000868024723c */ /* 0x080fe60000001824 */
[C---:B------:R-:W-:Y:S02]  /*72d0*/  FMUL.FTZ R70, R117.reuse, R70 ;  /* 0x0000004675467220 */ /* 0x040fe40000410000 */
[----:B------:R-:W-:Y:S02]  /*72e0*/  FMUL.FTZ R71, R117, R71 ;  /* 0x0000004775477220 */ /* 0x000fe40000410000 */
[C---:B------:R-:W-:Y:S01]  /*72f0*/  FMUL.FTZ R72, R118.reuse, R72 ;  /* 0x0000004876487220 */ /* 0x040fe20000410000 */
[C---:B------:R-:W-:Y:S01]  /*7300*/  HMMA.16816.F32 R48, R124.reuse, R134, R48 ;  /* 0x000000867c30723c */ /* 0x040fe20000001830 */
[----:B------:R-:W2:Y:S03]  /*7310*/  LDSM.16.MT88.4 R132, [R180+0xc00] ;  /* 0x000c0000b484783b */ /* 0x000ea60000004200 */
[C---:B------:R-:W-:Y:S02]  /*7320*/  FMUL.FTZ R52, R3.reuse, R52 ;  /* 0x0000003403347220 */ /* 0x040fe40000410000 */
[----:B------:R-:W-:Y:S02]  /*7330*/  FMUL.FTZ R53, R3, R53 ;  /* 0x0000003503357220 */ /* 0x000fe40000410000 */
[C---:B------:R-:W-:Y:S04]  /*7340*/  FMUL.FTZ R73, R118.reuse, R73 ;  /* 0x0000004976497220 */ /* 0x040fe80000410000 */
[C---:B------:R-:W-:Y:S02]  /*7350*/  FMUL.FTZ R76, R118.reuse, R76 ;  /* 0x0000004c764c7220 */ /* 0x040fe40000410000 */
        /* <DEDUP_REMOVED lines=13> */
[----:B------:R-:W-:Y:S01]  /*7430*/  FMUL.FTZ R104, R118, R104 ;  /* 0x0000006876687220 */ /* 0x000fe20000410000 */
[-C--:B--2---:R-:W-:Y:S03]  /*7440*/  HMMA.16816.F32 R52, R124, R132.reuse, R52 ;  /* 0x000000847c34723c */ /* 0x084fe60000001834 */
[C---:B------:R-:W-:Y:S02]  /*7450*/  FMUL.FTZ R58, R0.reuse, R58 ;  /* 0x0000003a003a7220 */ /* 0x040fe40000410000 */
[----:B------:R-:W-:Y:S02]  /*7460*/  FMUL.FTZ R59, R0, R59 ;  /* 0x0000003b003b7220 */ /* 0x000fe40000410000 */
[----:B------:R-:W-:Y:S02]  /*7470*/  FMUL.FTZ R105, R118, R105 ;  /* 0x0000006976697220 */ /* 0x000fe40000410000 */
[----:B------:R-:W-:Y:S02]  /*7480*/  FFMA.FTZ R24, R117, R201, R167 ;  /* 0x000000c975187223 */ /* 0x000fe400000100a7 */
[----:B------:R-:W-:Y:S01]  /*7490*/  MUFU.EX2 R167, R156 ;  /* 0x0000009c00a77308 */ /* 0x000fe20000000800 */
[C---:B------:R-:W-:Y:S04]  /*74a0*/  HMMA.16816.F32 R56, R128.reuse, R132, R56 ;  /* 0x000000848038723c */ /* 0x040fe80000001838 */
[C---:B------:R-:W-:Y:S02]  /*74b0*/  FMUL.FTZ R62, R0.reuse, R62 ;  /* 0x0000003e003e7220 */ /* 0x040fe40000410000 */
[----:B------:R-:W-:Y:S02]  /*74c0*/  FMUL.FTZ R63, R0, R63 ;  /* 0x0000003f003f7220 */ /* 0x000fe40000410000 */
[C---:B------:R-:W-:Y:S04]  /*74d0*/  FMUL.FTZ R108, R118.reuse, R108 ;  /* 0x0000006c766c7220 */ /* 0x040fe80000410000 */
[----:B------:R-:W-:Y:S01]  /*74e0*/  FMUL.FTZ R109, R118, R109 ;  /* 0x0000006d766d7220 */ /* 0x000fe20000410000 */
[-C--:B------:R-:W-:Y:S03]  /*74f0*/  HMMA.16816.F32 R60, R128, R134.reuse, R60 ;  /* 0x00000086803c723c */ /* 0x080fe6000000183c */
[C---:B------:R-:W-:Y:S02]  /*7500*/  FMUL.FTZ R64, R3.reuse, R64 ;  /* 0x0000004003407220 */ /* 0x040fe40000410000 */
[----:B------:R-:W-:Y:S02]  /*7510*/  FMUL.FTZ R65, R3, R65 ;  /* 0x0000004103417220 */ /* 0x000fe40000410000 */
[C---:B------:R-:W-:Y:S02]  /*7520*/  FMUL.FTZ R114, R117.reuse, R114 ;  /* 0x0000007275727220 */ /* 0x040fe40000410000 */
[----:B------:R-:W-:Y:S03]  /*7530*/  FMUL.FTZ R115, R117, R115 ;  /* 0x0000007375737220 */ /* 0x000fe60000410000 */
[C---:B------:R-:W-:Y:S01]  /*7540*/  HMMA.16816.F32 R64, R124.reuse, R134, R64 ;  /* 0x000000867c40723c */ /* 0x040fe20000001840 */
[----:B------:R-:W2:Y:S03]  /*7550*/  LDSM.16.MT88.4 R132, [R181+0xc00] ;  /* 0x000c0000b584783b */ /* 0x000ea60000004200 */
[C---:B------:R-:W-:Y:S02]  /*7560*/  FMUL.FTZ R68, R3.reuse, R68 ;  /* 0x0000004403447220 */ /* 0x040fe40000410000 */
[----:B------:R-:W-:Y:S02]  /*7570*/  FMUL.FTZ R69, R3, R69 ;  /* 0x0000004503457220 */ /* 0x000fe40000410000 */
[--C-:B------:R-:W-:Y:S04]  /*7580*/  FFMA.FTZ R136, R42, c[0x0][0x2d0], -R158.reuse ;  /* 0x0000b4002a887a23 */ /* 0x100fe8000001089e */
[--C-:B------:R-:W-:Y:S01]  /*7590*/  FFMA.FTZ R137, R43, c[0x0][0x2d0], -R158.reuse ;  /* 0x0000b4002b897a23 */ /* 0x100fe2000001089e */
[----:B------:R-:W-:Y:S01]  /*75a0*/  MUFU.EX2 R156, R136 ;  /* 0x00000088009c7308 */ /* 0x000fe20000000800 */
[--C-:B------:R-:W-:Y:S02]  /*75b0*/  FFMA.FTZ R138, R46, c[0x0][0x2d0], -R158.reuse ;  /* 0x0000b4002e8a7a23 */ /* 0x100fe4000001089e */
[----:B------:R-:W-:Y:S02]  /*75c0*/  FFMA.FTZ R139, R47, c[0x0][0x2d0], -R158 ;  /* 0x0000b4002f8b7a23 */ /* 0x000fe4000001089e */
[----:B------:R-:W-:Y:S01]  /*75d0*/  LDSM.16.MT88.4 R44, [R180+0x1c00] ;  /* 0x001c0000b42c783b */ /* 0x000fe20000004200 */
        /* <DEDUP_REMOVED lines=10> */
[C---:B------:R-:W-:Y:S01]  /*7680*/  FMUL.FTZ R96, R3.reuse, R96 ;  /* 0x0000006003607220 */ /* 0x040fe20000410000 */
[-C--:B--2---:R-:W-:Y:S03]  /*7690*/  HMMA.16816.F32 R68, R124, R132.reuse, R68 ;  /* 0x000000847c44723c */ /* 0x084fe60000001844 */
[C---:B------:R-:W-:Y:S02]  /*76a0*/  FMUL.FTZ R97, R3.reuse, R97 ;  /* 0x0000006103617220 */ /* 0x040fe40000410000 */
[C---:B------:R-:W-:Y:S02]  /*76b0*/  FMUL.FTZ R100, R3.reuse, R100 ;  /* 0x0000006403647220 */ /* 0x040fe40000410000 */
[C---:B------:R-:W-:Y:S01]  /*76c0*/  FMUL.FTZ R101, R3.reuse, R101 ;  /* 0x0000006503657220 */ /* 0x040fe20000410000 */
[C---:B------:R-:W-:Y:S04]  /*76d0*/  HMMA.16816.F32 R72, R128.reuse, R132, R72 ;  /* 0x000000848048723c */ /* 0x040fe80000001848 */
[C---:B------:R-:W-:Y:S02]  /*76e0*/  FMUL.FTZ R112, R3.reuse, R112 ;  /* 0x0000007003707220 */ /* 0x040fe40000410000 */
[C---:B------:R-:W-:Y:S02]  /*76f0*/  FMUL.FTZ R113, R3.reuse, R113 ;  /* 0x0000007103717220 */ /* 0x040fe40000410000 */
[-C--:B------:R-:W-:Y:S04]  /*7700*/  HMMA.16816.F32 R76, R128, R134.reuse, R76 ;  /* 0x00000086804c723c */ /* 0x080fe8000000184c */
[C---:B------:R-:W-:Y:S02]  /*7710*/  FMUL.FTZ R94, R0.reuse, R94 ;  /* 0x0000005e005e7220 */ /* 0x040fe40000410000 */
[C---:B------:R-:W-:Y:S02]  /*7720*/  FMUL.FTZ R95, R0.reuse, R95 ;  /* 0x0000005f005f7220 */ /* 0x040fe40000410000 */
[C---:B------:R-:W-:Y:S01]  /*7730*/  HMMA.16816.F32 R80, R124.reuse, R134, R80 ;  /* 0x000000867c50723c */ /* 0x040fe20000001850 */
[----:B------:R-:W2:Y:S03]  /*7740*/  LDSM.16.MT88.4 R132, [R180+0x1800] ;  /* 0x00180000b484783b */ /* 0x000ea60000004200 */
[C---:B------:R-:W-:Y:S02]  /*7750*/  FMUL.FTZ R106, R0.reuse, R106 ;  /* 0x0000006a006a7220 */ /* 0x040fe40000410000 */
[C---:B------:R-:W-:Y:S02]  /*7760*/  FMUL.FTZ R107, R0.reuse, R107 ;  /* 0x0000006b006b7220 */ /* 0x040fe40000410000 */
[C---:B------:R-:W-:Y:S04]  /*7770*/  FMUL.FTZ R110, R0.reuse, R110 ;  /* 0x0000006e006e7220 */ /* 0x040fe80000410000 */
[----:B------:R-:W-:Y:S02]  /*7780*/  FMUL.FTZ R111, R0, R111 ;  /* 0x0000006f006f7220 */ /* 0x000fe40000410000 */
[----:B------:R-:W-:Y:S01]  /*7790*/  FADD.FTZ R142, R206, R24 ;  /* 0x00000018ce8e7221 */ /* 0x000fe20000010000 */
[----:B-1----:R-:W-:Y:S01]  /*77a0*/  F2FP.PACK_AB R24, R214, R143 ;  /* 0x0000008fd618723e */ /* 0x002fe200000000ff */
[----:B------:R-:W-:Y:S02]  /*77b0*/  FFMA.FTZ R0, R0, R221, R179 ;  /* 0x000000dd00007223 */ /* 0x000fe400000100b3 */
[----:B------:R-:W-:Y:S02]  /*77c0*/  FFMA.FTZ R28, R3, R200, R168 ;  /* 0x000000c8031c7223 */ /* 0x000fe400000100a8 */
[----:B------:R-:W-:Y:S01]  /*77d0*/  FADD.FTZ R140, R40, R0 ;  /* 0x00000000288c7221 */ /* 0x000fe20000010000 */
[----:B------:R-:W-:Y:S01]  /*77e0*/  MUFU.EX2 R168, R157 ;  /* 0x0000009d00a87308 */ /* 0x000fe20000000800 */
[----:B------:R-:W-:Y:S01]  /*77f0*/  LDSM.16.MT88.4 R40, [R181+0x1000] ;  /* 0x00100000b528783b */ /* 0x000fe20000004200 */
[----:B------:R-:W-:Y:S01]  /*7800*/  FFMA.FTZ R3, R26, c[0x0][0x2d0], -R158 ;  /* 0x0000b4001a037a23 */ /* 0x000fe2000001089e */
[----:B------:R-:W-:Y:S01]  /*7810*/  F2FP.PACK_AB R26, R217, R215 ;  /* 0x000000d7d91a723e */ /* 0x000fe200000000ff */
[----:B------:R-:W-:Y:S04]  /*7820*/  FADD.FTZ R28, R207, R28 ;  /* 0x0000001ccf1c7221 */ /* 0x000fe80000010000 */
[----:B------:R-:W-:Y:S01]  /*7830*/  FADD.FTZ R0, R211, R28 ;  /* 0x0000001cd3007221 */ /* 0x000fe20000010000 */
[----:B------:R-:W-:Y:S01]  /*7840*/  F2FP.PACK_AB R28, R208, R205 ;  /* 0x000000cdd01c723e */ /* 0x000fe200000000ff */
[----:B------:R1:W-:Y:S02]  /*7850*/  MUFU.EX2 R202, R3 ;  /* 0x0000000300ca7308 */ /* 0x0003e40000000800 */
[----:B------:R-:W-:Y:S01]  /*7860*/  FADD.FTZ R0, R226, R0 ;  /* 0x00000000e2007221 */ /* 0x000fe20000010000 */
[-C--:B--2---:R-:W-:Y:S07]  /*7870*/  HMMA.16816.F32 R84, R124, R132.reuse, R84 ;  /* 0x000000847c54723c */ /* 0x084fee0000001854 */
[----:B------:R-:W-:Y:S01]  /*7880*/  MUFU.EX2 R157, R172 ;  /* 0x000000ac009d7308 */ /* 0x000fe20000000800 */
[C---:B------:R-:W-:Y:S04]  /*7890*/  HMMA.16816.F32 R88, R128.reuse, R132, R88 ;  /* 0x000000848058723c */ /* 0x040fe80000001858 */
[--C-:B-1----:R-:W-:Y:S01]  /*78a0*/  FFMA.FTZ R3, R27, c[0x0][0x2d0], -R158.reuse ;  /* 0x0000b4001b037a23 */ /* 0x102fe2000001089e */
[----:B------:R-:W-:Y:S03]  /*78b0*/  F2FP.PACK_AB R27, R216, R213 ;  /* 0x000000d5d81b723e */ /* 0x000fe600000000ff */
[-C--:B------:R-:W-:Y:S01]  /*78c0*/  HMMA.16816.F32 R92, R128, R134.reuse, R92 ;  /* 0x00000086805c723c */ /* 0x080fe2000000185c */
[----:B------:R-:W1:Y:S07]  /*78d0*/  MUFU.EX2 R200, R3 ;  /* 0x0000000300c87308 */ /* 0x000e6e0000000800 */
[C---:B------:R-:W-:Y:S01]  /*78e0*/  HMMA.16816.F32 R96, R124.reuse, R134, R96 ;  /* 0x000000867c60723c */ /* 0x040fe20000001860 */
[----:B------:R-:W2:Y:S03]  /*78f0*/  LDSM.16.MT88.4 R132, [R181+0x1800] ;  /* 0x00180000b584783b */ /* 0x000ea60000004200 */
[----:B-1----:R-:W-:Y:S01]  /*7900*/  F2FP.PACK_AB R29, R200, R202 ;  /* 0x000000cac81d723e */ /* 0x002fe200000000ff */
[--C-:B------:R-:W-:Y:S01]  /*7910*/  FFMA.FTZ R3, R30, c[0x0][0x2d0], -R158.reuse ;  /* 0x0000b4001e037a23 */ /* 0x100fe2000001089e */
[----:B------:R-:W-:Y:S03]  /*7920*/  F2FP.PACK_AB R30, R204, R210 ;  /* 0x000000d2cc1e723e */ /* 0x000fe600000000ff */
[----:B------:R1:W-:Y:S01]  /*7930*/  MUFU.EX2 R201, R3 ;  /* 0x0000000300c97308 */ /* 0x0003e20000000800 */
[-C--:B--2---:R-:W-:Y:S03]  /*7940*/  HMMA.16816.F32 R100, R124, R132.reuse, R100 ;  /* 0x000000847c64723c */ /* 0x084fe60000001864 */
[----:B-1----:R-:W-:Y:S05]  /*7950*/  FFMA.FTZ R3, R31, c[0x0][0x2d0], -R158 ;  /* 0x0000b4001f037a23 */ /* 0x002fea000001089e */
[C---:B------:R-:W-:Y:S01]  /*7960*/  HMMA.16816.F32 R104, R128.reuse, R132, R104 ;  /* 0x000000848068723c */ /* 0x040fe20000001868 */
[----:B------:R-:W-:Y:S07]  /*7970*/  MUFU.EX2 R158, R171 ;  /* 0x000000ab009e7308 */ /* 0x000fee0000000800 */
[-C--:B------:R-:W-:Y:S01]  /*7980*/  HMMA.16816.F32 R108, R128, R134.reuse, R108 ;  /* 0x00000086806c723c */ /* 0x080fe2000000186c */
[----:B------:R-:W1:Y:S02]  /*7990*/  LDSM.16.MT88.4 R128, [R180+0x400] ;  /* 0x00040000b480783b */ /* 0x000e640000004200 */
[----:B------:R2:W3:Y:S05]  /*79a0*/  MUFU.EX2 R198, R3 ;  /* 0x0000000300c67308 */ /* 0x0004ea0000000800 */
[----:B------:R-:W-:Y:S01]  /*79b0*/  HMMA.16816.F32 R112, R124, R134, R112 ;  /* 0x000000867c70723c */ /* 0x000fe20000001870 */
[----:B------:R-:W4:Y:S08]  /*79c0*/  LDSM.16.MT88.4 R124, [R181+0x400] ;  /* 0x00040000b57c783b */ /* 0x000f300000004200 */
[----:B------:R-:W-:Y:S03]  /*79d0*/  LDSM.16.MT88.4 R132, [R180+0x800] ;  /* 0x00080000b484783b */ /* 0x000fe60000004200 */
[----:B--2---:R-:W-:Y:S01]  /*79e0*/  FFMA.FTZ R3, R118, R220, R199 ;  /* 0x000000dc76037223 */ /* 0x004fe200000100c7 */
[----:B---3--:R-:W-:Y:S04]  /*79f0*/  F2FP.PACK_AB R31, R198, R201 ;  /* 0x000000c9c61f723e */ /* 0x008fe800000000ff */
[----:B------:R-:W2:Y:S01]  /*7a00*/  LDSM.16.MT88.4 R116, [R180+0x1000] ;  /* 0x00100000b474783b */ /* 0x000ea20000004200 */
[----:B------:R-:W-:Y:S02]  /*7a10*/  FADD.FTZ R141, R203, R3 ;  /* 0x00000003cb8d7221 */ /* 0x000fe40000010000 */
[----:B------:R-:W-:Y:S01]  /*7a20*/  FADD.FTZ R3, R224, R142 ;  /* 0x0000008ee0037221 */ /* 0x000fe20000010000 */
[-C--:B-1----:R-:W-:Y:S08]  /*7a30*/  HMMA.16816.F32 R4, R24, R128.reuse, R4 ;  /* 0x000000801804723c */ /* 0x082ff00000001804 */
[C---:B------:R-:W-:Y:S08]  /*7a40*/  HMMA.16816.F32 R8, R28.reuse, R128, R8 ;  /* 0x000000801c08723c */ /* 0x040ff00000001808 */
[-C--:B------:R-:W-:Y:S08]  /*7a50*/  HMMA.16816.F32 R12, R28, R130.reuse, R12 ;  /* 0x000000821c0c723c */ /* 0x080ff0000000180c */
[C---:B------:R-:W-:Y:S08]  /*7a60*/  HMMA.16816.F32 R16, R24.reuse, R130, R16 ;  /* 0x000000821810723c */ /* 0x040ff00000001810 */
[-C--:B----4-:R-:W-:Y:S08]  /*7a70*/  HMMA.16816.F32 R20, R24, R124.reuse, R20 ;  /* 0x0000007c1814723c */ /* 0x090ff00000001814 */
[C---:B------:R-:W-:Y:S08]  /*7a80*/  HMMA.16816.F32 R32, R28.reuse, R124, R32 ;  /* 0x0000007c1c20723c */ /* 0x040ff00000001820 */
[-C--:B------:R-:W-:Y:S08]  /*7a90*/  HMMA.16816.F32 R36, R28, R126.reuse, R36 ;  /* 0x0000007e1c24723c */ /* 0x080ff00000001824 */
[C---:B------:R-:W-:Y:S01]  /*7aa0*/  HMMA.16816.F32 R48, R24.reuse, R126, R48 ;  /* 0x0000007e1830723c */ /* 0x040fe20000001830 */
[----:B------:R-:W-:Y:S07]  /*7ab0*/  LDSM.16.MT88.4 R124, [R181+0x800] ;  /* 0x00080000b57c783b */ /* 0x000fee0000004200 */
[-C--:B--2---:R-:W-:Y:S08]  /*7ac0*/  HMMA.16816.F32 R52, R24, R116.reuse, R52 ;  /* 0x000000741834723c */ /* 0x084ff00000001834 */
[C---:B------:R-:W-:Y:S08]  /*7ad0*/  HMMA.16816.F32 R56, R28.reuse, R116, R56 ;  /* 0x000000741c38723c */ /* 0x040ff00000001838 */
[-C--:B------:R-:W-:Y:S08]  /*7ae0*/  HMMA.16816.F32 R60, R28, R118.reuse, R60 ;  /* 0x000000761c3c723c */ /* 0x080ff0000000183c */
[C---:B------:R-:W-:Y:S01]  /*7af0*/  HMMA.16816.F32 R64, R24.reuse, R118, R64 ;  /* 0x000000761840723c */ /* 0x040fe20000001840 */
[----:B------:R-:W1:Y:S07]  /*7b00*/  LDSM.16.MT88.4 R116, [R181+0x1c00] ;  /* 0x001c0000b574783b */ /* 0x000e6e0000004200 */
[-C--:B------:R-:W-:Y:S08]  /*7b10*/  HMMA.16816.F32 R68, R24, R40.reuse, R68 ;  /* 0x000000281844723c */ /* 0x080ff00000001844 */
[C---:B------:R-:W-:Y:S07]  /*7b20*/  HMMA.16816.F32 R72, R28.reuse, R40, R72 ;  /* 0x000000281c48723c */ /* 0x040fee0000001848 */
[----:B------:R-:W-:Y:S01]  /*7b30*/  FADD.FTZ R40, R143, R0 ;  /* 0x000000008f287221 */ /* 0x000fe20000010000 */
[-C--:B------:R-:W-:Y:S08]  /*7b40*/  HMMA.16816.F32 R76, R28, R42.reuse, R76 ;  /* 0x0000002a1c4c723c */ /* 0x080ff0000000184c */
[C---:B------:R-:W-:Y:S01]  /*7b50*/  HMMA.16816.F32 R80, R24.reuse, R42, R80 ;  /* 0x0000002a1850723c */ /* 0x040fe20000001850 */
[----:B------:R-:W-:Y:S06]  /*7b60*/  MUFU.EX2 R43, R139 ;  /* 0x0000008b002b7308 */ /* 0x000fec0000000800 */
[----:B------:R-:W-:Y:S01]  /*7b70*/  FADD.FTZ R42, R225, R3 ;  /* 0x00000003e12a7221 */ /* 0x000fe20000010000 */
[-C--:B------:R-:W-:Y:S04]  /*7b80*/  HMMA.16816.F32 R84, R24, R44.reuse, R84 ;  /* 0x0000002c1854723c */ /* 0x080fe80000001854 */
[----:B------:R-:W-:Y:S04]  /*7b90*/  FADD.FTZ R0, R209, R42 ;  /* 0x0000002ad1007221 */ /* 0x000fe80000010000 */
[C---:B------:R-:W-:Y:S01]  /*7ba0*/  HMMA.16816.F32 R88, R28.reuse, R44, R88 ;  /* 0x0000002c1c58723c */ /* 0x040fe20000001858 */
[----:B------:R-:W2:Y:S07]  /*7bb0*/  MUFU.EX2 R45, R137 ;  /* 0x00000089002d7308 */ /* 0x000eae0000000800 */
[-C--:B------:R-:W-:Y:S03]  /*7bc0*/  HMMA.16816.F32 R92, R28, R46.reuse, R92 ;  /* 0x0000002e1c5c723c */ /* 0x080fe6000000185c */
[----:B------:R-:W3:Y:S05]  /*7bd0*/  MUFU.EX2 R44, R138 ;  /* 0x0000008a002c7308 */ /* 0x000eea0000000800 */
[C---:B------:R-:W-:Y:S08]  /*7be0*/  HMMA.16816.F32 R96, R24.reuse, R46, R96 ;  /* 0x0000002e1860723c */ /* 0x040ff00000001860 */
[-C--:B-1----:R-:W-:Y:S08]  /*7bf0*/  HMMA.16816.F32 R100, R24, R116.reuse, R100 ;  /* 0x000000741864723c */ /* 0x082ff00000001864 */
[C---:B------:R-:W-:Y:S08]  /*7c00*/  HMMA.16816.F32 R104, R28.reuse, R116, R104 ;  /* 0x000000741c68723c */ /* 0x040ff00000001868 */
[-C--:B------:R-:W-:Y:S07]  /*7c10*/  HMMA.16816.F32 R108, R28, R118.reuse, R108 ;  /* 0x000000761c6c723c */ /* 0x080fee000000186c */
[----:B------:R-:W-:Y:S01]  /*7c20*/  FADD.FTZ R29, R222, R141 ;  /* 0x0000008dde1d7221 */ /* 0x000fe20000010000 */
[----:B------:R-:W-:Y:S04]  /*7c30*/  HMMA.16816.F32 R112, R24, R118, R112 ;  /* 0x000000761870723c */ /* 0x000fe80000001870 */
[----:B------:R-:W-:Y:S01]  /*7c40*/  FADD.FTZ R28, R219, R140 ;  /* 0x0000008cdb1c7221 */ /* 0x000fe20000010000 */
[----:B------:R-:W-:Y:S01]  /*7c50*/  F2FP.PACK_AB R30, R157, R162 ;  /* 0x000000a29d1e723e */ /* 0x000fe200000000ff */
[----:B------:R-:W-:Y:S01]  /*7c60*/  FADD.FTZ R3, R223, R29 ;  /* 0x0000001ddf037221 */ /* 0x000fe20000010000 */
[----:B------:R-:W-:Y:S01]  /*7c70*/  F2FP.PACK_AB R24, R165, R160 ;  /* 0x000000a0a518723e */ /* 0x000fe200000000ff */
[----:B------:R-:W-:Y:S01]  /*7c80*/  FADD.FTZ R41, R218, R28 ;  /* 0x0000001cda297221 */ /* 0x000fe20000010000 */
[----:B------:R-:W-:Y:S03]  /*7c90*/  F2FP.PACK_AB R25, R163, R159 ;  /* 0x0000009fa319723e */ /* 0x000fe600000000ff */
[----:B------:R-:W-:Y:S01]  /*7ca0*/  F2FP.PACK_AB R26, R168, R166 ;  /* 0x000000a6a81a723e */ /* 0x000fe200000000ff */
[----:B------:R-:W-:Y:S01]  /*7cb0*/  FADD.FTZ R3, R205, R3 ;  /* 0x00000003cd037221 */ /* 0x000fe20000010000 */
[----:B------:R-:W-:Y:S02]  /*7cc0*/  F2FP.PACK_AB R27, R167, R164 ;  /* 0x000000a4a71b723e */ /* 0x000fe400000000ff */
[----:B------:R-:W-:Y:S01]  /*7cd0*/  F2FP.PACK_AB R28, R161, R158 ;  /* 0x0000009ea11c723e */ /* 0x000fe200000000ff */
[----:B------:R-:W-:Y:S01]  /*7ce0*/  FADD.FTZ R3, R208, R3 ;  /* 0x00000003d0037221 */ /* 0x000fe20000010000 */
[----:B--2---:R-:W-:Y:S02]  /*7cf0*/  F2FP.PACK_AB R29, R45, R156 ;  /* 0x0000009c2d1d723e */ /* 0x004fe400000000ff */
[----:B---3--:R-:W-:Y:S01]  /*7d00*/  F2FP.PACK_AB R31, R43, R44 ;  /* 0x0000002c2b1f723e */ /* 0x008fe200000000ff */
[-C--:B------:R-:W-:Y:S01]  /*7d10*/  HMMA.16816.F32 R136, R24, R132.reuse, R4 ;  /* 0x000000841888723c */ /* 0x080fe20000001804 */
[----:B------:R-:W1:Y:S02]  /*7d20*/  LDSM.16.MT88.4 R4, [R180+0x1400] ;  /* 0x00140000b404783b */ /* 0x000e640000004200 */
[----:B------:R-:W-:Y:S05]  /*7d30*/  MOV R119, R2 ;  /* 0x0000000200777202 */ /* 0x000fea0000000f00 */
[C---:B------:R-:W-:Y:S01]  /*7d40*/  HMMA.16816.F32 R140, R28.reuse, R132, R8 ;  /* 0x000000841c8c723c */ /* 0x040fe20000001808 */
[----:B------:R-:W2:Y:S07]  /*7d50*/  LDSM.16.MT88.4 R8, [R181+0x1400] ;  /* 0x00140000b508783b */ /* 0x000eae0000004200 */
[-C--:B------:R-:W-:Y:S01]  /*7d60*/  HMMA.16816.F32 R144, R28, R134.reuse, R12 ;  /* 0x000000861c90723c */ /* 0x080fe2000000180c */
[----:B------:R-:W3:Y:S07]  /*7d70*/  LDSM.16.MT88.4 R12, [R180+0x2000] ;  /* 0x00200000b40c783b */ /* 0x000eee0000004200 */
[C---:B------:R-:W-:Y:S01]  /*7d80*/  HMMA.16816.F32 R132, R24.reuse, R134, R16 ;  /* 0x000000861884723c */ /* 0x040fe20000001810 */
[----:B------:R-:W4:Y:S07]  /*7d90*/  LDSM.16.MT88.4 R16, [R181+0x2000] ;  /* 0x00200000b510783b */ /* 0x000f2e0000004200 */
[-C--:B------:R-:W-:Y:S08]  /*7da0*/  HMMA.16816.F32 R128, R24, R124.reuse, R20 ;  /* 0x0000007c1880723c */ /* 0x080ff00000001814 */
[C---:B------:R-:W-:Y:S08]  /*7db0*/  HMMA.16816.F32 R148, R28.reuse, R124, R32 ;  /* 0x0000007c1c94723c */ /* 0x040ff00000001820 */
[-C--:B------:R-:W-:Y:S08]  /*7dc0*/  HMMA.16816.F32 R152, R28, R126.reuse, R36 ;  /* 0x0000007e1c98723c */ /* 0x080ff00000001824 */
[C---:B------:R-:W-:Y:S08]  /*7dd0*/  HMMA.16816.F32 R124, R24.reuse, R126, R48 ;  /* 0x0000007e187c723c */ /* 0x040ff00000001830 */
[-C--:B-1----:R-:W-:Y:S08]  /*7de0*/  HMMA.16816.F32 R52, R24, R4.reuse, R52 ;  /* 0x000000041834723c */ /* 0x082ff00000001834 */
[C---:B------:R-:W-:Y:S07]  /*7df0*/  HMMA.16816.F32 R56, R28.reuse, R4, R56 ;  /* 0x000000041c38723c */ /* 0x040fee0000001838 */
[----:B------:R-:W-:Y:S01]  /*7e00*/  FADD.FTZ R5, R202, R41 ;  /* 0x00000029ca057221 */ /* 0x000fe20000010000 */
[-C--:B------:R-:W-:Y:S04]  /*7e10*/  HMMA.16816.F32 R60, R28, R6.reuse, R60 ;  /* 0x000000061c3c723c */ /* 0x080fe8000000183c */
[----:B------:R-:W-:Y:S02]  /*7e20*/  FADD.FTZ R4, R212, R0 ;  /* 0x00000000d4047221 */ /* 0x000fe40000010000 */
[----:B------:R-:W-:Y:S02]  /*7e30*/  FADD.FTZ R0, R200, R5 ;  /* 0x00000005c8007221 */ /* 0x000fe40000010000 */
[C---:B------:R-:W-:Y:S04]  /*7e40*/  HMMA.16816.F32 R64, R24.reuse, R6, R64 ;  /* 0x000000061840723c */ /* 0x040fe80000001840 */
[----:B------:R-:W-:Y:S03]  /*7e50*/  FADD.FTZ R5, R201, R0 ;  /* 0x00000000c9057221 */ /* 0x000fe60000010000 */
[----:B------:R-:W-:Y:S01]  /*7e60*/  FADD.FTZ R6, R214, R40 ;  /* 0x00000028d6067221 */ /* 0x000fe20000010000 */
[-C--:B--2---:R-:W-:Y:S04]  /*7e70*/  HMMA.16816.F32 R68, R24, R8.reuse, R68 ;  /* 0x000000081844723c */ /* 0x084fe80000001844 */
[----:B------:R-:W-:Y:S04]  /*7e80*/  FADD.FTZ R7, R213, R4 ;  /* 0x00000004d5077221 */ /* 0x000fe80000010000 */
[C---:B------:R-:W-:Y:S07]  /*7e90*/  HMMA.16816.F32 R72, R28.reuse, R8, R72 ;  /* 0x000000081c48723c */ /* 0x040fee0000001848 */
[----:B------:R-:W-:Y:S01]  /*7ea0*/  FADD.FTZ R8, R215, R6 ;  /* 0x00000006d7087221 */ /* 0x000fe20000010000 */
[-C--:B------:R-:W-:Y:S04]  /*7eb0*/  HMMA.16816.F32 R76, R28, R10.reuse, R76 ;  /* 0x0000000a1c4c723c */ /* 0x080fe8000000184c */
[----:B------:R-:W-:Y:S02]  /*7ec0*/  FADD.FTZ R6, R210, R3 ;  /* 0x00000003d2067221 */ /* 0x000fe40000010000 */
[----:B------:R-:W-:Y:S02]  /*7ed0*/  FADD.FTZ R4, R217, R8 ;  /* 0x00000008d9047221 */ /* 0x000fe40000010000 */
[C---:B------:R-:W-:Y:S04]  /*7ee0*/  HMMA.16816.F32 R80, R24.reuse, R10, R80 ;  /* 0x0000000a1850723c */ /* 0x040fe80000001850 */
[----:B------:R-:W-:Y:S02]  /*7ef0*/  FADD.FTZ R3, R216, R7 ;  /* 0x00000007d8037221 */ /* 0x000fe40000010000 */
[----:B------:R-:W-:Y:S02]  /*7f00*/  FADD.FTZ R0, R204, R6 ;  /* 0x00000006cc007221 */ /* 0x000fe40000010000 */
[-C--:B---3--:R-:W-:Y:S04]  /*7f10*/  HMMA.16816.F32 R84, R24, R12.reuse, R84 ;  /* 0x0000000c1854723c */ /* 0x088fe80000001854 */
        /* <DEDUP_REMOVED lines=15> */
[----:B------:R-:W-:Y:S01]  /*8010*/  FADD.FTZ R5, R164, R0 ;  /* 0x00000000a4057221 */ /* 0x000fe20000010000 */
[----:B------:R-:W-:Y:S01]  /*8020*/  IADD3 R0, R197, -0x1, RZ ;  /* 0xffffffffc5007810 */ /* 0x000fe20007ffe0ff */
[----:B------:R-:W-:Y:S02]  /*8030*/  FADD.FTZ R4, R162, R8 ;  /* 0x00000008a2047221 */ /* 0x000fe40000010000 */
[-C--:B------:R-:W-:Y:S04]  /*8040*/  HMMA.16816.F32 R108, R28, R18.reuse, R108 ;  /* 0x000000121c6c723c */ /* 0x080fe8000000186c */
[----:B------:R-:W-:Y:S01]  /*8050*/  FADD.FTZ R3, R44, R7 ;  /* 0x000000072c037221 */ /* 0x000fe20000010000 */
[----:B------:R-:W-:Y:S01]  /*8060*/  MOV R197, R0 ;  /* 0x0000000000c57202 */ /* 0x000fe20000000f00 */
[----:B------:R-:W-:Y:S02]  /*8070*/  FADD.FTZ R200, R168, R6 ;  /* 0x00000006a8c87221 */ /* 0x000fe40000010000 */
[----:B------:R-:W-:Y:S04]  /*8080*/  HMMA.16816.F32 R112, R24, R18, R112 ;  /* 0x000000121870723c */ /* 0x000fe80000001870 */
[----:B------:R-:W-:Y:S02]  /*8090*/  FADD.FTZ R201, R167, R5 ;  /* 0x00000005a7c97221 */ /* 0x000fe40000010000 */
[----:B------:R-:W-:Y:S02]  /*80a0*/  FADD.FTZ R220, R157, R4 ;  /* 0x000000049ddc7221 */ /* 0x000fe40000010000 */
[----:B------:R-:W-:Y:S01]  /*80b0*/  FADD.FTZ R221, R43, R3 ;  /* 0x000000032bdd7221 */ /* 0x000fe20000010000 */
[----:B------:R-:W-:-:S10]  /*80c0*/  @P0 BRA `(.L_x_77) ;  /* 0xffffd54000000947 */ /* 0x000fd4000383ffff */
.L_x_65:
[----:B------:R-:W-:Y:S05]  /*80d0*/  BRA.DIV ~URZ, `(.L_x_78) ;  /* 0x00005ec27f007947 */ /* 0x000fea000b800000 */
[----:B------:R-:W1:Y:S04]  /*80e0*/  SHFL.BFLY PT, R3, R200, 0x2, 0x1f ;  /* 0x0c401f00c8037f89 */ /* 0x000e6800000e0000 */
[----:B------:R-:W2:Y:S04]  /*80f0*/  SHFL.BFLY PT, R2, R201, 0x2, 0x1f ;  /* 0x0c401f00c9027f89 */ /* 0x000ea800000e0000 */
[----:B------:R-:W3:Y:S04]  /*8100*/  SHFL.BFLY PT, R0, R220, 0x2, 0x1f ;  /* 0x0c401f00dc007f89 */ /* 0x000ee800000e0000 */
[----:B------:R-:W4:Y:S01]  /*8110*/  SHFL.BFLY PT, R4, R221, 0x2, 0x1f ;  /* 0x0c401f00dd047f89 */ /* 0x000f2200000e0000 */
[----:B-1----:R-:W-:-:S02]  /*8120*/  FADD.FTZ R3, R3, R200 ;  /* 0x000000c803037221 */ /* 0x002fc40000010000 */
[----:B--2---:R-:W-:-:S03]  /*8130*/  FADD.FTZ R2, R2, R201 ;  /* 0x000000c902027221 */ /* 0x004fc60000010000 */
[----:B------:R-:W1:Y:S01]  /*8140*/  SHFL.BFLY PT, R7, R3, 0x1, 0x1f ;  /* 0x0c201f0003077f89 */ /* 0x000e6200000e0000 */
[----:B---3--:R-:W-:-:S03]  /*8150*/  FADD.FTZ R0, R0, R220 ;  /* 0x000000dc00007221 */ /* 0x008fc60000010000 */
[----:B------:R-:W2:Y:S01]  /*8160*/  SHFL.BFLY PT, R6, R2, 0x1, 0x1f ;  /* 0x0c201f0002067f89 */ /* 0x000ea200000e0000 */
[----:B----4-:R-:W-:-:S03]  /*8170*/  FADD.FTZ R4, R4, R221 ;  /* 0x000000dd04047221 */ /* 0x010fc60000010000 */
[----:B------:R-:W3:Y:S04]  /*8180*/  SHFL.BFLY PT, R5, R0, 0x1, 0x1f ;  /* 0x0c201f0000057f89 */ /* 0x000ee800000e0000 */
[----:B------:R4:W4:Y:S01]  /*8190*/  SHFL.BFLY PT, R8, R4, 0x1, 0x1f ;  /* 0x0c201f0004087f89 */ /* 0x00092200000e0000 */
[----:B-1----:R-:W-:Y:S02]  /*81a0*/  FADD.FTZ R7, R3, R7 ;  /* 0x0000000703077221 */ /* 0x002fe40000010000 */
[----:B--2---:R-:W-:Y:S02]  /*81b0*/  FADD.FTZ R6, R2, R6 ;  /* 0x0000000602067221 */ /* 0x004fe40000010000 */
[----:B---3--:R-:W-:Y:S02]  /*81c0*/  FADD.FTZ R5, R0, R5 ;  /* 0x0000000500057221 */ /* 0x008fe40000010000 */
.L_x_167:
[----:B------:R-:W-:Y:S01]  /*81d0*/  FSETP.NE.FTZ.AND P3, PT, R7, RZ, PT ;  /* 0x000000ff0700720b */ /* 0x000fe20003f75000 */
[----:B------:R-:W-:Y:S01]  /*81e0*/  CS2R R2, SRZ ;  /* 0x0000000000027805 */ /* 0x000fe2000001ff00 */
[----:B------:R-:W-:Y:S01]  /*81f0*/  MOV R0, RZ ;  /* 0x000000ff00007202 */ /* 0x000fe20000000f00 */
[----:B----4-:R-:W-:Y:S01]  /*8200*/  FADD.FTZ R4, R8, R4 ;  /* 0x0000000408047221 */ /* 0x010fe20000010000 */
[----:B------:R-:W-:-:S02]  /*8210*/  FSETP.NE.FTZ.AND P2, PT, R6, RZ, PT ;  /* 0x000000ff0600720b */ /* 0x000fc40003f55000 */
[----:B------:R-:W-:Y:S02]  /*8220*/  FSETP.NE.FTZ.AND P1, PT, R5, RZ, PT ;  /* 0x000000ff0500720b */ /* 0x000fe40003f35000 */
[----:B------:R-:W-:Y:S02]  /*8230*/  FSETP.NE.FTZ.AND P0, PT, R4, RZ, PT ;  /* 0x000000ff0400720b */ /* 0x000fe40003f15000 */
[----:B------:R-:W-:Y:S02]  /*8240*/  MOV R24, 0xff800000 ;  /* 0xff80000000187802 */ /* 0x000fe40000000f00 */
[----:B------:R-:W-:Y:S01]  /*8250*/  MOV R22, 0xff800000 ;  /* 0xff80000000167802 */ /* 0x000fe20000000f00 */
[----:B------:R-:W1:Y:S01]  /*8260*/  @P3 MUFU.RCP R0, R7 ;  /* 0x0000000700003308 */ /* 0x000e620000001000 */
[----:B------:R-:W-:Y:S02]  /*8270*/  MOV R23, 0xff800000 ;  /* 0xff80000000177802 */ /* 0x000fe40000000f00 */
[----:B------:R-:W-:-:S03]  /*8280*/  MOV R19, 0xff800000 ;  /* 0xff80000000137802 */ /* 0x000fc60000000f00 */
[----:B------:R-:W-:Y:S02]  /*8290*/  @P1 MOV R10, 0x3f317218 ;  /* 0x3f317218000a1802 */ /* 0x000fe40000000f00 */
[----:B------:R-:W2:Y:S01]  /*82a0*/  @P3 MUFU.LG2 R8, R7 ;  /* 0x0000000700083308 */ /* 0x000ea20000000c00 */
[----:B-1----:R-:W-:-:S07]  /*82b0*/  FMUL.FTZ R116, R0, R136 ;  /* 0x0000008800747220 */ /* 0x002fce0000410000 */
[----:B------:R-:W1:Y:S01]  /*82c0*/  @P2 MUFU.LG2 R7, R6 ;  /* 0x0000000600072308 */ /* 0x000e620000000c00 */
[C---:B------:R-:W-:Y:S02]  /*82d0*/  FMUL.FTZ R117, R0.reuse, R137 ;  /* 0x0000008900757220 */ /* 0x040fe40000410000 */
[C---:B------:R-:W-:Y:S02]  /*82e0*/  FMUL.FTZ R160, R0.reuse, R80 ;  /* 0x0000005000a07220 */ /* 0x040fe40000410000 */
[C---:B------:R-:W-:Y:S02]  /*82f0*/  FMUL.FTZ R161, R0.reuse, R81 ;  /* 0x0000005100a17220 */ /* 0x040fe40000410000 */
[C---:B------:R-:W-:Y:S01]  /*8300*/  FMUL.FTZ R166, R0.reuse, R96 ;  /* 0x0000006000a67220 */ /* 0x040fe20000410000 */
[----:B------:R-:W3:Y:S01]  /*8310*/  @P2 MUFU.RCP R3, R6 ;  /* 0x0000000600032308 */ /* 0x000ee20000001000 */
[C---:B------:R-:W-:Y:S02]  /*8320*/  FMUL.FTZ R167, R0.reuse, R97 ;  /* 0x0000006100a77220 */ /* 0x040fe40000410000 */
[----:B------:R-:W-:-:S02]  /*8330*/  FMUL.FTZ R132, R0, R132 ;  /* 0x0000008400847220 */ /* 0x000fc40000410000 */
[C---:B------:R-:W-:Y:S02]  /*8340*/  FMUL.FTZ R133, R0.reuse, R133 ;  /* 0x0000008500857220 */ /* 0x040fe40000410000 */
[C---:B------:R-:W-:Y:S01]  /*8350*/  FMUL.FTZ R128, R0.reuse, R128 ;  /* 0x0000008000807220 */ /* 0x040fe20000410000 */
[----:B------:R-:W-:Y:S01]  /*8360*/  @P1 MUFU.RCP R2, R5 ;  /* 0x0000000500021308 */ /* 0x000fe20000001000 */
        /* <DEDUP_REMOVED lines=14> */
[----:B------:R-:W-:Y:S02]  /*8450*/  FMUL.FTZ R81, R0, R113 ;  /* 0x0000007100517220 */ /* 0x000fe40000410000 */
[----:B------:R4:W5:Y:S01]  /*8460*/  @P1 MUFU.LG2 R0, R5 ;  /* 0x0000000500001308 */ /* 0x0009620000000c00 */
[----:B--2---:R-:W-:-:S02]  /*8470*/  @P3 FMUL.FTZ R9, R8, 0.69314718246459960938 ;  /* 0x3f31721808093820 */ /* 0x004fc40000410000 */
[----:B-1----:R-:W-:Y:S02]  /*8480*/  @P2 FMUL.FTZ R8, R7, 0.69314718246459960938 ;  /* 0x3f31721807082820 */ /* 0x002fe40000410000 */
[C---:B---3--:R-:W-:Y:S02]  /*8490*/  FMUL.FTZ R162, R3.reuse, R134 ;  /* 0x0000008603a27220 */ /* 0x048fe40000410000 */
[C---:B------:R-:W-:Y:S02]  /*84a0*/  FMUL.FTZ R163, R3.reuse, R135 ;  /* 0x0000008703a37220 */ /* 0x040fe40000410000 */
[C---:B------:R-:W-:Y:S02]  /*84b0*/  FMUL.FTZ R164, R3.reuse, R130 ;  /* 0x0000008203a47220 */ /* 0x040fe40000410000 */
[C---:B------:R-:W-:Y:S02]  /*84c0*/  FMUL.FTZ R165, R3.reuse, R131 ;  /* 0x0000008303a57220 */ /* 0x040fe40000410000 */
[----:B------:R-:W-:-:S02]  /*84d0*/  FMUL.FTZ R100, R3, R126 ;  /* 0x0000007e03647220 */ /* 0x000fc40000410000 */
[C---:B------:R-:W-:Y:S01]  /*84e0*/  FMUL.FTZ R101, R3.reuse, R127 ;  /* 0x0000007f03657220 */ /* 0x040fe20000410000 */
[----:B----4-:R-:W-:Y:S01]  /*84f0*/  @P2 MOV R5, 0x3f317218 ;  /* 0x3f31721800052802 */ /* 0x010fe20000000f00 */
[----:B-----5:R-:W-:Y:S01]  /*8500*/  @P1 FMUL.FTZ R7, R0, 0.69314718246459960938 ;  /* 0x3f31721800071820 */ /* 0x020fe20000410000 */
[----:B------:R-:W-:Y:S01]  /*8510*/  MOV R0, RZ ;  /* 0x000000ff00007202 */ /* 0x000fe20000000f00 */
[C---:B------:R-:W-:Y:S02]  /*8520*/  FMUL.FTZ R134, R3.reuse, R82 ;  /* 0x0000005203867220 */ /* 0x040fe40000410000 */
[C---:B------:R-:W-:Y:S02]  /*8530*/  FMUL.FTZ R135, R3.reuse, R83 ;  /* 0x0000005303877220 */ /* 0x040fe40000410000 */
[C---:B------:R-:W-:Y:S01]  /*8540*/  FMUL.FTZ R168, R3.reuse, R86 ;  /* 0x0000005603a87220 */ /* 0x040fe20000410000 */
[----:B------:R-:W1:Y:S01]  /*8550*/  @P0 MUFU.RCP R0, R4 ;  /* 0x0000000400000308 */ /* 0x000e620000001000 */
[----:B------:R-:W-:-:S02]  /*8560*/  FMUL.FTZ R169, R3, R87 ;  /* 0x0000005703a97220 */ /* 0x000fc40000410000 */
[C---:B------:R-:W-:Y:S02]  /*8570*/  FMUL.FTZ R40, R2.reuse, R60 ;  /* 0x0000003c02287220 */ /* 0x040fe40000410000 */
[----:B------:R-:W-:Y:S02]  /*8580*/  FMUL.FTZ R41, R2, R61 ;  /* 0x0000003d02297220 */ /* 0x000fe40000410000 */
        /* <DEDUP_REMOVED lines=36> */
[----:B------:R-:W-:Y:S02]  /*87d0*/  FMUL.FTZ R27, R2, R109 ;  /* 0x0000006d021b7220 */ /* 0x000fe40000410000 */
[----:B------:R2:W3:Y:S01]  /*87e0*/  @P0 MUFU.LG2 R2, R4 ;  /* 0x0000000400020308 */ /* 0x0004e20000000c00 */
[----:B------:R-:W-:Y:S02]  /*87f0*/  @P3 FMUL.FTZ R6, R3, c[0x0][0x2d0] ;  /* 0x0000b40003063a20 */ /* 0x000fe40000410000 */
[----:B------:R-:W-:Y:S02]  /*8800*/  @P1 FMUL.FTZ R3, R10, c[0x0][0x2d0] ;  /* 0x0000b4000a031a20 */ /* 0x000fe40000410000 */
[----:B------:R-:W-:Y:S02]  /*8810*/  @P2 FMUL.FTZ R5, R5, c[0x0][0x2d0] ;  /* 0x0000b40005052a20 */ /* 0x000fe40000410000 */
[----:B------:R-:W-:Y:S01]  /*8820*/  @P1 FFMA.FTZ R24, R3, R120, R7 ;  /* 0x0000007803181223 */ /* 0x000fe20000010007 */
[----:B------:R-:W-:Y:S01]  /*8830*/  @P0 MOV R3, 0x3f317218 ;  /* 0x3f31721800030802 */ /* 0x000fe20000000f00 */
[----:B-1----:R-:W-:-:S02]  /*8840*/  FMUL.FTZ R38, R0, R58 ;  /* 0x0000003a00267220 */ /* 0x002fc40000410000 */
[C---:B------:R-:W-:Y:S02]  /*8850*/  FMUL.FTZ R39, R0.reuse, R59 ;  /* 0x0000003b00277220 */ /* 0x040fe40000410000 */
[----:B------:R-:W-:Y:S02]  /*8860*/  @P0 FMUL.FTZ R3, R3, c[0x0][0x2d0] ;  /* 0x0000b40003030a20 */ /* 0x000fe40000410000 */
[----:B------:R-:W-:Y:S01]  /*8870*/  FMUL.FTZ R54, R0, R62 ;  /* 0x0000003e00367220 */ /* 0x000fe20000410000 */
[----:B--2---:R-:W-:Y:S01]  /*8880*/  MOV R4, 0x1 ;  /* 0x0000000100047802 */ /* 0x004fe20000000f00 */
[----:B---3--:R-:W-:Y:S02]  /*8890*/  @P0 FMUL.FTZ R2, R2, 0.69314718246459960938 ;  /* 0x3f31721802020820 */ /* 0x008fe40000410000 */
        /* <DEDUP_REMOVED lines=20> */
[----:B------:R-:W-:Y:S01]  /*89e0*/  FMUL.FTZ R29, R0, R111 ;  /* 0x0000006f001d7220 */ /* 0x000fe20000410000 */
[----:B------:R-:W-:Y:S01]  /*89f0*/  PRMT R0, R4, 0x7610, R0 ;  /* 0x0000761004007816 */ /* 0x000fe20000000000 */
[----:B------:R-:W-:Y:S02]  /*8a00*/  @P3 FFMA.FTZ R22, R6, R122, R9 ;  /* 0x0000007a06163223 */ /* 0x000fe40000010009 */
[----:B------:R-:W-:Y:S02]  /*8a10*/  @P2 FFMA.FTZ R23, R5, R121, R8 ;  /* 0x0000007905172223 */ /* 0x000fe40000010008 */
[----:B------:R-:W-:Y:S02]  /*8a20*/  @P0 FFMA.FTZ R19, R3, R119, R2 ;  /* 0x0000007703130223 */ /* 0x000fe40000010002 */
.L_x_40:
[----:B------:R-:W2:Y:S01]  /*8a30*/  S2R R2, SR_TID.X ;  /* 0x0000000000027919 */ /* 0x000ea20000002100 */
[----:B------:R-:W-:Y:S01]  /*8a40*/  BSSY B0, `(.L_x_79) ;  /* 0x0000010000007945 */ /* 0x000fe20003800000 */
[----:B--2---:R-:W-:-:S13]  /*8a50*/  LOP3.LUT P0, RZ, R2, 0x7f, RZ, 0xc0, !PT ;  /* 0x0000007f02ff7812 */ /* 0x004fda000780c0ff */
[----:B------:R-:W-:Y:S05]  /*8a60*/  @P0 BRA `(.L_x_80) ;  /* 0x000000d000000947 */ /* 0x000fea0003800000 */
[----:B------:R-:W2:Y:S01]  /*8a70*/  S2R R4, SR_LANEID ;  /* 0x0000000000047919 */ /* 0x000ea20000000000 */
[----:B------:R-:W-:Y:S01]  /*8a80*/  VOTEU.ANY UR4, UPT, PT ;  /* 0x0000000000047886 */ /* 0x000fe200038e0100 */
[----:B-1----:R-:W-:Y:S01]  /*8a90*/  IMAD.MOV.U32 R5, RZ, RZ, c[0x0][0x564] ;  /* 0x00015900ff057624 */ /* 0x002fe200078e00ff */
[----:B------:R-:W2:Y:S08]  /*8aa0*/  FLO.U32 R3, UR4 ;  /* 0x0000000400037d00 */ /* 0x000eb000080e0000 */
[----:B------:R-:W1:Y:S01]  /*8ab0*/  POPC R2, UR4 ;  /* 0x0000000400027d09 */ /* 0x000e620008000000 */
[----:B--2---:R-:W-:Y:S01]  /*8ac0*/  ISETP.EQ.U32.AND P0, PT, R3, R4, PT ;  /* 0x000000040300720c */ /* 0x004fe20003f02070 */
[----:B------:R-:W-:-:S12]  /*8ad0*/  IMAD.MOV.U32 R4, RZ, RZ, c[0x0][0x560] ;  /* 0x00015800ff047624 */ /* 0x000fd800078e00ff */
[----:B-1----:R1:W2:Y:S04]  /*8ae0*/  @P0 ATOMG.E.ADD.STRONG.GPU PT, R2, [R4.64], R2 ;  /* 0x00000002040209a8 */ /* 0x0022a800081ee1c6 */
[----:B-1----:R-:W1:Y:S04]  /*8af0*/  S2R R4, SR_LTMASK ;  /* 0x0000000000047919 */ /* 0x002e680000003900 */
[----:B--2---:R1:W2:Y:S02]  /*8b00*/  SHFL.IDX PT, R3, R2, R3, 0x1f ;  /* 0x00001f0302037589 */ /* 0x0042a400000e0000 */
[----:B-1----:R-:W-:-:S06]  /*8b10*/  LOP3.LUT R2, R4, UR4, RZ, 0xc0, !PT ;  /* 0x0000000404027c12 */ /* 0x002fcc000f8ec0ff */
[----:B------:R-:W2:Y:S02]  /*8b20*/  POPC R2, R2 ;  /* 0x0000000200027309 */ /* 0x000ea40000000000 */
[----:B--2---:R-:W-:-:S06]  /*8b30*/  IADD3 R244, R3, c[0x0][0xc], R2 ;  /* 0x0000030003f47a10 */ /* 0x004fcc0007ffe002 */
.L_x_80:
[----:B------:R-:W-:Y:S05]  /*8b40*/  BSYNC B0 ;  /* 0x0000000000007941 */ /* 0x000fea0003800000 */
.L_x_79:
[----:B------:R-:W-:Y:S01]  /*8b50*/  PRMT R0, R0, 0x9910, RZ ;  /* 0x0000991000007816 */ /* 0x000fe200000000ff */
[----:B------:R-:W-:Y:S01]  /*8b60*/  BSSY B1, `(.L_x_81) ;  /* 0x0000374000017945 */ /* 0x000fe20003800000 */
[----:B------:R-:W-:Y:S02]  /*8b70*/  IMAD.MOV.U32 R74, RZ, RZ, R244 ;  /* 0x000000ffff4a7224 */ /* 0x000fe400078e00f4 */
[----:B------:R-:W-:-:S13]  /*8b80*/  ISETP.NE.AND P0, PT, R0, RZ, PT ;  /* 0x000000ff0000720c */ /* 0x000fda0003f05270 */
[----:B------:R-:W-:Y:S05]  /*8b90*/  @!P0 BRA `(.L_x_82) ;  /* 0x00002a2000008947 */ /* 0x000fea0003800000 */
[----:B------:R-:W2:Y:S04]  /*8ba0*/  LDL R10, [R1+0x20] ;  /* 0x00002000010a7983 */ /* 0x000ea80000100800 */
[----:B------:R-:W3:Y:S04]  /*8bb0*/  LDL.LU R9, [R1+0x24] ;  /* 0x0000240001097983 */ /* 0x000ee80000300800 */
[----:B------:R-:W4:Y:S04]  /*8bc0*/  LDL R8, [R1+0x1c] ;  /* 0x00001c0001087983 */ /* 0x000f280000100800 */
[----:B------:R-:W3:Y:S01]  /*8bd0*/  LDL.LU R7, [R1+0x28] ;  /* 0x0000280001077983 */ /* 0x000ee20000300800 */
[----:B------:R-:W-:Y:S01]  /*8be0*/  WARPSYNC 0xffffffff ;  /* 0xffffffff00007948 */ /* 0x000fe20003800000 */
[----:B------:R-:W-:-:S02]  /*8bf0*/  F2FP.PACK_AB R0, R117, R116 ;  /* 0x000000747500723e */ /* 0x000fc400000000ff */
[----:B------:R-:W-:Y:S01]  /*8c00*/  BAR.SYNC.DEFER_BLOCKING 0x1, 0x80 ;  /* 0x0042000000007b1d */ /* 0x000fe20000010000 */
[----:B------:R-:W-:Y:S02]  /*8c10*/  F2FP.PACK_AB R3, R139, R138 ;  /* 0x0000008a8b03723e */ /* 0x000fe400000000ff */
[----:B------:R-:W-:Y:S02]  /*8c20*/  F2FP.PACK_AB R2, R133, R132 ;  /* 0x000000848502723e */ /* 0x000fe400000000ff */
[----:B------:R-:W-:Y:S01]  /*8c30*/  F2FP.PACK_AB R4, R51, R50 ;  /* 0x000000323304723e */ /* 0x000fe200000000ff */
[----:B------:R-:W3:Y:S01]  /*8c40*/  LDL.LU R6, [R1+0x30] ;  /* 0x0000300001067983 */ /* 0x000ee20000300800 */
[----:B-1----:R-:W-:Y:S01]  /*8c50*/  F2FP.PACK_AB R5, R73, R72 ;  /* 0x000000484905723e */ /* 0x002fe200000000ff */
[----:B------:R-:W-:Y:S01]  /*8c60*/  IMAD.MOV.U32 R11, RZ, RZ, c[0x0][0x388] ;  /* 0x0000e200ff0b7624 */ /* 0x000fe200078e00ff */
[----:B------:R-:W-:Y:S02]  /*8c70*/  ISETP.NE.U32.AND P2, PT, RZ, c[0x0][0x500], PT ;  /* 0x00014000ff007a0c */ /* 0x000fe40003f45070 */
[----:B------:R-:W-:-:S02]  /*8c80*/  ISETP.NE.U32.AND P3, PT, RZ, c[0x0][0x508], PT ;  /* 0x00014200ff007a0c */ /* 0x000fc40003f65070 */
[----:B------:R-:W-:Y:S02]  /*8c90*/  ISETP.NE.AND.EX P2, PT, RZ, c[0x0][0x504], PT, P2 ;  /* 0x00014100ff007a0c */ /* 0x000fe40003f45320 */
[----:B------:R-:W-:Y:S01]  /*8ca0*/  ISETP.NE.AND.EX P3, PT, RZ, c[0x0][0x50c], PT, P3 ;  /* 0x00014300ff007a0c */ /* 0x000fe20003f65330 */
[----:B------:R1:W-:Y:S04]  /*8cb0*/  STS [R243+0x80], R0 ;  /* 0x00008000f3007388 */ /* 0x0003e80000000800 */
[----:B------:R1:W-:Y:S04]  /*8cc0*/  STS [R243+0x280], R3 ;  /* 0x00028003f3007388 */ /* 0x0003e80000000800 */
[----:B------:R1:W-:Y:S02]  /*8cd0*/  STS [R248], R2 ;  /* 0x00000002f8007388 */ /* 0x0003e40000000800 */
[----:B-1----:R-:W-:-:S02]  /*8ce0*/  F2FP.PACK_AB R0, R163, R162 ;  /* 0x000000a2a300723e */ /* 0x002fc400000000ff */
[----:B------:R-:W-:-:S03]  /*8cf0*/  F2FP.PACK_AB R3, R31, R30 ;  /* 0x0000001e1f03723e */ /* 0x000fc600000000ff */
[----:B------:R1:W-:Y:S01]  /*8d00*/  STS [R248+0x200], R0 ;  /* 0x00020000f8007388 */ /* 0x0003e20000000800 */
[----:B------:R-:W-:-:S03]  /*8d10*/  F2FP.PACK_AB R2, R65, R64 ;  /* 0x000000404102723e */ /* 0x000fc600000000ff */
[----:B------:R1:W-:Y:S04]  /*8d20*/  STS [R243+0x1080], R3 ;  /* 0x00108003f3007388 */ /* 0x0003e80000000800 */
[----:B------:R1:W-:Y:S04]  /*8d30*/  STS [R243+0x1280], R2 ;  /* 0x00128002f3007388 */ /* 0x0003e80000000800 */
[----:B------:R1:W-:Y:S02]  /*8d40*/  STS [R248+0x1200], R4 ;  /* 0x00120004f8007388 */ /* 0x0003e40000000800 */
[----:B-1----:R-:W-:-:S02]  /*8d50*/  F2FP.PACK_AB R0, R33, R32 ;  /* 0x000000202100723e */ /* 0x002fc400000000ff */
[----:B------:R-:W-:-:S03]  /*8d60*/  F2FP.PACK_AB R3, R129, R128 ;  /* 0x000000808103723e */ /* 0x000fc600000000ff */
[----:B------:R1:W-:Y:S01]  /*8d70*/  STS [R248+0x1000], R0 ;  /* 0x00100000f8007388 */ /* 0x0003e20000000800 */
[----:B------:R-:W-:Y:S02]  /*8d80*/  F2FP.PACK_AB R2, R165, R164 ;  /* 0x000000a4a502723e */ /* 0x000fe400000000ff */
[----:B------:R-:W-:Y:S02]  /*8d90*/  F2FP.PACK_AB R4, R35, R34 ;  /* 0x000000222304723e */ /* 0x000fe400000000ff */
[----:B-1----:R-:W-:Y:S01]  /*8da0*/  F2FP.PACK_AB R0, R125, R124 ;  /* 0x0000007c7d00723e */ /* 0x002fe200000000ff */
[----:B--2---:R1:W-:Y:S04]  /*8db0*/  STS [R10+0x80], R3 ;  /* 0x000080030a007388 */ /* 0x0043e80000000800 */
[----:B------:R2:W-:Y:S04]  /*8dc0*/  STS [R10+0x280], R2 ;  /* 0x000280020a007388 */ /* 0x0005e80000000800 */
[----:B----4-:R4:W-:Y:S01]  /*8dd0*/  STS [R8], R0 ;  /* 0x0000000008007388 */ /* 0x0109e20000000800 */
[----:B-1----:R-:W-:-:S02]  /*8de0*/  F2FP.PACK_AB R3, R101, R100 ;  /* 0x000000646503723e */ /* 0x002fc400000000ff */
[----:B--2---:R-:W-:-:S03]  /*8df0*/  F2FP.PACK_AB R2, R71, R70 ;  /* 0x000000464702723e */ /* 0x004fc600000000ff */
[----:B------:R1:W-:Y:S01]  /*8e00*/  STS [R8+0x200], R3 ;  /* 0x0002000308007388 */ /* 0x0003e20000000800 */
[----:B----4-:R-:W-:-:S03]  /*8e10*/  F2FP.PACK_AB R0, R37, R36 ;  /* 0x000000242500723e */ /* 0x010fc600000000ff */
[----:B------:R2:W-:Y:S04]  /*8e20*/  STS [R10+0x1080], R4 ;  /* 0x001080040a007388 */ /* 0x0005e80000000800 */
[----:B------:R4:W-:Y:S04]  /*8e30*/  STS [R10+0x1280], R2 ;  /* 0x001280020a007388 */ /* 0x0009e80000000800 */
[----:B------:R3:W-:Y:S01]  /*8e40*/  STS [R8+0x1000], R0 ;  /* 0x0010000008007388 */ /* 0x0007e20000000800 */
[----:B-1----:R-:W-:Y:S02]  /*8e50*/  F2FP.PACK_AB R3, R137, R136 ;  /* 0x000000888903723e */ /* 0x002fe400000000ff */
[----:B--2---:R-:W-:-:S02]  /*8e60*/  F2FP.PACK_AB R4, R67, R66 ;  /* 0x000000424304723e */ /* 0x004fc400000000ff */
[----:B----4-:R-:W-:-:S03]  /*8e70*/  F2FP.PACK_AB R2, R113, R112 ;  /* 0x000000707102723e */ /* 0x010fc600000000ff */
[----:B------:R1:W-:Y:S01]  /*8e80*/  STS [R8+0x1200], R4 ;  /* 0x0012000408007388 */ /* 0x0003e20000000800 */
[----:B---3--:R-:W-:-:S03]  /*8e90*/  F2FP.PACK_AB R0, R157, R156 ;  /* 0x0000009c9d00723e */ /* 0x008fc600000000ff */
[----:B------:R2:W-:Y:S04]  /*8ea0*/  STS [R243+0x2080], R3 ;  /* 0x00208003f3007388 */ /* 0x0005e80000000800 */
[----:B------:R3:W-:Y:S04]  /*8eb0*/  STS [R243+0x2280], R2 ;  /* 0x00228002f3007388 */ /* 0x0007e80000000800 */
[----:B------:R4:W-:Y:S01]  /*8ec0*/  STS [R248+0x2000], R0 ;  /* 0x00200000f8007388 */ /* 0x0009e20000000800 */
[----:B-1----:R-:W-:Y:S02]  /*8ed0*/  F2FP.PACK_AB R4, R53, R52 ;  /* 0x000000343504723e */ /* 0x002fe400000000ff */
[----:B--2---:R-:W-:-:S02]  /*8ee0*/  F2FP.PACK_AB R3, R127, R126 ;  /* 0x0000007e7f03723e */ /* 0x004fc400000000ff */
[----:B---3--:R-:W-:-:S03]  /*8ef0*/  F2FP.PACK_AB R2, R39, R38 ;  /* 0x000000262702723e */ /* 0x008fc600000000ff */
[----:B------:R1:W-:Y:S01]  /*8f00*/  STS [R248+0x2200], R3 ;  /* 0x00220003f8007388 */ /* 0x0003e20000000800 */
[----:B----4-:R-:W-:-:S03]  /*8f10*/  F2FP.PACK_AB R0, R41, R40 ;  /* 0x000000282900723e */ /* 0x010fc600000000ff */
        /* <DEDUP_REMOVED lines=18> */
[----:B------:R4:W-:Y:S04]  /*9040*/  STS [R8+0x3000], R0 ;  /* 0x0030000008007388 */ /* 0x0009e80000000800 */
[----:B------:R-:W-:Y:S01]  /*9050*/  STS [R8+0x3200], R5 ;  /* 0x0032000508007388 */ /* 0x000fe20000000800 */
[----:B-1----:R-:W-:-:S02]  /*9060*/  F2FP.PACK_AB R3, R169, R168 ;  /* 0x000000a8a903723e */ /* 0x002fc400000000ff */
[----:B--2---:R-:W-:-:S03]  /*9070*/  F2FP.PACK_AB R4, R85, R84 ;  /* 0x000000545504723e */ /* 0x004fc600000000ff */
[----:B------:R1:W-:Y:S01]  /*9080*/  STS [R243+0x4280], R3 ;  /* 0x00428003f3007388 */ /* 0x0003e20000000800 */
[----:B---3--:R-:W-:-:S03]  /*9090*/  F2FP.PACK_AB R2, R167, R166 ;  /* 0x000000a6a702723e */ /* 0x008fc600000000ff */
[----:B------:R2:W-:Y:S01]  /*90a0*/  STS [R243+0x4080], R4 ;  /* 0x00408004f3007388 */ /* 0x0005e20000000800 */
[----:B----4-:R-:W-:-:S03]  /*90b0*/  F2FP.PACK_AB R0, R99, R98 ;  /* 0x000000626300723e */ /* 0x010fc600000000ff */
[----:B------:R3:W-:Y:S04]  /*90c0*/  STS [R248+0x4000], R2 ;  /* 0x00400002f8007388 */ /* 0x0007e80000000800 */
[----:B------:R4:W-:Y:S01]  /*90d0*/  STS [R248+0x4200], R0 ;  /* 0x00420000f8007388 */ /* 0x0009e20000000800 */
[----:B-1----:R-:W-:Y:S02]  /*90e0*/  F2FP.PACK_AB R3, R63, R62 ;  /* 0x0000003e3f03723e */ /* 0x002fe400000000ff */
        /* <DEDUP_REMOVED lines=8> */
[----:B--2---:R-:W-:Y:S02]  /*9170*/  F2FP.PACK_AB R4, R87, R86 ;  /* 0x000000565704723e */ /* 0x004fe400000000ff */
[----:B---3--:R-:W-:Y:S02]  /*9180*/  F2FP.PACK_AB R2, R83, R82 ;  /* 0x000000525302723e */ /* 0x008fe400000000ff */
[----:B----4-:R-:W-:-:S05]  /*9190*/  F2FP.PACK_AB R0, R97, R96 ;  /* 0x000000606100723e */ /* 0x010fca00000000ff */
[----:B------:R1:W-:Y:S04]  /*91a0*/  STS [R10+0x4080], R0 ;  /* 0x004080000a007388 */ /* 0x0003e80000000800 */
[----:B------:R2:W-:Y:S04]  /*91b0*/  STS [R10+0x4280], R4 ;  /* 0x004280040a007388 */ /* 0x0005e80000000800 */
[----:B------:R3:W-:Y:S04]  /*91c0*/  STS [R8+0x4000], R3 ;  /* 0x0040000308007388 */ /* 0x0007e80000000800 */
[----:B------:R4:W-:Y:S01]  /*91d0*/  STS [R8+0x4200], R2 ;  /* 0x0042000208007388 */ /* 0x0009e20000000800 */
[----:B-1----:R-:W-:-:S02]  /*91e0*/  F2FP.PACK_AB R0, R47, R46 ;  /* 0x0000002e2f00723e */ /* 0x002fc400000000ff */
[----:B--2---:R-:W-:-:S03]  /*91f0*/  @P3 IADD3 R4, P0, R9, c[0x0][0x508], RZ ;  /* 0x0001420009043a10 */ /* 0x004fc60007f1e0ff */
[----:B------:R1:W-:Y:S01]  /*9200*/  STS [R10+0x5080], R0 ;  /* 0x005080000a007388 */ /* 0x0003e20000000800 */
[----:B---3--:R-:W-:Y:S02]  /*9210*/  F2FP.PACK_AB R3, R29, R28 ;  /* 0x0000001c1d03723e */ /* 0x008fe400000000ff */
[----:B------:R-:W-:Y:S02]  /*9220*/  @P3 IADD3.X R5, R7, c[0x0][0x50c], RZ, P0, !PT ;  /* 0x0001430007053a10 */ /* 0x000fe400007fe4ff */
[----:B----4-:R-:W-:-:S05]  /*9230*/  F2FP.PACK_AB R2, R49, R48 ;  /* 0x000000303102723e */ /* 0x010fca00000000ff */
[----:B------:R2:W-:Y:S01]  /*9240*/  STS [R10+0x5280], R2 ;  /* 0x005280020a007388 */ /* 0x0005e20000000800 */
[----:B-1----:R-:W-:-:S05]  /*9250*/  F2FP.PACK_AB R0, R27, R26 ;  /* 0x0000001a1b00723e */ /* 0x002fca00000000ff */
[----:B------:R1:W-:Y:S04]  /*9260*/  STS [R8+0x5000], R0 ;  /* 0x0050000008007388 */ /* 0x0003e80000000800 */
[----:B------:R3:W-:Y:S04]  /*9270*/  STS [R8+0x5200], R3 ;  /* 0x0052000308007388 */ /* 0x0007e80000000800 */
[----:B------:R-:W-:Y:S01]  /*9280*/  BAR.SYNC.DEFER_BLOCKING 0x1, 0x80 ;  /* 0x0042000000007b1d */ /* 0x000fe20000010000 */
[----:B--2---:R-:W-:Y:S01]  /*9290*/  IADD3 R2, P1, R9, c[0x0][0x500], RZ ;  /* 0x0001400009027a10 */ /* 0x004fe20007f3e0ff */
[----:B-1----:R-:W-:-:S03]  /*92a0*/  IMAD.MOV.U32 R0, RZ, RZ, RZ ;  /* 0x000000ffff007224 */ /* 0x002fc600078e00ff */
[----:B---3--:R-:W-:Y:S02]  /*92b0*/  IADD3.X R3, R7, c[0x0][0x504], RZ, P1, !PT ;  /* 0x0001410007037a10 */ /* 0x008fe40000ffe4ff */
[C---:B------:R-:W-:Y:S01]  /*92c0*/  ISETP.NE.AND P0, PT, R6.reuse, RZ, PT ;  /* 0x000000ff0600720c */ /* 0x040fe20003f05270 */
[----:B------:R1:W5:Y:S04]  /*92d0*/  @P3 LDG.E R11, [R4.64] ;  /* 0x00000006040b3981 */ /* 0x000368000c1e1900 */
[----:B------:R2:W5:Y:S01]  /*92e0*/  @P2 LDG.E R0, [R2.64] ;  /* 0x0000000602002981 */ /* 0x000562000c1e1900 */
[----:B-1----:R-:W-:Y:S01]  /*92f0*/  SEL R5, R6, c[0x0][0x3d4], P0 ;  /* 0x0000f50006057a07 */ /* 0x002fe20000000000 */
[----:B------:R-:W-:Y:S05]  /*9300*/  @P3 BRA `(.L_x_83) ;  /* 0x0000004000003947 */ /* 0x000fea0003800000 */
[----:B------:R-:W-:Y:S05]  /*9310*/  @!P2 BRA `(.L_x_83) ;  /* 0x000000300000a947 */ /* 0x000fea0003800000 */
[----:B------:R1:W3:Y:S04]  /*9320*/  LDG.E R4, [R2.64] ;  /* 0x0000000602047981 */ /* 0x0002e8000c1e1900 */
[----:B-12---:R-:W3:Y:S02]  /*9330*/  LDG.E R2, [R2.64+0x4] ;  /* 0x0000040602027981 */ /* 0x006ee4000c1e1900 */
[----:B---3-5:R-:W-:-:S02]  /*9340*/  IADD3 R11, -R4, R2, RZ ;  /* 0x00000002040b7210 */ /* 0x028fc40007ffe1ff */
.L_x_83:
[----:B------:R-:W3:Y:S04]  /*9350*/  LDL R4, [R1+0x64] ;  /* 0x0000640001047983 */ /* 0x000ee80000100800 */
[----:B--2---:R-:W2:Y:S04]  /*9360*/  LDL.LU R3, [R1+0x34] ;  /* 0x0000340001037983 */ /* 0x004ea80000300800 */
[----:B------:R-:W4:Y:S01]  /*9370*/  LDL R18, [R1+0x38] ;  /* 0x0000380001127983 */ /* 0x000f220000100800 */
[----:B------:R-:W-:Y:S01]  /*9380*/  IMAD.MOV.U32 R2, RZ, RZ, 0x368 ;  /* 0x00000368ff027424 */ /* 0x000fe200078e00ff */
[----:B------:R-:W-:-:S02]  /*9390*/  ISETP.GT.AND P3, PT, R5, 0x1, PT ;  /* 0x000000010500780c */ /* 0x000fc40003f64270 */
[----:B------:R-:W4:Y:S01]  /*93a0*/  LDL R75, [R1+0x60] ;  /* 0x00006000014b7983 */ /* 0x000f220000100800 */
[----:B------:R-:W-:Y:S02]  /*93b0*/  ISETP.NE.U32.AND P0, PT, RZ, c[0x0][0x500], PT ;  /* 0x00014000ff007a0c */ /* 0x000fe40003f05070 */
[----:B------:R-:W-:Y:S02]  /*93c0*/  SEL R2, R2, 0x328, P3 ;  /* 0x0000032802027807 */ /* 0x000fe40001800000 */
[----:B------:R-:W-:Y:S02]  /*93d0*/  ISETP.NE.AND.EX P0, PT, RZ, c[0x0][0x504], PT, P0 ;  /* 0x00014100ff007a0c */ /* 0x000fe40003f05300 */
[----:B------:R1:W3:Y:S08]  /*93e0*/  LDC.64 R6, c[0x0][R2+0x170] ;  /* 0x00005c0002067b82 */ /* 0x0002f00000000a00 */
[----:B------:R1:W2:Y:S08]  /*93f0*/  LDC.64 R14, c[0x0][R2+0x168] ;  /* 0x00005a00020e7b82 */ /* 0x0002b00000000a00 */
[----:B------:R1:W2:Y:S08]  /*9400*/  LDC.64 R16, c[0x0][R2+0x178] ;  /* 0x00005e0002107b82 */ /* 0x0002b00000000a00 */
[----:B------:R1:W2:Y:S02]  /*9410*/  LDC.64 R20, c[0x0][R2+0x160] ;  /* 0x0000580002147b82 */ /* 0x0002a40000000a00 */
[----:B-1----:R-:W-:-:S05]  /*9420*/  IMAD.MOV.U32 R2, RZ, RZ, c[0x0][0x4e8] ;  /* 0x00013a00ff027624 */ /* 0x002fca00078e00ff */
[----:B------:R-:W-:Y:S02]  /*9430*/  ISETP.NE.AND P2, PT, R2, 0x1, PT ;  /* 0x000000010200780c */ /* 0x000fe40003f45270 */
[----:B------:R-:W-:Y:S01]  /*9440*/  SEL R2, R242, RZ, !P0 ;  /* 0x000000fff2027207 */ /* 0x000fe20004000000 */
[----:B------:R-:W1:Y:S02]  /*9450*/  S2R R76, SR_TID.X ;  /* 0x00000000004c7919 */ /* 0x000e640000002100 */
[----:B-1----:R-:W-:-:S04]  /*9460*/  SHF.R.S32.HI R25, RZ, 0x1f, R76 ;  /* 0x0000001fff197819 */ /* 0x002fc8000001144c */
[----:B------:R-:W-:-:S04]  /*9470*/  LEA.HI R25, R25, R76, RZ, 0x5 ;  /* 0x0000004c19197211 */ /* 0x000fc800078f28ff */
[----:B------:R-:W-:-:S05]  /*9480*/  LOP3.LUT R25, R25, 0xffffffe0, RZ, 0xc0, !PT ;  /* 0xffffffe019197812 */ /* 0x000fca00078ec0ff */
[----:B------:R-:W-:Y:S02]  /*9490*/  IMAD.IADD R25, R76, 0x1, -R25 ;  /* 0x000000014c197824 */ /* 0x000fe400078e0a19 */
[----:B---3--:R-:W-:Y:S02]  /*94a0*/  IMAD R10, R245, 0x80, R4 ;  /* 0x00000080f50a7824 */ /* 0x008fe400078e0204 */
[----:B------:R-:W-:Y:S01]  /*94b0*/  IMAD R4, R7, R2, RZ ;  /* 0x0000000207047224 */ /* 0x000fe200078e02ff */
[----:B--2---:R-:W-:Y:S02]  /*94c0*/  SEL R5, R3, RZ, !P0 ;  /* 0x000000ff03057207 */ /* 0x004fe40004000000 */
[----:B------:R-:W-:-:S03]  /*94d0*/  LOP3.LUT R3, R246, 0xffff, RZ, 0xc0, !PT ;  /* 0x0000fffff6037812 */ /* 0x000fc600078ec0ff */
[----:B------:R-:W-:Y:S02]  /*94e0*/  IMAD R13, R6, R5, R4 ;  /* 0x00000005060d7224 */ /* 0x000fe400078e0204 */
[----:B------:R-:W-:-:S04]  /*94f0*/  @P2 IMAD.HI.U32 R5, R10, c[0x0][0x4ec], RZ ;  /* 0x00013b000a052a27 */ /* 0x000fc800078e00ff */
[----:B------:R-:W-:-:S04]  /*9500*/  IMAD.WIDE.U32 R6, R6, R2, RZ ;  /* 0x0000000206067225 */ /* 0x000fc800078e00ff */
[----:B------:R-:W-:-:S04]  /*9510*/  IMAD.WIDE.U32 R8, R14, R3, RZ ;  /* 0x000000030e087225 */ /* 0x000fc800078e00ff */
[----:B------:R-:W-:Y:S01]  /*9520*/  IMAD.MOV.U32 R4, RZ, RZ, R10 ;  /* 0x000000ffff047224 */ /* 0x000fe200078e000a */
[----:B------:R-:W-:Y:S01]  /*9530*/  @P2 SHF.R.U32.HI R4, RZ, c[0x0][0x4f0], R5 ;  /* 0x00013c00ff042a19 */ /* 0x000fe20000011605 */
[----:B------:R-:W-:Y:S01]  /*9540*/  IMAD R12, R15, R3, RZ ;  /* 0x000000030f0c7224 */ /* 0x000fe200078e02ff */
[----:B----4-:R-:W-:Y:S02]  /*9550*/  SEL R5, R18, RZ, P3 ;  /* 0x000000ff12057207 */ /* 0x010fe40001800000 */
[----:B-----5:R-:W-:Y:S01]  /*9560*/  IADD3 R14, P1, P0, R6, R8, R0 ;  /* 0x00000008060e7210 */ /* 0x020fe2000783e000 */
[----:B------:R-:W-:Y:S01]  /*9570*/  IMAD.IADD R8, R9, 0x1, R12 ;  /* 0x0000000109087824 */ /* 0x000fe200078e020c */
[----:B------:R-:W-:Y:S01]  /*9580*/  SHF.R.S32.HI R18, RZ, 0x1f, R0 ;  /* 0x0000001fff127819 */ /* 0x000fe20000011400 */
[----:B------:R-:W-:Y:S02]  /*9590*/  IMAD.IADD R13, R7, 0x1, R13 ;  /* 0x00000001070d7824 */ /* 0x000fe400078e020d */
[----:B------:R-:W-:-:S02]  /*95a0*/  IMAD.MOV R9, RZ, RZ, -R4 ;  /* 0x000000ffff097224 */ /* 0x000fc400078e0a04 */
[-C--:B------:R-:W-:Y:S02]  /*95b0*/  IMAD R12, R17, R5.reuse, RZ ;  /* 0x00000005110c7224 */ /* 0x080fe400078e02ff */
[----:B------:R-:W-:Y:S01]  /*95c0*/  IMAD.WIDE.U32 R6, R16, R5, RZ ;  /* 0x0000000510067225 */ /* 0x000fe200078e00ff */
[----:B------:R-:W-:-:S03]  /*95d0*/  IADD3.X R13, R13, R8, R18, P1, P0 ;  /* 0x000000080d0d7210 */ /* 0x000fc60000fe0412 */
[----:B------:R-:W-:Y:S01]  /*95e0*/  IMAD R5, R9, c[0x0][0x4e8], R10 ;  /* 0x00013a0009057a24 */ /* 0x000fe200078e020a */
[----:B------:R-:W-:Y:S01]  /*95f0*/  IADD3 R6, P1, P0, R4, R14, R6 ;  /* 0x0000000e04067210 */ /* 0x000fe2000783e006 */
[----:B------:R-:W-:Y:S01]  /*9600*/  IMAD.IADD R12, R7, 0x1, R12 ;  /* 0x00000001070c7824 */ /* 0x000fe200078e020c */
[----:B------:R-:W-:Y:S01]  /*9610*/  SHF.R.S32.HI R7, RZ, 0x1f, R4 ;  /* 0x0000001fff077819 */ /* 0x000fe20000011404 */
[----:B------:R-:W-:Y:S01]  /*9620*/  IMAD R4, R21, R5, RZ ;  /* 0x0000000515047224 */ /* 0x000fe200078e02ff */
[----:B------:R-:W-:Y:S02]  /*9630*/  SHF.R.S32.HI R8, RZ, 0x1f, R5 ;  /* 0x0000001fff087819 */ /* 0x000fe40000011405 */
[----:B------:R-:W-:Y:S01]  /*9640*/  IADD3.X R7, R7, R13, R12, P1, P0 ;  /* 0x0000000d07077210 */ /* 0x000fe20000fe040c */
[----:B------:R-:W-:Y:S02]  /*9650*/  IMAD.MOV.U32 R9, RZ, RZ, c[0x0][0x4a8] ;  /* 0x00012a00ff097624 */ /* 0x000fe400078e00ff */
[----:B------:R-:W-:-:S02]  /*9660*/  IMAD R8, R20, R8, R4 ;  /* 0x0000000814087224 */ /* 0x000fc400078e0204 */
[----:B------:R-:W-:Y:S01]  /*9670*/  IMAD.WIDE.U32 R4, R20, R5, R6 ;  /* 0x0000000514047225 */ /* 0x000fe200078e0006 */
[----:B------:R-:W-:-:S03]  /*9680*/  SEL R6, R9, c[0x0][0x450], P3 ;  /* 0x0001140009067a07 */ /* 0x000fc60001800000 */
[----:B------:R-:W-:Y:S01]  /*9690*/  IMAD.MOV.U32 R7, RZ, RZ, c[0x0][0x4ac] ;  /* 0x00012b00ff077624 */ /* 0x000fe200078e00ff */
[----:B------:R-:W-:Y:S01]  /*96a0*/  LEA R6, P0, R4, R6, 0x2 ;  /* 0x0000000604067211 */ /* 0x000fe200078010ff */
[----:B------:R-:W-:-:S03]  /*96b0*/  IMAD.IADD R5, R5, 0x1, R8 ;  /* 0x0000000105057824 */ /* 0x000fc600078e0208 */
[----:B------:R-:W-:-:S04]  /*96c0*/  SEL R7, R7, c[0x0][0x454], P3 ;  /* 0x0001150007077a07 */ /* 0x000fc80001800000 */
[----:B------:R-:W-:Y:S01]  /*96d0*/  LEA.HI.X R5, R4, R7, R5, 0x2, P0 ;  /* 0x0000000704057211 */ /* 0x000fe200000f1405 */
[----:B------:R-:W-:Y:S04]  /*96e0*/  SHFL.IDX PT, R14, R6, RZ, 0x1c1f ;  /* 0x001c1fff060e7589 */ /* 0x000fe800000e0000 */
[----:B------:R-:W1:Y:S04]  /*96f0*/  SHFL.IDX PT, R15, R5, RZ, 0x1c1f ;  /* 0x001c1fff050f7589 */ /* 0x000e6800000e0000 */
[----:B------:R-:W-:Y:S04]  /*9700*/  SHFL.IDX PT, R12, R6, 0x1, 0x1c1f ;  /* 0x003c1f00060c7f89 */ /* 0x000fe800000e0000 */
[----:B------:R-:W2:Y:S04]  /*9710*/  SHFL.IDX PT, R13, R5, 0x1, 0x1c1f ;  /* 0x003c1f00050d7f89 */ /* 0x000ea800000e0000 */
[----:B------:R-:W-:Y:S04]  /*9720*/  SHFL.IDX PT, R8, R6, 0x2, 0x1c1f ;  /* 0x005c1f0006087f89 */ /* 0x000fe800000e0000 */
[----:B------:R-:W3:Y:S04]  /*9730*/  SHFL.IDX PT, R9, R5, 0x2, 0x1c1f ;  /* 0x005c1f0005097f89 */ /* 0x000ee800000e0000 */
[----:B------:R4:W-:Y:S01]  /*9740*/  SHFL.IDX PT, R7, R5, 0x3, 0x1c1f ;  /* 0x007c1f0005077f89 */ /* 0x0009e200000e0000 */
[----:B------:R-:W-:-:S03]  /*9750*/  IMAD R4, R11, c[0x0][0x4e8], RZ ;  /* 0x00013a000b047a24 */ /* 0x000fc600078e02ff */
[----:B------:R-:W1:Y:S01]  /*9760*/  SHFL.IDX PT, R6, R6, 0x3, 0x1c1f ;  /* 0x007c1f0006067f89 */ /* 0x000e6200000e0000 */
[----:B------:R-:W-:Y:S01]  /*9770*/  LOP3.LUT P0, RZ, R25, 0x3, RZ, 0xc0, !PT ;  /* 0x0000000319ff7812 */ /* 0x000fe2000780c0ff */
[----:B----4-:R-:W-:-:S05]  /*9780*/  IMAD R5, R245, 0x80, R75 ;  /* 0x00000080f5057824 */ /* 0x010fca00078e024b */
[C---:B------:R-:W-:Y:S02]  /*9790*/  IADD3 R17, R5.reuse, 0x8, RZ ;  /* 0x0000000805117810 */ /* 0x040fe40007ffe0ff */
[C---:B------:R-:W-:Y:S02]  /*97a0*/  IADD3 R16, R5.reuse, 0x40, RZ ;  /* 0x0000004005107810 */ /* 0x040fe40007ffe0ff */
[C---:B------:R-:W-:Y:S02]  /*97b0*/  IADD3 R11, R5.reuse, 0x48, RZ ;  /* 0x00000048050b7810 */ /* 0x040fe40007ffe0ff */
[-C--:B------:R-:W-:Y:S02]  /*97c0*/  ISETP.GE.OR P5, PT, R5, R4.reuse, P0 ;  /* 0x000000040500720c */ /* 0x080fe400007a6670 */
[-C--:B------:R-:W-:Y:S02]  /*97d0*/  ISETP.GE.OR P4, PT, R17, R4.reuse, P0 ;  /* 0x000000041100720c */ /* 0x080fe40000786670 */
[----:B------:R-:W-:-:S02]  /*97e0*/  ISETP.GE.OR P1, PT, R16, R4, P0 ;  /* 0x000000041000720c */ /* 0x000fc40000726670 */
[----:B------:R-:W-:-:S07]  /*97f0*/  ISETP.GE.OR P0, PT, R11, R4, P0 ;  /* 0x000000040b00720c */ /* 0x000fce0000706670 */
[----:B-1----:R1:W-:Y:S01]  /*9800*/  @!P5 ST.E [R14.64], R22 ;  /* 0x000000160e00d985 */ /* 0x0023e2000c101906 */
[----:B------:R-:W-:-:S03]  /*9810*/  ISETP.GE.AND P5, PT, R11, R4, PT ;  /* 0x000000040b00720c */ /* 0x000fc60003fa6270 */
[----:B--2---:R1:W-:Y:S01]  /*9820*/  @!P4 ST.E [R12.64], R23 ;  /* 0x000000170c00c985 */ /* 0x0043e2000c101906 */
[----:B------:R-:W-:-:S03]  /*9830*/  ISETP.GE.AND P4, PT, R16, R4, PT ;  /* 0x000000041000720c */ /* 0x000fc60003f86270 */
[----:B---3--:R1:W-:Y:S01]  /*9840*/  @!P1 ST.E [R8.64], R24 ;  /* 0x0000001808009985 */ /* 0x0083e2000c101906 */
[----:B------:R-:W-:-:S03]  /*9850*/  ISETP.GE.AND P1, PT, R5, R4, PT ;  /* 0x000000040500720c */ /* 0x000fc60003f26270 */
[----:B------:R1:W-:Y:S01]  /*9860*/  @!P0 ST.E [R6.64], R19 ;  /* 0x0000001306008985 */ /* 0x0003e2000c101906 */
[----:B------:R-:W-:Y:S01]  /*9870*/  ISETP.GE.AND P0, PT, R17, R4, PT ;  /* 0x000000041100720c */ /* 0x000fe20003f06270 */
[----:B------:R-:W-:Y:S05]  /*9880*/  @P3 BRA `(.L_x_84) ;  /* 0x000008a000003947 */ /* 0x000fea0003800000 */
[----:B------:R-:W2:Y:S01]  /*9890*/  LDL R20, [R1+0x3c] ;  /* 0x00003c0001147983 */ /* 0x000ea20000100800 */
[----:B------:R-:W-:Y:S01]  /*98a0*/  IMAD R5, R18, c[0x0][0x3a0], RZ ;  /* 0x0000e80012057a24 */ /* 0x000fe200078e02ff */
[----:B-1----:R-:W-:Y:S01]  /*98b0*/  LEA R8, R227, R230, 0x5 ;  /* 0x000000e6e3087211 */ /* 0x002fe200078e28ff */
[----:B------:R-:W-:-:S03]  /*98c0*/  IMAD.WIDE.U32 R6, R0, c[0x0][0x3a0], RZ ;  /* 0x0000e80000067a25 */ /* 0x000fc600078e00ff */
[----:B------:R-:W-:Y:S01]  /*98d0*/  LEA R8, R245, R8, 0x7 ;  /* 0x00000008f5087211 */ /* 0x000fe200078e38ff */
[----:B------:R-:W-:-:S03]  /*98e0*/  IMAD R0, R0, c[0x0][0x3a4], R5 ;  /* 0x0000e90000007a24 */ /* 0x000fc600078e0205 */
[----:B------:R-:W-:Y:S01]  /*98f0*/  MOV R5, R8 ;  /* 0x0000000800057202 */ /* 0x000fe20000000f00 */
[----:B------:R-:W-:Y:S01]  /*9900*/  @P2 IMAD.HI.U32 R9, R8, c[0x0][0x4ec], RZ ;  /* 0x00013b0008092a27 */ /* 0x000fe200078e00ff */
[----:B------:R-:W-:Y:S02]  /*9910*/  IADD3 R7, R7, R0, RZ ;  /* 0x0000000007077210 */ /* 0x000fe40007ffe0ff */
[----:B------:R-:W-:Y:S02]  /*9920*/  SHF.R.S32.HI R0, RZ, 0x1f, R2 ;  /* 0x0000001fff007819 */ /* 0x000fe40000011402 */
[----:B------:R-:W-:Y:S01]  /*9930*/  @P2 SHF.R.U32.HI R5, RZ, c[0x0][0x4f0], R9 ;  /* 0x00013c00ff052a19 */ /* 0x000fe20000011609 */
[----:B------:R-:W-:-:S04]  /*9940*/  IMAD.WIDE.U32 R6, R3, c[0x0][0x3e8], R6 ;  /* 0x0000fa0003067a25 */ /* 0x000fc800078e0006 */
[----:B------:R-:W-:Y:S02]  /*9950*/  IMAD R7, R3, c[0x0][0x3ec], R7 ;  /* 0x0000fb0003077a24 */ /* 0x000fe400078e0207 */
[----:B------:R-:W-:-:S04]  /*9960*/  IMAD R3, R0, c[0x0][0x3f0], RZ ;  /* 0x0000fc0000037a24 */ /* 0x000fc800078e02ff */
[C---:B------:R-:W-:Y:S02]  /*9970*/  IMAD R9, R2.reuse, c[0x0][0x3f4], R3 ;  /* 0x0000fd0002097a24 */ /* 0x040fe400078e0203 */
[----:B------:R-:W-:Y:S01]  /*9980*/  IMAD.WIDE.U32 R2, R2, c[0x0][0x3f0], R6 ;  /* 0x0000fc0002027a25 */ /* 0x000fe200078e0006 */
[----:B------:R-:W-:-:S04]  /*9990*/  SHF.R.S32.HI R6, RZ, 0x1f, R5 ;  /* 0x0000001fff067819 */ /* 0x000fc80000011405 */
[----:B------:R-:W-:Y:S01]  /*99a0*/  IADD3 R3, R3, R9, RZ ;  /* 0x0000000903037210 */ /* 0x000fe20007ffe0ff */
[----:B------:R-:W-:-:S04]  /*99b0*/  IMAD R6, R6, c[0x0][0x3e0], RZ ;  /* 0x0000f80006067a24 */ /* 0x000fc800078e02ff */
[C---:B------:R-:W-:Y:S02]  /*99c0*/  IMAD R6, R5.reuse, c[0x0][0x3e4], R6 ;  /* 0x0000f90005067a24 */ /* 0x040fe400078e0206 */
[----:B------:R-:W-:-:S05]  /*99d0*/  IMAD.WIDE.U32 R2, R5, c[0x0][0x3e0], R2 ;  /* 0x0000f80005027a25 */ /* 0x000fca00078e0002 */
[----:B------:R-:W-:Y:S02]  /*99e0*/  IADD3 R3, R3, R6, RZ ;  /* 0x0000000603037210 */ /* 0x000fe40007ffe0ff */
[----:B--2---:R-:W-:-:S05]  /*99f0*/  SHF.L.U32 R0, R20, 0x1, RZ ;  /* 0x0000000114007819 */ /* 0x004fca00000006ff */
[----:B------:R-:W1:Y:S04]  /*9a00*/  LDS.128 R24, [R0+0x80] ;  /* 0x0000800000187984 */ /* 0x000e680000000c00 */
[----:B------:R-:W2:Y:S04]  /*9a10*/  LDS.128 R36, [R0+0x880] ;  /* 0x0008800000247984 */ /* 0x000ea80000000c00 */
[----:B------:R-:W3:Y:S04]  /*9a20*/  LDS.128 R48, [R0+0x1080] ;  /* 0x0010800000307984 */ /* 0x000ee80000000c00 */
[----:B------:R-:W4:Y:S04]  /*9a30*/  LDS.128 R60, [R0+0x1880] ;  /* 0x00188000003c7984 */ /* 0x000f280000000c00 */
[----:B------:R-:W1:Y:S04]  /*9a40*/  LDS.128 R20, [R0+0x2080] ;  /* 0x0020800000147984 */ /* 0x000e680000000c00 */
[----:B------:R-:W1:Y:S04]  /*9a50*/  LDS.128 R32, [R0+0x2880] ;  /* 0x0028800000207984 */ /* 0x000e680000000c00 */
[----:B------:R-:W1:Y:S04]  /*9a60*/  LDS.128 R44, [R0+0x3080] ;  /* 0x00308000002c7984 */ /* 0x000e680000000c00 */
[----:B------:R-:W1:Y:S04]  /*9a70*/  LDS.128 R56, [R0+0x3880] ;  /* 0x0038800000387984 */ /* 0x000e680000000c00 */
[----:B------:R-:W1:Y:S04]  /*9a80*/  LDS.128 R16, [R0+0x4080] ;  /* 0x0040800000107984 */ /* 0x000e680000000c00 */
[----:B------:R-:W1:Y:S04]  /*9a90*/  LDS.128 R28, [R0+0x4880] ;  /* 0x00488000001c7984 */ /* 0x000e680000000c00 */
[----:B------:R-:W1:Y:S04]  /*9aa0*/  LDS.128 R40, [R0+0x5080] ;  /* 0x0050800000287984 */ /* 0x000e680000000c00 */
[----:B------:R5:W1:Y:S02]  /*9ab0*/  LDS.128 R52, [R0+0x5880] ;  /* 0x0058800000347984 */ /* 0x000a640000000c00 */
[----:B-----5:R-:W-:-:S05]  /*9ac0*/  IADD3 R0, -R5, RZ, RZ ;  /* 0x000000ff05007210 */ /* 0x020fca0007ffe1ff */
[----:B------:R-:W-:-:S04]  /*9ad0*/  IMAD R0, R0, c[0x0][0x4e8], R8 ;  /* 0x00013a0000007a24 */ /* 0x000fc800078e0208 */
[----:B------:R-:W-:Y:S01]  /*9ae0*/  IMAD.WIDE.U32 R2, R0, c[0x0][0x3d8], R2 ;  /* 0x0000f60000027a25 */ /* 0x000fe200078e0002 */
[----:B------:R-:W-:-:S04]  /*9af0*/  SHF.R.S32.HI R5, RZ, 0x1f, R0 ;  /* 0x0000001fff057819 */ /* 0x000fc80000011400 */
[----:B------:R-:W-:Y:S01]  /*9b00*/  LEA R12, P0, R2, c[0x0][0x380], 0x1 ;  /* 0x0000e000020c7a11 */ /* 0x000fe200078008ff */
[----:B------:R-:W-:-:S04]  /*9b10*/  IMAD R5, R5, c[0x0][0x3d8], RZ ;  /* 0x0000f60005057a24 */ /* 0x000fc800078e02ff */
[----:B------:R-:W-:-:S05]  /*9b20*/  IMAD R0, R0, c[0x0][0x3dc], R5 ;  /* 0x0000f70000007a24 */ /* 0x000fca00078e0205 */
[----:B------:R-:W-:-:S04]  /*9b30*/  IADD3 R0, R3, R0, RZ ;  /* 0x0000000003007210 */ /* 0x000fc80007ffe0ff */
[----:B------:R-:W-:Y:S01]  /*9b40*/  LEA.HI.X R10, R2, c[0x0][0x384], R0, 0x1, P0 ;  /* 0x0000e100020a7a11 */ /* 0x000fe200000f0c00 */
[----:B------:R-:W-:Y:S05]  /*9b50*/  BRA.DIV ~URZ, `(.L_x_85) ;  /* 0x000046c27f007947 */ /* 0x000fea000b800000 */
[----:B-1234-:R1:W2:Y:S02]  /*9b60*/  SHFL.IDX PT, R5, R10, RZ, 0x1c1f ;  /* 0x001c1fff0a057589 */ /* 0x01e2a400000e0000 */
.L_x_168:
[----:B------:R-:W-:Y:S05]  /*9b70*/  BRA.DIV ~URZ, `(.L_x_86) ;  /* 0x000047127f007947 */ /* 0x000fea000b800000 */
[----:B------:R3:W4:Y:S02]  /*9b80*/  SHFL.IDX PT, R0, R12, RZ, 0x1c1f ;  /* 0x001c1fff0c007589 */ /* 0x00072400000e0000 */
.L_x_169:
[----:B------:R-:W-:Y:S01]  /*9b90*/  LEA R11, R245, R230, 0x7 ;  /* 0x000000e6f50b7211 */ /* 0x000fe200078e38ff */
[----:B------:R-:W-:Y:S03]  /*9ba0*/  BSSY B0, `(.L_x_87) ;  /* 0x0000012000007945 */ /* 0x000fe60003800000 */
[----:B------:R-:W-:-:S13]  /*9bb0*/  ISETP.GE.AND P0, PT, R11, R4, PT ;  /* 0x000000040b00720c */ /* 0x000fda0003f06270 */
[----:B------:R-:W-:Y:S05]  /*9bc0*/  @P0 BRA `(.L_x_88) ;  /* 0x000000f000000947 */ /* 0x000fea0003800000 */
[----:B------:R-:W-:Y:S02]  /*9bd0*/  ISETP.GE.AND P5, PT, R196, c[0x0][0x3c8], PT ;  /* 0x0000f200c4007a0c */ /* 0x000fe40003fa6270 */
[----:B------:R-:W-:Y:S02]  /*9be0*/  ISETP.GE.AND P4, PT, R228, c[0x0][0x3c8], PT ;  /* 0x0000f200e4007a0c */ /* 0x000fe40003f86270 */
[----:B------:R-:W-:Y:S02]  /*9bf0*/  ISETP.GE.AND P3, PT, R229, c[0x0][0x3c8], PT ;  /* 0x0000f200e5007a0c */ /* 0x000fe40003f66270 */
[----:B------:R-:W-:Y:S02]  /*9c00*/  SHF.R.S32.HI R15, RZ, 0x1f, R196 ;  /* 0x0000001fff0f7819 */ /* 0x000fe400000114c4 */
[----:B------:R-:W-:Y:S02]  /*9c10*/  SHF.R.S32.HI R14, RZ, 0x1f, R228 ;  /* 0x0000001fff0e7819 */ /* 0x000fe400000114e4 */
[----:B------:R-:W-:-:S03]  /*9c20*/  SHF.R.S32.HI R13, RZ, 0x1f, R229 ;  /* 0x0000001fff0d7819 */ /* 0x000fc600000114e5 */
[-C--:B----4-:R-:W-:Y:S02]  /*9c30*/  @!P5 LEA R8, P2, R196, R0.reuse, 0x1 ;  /* 0x00000000c408d211 */ /* 0x090fe400078408ff */
[-C--:B------:R-:W-:Y:S02]  /*9c40*/  @!P4 LEA R6, P1, R228, R0.reuse, 0x1 ;  /* 0x00000000e406c211 */ /* 0x080fe400078208ff */
[C---:B------:R-:W-:Y:S02]  /*9c50*/  @!P3 LEA R2, P0, R229.reuse, R0, 0x1 ;  /* 0x00000000e502b211 */ /* 0x040fe400078008ff */
[-C--:B--2---:R-:W-:Y:S02]  /*9c60*/  @!P5 LEA.HI.X R9, R196, R5.reuse, R15, 0x1, P2 ;  /* 0x00000005c409d211 */ /* 0x084fe400010f0c0f */
[-C--:B------:R-:W-:Y:S02]  /*9c70*/  @!P4 LEA.HI.X R7, R228, R5.reuse, R14, 0x1, P1 ;  /* 0x00000005e407c211 */ /* 0x080fe400008f0c0e */
[----:B------:R-:W-:Y:S01]  /*9c80*/  @!P3 LEA.HI.X R3, R229, R5, R13, 0x1, P0 ;  /* 0x00000005e503b211 */ /* 0x000fe200000f0c0d */
[----:B------:R2:W-:Y:S04]  /*9c90*/  @!P5 ST.E.128 [R8.64], R24 ;  /* 0x000000180800d985 */ /* 0x0005e8000c101d06 */
[----:B------:R2:W-:Y:S04]  /*9ca0*/  @!P4 ST.E.128 [R6.64], R20 ;  /* 0x000000140600c985 */ /* 0x0005e8000c101d06 */
[----:B------:R2:W-:Y:S02]  /*9cb0*/  @!P3 ST.E.128 [R2.64], R16 ;  /* 0x000000100200b985 */ /* 0x0005e4000c101d06 */
.L_x_88:
[----:B------:R-:W-:Y:S05]  /*9cc0*/  BSYNC B0 ;  /* 0x0000000000007941 */ /* 0x000fea0003800000 */
.L_x_87:
[----:B------:R-:W-:Y:S05]  /*9cd0*/  BRA.DIV ~URZ, `(.L_x_89) ;  /* 0x000046227f007947 */ /* 0x000fea000b800000 */
[----:B--2---:R2:W1:Y:S04]  /*9ce0*/  SHFL.IDX PT, R5, R10, 0x1, 0x1c1f ;  /* 0x003c1f000a057f89 */ /* 0x00446800000e0000 */
[----:B----4-:R2:W4:Y:S02]  /*9cf0*/  SHFL.IDX PT, R0, R12, 0x1, 0x1c1f ;  /* 0x003c1f000c007f89 */ /* 0x01052400000e0000 */
.L_x_170:
[----:B------:R-:W-:Y:S01]  /*9d00*/  IADD3 R2, R11, 0x20, RZ ;  /* 0x000000200b027810 */ /* 0x000fe20007ffe0ff */
        /* <DEDUP_REMOVED lines=12> */
[-C--:B-1----:R-:W-:Y:S02]  /*9dd0*/  @!P2 LEA.HI.X R9, R196, R5.reuse, R15, 0x1, P5 ;  /* 0x00000005c409a211 */ /* 0x082fe400028f0c0f */
[-C--:B------:R-:W-:Y:S02]  /*9de0*/  @!P1 LEA.HI.X R7, R228, R5.reuse, R14, 0x1, P4 ;  /* 0x00000005e4079211 */ /* 0x080fe400020f0c0e */
[----:B------:R-:W-:Y:S01]  /*9df0*/  @!P0 LEA.HI.X R3, R229, R5, R13, 0x1, P3 ;  /* 0x00000005e5038211 */ /* 0x000fe200018f0c0d */
[----:B------:R1:W-:Y:S04]  /*9e00*/  @!P2 ST.E.128 [R8.64], R36 ;  /* 0x000000240800a985 */ /* 0x0003e8000c101d06 */
[----:B------:R1:W-:Y:S04]  /*9e10*/  @!P1 ST.E.128 [R6.64], R32 ;  /* 0x0000002006009985 */ /* 0x0003e8000c101d06 */
[----:B------:R1:W-:Y:S02]  /*9e20*/  @!P0 ST.E.128 [R2.64], R28 ;  /* 0x0000001c02008985 */ /* 0x0003e4000c101d06 */
.L_x_91:
[----:B------:R-:W-:Y:S05]  /*9e30*/  BSYNC B0 ;  /* 0x0000000000007941 */ /* 0x000fea0003800000 */
.L_x_90:
[----:B------:R-:W-:Y:S05]  /*9e40*/  BRA.DIV ~URZ, `(.L_x_92) ;  /* 0x000045827f007947 */ /* 0x000fea000b800000 */
[----:B-1----:R1:W2:Y:S02]  /*9e50*/  SHFL.IDX PT, R5, R10, 0x2, 0x1c1f ;  /* 0x005c1f000a057f89 */ /* 0x0022a400000e0000 */
.L_x_171:
[----:B------:R-:W-:Y:S05]  /*9e60*/  BRA.DIV ~URZ, `(.L_x_93) ;  /* 0x000045d27f007947 */ /* 0x000fea000b800000 */
[----:B----4-:R4:W1:Y:S02]  /*9e70*/  SHFL.IDX PT, R0, R12, 0x2, 0x1c1f ;  /* 0x005c1f000c007f89 */ /* 0x01086400000e0000 */
.L_x_172:
        /* <DEDUP_REMOVED lines=10> */
[-C--:B-1----:R-:W-:Y:S02]  /*9f20*/  @!P2 LEA R8, P5, R196, R0.reuse, 0x1 ;  /* 0x00000000c408a211 */ /* 0x082fe400078a08ff */
        /* <DEDUP_REMOVED lines=8> */
.L_x_95:
[----:B------:R-:W-:Y:S05]  /*9fb0*/  BSYNC B0 ;  /* 0x0000000000007941 */ /* 0x000fea0003800000 */
.L_x_94:
[----:B------:R-:W-:Y:S05]  /*9fc0*/  BRA.DIV ~URZ, `(.L_x_96) ;  /* 0x000044e27f007947 */ /* 0x000fea000b800000 */
[----:B-1----:R1:W3:Y:S04]  /*9fd0*/  SHFL.IDX PT, R6, R10, 0x3, 0x1c1f ;  /* 0x007c1f000a067f89 */ /* 0x0022e800000e0000 */
[----:B------:R1:W4:Y:S02]  /*9fe0*/  SHFL.IDX PT, R0, R12, 0x3, 0x1c1f ;  /* 0x007c1f000c007f89 */ /* 0x00032400000e0000 */
.L_x_173:
[----:B------:R-:W-:-:S04]  /*9ff0*/  IADD3 R2, R11, 0x60, RZ ;  /* 0x000000600b027810 */ /* 0x000fc80007ffe0ff */
[----:B------:R-:W-:-:S13]  /*a000*/  ISETP.GE.AND P0, PT, R2, R4, PT ;  /* 0x000000040200720c */ /* 0x000fda0003f06270 */
[----:B------:R-:W-:Y:S05]  /*a010*/  @P0 BRA `(.L_x_97) ;  /* 0x0000228000000947 */ /* 0x000fea0003800000 */
[----:B------:R-:W-:Y:S02]  /*a020*/  ISETP.GE.AND P1, PT, R196, c[0x0][0x3c8], PT ;  /* 0x0000f200c4007a0c */ /* 0x000fe40003f26270 */
[----:B------:R-:W-:Y:S02]  /*a030*/  ISETP.GE.AND P0, PT, R228, c[0x0][0x3c8], PT ;  /* 0x0000f200e4007a0c */ /* 0x000fe40003f06270 */
[----:B------:R-:W-:Y:S02]  /*a040*/  SHF.R.S32.HI R8, RZ, 0x1f, R196 ;  /* 0x0000001fff087819 */ /* 0x000fe400000114c4 */
[----:B------:R-:W-:-:S07]  /*a050*/  SHF.R.S32.HI R7, RZ, 0x1f, R228 ;  /* 0x0000001fff077819 */ /* 0x000fce00000114e4 */
[-C--:B----4-:R-:W-:Y:S02]  /*a060*/  @!P1 LEA R4, P3, R196, R0.reuse, 0x1 ;  /* 0x00000000c4049211 */ /* 0x090fe400078608ff */
[----:B------:R-:W-:Y:S02]  /*a070*/  @!P0 LEA R2, P2, R228, R0, 0x1 ;  /* 0x00000000e4028211 */ /* 0x000fe400078408ff */
[-C--:B--23--:R-:W-:Y:S02]  /*a080*/  @!P1 LEA.HI.X R5, R196, R6.reuse, R8, 0x1, P3 ;  /* 0x00000006c4059211 */ /* 0x08cfe400018f0c08 */
[----:B------:R-:W-:-:S03]  /*a090*/  @!P0 LEA.HI.X R3, R228, R6, R7, 0x1, P2 ;  /* 0x00000006e4038211 */ /* 0x000fc600010f0c07 */
[----:B------:R2:W-:Y:S04]  /*a0a0*/  @!P1 ST.E.128 [R4.64], R60 ;  /* 0x0000003c04009985 */ /* 0x0005e8000c101d06 */
[----:B------:R2:W-:Y:S01]  /*a0b0*/  @!P0 ST.E.128 [R2.64], R56 ;  /* 0x0000003802008985 */ /* 0x0005e2000c101d06 */
[----:B------:R-:W-:-:S13]  /*a0c0*/  ISETP.GE.AND P0, PT, R229, c[0x0][0x3c8], PT ;  /* 0x0000f200e5007a0c */ /* 0x000fda0003f06270 */
[----:B------:R-:W-:Y:S05]  /*a0d0*/  @P0 BRA `(.L_x_97) ;  /* 0x000021c000000947 */ /* 0x000fea0003800000 */
[----:B------:R-:W-:Y:S02]  /*a0e0*/  SHF.R.S32.HI R7, RZ, 0x1f, R229 ;  /* 0x0000001fff077819 */ /* 0x000fe400000114e5 */
[----:B--2---:R-:W-:-:S04]  /*a0f0*/  LEA R2, P0, R229, R0, 0x1 ;  /* 0x00000000e5027211 */ /* 0x004fc800078008ff */
[----:B------:R-:W-:-:S05]  /*a100*/  LEA.HI.X R3, R229, R6, R7, 0x1, P0 ;  /* 0x00000006e5037211 */ /* 0x000fca00000f0c07 */
[----:B------:R2:W-:Y:S01]  /*a110*/  ST.E.128 [R2.64], R52 ;  /* 0x0000003402007985 */ /* 0x0005e2000c101d06 */
[----:B------:R-:W-:Y:S05]  /*a120*/  BRA `(.L_x_97) ;  /* 0x0000217000007947 */ /* 0x000fea0003800000 */
.L_x_84:
[----:B-1----:R-:W2:Y:S01]  /*a130*/  LDL.LU R8, [R1+0x38] ;  /* 0x0000380001087983 */ /* 0x002ea20000300800 */
[----:B------:R-:W-:Y:S02]  /*a140*/  IMAD R6, R18, c[0x0][0x408], RZ ;  /* 0x0001020012067a24 */ /* 0x000fe400078e02ff */
[----:B------:R-:W-:-:S04]  /*a150*/  IMAD.WIDE.U32 R4, R0, c[0x0][0x408], RZ ;  /* 0x0001020000047a25 */ /* 0x000fc800078e00ff */
[----:B------:R-:W-:Y:S02]  /*a160*/  IMAD R0, R0, c[0x0][0x40c], R6 ;  /* 0x0001030000007a24 */ /* 0x000fe400078e0206 */
[----:B------:R-:W-:-:S03]  /*a170*/  @P2 IMAD.HI.U32 R7, R10, c[0x0][0x4ec], RZ ;  /* 0x00013b000a072a27 */ /* 0x000fc600078e00ff */
[----:B------:R-:W-:Y:S02]  /*a180*/  IADD3 R5, R5, R0, RZ ;  /* 0x0000000005057210 */ /* 0x000fe40007ffe0ff */
[----:B------:R-:W-:-:S03]  /*a190*/  SHF.R.S32.HI R0, RZ, 0x1f, R2 ;  /* 0x0000001fff007819 */ /* 0x000fc60000011402 */
[----:B------:R-:W-:-:S04]  /*a1a0*/  IMAD.WIDE.U32 R4, R3, c[0x0][0x438], R4 ;  /* 0x00010e0003047a25 */ /* 0x000fc800078e0004 */
[----:B------:R-:W-:Y:S02]  /*a1b0*/  IMAD R0, R0, c[0x0][0x440], RZ ;  /* 0x0001100000007a24 */ /* 0x000fe400078e02ff */
[----:B------:R-:W-:Y:S02]  /*a1c0*/  IMAD R5, R3, c[0x0][0x43c], R5 ;  /* 0x00010f0003057a24 */ /* 0x000fe400078e0205 */
[C---:B------:R-:W-:Y:S01]  /*a1d0*/  IMAD R6, R2.reuse, c[0x0][0x444], R0 ;  /* 0x0001110002067a24 */ /* 0x040fe200078e0200 */
[----:B------:R-:W-:Y:S01]  /*a1e0*/  MOV R0, R10 ;  /* 0x0000000a00007202 */ /* 0x000fe20000000f00 */
[----:B------:R-:W-:Y:S01]  /*a1f0*/  IMAD.WIDE.U32 R2, R2, c[0x0][0x440], R4 ;  /* 0x0001100002027a25 */ /* 0x000fe200078e0004 */
[----:B------:R-:W-:-:S04]  /*a200*/  @P2 SHF.R.U32.HI R0, RZ, c[0x0][0x4f0], R7 ;  /* 0x00013c00ff002a19 */ /* 0x000fc80000011607 */
[----:B------:R-:W-:Y:S02]  /*a210*/  IADD3 R3, R3, R6, RZ ;  /* 0x0000000603037210 */ /* 0x000fe40007ffe0ff */
[----:B------:R-:W-:Y:S02]  /*a220*/  SHF.R.S32.HI R5, RZ, 0x1f, R0 ;  /* 0x0000001fff057819 */ /* 0x000fe40000011400 */
[----:B------:R-:W-:-:S03]  /*a230*/  IADD3 R4, -R0, RZ, RZ ;  /* 0x000000ff00047210 */ /* 0x000fc60007ffe1ff */
[----:B------:R-:W-:Y:S02]  /*a240*/  IMAD R5, R5, c[0x0][0x430], RZ ;  /* 0x00010c0005057a24 */ /* 0x000fe400078e02ff */
[----:B------:R-:W-:Y:S02]  /*a250*/  IMAD R4, R4, c[0x0][0x4e8], R10 ;  /* 0x00013a0004047a24 */ /* 0x000fe400078e020a */
[----:B------:R-:W-:Y:S02]  /*a260*/  IMAD R5, R0, c[0x0][0x434], R5 ;  /* 0x00010d0000057a24 */ /* 0x000fe400078e0205 */
[----:B--2---:R-:W-:-:S04]  /*a270*/  IMAD.WIDE.U32 R2, R8, c[0x0][0x448], R2 ;  /* 0x0001120008027a25 */ /* 0x004fc800078e0002 */
[----:B------:R-:W-:-:S04]  /*a280*/  IMAD R3, R8, c[0x0][0x44c], R3 ;  /* 0x0001130008037a24 */ /* 0x000fc800078e0203 */
[----:B------:R-:W-:Y:S01]  /*a290*/  IMAD.WIDE.U32 R2, R0, c[0x0][0x430], R2 ;  /* 0x00010c0000027a25 */ /* 0x000fe200078e0002 */
[----:B------:R-:W-:-:S04]  /*a2a0*/  SHF.R.S32.HI R0, RZ, 0x1f, R4 ;  /* 0x0000001fff007819 */ /* 0x000fc80000011404 */
[----:B------:R-:W-:Y:S01]  /*a2b0*/  IADD3 R3, R3, R5, RZ ;  /* 0x0000000503037210 */ /* 0x000fe20007ffe0ff */
[----:B------:R-:W-:-:S04]  /*a2c0*/  IMAD R0, R0, c[0x0][0x428], RZ ;  /* 0x00010a0000007a24 */ /* 0x000fc800078e02ff */
[----:B------:R-:W-:-:S04]  /*a2d0*/  IMAD.WIDE.U32 R2, R4, c[0x0][0x428], R2 ;  /* 0x00010a0004027a25 */ /* 0x000fc800078e0002 */
[----:B------:R-:W-:Y:S01]  /*a2e0*/  IMAD R4, R4, c[0x0][0x42c], R0 ;  /* 0x00010b0004047a24 */ /* 0x000fe200078e0200 */
[----:B------:R-:W-:-:S04]  /*a2f0*/  LEA R12, P2, R2, c[0x0][0x400], 0x2 ;  /* 0x00010000020c7a11 */ /* 0x000fc800078410ff */
[----:B------:R-:W-:-:S04]  /*a300*/  IADD3 R4, R3, R4, RZ ;  /* 0x0000000403047210 */ /* 0x000fc80007ffe0ff */
[----:B------:R-:W-:Y:S01]  /*a310*/  LEA.HI.X R5, R2, c[0x0][0x404], R4, 0x2, P2 ;  /* 0x0001010002057a11 */ /* 0x000fe200010f1404 */
[----:B------:R-:W-:Y:S05]  /*a320*/  BRA.DIV ~URZ, `(.L_x_98) ;  /* 0x000042527f007947 */ /* 0x000fea000b800000 */
[----:B------:R1:W2:Y:S02]  /*a330*/  SHFL.IDX PT, R4, R5, RZ, 0x1c1f ;  /* 0x001c1fff05047589 */ /* 0x0002a400000e0000 */
.L_x_174:
[----:B------:R-:W-:Y:S05]  /*a340*/  BRA.DIV ~URZ, `(.L_x_99) ;  /* 0x000042a27f007947 */ /* 0x000fea000b800000 */
[----:B------:R3:W4:Y:S02]  /*a350*/  SHFL.IDX PT, R0, R12, RZ, 0x1c1f ;  /* 0x001c1fff0c007589 */ /* 0x00072400000e0000 */
.L_x_175:
[----:B------:R-:W-:Y:S01]  /*a360*/  BSSY B0, `(.L_x_100) ;  /* 0x0000046000007945 */ /* 0x000fe20003800000 */
[----:B------:R-:W-:Y:S05]  /*a370*/  @P1 BRA `(.L_x_101) ;  /* 0x0000044000001947 */ /* 0x000fea0003800000 */
[----:B------:R-:W5:Y:S04]  /*a380*/  LDL R6, [R1+0x2c] ;  /* 0x00002c0001067983 */ /* 0x000f680000100800 */
[----:B---3--:R-:W3:Y:S04]  /*a390*/  LDL R21, [R1+0x18] ;  /* 0x0000180001157983 */ /* 0x008ee80000100800 */
[----:B----4-:R-:W4:Y:S04]  /*a3a0*/  LDL R19, [R1+0x14] ;  /* 0x0000140001137983 */ /* 0x010f280000100800 */
[----:B--2---:R-:W2:Y:S04]  /*a3b0*/  LDL R22, [R1+0x58] ;  /* 0x0000580001167983 */ /* 0x004ea80000100800 */
[----:B------:R-:W2:Y:S04]  /*a3c0*/  LDL R17, [R1+0x10] ;  /* 0x0000100001117983 */ /* 0x000ea80000100800 */
[----:B------:R-:W2:Y:S04]  /*a3d0*/  LDL R15, [R1+0xc] ;  /* 0x00000c00010f7983 */ /* 0x000ea80000100800 */
[----:B------:R-:W2:Y:S04]  /*a3e0*/  LDL R20, [R1+0x54] ;  /* 0x0000540001147983 */ /* 0x000ea80000100800 */
[----:B------:R-:W2:Y:S04]  /*a3f0*/  LDL R8, [R1+0x8] ;  /* 0x0000080001087983 */ /* 0x000ea80000100800 */
[----:B------:R-:W2:Y:S04]  /*a400*/  LDL R18, [R1+0x50] ;  /* 0x0000500001127983 */ /* 0x000ea80000100800 */
[----:B------:R-:W2:Y:S04]  /*a410*/  LDL R16, [R1+0x4c] ;  /* 0x00004c0001107983 */ /* 0x000ea80000100800 */
[----:B------:R-:W2:Y:S04]  /*a420*/  LDL R13, [R1+0x4] ;  /* 0x00000400010d7983 */ /* 0x000ea80000100800 */
[----:B------:R-:W2:Y:S04]  /*a430*/  LDL R10, [R1] ;  /* 0x00000000010a7983 */ /* 0x000ea80000100800 */
[----:B------:R-:W2:Y:S04]  /*a440*/  LDL R9, [R1+0x48] ;  /* 0x0000480001097983 */ /* 0x000ea80000100800 */
[----:B------:R-:W2:Y:S04]  /*a450*/  LDL R14, [R1+0x44] ;  /* 0x00004400010e7983 */ /* 0x000ea80000100800 */
[----:B------:R-:W2:Y:S01]  /*a460*/  LDL R11, [R1+0x40] ;  /* 0x00004000010b7983 */ /* 0x000ea20000100800 */
[----:B-----5:R-:W-:-:S02]  /*a470*/  ISETP.GE.AND P6, PT, R6, c[0x0][0x3c8], PT ;  /* 0x0000f20006007a0c */ /* 0x020fc40003fc6270 */
[----:B---3--:R-:W-:Y:S02]  /*a480*/  ISETP.GE.AND P3, PT, R21, c[0x0][0x3c8], PT ;  /* 0x0000f20015007a0c */ /* 0x008fe40003f66270 */
[----:B----4-:R-:W-:-:S09]  /*a490*/  ISETP.GE.AND P1, PT, R19, c[0x0][0x3c8], PT ;  /* 0x0000f20013007a0c */ /* 0x010fd20003f26270 */
[----:B------:R-:W-:Y:S02]  /*a4a0*/  @!P6 IMAD.MOV.U32 R2, RZ, RZ, R0 ;  /* 0x000000ffff02e224 */ /* 0x000fe400078e0000 */
[----:B------:R-:W-:-:S04]  /*a4b0*/  @!P6 IMAD.MOV.U32 R3, RZ, RZ, R4 ;  /* 0x000000ffff03e224 */ /* 0x000fc800078e0004 */
[----:B------:R-:W-:Y:S01]  /*a4c0*/  @!P6 IMAD.WIDE R6, R6, 0x4, R2 ;  /* 0x000000040606e825 */ /* 0x000fe200078e0202 */
[----:B------:R-:W-:-:S04]  /*a4d0*/  @!P3 LEA R2, P2, R21, R0, 0x2 ;  /* 0x000000001502b211 */ /* 0x000fc800078410ff */
[----:B------:R3:W-:Y:S01]  /*a4e0*/  @!P6 ST.E.64 [R6.64], R116 ;  /* 0x000000740600e985 */ /* 0x0007e2000c101b06 */
[----:B--2---:R-:W-:Y:S02]  /*a4f0*/  @!P3 LEA.HI.X R3, R21, R4, R22, 0x2, P2 ;  /* 0x000000041503b211 */ /* 0x004fe400010f1416 */
[----:B------:R-:W-:-:S03]  /*a500*/  ISETP.GE.AND P6, PT, R17, c[0x0][0x3c8], PT ;  /* 0x0000f20011007a0c */ /* 0x000fc60003fc6270 */
[----:B------:R2:W-:Y:S01]  /*a510*/  @!P3 ST.E.64 [R2.64], R132 ;  /* 0x000000840200b985 */ /* 0x0005e2000c101b06 */
[----:B------:R-:W-:Y:S02]  /*a520*/  ISETP.GE.AND P3, PT, R15, c[0x0][0x3c8], PT ;  /* 0x0000f2000f007a0c */ /* 0x000fe40003f66270 */
[----:B---3--:R-:W-:-:S04]  /*a530*/  @!P1 LEA R6, P2, R19, R0, 0x2 ;  /* 0x0000000013069211 */ /* 0x008fc800078410ff */
[----:B------:R-:W-:-:S03]  /*a540*/  @!P1 LEA.HI.X R7, R19, R4, R20, 0x2, P2 ;  /* 0x0000000413079211 */ /* 0x000fc600010f1414 */
[C---:B--2---:R-:W-:Y:S02]  /*a550*/  @!P6 LEA R2, P2, R17.reuse, R0, 0x2 ;  /* 0x000000001102e211 */ /* 0x044fe400078410ff */
[----:B------:R2:W-:Y:S01]  /*a560*/  @!P1 ST.E.64 [R6.64], R128 ;  /* 0x0000008006009985 */ /* 0x0005e2000c101b06 */
[----:B------:R-:W-:Y:S02]  /*a570*/  ISETP.GE.AND P1, PT, R8, c[0x0][0x3c8], PT ;  /* 0x0000f20008007a0c */ /* 0x000fe40003f26270 */
[----:B------:R-:W-:-:S05]  /*a580*/  @!P6 LEA.HI.X R3, R17, R4, R18, 0x2, P2 ;  /* 0x000000041103e211 */ /* 0x000fca00010f1412 */
[----:B------:R3:W-:Y:S01]  /*a590*/  @!P6 ST.E.64 [R2.64], R124 ;  /* 0x0000007c0200e985 */ /* 0x0007e2000c101b06 */
[----:B------:R-:W-:Y:S02]  /*a5a0*/  ISETP.GE.AND P6, PT, R13, c[0x0][0x3c8], PT ;  /* 0x0000f2000d007a0c */ /* 0x000fe40003fc6270 */
[----:B--2---:R-:W-:-:S04]  /*a5b0*/  @!P3 LEA R6, P2, R15, R0, 0x2 ;  /* 0x000000000f06b211 */ /* 0x004fc800078410ff */
[----:B------:R-:W-:Y:S02]  /*a5c0*/  @!P3 LEA.HI.X R7, R15, R4, R16, 0x2, P2 ;  /* 0x000000040f07b211 */ /* 0x000fe400010f1410 */
[----:B---3--:R-:W-:-:S03]  /*a5d0*/  @!P1 LEA R2, P2, R8, R0, 0x2 ;  /* 0x0000000008029211 */ /* 0x008fc600078410ff */
[----:B------:R2:W-:Y:S01]  /*a5e0*/  @!P3 ST.E.64 [R6.64], R136 ;  /* 0x000000880600b985 */ /* 0x0005e2000c101b06 */
[----:B------:R-:W-:Y:S02]  /*a5f0*/  ISETP.GE.AND P3, PT, R10, c[0x0][0x3c8], PT ;  /* 0x0000f2000a007a0c */ /* 0x000fe40003f66270 */
[----:B------:R-:W-:Y:S02]  /*a600*/  @!P1 LEA.HI.X R3, R8, R4, R9, 0x2, P2 ;  /* 0x0000000408039211 */ /* 0x000fe400010f1409 */
[----:B------:R-:W-:-:S03]  /*a610*/  @!P6 LEA R8, P2, R13, R0, 0x2 ;  /* 0x000000000d08e211 */ /* 0x000fc600078410ff */
[----:B------:R3:W-:Y:S01]  /*a620*/  @!P1 ST.E.64 [R2.64], R156 ;  /* 0x0000009c02009985 */ /* 0x0007e2000c101b06 */
[----:B------:R-:W-:Y:S02]  /*a630*/  ISETP.GE.AND P1, PT, R252, c[0x0][0x3c8], PT ;  /* 0x0000f200fc007a0c */ /* 0x000fe40003f26270 */
[----:B------:R-:W-:-:S05]  /*a640*/  @!P6 LEA.HI.X R9, R13, R4, R14, 0x2, P2 ;  /* 0x000000040d09e211 */ /* 0x000fca00010f140e */
[----:B------:R4:W-:Y:S01]  /*a650*/  @!P6 ST.E.64 [R8.64], R158 ;  /* 0x0000009e0800e985 */ /* 0x0009e2000c101b06 */
[----:B------:R-:W-:Y:S02]  /*a660*/  ISETP.GE.AND P6, PT, R251, c[0x0][0x3c8], PT ;  /* 0x0000f200fb007a0c */ /* 0x000fe40003fc6270 */
[----:B--2---:R-:W-:-:S04]  /*a670*/  @!P3 LEA R6, P2, R10, R0, 0x2 ;  /* 0x000000000a06b211 */ /* 0x004fc800078410ff */
[----:B------:R-:W-:Y:S02]  /*a680*/  @!P3 LEA.HI.X R7, R10, R4, R11, 0x2, P2 ;  /* 0x000000040a07b211 */ /* 0x000fe400010f140b */
[----:B------:R-:W-:Y:S02]  /*a690*/  SHF.R.S32.HI R10, RZ, 0x1f, R252 ;  /* 0x0000001fff0a7819 */ /* 0x000fe400000114fc */
[----:B---3--:R-:W-:Y:S01]  /*a6a0*/  @!P1 LEA R2, P2, R252, R0, 0x2 ;  /* 0x00000000fc029211 */ /* 0x008fe200078410ff */
[----:B------:R2:W-:Y:S01]  /*a6b0*/  @!P3 ST.E.64 [R6.64], R160 ;  /* 0x000000a00600b985 */ /* 0x0005e2000c101b06 */
[----:B------:R-:W-:Y:S02]  /*a6c0*/  ISETP.GE.AND P3, PT, R250, c[0x0][0x3c8], PT ;  /* 0x0000f200fa007a0c */ /* 0x000fe40003f66270 */
[----:B------:R-:W-:Y:S02]  /*a6d0*/  @!P1 LEA.HI.X R3, R252, R4, R10, 0x2, P2 ;  /* 0x00000004fc039211 */ /* 0x000fe400010f140a */
[----:B------:R-:W-:-:S02]  /*a6e0*/  ISETP.GE.AND P2, PT, R249, c[0x0][0x3c8], PT ;  /* 0x0000f200f9007a0c */ /* 0x000fc40003f46270 */
[----:B------:R-:W-:Y:S01]  /*a6f0*/  SHF.R.S32.HI R10, RZ, 0x1f, R251 ;  /* 0x0000001fff0a7819 */ /* 0x000fe200000114fb */
[----:B------:R3:W-:Y:S01]  /*a700*/  @!P1 ST.E.64 [R2.64], R84 ;  /* 0x0000005402009985 */ /* 0x0007e2000c101b06 */
[C---:B----4-:R-:W-:Y:S02]  /*a710*/  @!P6 LEA R8, P1, R251.reuse, R0, 0x2 ;  /* 0x00000000fb08e211 */ /* 0x050fe400078210ff */
[----:B------:R-:W-:Y:S02]  /*a720*/  SHF.R.S32.HI R11, RZ, 0x1f, R250 ;  /* 0x0000001fff0b7819 */ /* 0x000fe400000114fa */
[----:B------:R-:W-:Y:S02]  /*a730*/  @!P6 LEA.HI.X R9, R251, R4, R10, 0x2, P1 ;  /* 0x00000004fb09e211 */ /* 0x000fe400008f140a */
[----:B------:R-:W-:Y:S02]  /*a740*/  SHF.R.S32.HI R10, RZ, 0x1f, R249 ;  /* 0x0000001fff0a7819 */ /* 0x000fe400000114f9 */
[----:B--2---:R-:W-:-:S04]  /*a750*/  @!P3 LEA R6, P1, R250, R0, 0x2 ;  /* 0x00000000fa06b211 */ /* 0x004fc800078210ff */
[----:B------:R-:W-:Y:S02]  /*a760*/  @!P3 LEA.HI.X R7, R250, R4, R11, 0x2, P1 ;  /* 0x00000004fa07b211 */ /* 0x000fe400008f140b */
[C---:B---3--:R-:W-:Y:S01]  /*a770*/  @!P2 LEA R2, P1, R249.reuse, R0, 0x2 ;  /* 0x00000000f902a211 */ /* 0x048fe200078210ff */
[----:B------:R2:W-:Y:S03]  /*a780*/  @!P6 ST.E.64 [R8.64], R166 ;  /* 0x000000a60800e985 */ /* 0x0005e6000c101b06 */
[----:B------:R-:W-:Y:S01]  /*a790*/  @!P2 LEA.HI.X R3, R249, R4, R10, 0x2, P1 ;  /* 0x00000004f903a211 */ /* 0x000fe200008f140a */
[----:B------:R2:W-:Y:S04]  /*a7a0*/  @!P3 ST.E.64 [R6.64], R96 ;  /* 0x000000600600b985 */ /* 0x0005e8000c101b06 */
[----:B------:R2:W-:Y:S04]  /*a7b0*/  @!P2 ST.E.64 [R2.64], R80 ;  /* 0x000000500200a985 */ /* 0x0005e8000c101b06 */
.L_x_101:
[----:B------:R-:W-:Y:S05]  /*a7c0*/  BSYNC B0 ;  /* 0x0000000000007941 */ /* 0x000fea0003800000 */
.L_x_100:
[----:B------:R-:W-:Y:S05]  /*a7d0*/  BRA.DIV ~URZ, `(.L_x_102) ;  /* 0x00003e827f007947 */ /* 0x000fea000b800000 */
[----:B--2---:R2:W1:Y:S04]  /*a7e0*/  SHFL.IDX PT, R4, R5, 0x1, 0x1c1f ;  /* 0x003c1f0005047f89 */ /* 0x00446800000e0000 */
[----:B----4-:R2:W4:Y:S02]  /*a7f0*/  SHFL.IDX PT, R0, R12, 0x1, 0x1c1f ;  /* 0x003c1f000c007f89 */ /* 0x01052400000e0000 */
.L_x_176:
[----:B------:R-:W-:Y:S01]  /*a800*/  BSSY B0, `(.L_x_103) ;  /* 0x0000046000007945 */ /* 0x000fe20003800000 */
[----:B------:R-:W-:Y:S05]  /*a810*/  @P0 BRA `(.L_x_104) ;  /* 0x0000044000000947 */ /* 0x000fea0003800000 */
[----:B------:R-:W5:Y:S04]  /*a820*/  LDL R23, [R1+0x2c] ;  /* 0x00002c0001177983 */ /* 0x000f680000100800 */
[----:B--2---:R-:W2:Y:S04]  /*a830*/  LDL R21, [R1+0x18] ;  /* 0x0000180001157983 */ /* 0x004ea80000100800 */
[----:B---3--:R-:W3:Y:S04]  /*a840*/  LDL R19, [R1+0x14] ;  /* 0x0000140001137983 */ /* 0x008ee80000100800 */
[----:B----4-:R-:W4:Y:S04]  /*a850*/  LDL R17, [R1+0x10] ;  /* 0x0000100001117983 */ /* 0x010f280000100800 */
[----:B------:R-:W4:Y:S04]  /*a860*/  LDL R22, [R1+0x58] ;  /* 0x0000580001167983 */ /* 0x000f280000100800 */
[----:B------:R-:W4:Y:S04]  /*a870*/  LDL R15, [R1+0xc] ;  /* 0x00000c00010f7983 */ /* 0x000f280000100800 */
[----:B------:R-:W4:Y:S04]  /*a880*/  LDL R20, [R1+0x54] ;  /* 0x0000540001147983 */ /* 0x000f280000100800 */
[----:B------:R-:W4:Y:S04]  /*a890*/  LDL R13, [R1+0x8] ;  /* 0x00000800010d7983 */ /* 0x000f280000100800 */
[----:B------:R-:W4:Y:S04]  /*a8a0*/  LDL R18, [R1+0x50] ;  /* 0x0000500001127983 */ /* 0x000f280000100800 */
[----:B------:R-:W4:Y:S04]  /*a8b0*/  LDL R10, [R1+0x4] ;  /* 0x00000400010a7983 */ /* 0x000f280000100800 */
[----:B------:R-:W4:Y:S04]  /*a8c0*/  LDL R8, [R1] ;  /* 0x0000000001087983 */ /* 0x000f280000100800 */
[----:B------:R-:W4:Y:S04]  /*a8d0*/  LDL R16, [R1+0x4c] ;  /* 0x00004c0001107983 */ /* 0x000f280000100800 */
[----:B------:R-:W4:Y:S04]  /*a8e0*/  LDL R14, [R1+0x48] ;  /* 0x00004800010e7983 */ /* 0x000f280000100800 */
[----:B------:R-:W4:Y:S04]  /*a8f0*/  LDL R11, [R1+0x44] ;  /* 0x00004400010b7983 */ /* 0x000f280000100800 */
[----:B------:R-:W4:Y:S01]  /*a900*/  LDL R9, [R1+0x40] ;  /* 0x0000400001097983 */ /* 0x000f220000100800 */
[----:B-----5:R-:W-:-:S02]  /*a910*/  ISETP.GE.AND P2, PT, R23, c[0x0][0x3c8], PT ;  /* 0x0000f20017007a0c */ /* 0x020fc40003f46270 */
[----:B--2---:R-:W-:Y:S02]  /*a920*/  ISETP.GE.AND P6, PT, R21, c[0x0][0x3c8], PT ;  /* 0x0000f20015007a0c */ /* 0x004fe40003fc6270 */
[----:B---3--:R-:W-:-:S09]  /*a930*/  ISETP.GE.AND P1, PT, R19, c[0x0][0x3c8], PT ;  /* 0x0000f20013007a0c */ /* 0x008fd20003f26270 */
[----:B------:R-:W-:Y:S02]  /*a940*/  @!P2 IMAD.MOV.U32 R6, RZ, RZ, R0 ;  /* 0x000000ffff06a224 */ /* 0x000fe400078e0000 */
[----:B-1----:R-:W-:Y:S01]  /*a950*/  @!P2 IMAD.MOV.U32 R7, RZ, RZ, R4 ;  /* 0x000000ffff07a224 */ /* 0x002fe200078e0004 */
[----:B----4-:R-:W-:Y:S02]  /*a960*/  ISETP.GE.AND P0, PT, R17, c[0x0][0x3c8], PT ;  /* 0x0000f20011007a0c */ /* 0x010fe40003f06270 */
[----:B------:R-:W-:Y:S01]  /*a970*/  @!P6 LEA R2, P3, R21, R0, 0x2 ;  /* 0x000000001502e211 */ /* 0x000fe200078610ff */
[----:B------:R-:W-:-:S03]  /*a980*/  @!P2 IMAD.WIDE R6, R23, 0x4, R6 ;  /* 0x000000041706a825 */ /* 0x000fc600078e0206 */
[----:B------:R-:W-:Y:S02]  /*a990*/  @!P6 LEA.HI.X R3, R21, R4, R22, 0x2, P3 ;  /* 0x000000041503e211 */ /* 0x000fe400018f1416 */
[----:B------:R1:W-:Y:S01]  /*a9a0*/  @!P2 ST.E.64 [R6.64], R138 ;  /* 0x0000008a0600a985 */ /* 0x0003e2000c101b06 */
[----:B------:R-:W-:-:S03]  /*a9b0*/  ISETP.GE.AND P2, PT, R15, c[0x0][0x3c8], PT ;  /* 0x0000f2000f007a0c */ /* 0x000fc60003f46270 */
[----:B------:R2:W-:Y:S01]  /*a9c0*/  @!P6 ST.E.64 [R2.64], R162 ;  /* 0x000000a20200e985 */ /* 0x0005e2000c101b06 */
[----:B------:R-:W-:Y:S02]  /*a9d0*/  ISETP.GE.AND P6, PT, R13, c[0x0][0x3c8], PT ;  /* 0x0000f2000d007a0c */ /* 0x000fe40003fc6270 */
[----:B-1----:R-:W-:-:S04]  /*a9e0*/  @!P1 LEA R6, P3, R19, R0, 0x2 ;  /* 0x0000000013069211 */ /* 0x002fc800078610ff */
[----:B------:R-:W-:Y:S02]  /*a9f0*/  @!P1 LEA.HI.X R7, R19, R4, R20, 0x2, P3 ;  /* 0x0000000413079211 */ /* 0x000fe400018f1414 */
[----:B--2---:R-:W-:-:S03]  /*aa00*/  @!P0 LEA R2, P3, R17, R0, 0x2 ;  /* 0x0000000011028211 */ /* 0x004fc600078610ff */
[----:B------:R1:W-:Y:S01]  /*aa10*/  @!P1 ST.E.64 [R6.64], R164 ;  /* 0x000000a406009985 */ /* 0x0003e2000c101b06 */
[----:B------:R-:W-:Y:S02]  /*aa20*/  @!P0 LEA.HI.X R3, R17, R4, R18, 0x2, P3 ;  /* 0x0000000411038211 */ /* 0x000fe400018f1412 */
        /* <DEDUP_REMOVED lines=10> */
[----:B------:R-:W-:Y:S02]  /*aad0*/  SHF.R.S32.HI R13, RZ, 0x1f, R251 ;  /* 0x0000001fff0d7819 */ /* 0x000fe400000114fb */
[----:B-1----:R-:W-:-:S04]  /*aae0*/  @!P1 LEA R6, P2, R10, R0, 0x2 ;  /* 0x000000000a069211 */ /* 0x002fc800078410ff */
[----:B------:R-:W-:Y:S02]  /*aaf0*/  @!P1 LEA.HI.X R7, R10, R4, R11, 0x2, P2 ;  /* 0x000000040a079211 */ /* 0x000fe400010f140b */
[C---:B--2---:R-:W-:Y:S02]  /*ab00*/  @!P0 LEA R2, P6, R8.reuse, R0, 0x2 ;  /* 0x0000000008028211 */ /* 0x044fe400078c10ff */
[----:B------:R-:W-:Y:S01]  /*ab10*/  ISETP.GE.AND P2, PT, R251, c[0x0][0x3c8], PT ;  /* 0x0000f200fb007a0c */ /* 0x000fe20003f46270 */
[----:B------:R1:W-:Y:S01]  /*ab20*/  @!P1 ST.E.64 [R6.64], R130 ;  /* 0x0000008206009985 */ /* 0x0003e2000c101b06 */
[----:B------:R-:W-:Y:S02]  /*ab30*/  @!P0 LEA.HI.X R3, R8, R4, R9, 0x2, P6 ;  /* 0x0000000408038211 */ /* 0x000fe400030f1409 */
[----:B------:R-:W-:Y:S02]  /*ab40*/  ISETP.GE.AND P1, PT, R250, c[0x0][0x3c8], PT ;  /* 0x0000f200fa007a0c */ /* 0x000fe40003f26270 */
[----:B------:R-:W-:Y:S01]  /*ab50*/  @!P3 LEA R10, P6, R252, R0, 0x2 ;  /* 0x00000000fc0ab211 */ /* 0x000fe200078c10ff */
[----:B------:R2:W-:Y:S01]  /*ab60*/  @!P0 ST.E.64 [R2.64], R134 ;  /* 0x0000008602008985 */ /* 0x0005e2000c101b06 */
[----:B------:R-:W-:-:S02]  /*ab70*/  SHF.R.S32.HI R8, RZ, 0x1f, R252 ;  /* 0x0000001fff087819 */ /* 0x000fc400000114fc */
[----:B------:R-:W-:Y:S02]  /*ab80*/  ISETP.GE.AND P0, PT, R249, c[0x0][0x3c8], PT ;  /* 0x0000f200f9007a0c */ /* 0x000fe40003f06270 */
[----:B------:R-:W-:Y:S02]  /*ab90*/  @!P3 LEA.HI.X R11, R252, R4, R8, 0x2, P6 ;  /* 0x00000004fc0bb211 */ /* 0x000fe400030f1408 */
[C---:B------:R-:W-:Y:S02]  /*aba0*/  @!P2 LEA R8, P6, R251.reuse, R0, 0x2 ;  /* 0x00000000fb08a211 */ /* 0x040fe400078c10ff */
[----:B------:R-:W-:Y:S02]  /*abb0*/  SHF.R.S32.HI R14, RZ, 0x1f, R250 ;  /* 0x0000001fff0e7819 */ /* 0x000fe400000114fa */
[----:B------:R-:W-:Y:S02]  /*abc0*/  @!P2 LEA.HI.X R9, R251, R4, R13, 0x2, P6 ;  /* 0x00000004fb09a211 */ /* 0x000fe400030f140d */
[----:B------:R-:W-:-:S02]  /*abd0*/  SHF.R.S32.HI R13, RZ, 0x1f, R249 ;  /* 0x0000001fff0d7819 */ /* 0x000fc400000114f9 */
[----:B-1----:R-:W-:-:S04]  /*abe0*/  @!P1 LEA R6, P6, R250, R0, 0x2 ;  /* 0x00000000fa069211 */ /* 0x002fc800078c10ff */
[----:B------:R-:W-:Y:S02]  /*abf0*/  @!P1 LEA.HI.X R7, R250, R4, R14, 0x2, P6 ;  /* 0x00000004fa079211 */ /* 0x000fe400030f140e */
[C---:B--2---:R-:W-:Y:S01]  /*ac00*/  @!P0 LEA R2, P6, R249.reuse, R0, 0x2 ;  /* 0x00000000f9028211 */ /* 0x044fe200078c10ff */
[----:B------:R1:W-:Y:S03]  /*ac10*/  @!P3 ST.E.64 [R10.64], R168 ;  /* 0x000000a80a00b985 */ /* 0x0003e6000c101b06 */
[----:B------:R-:W-:Y:S01]  /*ac20*/  @!P0 LEA.HI.X R3, R249, R4, R13, 0x2, P6 ;  /* 0x00000004f9038211 */ /* 0x000fe200030f140d */
[----:B------:R1:W-:Y:S04]  /*ac30*/  @!P2 ST.E.64 [R8.64], R98 ;  /* 0x000000620800a985 */ /* 0x0003e8000c101b06 */
[----:B------:R1:W-:Y:S04]  /*ac40*/  @!P1 ST.E.64 [R6.64], R86 ;  /* 0x0000005606009985 */ /* 0x0003e8000c101b06 */
[----:B------:R1:W-:Y:S02]  /*ac50*/  @!P0 ST.E.64 [R2.64], R82 ;  /* 0x0000005202008985 */ /* 0x0003e4000c101b06 */
.L_x_104:
[----:B------:R-:W-:Y:S05]  /*ac60*/  BSYNC B0 ;  /* 0x0000000000007941 */ /* 0x000fea0003800000 */
.L_x_103:
[----:B------:R-:W-:Y:S05]  /*ac70*/  BRA.DIV ~URZ, `(.L_x_105) ;  /* 0x00003ab27f007947 */ /* 0x000fea000b800000 */
[----:B-1----:R1:W2:Y:S02]  /*ac80*/  SHFL.IDX PT, R4, R5, 0x2, 0x1c1f ;  /* 0x005c1f0005047f89 */ /* 0x0022a400000e0000 */
.L_x_177:
[----:B------:R-:W-:Y:S05]  /*ac90*/  BRA.DIV ~URZ, `(.L_x_106) ;  /* 0x00003b027f007947 */ /* 0x000fea000b800000 */
[----:B----4-:R4:W1:Y:S02]  /*aca0*/  SHFL.IDX PT, R0, R12, 0x2, 0x1c1f ;  /* 0x005c1f000c007f89 */ /* 0x01086400000e0000 */
.L_x_178:
        /* <DEDUP_REMOVED lines=15> */
[----:B------:R-:W2:Y:S04]  /*ada0*/  LDL R14, [R1+0x44] ;  /* 0x00004400010e7983 */ /* 0x000ea80000100800 */
[----:B------:R-:W2:Y:S01]  /*adb0*/  LDL R11, [R1+0x40] ;  /* 0x00004000010b7983 */ /* 0x000ea20000100800 */
[----:B-----5:R-:W-:-:S02]  /*adc0*/  ISETP.GE.AND P0, PT, R23, c[0x0][0x3c8], PT ;  /* 0x0000f20017007a0c */ /* 0x020fc40003f06270 */
[----:B---3--:R-:W-:Y:S02]  /*add0*/  ISETP.GE.AND P1, PT, R21, c[0x0][0x3c8], PT ;  /* 0x0000f20015007a0c */ /* 0x008fe40003f26270 */
[----:B----4-:R-:W-:Y:S02]  /*ade0*/  ISETP.GE.AND P2, PT, R19, c[0x0][0x3c8], PT ;  /* 0x0000f20013007a0c */ /* 0x010fe40003f46270 */
[----:B--2---:R-:W-:-:S07]  /*adf0*/  ISETP.GE.AND P4, PT, R8, c[0x0][0x3c8], PT ;  /* 0x0000f20008007a0c */ /* 0x004fce0003f86270 */
[----:B-1----:R-:W-:Y:S02]  /*ae00*/  @!P0 IMAD.MOV.U32 R6, RZ, RZ, R0 ;  /* 0x000000ffff068224 */ /* 0x002fe400078e0000 */
[----:B------:R-:W-:Y:S01]  /*ae10*/  @!P0 IMAD.MOV.U32 R7, RZ, RZ, R4 ;  /* 0x000000ffff078224 */ /* 0x000fe200078e0004 */
[----:B------:R-:W-:-:S03]  /*ae20*/  @!P1 LEA R2, P3, R21, R0, 0x2 ;  /* 0x0000000015029211 */ /* 0x000fc600078610ff */
[----:B------:R-:W-:Y:S01]  /*ae30*/  @!P0 IMAD.WIDE R6, R23, 0x4, R6 ;  /* 0x0000000417068825 */ /* 0x000fe200078e0206 */
[----:B------:R-:W-:Y:S02]  /*ae40*/  @!P1 LEA.HI.X R3, R21, R4, R22, 0x2, P3 ;  /* 0x0000000415039211 */ /* 0x000fe400018f1416 */
[----:B------:R-:W-:Y:S02]  /*ae50*/  ISETP.GE.AND P3, PT, R17, c[0x0][0x3c8], PT ;  /* 0x0000f20011007a0c */ /* 0x000fe40003f66270 */
[----:B------:R1:W-:Y:S04]  /*ae60*/  @!P0 ST.E.64 [R6.64], R30 ;  /* 0x0000001e06008985 */ /* 0x0003e8000c101b06 */
[----:B------:R2:W-:Y:S01]  /*ae70*/  @!P1 ST.E.64 [R2.64], R32 ;  /* 0x0000002002009985 */ /* 0x0005e2000c101b06 */
[----:B------:R-:W-:-:S02]  /*ae80*/  ISETP.GE.AND P1, PT, R15, c[0x0][0x3c8], PT ;  /* 0x0000f2000f007a0c */ /* 0x000fc40003f26270 */
[CC--:B-1----:R-:W-:Y:S02]  /*ae90*/  @!P2 LEA R6, P0, R19.reuse, R0.reuse, 0x2 ;  /* 0x000000001306a211 */ /* 0x0c2fe400078010ff */
[C---:B--2---:R-:W-:Y:S02]  /*aea0*/  @!P4 LEA R2, P6, R8.reuse, R0, 0x2 ;  /* 0x000000000802c211 */ /* 0x044fe400078c10ff */
[-C--:B------:R-:W-:Y:S02]  /*aeb0*/  @!P2 LEA.HI.X R7, R19, R4.reuse, R20, 0x2, P0 ;  /* 0x000000041307a211 */ /* 0x080fe400000f1414 */
[----:B------:R-:W-:Y:S02]  /*aec0*/  ISETP.GE.AND P0, PT, R13, c[0x0][0x3c8], PT ;  /* 0x0000f2000d007a0c */ /* 0x000fe40003f06270 */
[----:B------:R-:W-:Y:S01]  /*aed0*/  @!P4 LEA.HI.X R3, R8, R4, R9, 0x2, P6 ;  /* 0x000000040803c211 */ /* 0x000fe200030f1409 */
[----:B------:R1:W-:Y:S01]  /*aee0*/  @!P2 ST.E.64 [R6.64], R34 ;  /* 0x000000220600a985 */ /* 0x0003e2000c101b06 */
[----:B------:R-:W-:-:S03]  /*aef0*/  @!P3 LEA R8, P2, R17, R0, 0x2 ;  /* 0x000000001108b211 */ /* 0x000fc600078410ff */
[----:B------:R2:W-:Y:S01]  /*af00*/  @!P4 ST.E.64 [R2.64], R36 ;  /* 0x000000240200c985 */ /* 0x0005e2000c101b06 */
[----:B------:R-:W-:Y:S02]  /*af10*/  ISETP.GE.AND P4, PT, R10, c[0x0][0x3c8], PT ;  /* 0x0000f2000a007a0c */ /* 0x000fe40003f86270 */
[----:B------:R-:W-:-:S05]  /*af20*/  @!P3 LEA.HI.X R9, R17, R4, R18, 0x2, P2 ;  /* 0x000000041109b211 */ /* 0x000fca00010f1412 */
[----:B------:R-:W-:Y:S01]  /*af30*/  @!P3 ST.E.64 [R8.64], R52 ;  /* 0x000000340800b985 */ /* 0x000fe2000c101b06 */
[----:B------:R-:W-:Y:S02]  /*af40*/  ISETP.GE.AND P3, PT, R252, c[0x0][0x3c8], PT ;  /* 0x0000f200fc007a0c */ /* 0x000fe40003f66270 */
[-C--:B-1----:R-:W-:Y:S02]  /*af50*/  @!P0 LEA R6, P2, R13, R0.reuse, 0x2 ;  /* 0x000000000d068211 */ /* 0x082fe400078410ff */
[----:B--2---:R-:W-:Y:S02]  /*af60*/  @!P1 LEA R2, P6, R15, R0, 0x2 ;  /* 0x000000000f029211 */ /* 0x004fe400078c10ff */
[-C--:B------:R-:W-:Y:S02]  /*af70*/  @!P0 LEA.HI.X R7, R13, R4.reuse, R14, 0x2, P2 ;  /* 0x000000040d078211 */ /* 0x080fe400010f140e */
[----:B------:R-:W-:Y:S02]  /*af80*/  @!P1 LEA.HI.X R3, R15, R4, R16, 0x2, P6 ;  /* 0x000000040f039211 */ /* 0x000fe400030f1410 */
[----:B------:R-:W-:-:S03]  /*af90*/  ISETP.GE.AND P2, PT, R251, c[0x0][0x3c8], PT ;  /* 0x0000f200fb007a0c */ /* 0x000fc60003f46270 */
[----:B------:R1:W-:Y:S01]  /*afa0*/  @!P1 ST.E.64 [R2.64], R40 ;  /* 0x0000002802009985 */ /* 0x0003e2000c101b06 */
[----:B------:R-:W-:-:S03]  /*afb0*/  ISETP.GE.AND P1, PT, R250, c[0x0][0x3c8], PT ;  /* 0x0000f200fa007a0c */ /* 0x000fc60003f26270 */
[----:B------:R2:W-:Y:S01]  /*afc0*/  @!P0 ST.E.64 [R6.64], R42 ;  /* 0x0000002a06008985 */ /* 0x0005e2000c101b06 */
[----:B------:R-:W-:Y:S02]  /*afd0*/  ISETP.GE.AND P0, PT, R249, c[0x0][0x3c8], PT ;  /* 0x0000f200f9007a0c */ /* 0x000fe40003f06270 */
[----:B------:R-:W-:Y:S02]  /*afe0*/  SHF.R.S32.HI R13, RZ, 0x1f, R252 ;  /* 0x0000001fff0d7819 */ /* 0x000fe400000114fc */
[----:B------:R-:W-:Y:S02]  /*aff0*/  SHF.R.S32.HI R15, RZ, 0x1f, R251 ;  /* 0x0000001fff0f7819 */ /* 0x000fe400000114fb */
[----:B------:R-:W-:Y:S02]  /*b000*/  SHF.R.S32.HI R14, RZ, 0x1f, R250 ;  /* 0x0000001fff0e7819 */ /* 0x000fe400000114fa */
[----:B-1----:R-:W-:-:S04]  /*b010*/  @!P4 LEA R2, P6, R10, R0, 0x2 ;  /* 0x000000000a02c211 */ /* 0x002fc800078c10ff */
[----:B------:R-:W-:Y:S02]  /*b020*/  @!P4 LEA.HI.X R3, R10, R4, R11, 0x2, P6 ;  /* 0x000000040a03c211 */ /* 0x000fe400030f140b */
[----:B------:R-:W-:-:S03]  /*b030*/  @!P3 LEA R10, P6, R252, R0, 0x2 ;  /* 0x00000000fc0ab211 */ /* 0x000fc600078c10ff */
[----:B------:R1:W-:Y:S01]  /*b040*/  @!P4 ST.E.64 [R2.64], R44 ;  /* 0x0000002c0200c985 */ /* 0x0003e2000c101b06 */
[C---:B------:R-:W-:Y:S02]  /*b050*/  @!P2 LEA R8, P4, R251.reuse, R0, 0x2 ;  /* 0x00000000fb08a211 */ /* 0x040fe400078810ff */
[----:B------:R-:W-:Y:S02]  /*b060*/  @!P3 LEA.HI.X R11, R252, R4, R13, 0x2, P6 ;  /* 0x00000004fc0bb211 */ /* 0x000fe400030f140d */
[C---:B--2---:R-:W-:Y:S02]  /*b070*/  @!P1 LEA R6, P6, R250.reuse, R0, 0x2 ;  /* 0x00000000fa069211 */ /* 0x044fe400078c10ff */
[-C--:B------:R-:W-:Y:S02]  /*b080*/  @!P2 LEA.HI.X R9, R251, R4.reuse, R15, 0x2, P4 ;  /* 0x00000004fb09a211 */ /* 0x080fe400020f140f */
[----:B------:R-:W-:Y:S02]  /*b090*/  SHF.R.S32.HI R13, RZ, 0x1f, R249 ;  /* 0x0000001fff0d7819 */ /* 0x000fe400000114f9 */
[----:B------:R-:W-:Y:S01]  /*b0a0*/  @!P1 LEA.HI.X R7, R250, R4, R14, 0x2, P6 ;  /* 0x00000004fa079211 */ /* 0x000fe200030f140e */
[----:B------:R2:W-:Y:S04]  /*b0b0*/  @!P3 ST.E.64 [R10.64], R68 ;  /* 0x000000440a00b985 */ /* 0x0005e8000c101b06 */
[----:B------:R2:W-:Y:S04]  /*b0c0*/  @!P2 ST.E.64 [R8.64], R60 ;  /* 0x0000003c0800a985 */ /* 0x0005e8000c101b06 */
[----:B------:R2:W-:Y:S01]  /*b0d0*/  @!P1 ST.E.64 [R6.64], R46 ;  /* 0x0000002e06009985 */ /* 0x0005e2000c101b06 */
[----:B-1----:R-:W-:-:S04]  /*b0e0*/  @!P0 LEA R2, P4, R249, R0, 0x2 ;  /* 0x00000000f9028211 */ /* 0x002fc800078810ff */
[----:B------:R-:W-:-:S05]  /*b0f0*/  @!P0 LEA.HI.X R3, R249, R4, R13, 0x2, P4 ;  /* 0x00000004f9038211 */ /* 0x000fca00020f140d */
[----:B------:R2:W-:Y:S04]  /*b100*/  @!P0 ST.E.64 [R2.64], R26 ;  /* 0x0000001a02008985 */ /* 0x0005e8000c101b06 */
.L_x_108:
[----:B------:R-:W-:Y:S05]  /*b110*/  BSYNC B0 ;  /* 0x0000000000007941 */ /* 0x000fea0003800000 */
.L_x_107:
[----:B------:R-:W-:Y:S05]  /*b120*/  BRA.DIV ~URZ, `(.L_x_109) ;  /* 0x000036e27f007947 */ /* 0x000fea000b800000 */
[----:B--2---:R2:W3:Y:S04]  /*b130*/  SHFL.IDX PT, R4, R5, 0x3, 0x1c1f ;  /* 0x007c1f0005047f89 */ /* 0x0044e800000e0000 */
[----:B-1----:R2:W1:Y:S02]  /*b140*/  SHFL.IDX PT, R0, R12, 0x3, 0x1c1f ;  /* 0x007c1f000c007f89 */ /* 0x00246400000e0000 */
.L_x_179:
[----:B------:R-:W-:Y:S05]  /*b150*/  @P5 BRA `(.L_x_97) ;  /* 0x0000114000005947 */ /* 0x000fea0003800000 */
[----:B------:R-:W5:Y:S04]  /*b160*/  LDL R21, [R1+0x2c] ;  /* 0x00002c0001157983 */ /* 0x000f680000100800 */
[----:B--2---:R-:W2:Y:S04]  /*b170*/  LDL R8, [R1+0x18] ;  /* 0x0000180001087983 */ /* 0x004ea80000100800 */
[----:B----4-:R-:W4:Y:S04]  /*b180*/  LDL R19, [R1+0x14] ;  /* 0x0000140001137983 */ /* 0x010f280000100800 */
[----:B---3--:R-:W3:Y:S04]  /*b190*/  LDL R17, [R1+0x10] ;  /* 0x0000100001117983 */ /* 0x008ee80000100800 */
[----:B------:R-:W3:Y:S04]  /*b1a0*/  LDL R15, [R1+0xc] ;  /* 0x00000c00010f7983 */ /* 0x000ee80000100800 */
[----:B------:R-:W3:Y:S04]  /*b1b0*/  LDL R9, [R1+0x58] ;  /* 0x0000580001097983 */ /* 0x000ee80000100800 */
[----:B------:R-:W3:Y:S04]  /*b1c0*/  LDL R13, [R1+0x8] ;  /* 0x00000800010d7983 */ /* 0x000ee80000100800 */
[----:B------:R-:W3:Y:S04]  /*b1d0*/  LDL R20, [R1+0x54] ;  /* 0x0000540001147983 */ /* 0x000ee80000100800 */
[----:B------:R-:W3:Y:S04]  /*b1e0*/  LDL R18, [R1+0x50] ;  /* 0x0000500001127983 */ /* 0x000ee80000100800 */
[----:B------:R-:W3:Y:S04]  /*b1f0*/  LDL R16, [R1+0x4c] ;  /* 0x00004c0001107983 */ /* 0x000ee80000100800 */
[----:B------:R-:W3:Y:S04]  /*b200*/  LDL R10, [R1+0x4] ;  /* 0x00000400010a7983 */ /* 0x000ee80000100800 */
[----:B------:R-:W3:Y:S04]  /*b210*/  LDL R5, [R1] ;  /* 0x0000000001057983 */ /* 0x000ee80000100800 */
[----:B------:R-:W3:Y:S04]  /*b220*/  LDL R14, [R1+0x48] ;  /* 0x00004800010e7983 */ /* 0x000ee80000100800 */
[----:B------:R-:W3:Y:S04]  /*b230*/  LDL R11, [R1+0x44] ;  /* 0x00004400010b7983 */ /* 0x000ee80000100800 */
[----:B------:R-:W3:Y:S01]  /*b240*/  LDL R12, [R1+0x40] ;  /* 0x00004000010c7983 */ /* 0x000ee20000100800 */
[----:B-----5:R-:W-:-:S02]  /*b250*/  ISETP.GE.AND P4, PT, R21, c[0x0][0x3c8], PT ;  /* 0x0000f20015007a0c */ /* 0x020fc40003f86270 */
[----:B--2---:R-:W-:Y:S02]  /*b260*/  ISETP.GE.AND P3, PT, R8, c[0x0][0x3c8], PT ;  /* 0x0000f20008007a0c */ /* 0x004fe40003f66270 */
[----:B----4-:R-:W-:Y:S02]  /*b270*/  ISETP.GE.AND P2, PT, R19, c[0x0][0x3c8], PT ;  /* 0x0000f20013007a0c */ /* 0x010fe40003f46270 */
[----:B---3--:R-:W-:-:S07]  /*b280*/  ISETP.GE.AND P1, PT, R17, c[0x0][0x3c8], PT ;  /* 0x0000f20011007a0c */ /* 0x008fce0003f26270 */
[----:B-1----:R-:W-:Y:S02]  /*b290*/  @!P4 IMAD.MOV.U32 R6, RZ, RZ, R0 ;  /* 0x000000ffff06c224 */ /* 0x002fe400078e0000 */
[----:B------:R-:W-:Y:S01]  /*b2a0*/  @!P4 IMAD.MOV.U32 R7, RZ, RZ, R4 ;  /* 0x000000ffff07c224 */ /* 0x000fe200078e0004 */
[----:B------:R-:W-:Y:S02]  /*b2b0*/  ISETP.GE.AND P0, PT, R15, c[0x0][0x3c8], PT ;  /* 0x0000f2000f007a0c */ /* 0x000fe40003f06270 */
[----:B------:R-:W-:Y:S01]  /*b2c0*/  @!P3 LEA R2, P5, R8, R0, 0x2 ;  /* 0x000000000802b211 */ /* 0x000fe200078a10ff */
[----:B------:R-:W-:-:S03]  /*b2d0*/  @!P4 IMAD.WIDE R6, R21, 0x4, R6 ;  /* 0x000000041506c825 */ /* 0x000fc600078e0206 */
[----:B------:R-:W-:Y:S02]  /*b2e0*/  @!P3 LEA.HI.X R3, R8, R4, R9, 0x2, P5 ;  /* 0x000000040803b211 */ /* 0x000fe400028f1409 */
[----:B------:R1:W-:Y:S01]  /*b2f0*/  @!P4 ST.E.64 [R6.64], R64 ;  /* 0x000000400600c985 */ /* 0x0003e2000c101b06 */
[----:B------:R-:W-:Y:S02]  /*b300*/  ISETP.GE.AND P4, PT, R13, c[0x0][0x3c8], PT ;  /* 0x0000f2000d007a0c */ /* 0x000fe40003f86270 */
[C---:B------:R-:W-:Y:S01]  /*b310*/  @!P2 LEA R8, P5, R19.reuse, R0, 0x2 ;  /* 0x000000001308a211 */ /* 0x040fe200078a10ff */
[----:B------:R2:W-:Y:S03]  /*b320*/  @!P3 ST.E.64 [R2.64], R50 ;  /* 0x000000320200b985 */ /* 0x0005e6000c101b06 */
[----:B------:R-:W-:-:S05]  /*b330*/  @!P2 LEA.HI.X R9, R19, R4, R20, 0x2, P5 ;  /* 0x000000041309a211 */ /* 0x000fca00028f1414 */
[----:B------:R-:W-:Y:S01]  /*b340*/  @!P2 ST.E.64 [R8.64], R70 ;  /* 0x000000460800a985 */ /* 0x000fe2000c101b06 */
[----:B------:R-:W-:Y:S02]  /*b350*/  ISETP.GE.AND P5, PT, R10, c[0x0][0x3c8], PT ;  /* 0x0000f2000a007a0c */ /* 0x000fe40003fa6270 */
[-C--:B-1----:R-:W-:Y:S02]  /*b360*/  @!P1 LEA R6, P6, R17, R0.reuse, 0x2 ;  /* 0x0000000011069211 */ /* 0x082fe400078c10ff */
[----:B--2---:R-:W-:Y:S02]  /*b370*/  @!P0 LEA R2, P3, R15, R0, 0x2 ;  /* 0x000000000f028211 */ /* 0x004fe400078610ff */
[-C--:B------:R-:W-:Y:S02]  /*b380*/  @!P1 LEA.HI.X R7, R17, R4.reuse, R18, 0x2, P6 ;  /* 0x0000000411079211 */ /* 0x080fe400030f1412 */
[----:B------:R-:W-:Y:S02]  /*b390*/  @!P0 LEA.HI.X R3, R15, R4, R16, 0x2, P3 ;  /* 0x000000040f038211 */ /* 0x000fe400018f1410 */
[----:B------:R-:W-:Y:S01]  /*b3a0*/  ISETP.GE.AND P3, PT, R5, c[0x0][0x3c8], PT ;  /* 0x0000f20005007a0c */ /* 0x000fe20003f66270 */
[----:B------:R1:W-:Y:S04]  /*b3b0*/  @!P1 ST.E.64 [R6.64], R66 ;  /* 0x0000004206009985 */ /* 0x0003e8000c101b06 */
[----:B------:R2:W-:Y:S01]  /*b3c0*/  @!P0 ST.E.64 [R2.64], R38 ;  /* 0x0000002602008985 */ /* 0x0005e2000c101b06 */
[----:B------:R-:W-:-:S02]  /*b3d0*/  ISETP.GE.AND P2, PT, R252, c[0x0][0x3c8], PT ;  /* 0x0000f200fc007a0c */ /* 0x000fc40003f46270 */
[----:B------:R-:W-:Y:S02]  /*b3e0*/  ISETP.GE.AND P1, PT, R251, c[0x0][0x3c8], PT ;  /* 0x0000f200fb007a0c */ /* 0x000fe40003f26270 */
[----:B-1----:R-:W-:-:S04]  /*b3f0*/  @!P4 LEA R6, P0, R13, R0, 0x2 ;  /* 0x000000000d06c211 */ /* 0x002fc800078010ff */
[----:B------:R-:W-:Y:S02]  /*b400*/  @!P4 LEA.HI.X R7, R13, R4, R14, 0x2, P0 ;  /* 0x000000040d07c211 */ /* 0x000fe400000f140e */
[----:B------:R-:W-:Y:S02]  /*b410*/  ISETP.GE.AND P0, PT, R250, c[0x0][0x3c8], PT ;  /* 0x0000f200fa007a0c */ /* 0x000fe40003f06270 */
[C---:B--2---:R-:W-:Y:S01]  /*b420*/  @!P5 LEA R2, P6, R10.reuse, R0, 0x2 ;  /* 0x000000000a02d211 */ /* 0x044fe200078c10ff */
[----:B------:R1:W-:Y:S03]  /*b430*/  @!P4 ST.E.64 [R6.64], R54 ;  /* 0x000000360600c985 */ /* 0x0003e6000c101b06 */
[----:B------:R-:W-:Y:S02]  /*b440*/  @!P5 LEA.HI.X R3, R10, R4, R11, 0x2, P6 ;  /* 0x000000040a03d211 */ /* 0x000fe400030f140b */
[----:B------:R-:W-:-:S02]  /*b450*/  @!P3 LEA R10, P4, R5, R0, 0x2 ;  /* 0x00000000050ab211 */ /* 0x000fc400078810ff */
[C---:B------:R-:W-:Y:S01]  /*b460*/  @!P2 LEA R8, P6, R252.reuse, R0, 0x2 ;  /* 0x00000000fc08a211 */ /* 0x040fe200078c10ff */
[----:B------:R2:W-:Y:S01]  /*b470*/  @!P5 ST.E.64 [R2.64], R56 ;  /* 0x000000380200d985 */ /* 0x0005e2000c101b06 */
[-C--:B------:R-:W-:Y:S02]  /*b480*/  @!P3 LEA.HI.X R11, R5, R4.reuse, R12, 0x2, P4 ;  /* 0x00000004050bb211 */ /* 0x080fe400020f140c */
[----:B------:R-:W-:Y:S02]  /*b490*/  SHF.R.S32.HI R13, RZ, 0x1f, R252 ;  /* 0x0000001fff0d7819 */ /* 0x000fe400000114fc */
[----:B------:R-:W-:Y:S02]  /*b4a0*/  SHF.R.S32.HI R12, RZ, 0x1f, R251 ;  /* 0x0000001fff0c7819 */ /* 0x000fe400000114fb */
[----:B------:R-:W-:Y:S02]  /*b4b0*/  SHF.R.S32.HI R5, RZ, 0x1f, R250 ;  /* 0x0000001fff057819 */ /* 0x000fe400000114fa */
[----:B------:R-:W-:Y:S01]  /*b4c0*/  @!P2 LEA.HI.X R9, R252, R4, R13, 0x2, P6 ;  /* 0x00000004fc09a211 */ /* 0x000fe200030f140d */
[----:B------:R3:W-:Y:S01]  /*b4d0*/  @!P3 ST.E.64 [R10.64], R72 ;  /* 0x000000480a00b985 */ /* 0x0007e2000c101b06 */
[----:B-1----:R-:W-:-:S04]  /*b4e0*/  @!P1 LEA R6, P5, R251, R0, 0x2 ;  /* 0x00000000fb069211 */ /* 0x002fc800078a10ff */
[----:B------:R-:W-:Y:S02]  /*b4f0*/  @!P1 LEA.HI.X R7, R251, R4, R12, 0x2, P5 ;  /* 0x00000004fb079211 */ /* 0x000fe400028f140c */
[C---:B--2---:R-:W-:Y:S01]  /*b500*/  @!P0 LEA R2, P4, R250.reuse, R0, 0x2 ;  /* 0x00000000fa028211 */ /* 0x044fe200078810ff */
[----:B------:R3:W-:Y:S03]  /*b510*/  @!P2 ST.E.64 [R8.64], R62 ;  /* 0x0000003e0800a985 */ /* 0x0007e6000c101b06 */
[----:B------:R-:W-:Y:S01]  /*b520*/  @!P0 LEA.HI.X R3, R250, R4, R5, 0x2, P4 ;  /* 0x00000004fa038211 */ /* 0x000fe200020f1405 */
[----:B------:R3:W-:Y:S04]  /*b530*/  @!P1 ST.E.64 [R6.64], R58 ;  /* 0x0000003a06009985 */ /* 0x0007e8000c101b06 */
[----:B------:R3:W-:Y:S01]  /*b540*/  @!P0 ST.E.64 [R2.64], R48 ;  /* 0x0000003002008985 */ /* 0x0007e2000c101b06 */
[----:B------:R-:W-:-:S13]  /*b550*/  ISETP.GE.AND P0, PT, R249, c[0x0][0x3c8], PT ;  /* 0x0000f200f9007a0c */ /* 0x000fda0003f06270 */
[----:B------:R-:W-:Y:S05]  /*b560*/  @P0 BRA `(.L_x_97) ;  /* 0x00000d3000000947 */ /* 0x000fea0003800000 */
[----:B------:R-:W-:Y:S02]  /*b570*/  SHF.R.S32.HI R5, RZ, 0x1f, R249 ;  /* 0x0000001fff057819 */ /* 0x000fe400000114f9 */
[----:B---3--:R-:W-:-:S04]  /*b580*/  LEA R2, P0, R249, R0, 0x2 ;  /* 0x00000000f9027211 */ /* 0x008fc800078010ff */
[----:B------:R-:W-:-:S05]  /*b590*/  LEA.HI.X R3, R249, R4, R5, 0x2, P0 ;  /* 0x00000004f9037211 */ /* 0x000fca00000f1405 */
[----:B------:R1:W-:Y:S01]  /*b5a0*/  ST.E.64 [R2.64], R28 ;  /* 0x0000001c02007985 */ /* 0x0003e2000c101b06 */
[----:B------:R-:W-:Y:S05]  /*b5b0*/  BRA `(.L_x_97) ;  /* 0x00000ce000007947 */ /* 0x000fea0003800000 */
.L_x_82:
[----:B------:R-:W2:Y:S04]  /*b5c0*/  LDL.LU R4, [R1+0x24] ;  /* 0x0000240001047983 */ /* 0x000ea80000300800 */
[----:B------:R-:W3:Y:S01]  /*b5d0*/  LDL.LU R7, [R1+0x28] ;  /* 0x0000280001077983 */ /* 0x000ee20000300800 */
[----:B------:R-:W-:Y:S02]  /*b5e0*/  ISETP.NE.U32.AND P1, PT, RZ, c[0x0][0x508], PT ;  /* 0x00014200ff007a0c */ /* 0x000fe40003f25070 */
[----:B------:R-:W-:Y:S01]  /*b5f0*/  ISETP.NE.U32.AND P3, PT, RZ, c[0x0][0x500], PT ;  /* 0x00014000ff007a0c */ /* 0x000fe20003f65070 */
[----:B------:R-:W4:Y:S01]  /*b600*/  LDL.LU R0, [R1+0x30] ;  /* 0x0000300001007983 */ /* 0x000f220000300800 */
[----:B------:R-:W-:Y:S01]  /*b610*/  ISETP.NE.AND.EX P1, PT, RZ, c[0x0][0x50c], PT, P1 ;  /* 0x00014300ff007a0c */ /* 0x000fe20003f25310 */
[----:B------:R-:W-:Y:S01]  /*b620*/  IMAD.MOV.U32 R6, RZ, RZ, RZ ;  /* 0x000000ffff067224 */ /* 0x000fe200078e00ff */
[----:B------:R-:W-:Y:S01]  /*b630*/  ISETP.NE.AND.EX P3, PT, RZ, c[0x0][0x504], PT, P3 ;  /* 0x00014100ff007a0c */ /* 0x000fe20003f65330 */
[----:B------:R-:W-:Y:S01]  /*b640*/  IMAD.MOV.U32 R20, RZ, RZ, c[0x0][0x388] ;  /* 0x0000e200ff147624 */ /* 0x000fe200078e00ff */
[----:B--2---:R-:W-:-:S09]  /*b650*/  IADD3 R2, P2, R4, c[0x0][0x500], RZ ;  /* 0x0001400004027a10 */ /* 0x004fd20007f5e0ff */
[----:B------:R-:W-:Y:S02]  /*b660*/  @P1 IADD3 R4, P0, R4, c[0x0][0x508], RZ ;  /* 0x0001420004041a10 */ /* 0x000fe40007f1e0ff */
[C---:B---3--:R-:W-:Y:S02]  /*b670*/  IADD3.X R3, R7.reuse, c[0x0][0x504], RZ, P2, !PT ;  /* 0x0001410007037a10 */ /* 0x048fe400017fe4ff */
[----:B-1----:R-:W-:-:S03]  /*b680*/  @P1 IADD3.X R5, R7, c[0x0][0x50c], RZ, P0, !PT ;  /* 0x0001430007051a10 */ /* 0x002fc600007fe4ff */
[----:B------:R1:W5:Y:S04]  /*b690*/  @P3 LDG.E R6, [R2.64] ;  /* 0x0000000602063981 */ /* 0x000368000c1e1900 */
[----:B------:R1:W5:Y:S01]  /*b6a0*/  @P1 LDG.E R20, [R4.64] ;  /* 0x0000000604141981 */ /* 0x000362000c1e1900 */
[----:B----4-:R-:W-:-:S04]  /*b6b0*/  ISETP.NE.AND P0, PT, R0, RZ, PT ;  /* 0x000000ff0000720c */ /* 0x010fc80003f05270 */
[----:B------:R-:W-:Y:S01]  /*b6c0*/  SEL R19, R0, c[0x0][0x3d4], P0 ;  /* 0x0000f50000137a07 */ /* 0x000fe20000000000 */
[----:B------:R-:W-:Y:S05]  /*b6d0*/  @P1 BRA `(.L_x_110) ;  /* 0x0000004000001947 */ /* 0x000fea0003800000 */
[----:B------:R-:W-:Y:S05]  /*b6e0*/  @!P3 BRA `(.L_x_110) ;  /* 0x000000300000b947 */ /* 0x000fea0003800000 */
[----:B------:R2:W3:Y:S04]  /*b6f0*/  LDG.E R0, [R2.64] ;  /* 0x0000000602007981 */ /* 0x0004e8000c1e1900 */
[----:B-12---:R-:W3:Y:S02]  /*b700*/  LDG.E R2, [R2.64+0x4] ;  /* 0x0000040602027981 */ /* 0x006ee4000c1e1900 */
[----:B---3-5:R-:W-:Y:S02]  /*b710*/  IADD3 R20, -R0, R2, RZ ;  /* 0x0000000200147210 */ /* 0x028fe40007ffe1ff */
.L_x_110:
[----:B------:R-:W2:Y:S01]  /*b720*/  LDL.LU R0, [R1+0x34] ;  /* 0x0000340001007983 */ /* 0x000ea20000300800 */
[----:B------:R-:W-:Y:S01]  /*b730*/  BSSY B0, `(.L_x_111) ;  /* 0x0000038000007945 */ /* 0x000fe20003800000 */
[----:B------:R-:W-:Y:S02]  /*b740*/  LOP3.LUT R12, R246, 0xffff, RZ, 0xc0, !PT ;  /* 0x0000fffff60c7812 */ /* 0x000fe400078ec0ff */
[----:B-1----:R-:W1:Y:S01]  /*b750*/  S2R R2, SR_TID.X ;  /* 0x0000000000027919 */ /* 0x002e620000002100 */
[----:B------:R-:W-:-:S02]  /*b760*/  SEL R13, R242, RZ, !P3 ;  /* 0x000000fff20d7207 */ /* 0x000fc40005800000 */
[----:B-----5:R-:W-:Y:S02]  /*b770*/  SHF.R.S32.HI R18, RZ, 0x1f, R6 ;  /* 0x0000001fff127819 */ /* 0x020fe40000011406 */
[----:B-1----:R-:W-:Y:S02]  /*b780*/  ISETP.GT.AND P0, PT, R2, 0x7f, PT ;  /* 0x0000007f0200780c */ /* 0x002fe40003f04270 */
[----:B--2---:R-:W-:-:S11]  /*b790*/  SEL R21, R0, RZ, !P3 ;  /* 0x000000ff00157207 */ /* 0x004fd60005800000 */
[----:B------:R-:W-:Y:S05]  /*b7a0*/  @P0 BRA `(.L_x_112) ;  /* 0x0000030000000947 */ /* 0x000fea0003800000 */
[----:B------:R-:W-:Y:S01]  /*b7b0*/  IMAD R0, R20, c[0x0][0x4e8], RZ ;  /* 0x00013a0014007a24 */ /* 0x000fe200078e02ff */
[----:B------:R-:W-:-:S04]  /*b7c0*/  LEA R16, R245, R2, 0x7 ;  /* 0x00000002f5107211 */ /* 0x000fc800078e38ff */
[----:B------:R-:W-:-:S13]  /*b7d0*/  ISETP.GE.AND P0, PT, R16, R0, PT ;  /* 0x000000001000720c */ /* 0x000fda0003f06270 */
[----:B------:R-:W-:Y:S05]  /*b7e0*/  @P0 BRA `(.L_x_112) ;  /* 0x000002c000000947 */ /* 0x000fea0003800000 */
[----:B------:R-:W2:Y:S01]  /*b7f0*/  LDL.LU R22, [R1+0x38] ;  /* 0x0000380001167983 */ /* 0x000ea20000300800 */
[----:B------:R-:W-:Y:S01]  /*b800*/  IMAD.MOV.U32 R0, RZ, RZ, 0x368 ;  /* 0x00000368ff007424 */ /* 0x000fe200078e00ff */
[----:B------:R-:W-:-:S04]  /*b810*/  ISETP.GT.AND P2, PT, R19, 0x1, PT ;  /* 0x000000011300780c */ /* 0x000fc80003f44270 */
[----:B------:R-:W-:-:S04]  /*b820*/  SEL R0, R0, 0x328, P2 ;  /* 0x0000032800007807 */ /* 0x000fc80001000000 */
[----:B------:R1:W3:Y:S08]  /*b830*/  LDC.64 R8, c[0x0][R0+0x170] ;  /* 0x00005c0000087b82 */ /* 0x0002f00000000a00 */
[----:B------:R1:W4:Y:S08]  /*b840*/  LDC.64 R4, c[0x0][R0+0x168] ;  /* 0x00005a0000047b82 */ /* 0x0003300000000a00 */
[----:B------:R1:W5:Y:S08]  /*b850*/  LDC.64 R14, c[0x0][R0+0x178] ;  /* 0x00005e00000e7b82 */ /* 0x0003700000000a00 */
[----:B------:R1:W2:Y:S02]  /*b860*/  LDC.64 R10, c[0x0][R0+0x160] ;  /* 0x00005800000a7b82 */ /* 0x0002a40000000a00 */
[----:B-1----:R-:W-:-:S02]  /*b870*/  IMAD.MOV.U32 R0, RZ, RZ, c[0x0][0x4e8] ;  /* 0x00013a00ff007624 */ /* 0x002fc400078e00ff */
[-C--:B---3--:R-:W-:Y:S02]  /*b880*/  IMAD R7, R9, R13.reuse, RZ ;  /* 0x0000000d09077224 */ /* 0x088fe400078e02ff */
[----:B------:R-:W-:Y:S01]  /*b890*/  IMAD.WIDE.U32 R2, R8, R13, RZ ;  /* 0x0000000d08027225 */ /* 0x000fe200078e00ff */
[----:B------:R-:W-:Y:S02]  /*b8a0*/  ISETP.NE.AND P0, PT, R0, 0x1, PT ;  /* 0x000000010000780c */ /* 0x000fe40003f05270 */
[----:B------:R-:W-:Y:S01]  /*b8b0*/  MOV R0, R16 ;  /* 0x0000001000007202 */ /* 0x000fe20000000f00 */
[----:B------:R-:W-:Y:S02]  /*b8c0*/  IMAD R8, R8, R21, R7 ;  /* 0x0000001508087224 */ /* 0x000fe400078e0207 */
[-C--:B----4-:R-:W-:Y:S02]  /*b8d0*/  IMAD R9, R5, R12.reuse, RZ ;  /* 0x0000000c05097224 */ /* 0x090fe400078e02ff */
[----:B------:R-:W-:Y:S01]  /*b8e0*/  IMAD.WIDE.U32 R4, R4, R12, RZ ;  /* 0x0000000c04047225 */ /* 0x000fe200078e00ff */
[----:B------:R-:W-:-:S03]  /*b8f0*/  IADD3 R3, R3, R8, RZ ;  /* 0x0000000803037210 */ /* 0x000fc60007ffe0ff */
[----:B------:R-:W-:Y:S02]  /*b900*/  IMAD.IADD R9, R5, 0x1, R9 ;  /* 0x0000000105097824 */ /* 0x000fe400078e0209 */
[----:B------:R-:W-:-:S05]  /*b910*/  @P0 IMAD.HI.U32 R17, R16, c[0x0][0x4ec], RZ ;  /* 0x00013b0010110a27 */ /* 0x000fca00078e00ff */
[----:B------:R-:W-:Y:S02]  /*b920*/  @P0 SHF.R.U32.HI R0, RZ, c[0x0][0x4f0], R17 ;  /* 0x00013c00ff000a19 */ /* 0x000fe40000011611 */
[----:B------:R-:W-:-:S03]  /*b930*/  IADD3 R17, P1, P0, R2, R4, R6 ;  /* 0x0000000402117210 */ /* 0x000fc6000783e006 */
[----:B------:R-:W-:Y:S01]  /*b940*/  IMAD.MOV R2, RZ, RZ, -R0 ;  /* 0x000000ffff027224 */ /* 0x000fe200078e0a00 */
[----:B------:R-:W-:Y:S02]  /*b950*/  IADD3.X R9, R3, R9, R18, P1, P0 ;  /* 0x0000000903097210 */ /* 0x000fe40000fe0412 */
[----:B------:R-:W-:Y:S01]  /*b960*/  SHF.R.S32.HI R3, RZ, 0x1f, R0 ;  /* 0x0000001fff037819 */ /* 0x000fe20000011400 */
[----:B------:R-:W-:Y:S01]  /*b970*/  IMAD R2, R2, c[0x0][0x4e8], R16 ;  /* 0x00013a0002027a24 */ /* 0x000fe200078e0210 */
[----:B--2---:R-:W-:-:S05]  /*b980*/  SEL R7, R22, RZ, P2 ;  /* 0x000000ff16077207 */ /* 0x004fca0001000000 */
[-C--:B-----5:R-:W-:Y:S02]  /*b990*/  IMAD R8, R15, R7.reuse, RZ ;  /* 0x000000070f087224 */ /* 0x0a0fe400078e02ff */
[----:B------:R-:W-:Y:S01]  /*b9a0*/  IMAD.WIDE.U32 R4, R14, R7, RZ ;  /* 0x000000070e047225 */ /* 0x000fe200078e00ff */
[----:B------:R-:W-:-:S04]  /*b9b0*/  SHF.R.S32.HI R7, RZ, 0x1f, R2 ;  /* 0x0000001fff077819 */ /* 0x000fc80000011402 */
[----:B------:R-:W-:Y:S01]  /*b9c0*/  IADD3 R5, R5, R8, RZ ;  /* 0x0000000805057210 */ /* 0x000fe20007ffe0ff */
[----:B------:R-:W-:Y:S01]  /*b9d0*/  IMAD.MOV.U32 R8, RZ, RZ, c[0x0][0x4a8] ;  /* 0x00012a00ff087624 */ /* 0x000fe200078e00ff */
[----:B------:R-:W-:Y:S01]  /*b9e0*/  IADD3 R4, P1, P0, R0, R17, R4 ;  /* 0x0000001100047210 */ /* 0x000fe2000783e004 */
[----:B------:R-:W-:-:S03]  /*b9f0*/  IMAD R0, R11, R2, RZ ;  /* 0x000000020b007224 */ /* 0x000fc600078e02ff */
[----:B------:R-:W-:Y:S01]  /*ba00*/  IADD3.X R5, R3, R9, R5, P1, P0 ;  /* 0x0000000903057210 */ /* 0x000fe20000fe0405 */
[----:B------:R-:W-:-:S04]  /*ba10*/  IMAD R0, R10, R7, R0 ;  /* 0x000000070a007224 */ /* 0x000fc800078e0200 */
[----:B------:R-:W-:Y:S01]  /*ba20*/  IMAD.WIDE.U32 R2, R10, R2, R4 ;  /* 0x000000020a027225 */ /* 0x000fe200078e0004 */
[----:B------:R-:W-:Y:S02]  /*ba30*/  MOV R5, c[0x0][0x4ac] ;  /* 0x00012b0000057a02 */ /* 0x000fe40000000f00 */
[----:B------:R-:W-:Y:S01]  /*ba40*/  SEL R4, R8, c[0x0][0x450], P2 ;  /* 0x0001140008047a07 */ /* 0x000fe20001000000 */
[----:B------:R-:W-:Y:S01]  /*ba50*/  IMAD.IADD R0, R3, 0x1, R0 ;  /* 0x0000000103007824 */ /* 0x000fe200078e0200 */
[----:B------:R-:W-:Y:S02]  /*ba60*/  SEL R5, R5, c[0x0][0x454], P2 ;  /* 0x0001150005057a07 */ /* 0x000fe40001000000 */
[----:B------:R-:W-:-:S04]  /*ba70*/  LEA R4, P0, R2, R4, 0x2 ;  /* 0x0000000402047211 */ /* 0x000fc800078010ff */
[----:B------:R-:W-:Y:S02]  /*ba80*/  LEA.HI.X R5, R2, R5, R0, 0x2, P0 ;  /* 0x0000000502057211 */ /* 0x000fe400000f1400 */
[----:B------:R-:W-:-:S05]  /*ba90*/  MOV R0, 0xff800000 ;  /* 0xff80000000007802 */ /* 0x000fca0000000f00 */
[----:B------:R1:W-:Y:S02]  /*baa0*/  STG.E [R4.64], R0 ;  /* 0x0000000004007986 */ /* 0x0003e4000c101906 */
.L_x_112:
[----:B------:R-:W-:Y:S05]  /*bab0*/  BSYNC B0 ;  /* 0x0000000000007941 */ /* 0x000fea0003800000 */
.L_x_111:
[----:B------:R-:W-:-:S13]  /*bac0*/  ISETP.GT.AND P0, PT, R19, 0x1, PT ;  /* 0x000000011300780c */ /* 0x000fda0003f04270 */
[----:B------:R-:W-:Y:S05]  /*bad0*/  @P0 BRA `(.L_x_97) ;  /* 0x000007c000000947 */ /* 0x000fea0003800000 */
[----:B------:R-:W-:Y:S01]  /*bae0*/  MOV R2, c[0x0][0x4e8] ;  /* 0x00013a0000027a02 */ /* 0x000fe20000000f00 */
[----:B-1----:R-:W-:Y:S01]  /*baf0*/  IMAD R0, R18, c[0x0][0x3a0], RZ ;  /* 0x0000e80012007a24 */ /* 0x002fe200078e02ff */
[----:B------:R-:W-:Y:S01]  /*bb00*/  LEA R4, R227, R230, 0x5 ;  /* 0x000000e6e3047211 */ /* 0x000fe200078e28ff */
[----:B------:R-:W-:Y:S01]  /*bb10*/  IMAD R5, R21, c[0x0][0x3f0], RZ ;  /* 0x0000fc0015057a24 */ /* 0x000fe200078e02ff */
[----:B------:R-:W-:Y:S01]  /*bb20*/  ISETP.NE.AND P0, PT, R2, 0x1, PT ;  /* 0x000000010200780c */ /* 0x000fe20003f05270 */
[----:B------:R-:W-:Y:S01]  /*bb30*/  IMAD.WIDE.U32 R2, R6, c[0x0][0x3a0], RZ ;  /* 0x0000e80006027a25 */ /* 0x000fe200078e00ff */
[----:B------:R-:W-:-:S03]  /*bb40*/  LEA R4, R245, R4, 0x7 ;  /* 0x00000004f5047211 */ /* 0x000fc600078e38ff */
[----:B------:R-:W-:Y:S01]  /*bb50*/  IMAD R6, R6, c[0x0][0x3a4], R0 ;  /* 0x0000e90006067a24 */ /* 0x000fe200078e0200 */
[----:B------:R-:W-:Y:S01]  /*bb60*/  MOV R0, R4 ;  /* 0x0000000400007202 */ /* 0x000fe20000000f00 */
[----:B------:R-:W-:-:S03]  /*bb70*/  IMAD R7, R13, c[0x0][0x3f4], R5 ;  /* 0x0000fd000d077a24 */ /* 0x000fc600078e0205 */
[----:B------:R-:W-:-:S03]  /*bb80*/  IADD3 R3, R3, R6, RZ ;  /* 0x0000000603037210 */ /* 0x000fc60007ffe0ff */
[----:B------:R-:W-:-:S04]  /*bb90*/  @P0 IMAD.HI.U32 R6, R4, c[0x0][0x4ec], RZ ;  /* 0x00013b0004060a27 */ /* 0x000fc800078e00ff */
[----:B------:R-:W-:Y:S01]  /*bba0*/  IMAD.WIDE.U32 R2, R12, c[0x0][0x3e8], R2 ;  /* 0x0000fa000c027a25 */ /* 0x000fe200078e0002 */
[----:B------:R-:W-:-:S03]  /*bbb0*/  @P0 SHF.R.U32.HI R0, RZ, c[0x0][0x4f0], R6 ;  /* 0x00013c00ff000a19 */ /* 0x000fc60000011606 */
[----:B------:R-:W-:Y:S01]  /*bbc0*/  IMAD R3, R12, c[0x0][0x3ec], R3 ;  /* 0x0000fb000c037a24 */ /* 0x000fe200078e0203 */
[----:B------:R-:W-:Y:S02]  /*bbd0*/  SHF.R.S32.HI R6, RZ, 0x1f, R0 ;  /* 0x0000001fff067819 */ /* 0x000fe40000011400 */
[----:B------:R-:W-:Y:S01]  /*bbe0*/  IADD3 R5, -R0, RZ, RZ ;  /* 0x000000ff00057210 */ /* 0x000fe20007ffe1ff */
[----:B------:R-:W-:-:S04]  /*bbf0*/  IMAD.WIDE.U32 R2, R13, c[0x0][0x3f0], R2 ;  /* 0x0000fc000d027a25 */ /* 0x000fc800078e0002 */
[----:B------:R-:W-:Y:S01]  /*bc00*/  IMAD R6, R6, c[0x0][0x3e0], RZ ;  /* 0x0000f80006067a24 */ /* 0x000fe200078e02ff */
[----:B------:R-:W-:Y:S01]  /*bc10*/  IADD3 R3, R3, R7, RZ ;  /* 0x0000000703037210 */ /* 0x000fe20007ffe0ff */
[----:B------:R-:W-:Y:S02]  /*bc20*/  IMAD R4, R5, c[0x0][0x4e8], R4 ;  /* 0x00013a0005047a24 */ /* 0x000fe400078e0204 */
[C---:B------:R-:W-:Y:S02]  /*bc30*/  IMAD R6, R0.reuse, c[0x0][0x3e4], R6 ;  /* 0x0000f90000067a24 */ /* 0x040fe400078e0206 */
        /* <DEDUP_REMOVED lines=11> */
.L_x_180:
[----:B------:R-:W-:Y:S05]  /*bcf0*/  BRA.DIV ~URZ, `(.L_x_114) ;  /* 0x00002c527f007947 */ /* 0x000fea000b800000 */
[----:B------:R3:W4:Y:S02]  /*bd00*/  SHFL.IDX PT, R0, R12, RZ, 0x1c1f ;  /* 0x001c1fff0c007589 */ /* 0x00072400000e0000 */
.L_x_181:
[----:B------:R-:W-:Y:S01]  /*bd10*/  IMAD R11, R20, c[0x0][0x4e8], RZ ;  /* 0x00013a00140b7a24 */ /* 0x000fe200078e02ff */
        /* <DEDUP_REMOVED lines=16> */
[----:B------:R2:W-:Y:S04]  /*be20*/  @!P2 ST.E.128 [R8.64], RZ ;  /* 0x000000ff0800a985 */ /* 0x0005e8000c101d06 */
[----:B------:R2:W-:Y:S04]  /*be30*/  @!P1 ST.E.128 [R6.64], RZ ;  /* 0x000000ff06009985 */ /* 0x0005e8000c101d06 */
[----:B------:R2:W-:Y:S02]  /*be40*/  @!P0 ST.E.128 [R2.64], RZ ;  /* 0x000000ff02008985 */ /* 0x0005e4000c101d06 */
.L_x_116:
[----:B------:R-:W-:Y:S05]  /*be50*/  BSYNC B0 ;  /* 0x0000000000007941 */ /* 0x000fea0003800000 */
.L_x_115:
[----:B------:R-:W-:Y:S05]  /*be60*/  BRA.DIV ~URZ, `(.L_x_117) ;  /* 0x00002b527f007947 */ /* 0x000fea000b800000 */
[----:B--2---:R2:W1:Y:S04]  /*be70*/  SHFL.IDX PT, R4, R5, 0x1, 0x1c1f ;  /* 0x003c1f0005047f89 */ /* 0x00446800000e0000 */
[----:B----4-:R2:W4:Y:S02]  /*be80*/  SHFL.IDX PT, R0, R12, 0x1, 0x1c1f ;  /* 0x003c1f000c007f89 */ /* 0x01052400000e0000 */
.L_x_182:
        /* <DEDUP_REMOVED lines=16> */
[----:B------:R1:W-:Y:S04]  /*bf90*/  @!P2 ST.E.128 [R8.64], RZ ;  /* 0x000000ff0800a985 */ /* 0x0003e8000c101d06 */
[----:B------:R1:W-:Y:S04]  /*bfa0*/  @!P1 ST.E.128 [R6.64], RZ ;  /* 0x000000ff06009985 */ /* 0x0003e8000c101d06 */
[----:B------:R1:W-:Y:S02]  /*bfb0*/  @!P0 ST.E.128 [R2.64], RZ ;  /* 0x000000ff02008985 */ /* 0x0003e4000c101d06 */
.L_x_119:
[----:B------:R-:W-:Y:S05]  /*bfc0*/  BSYNC B0 ;  /* 0x0000000000007941 */ /* 0x000fea0003800000 */
.L_x_118:
[----:B------:R-:W-:Y:S05]  /*bfd0*/  BRA.DIV ~URZ, `(.L_x_120) ;  /* 0x00002ab27f007947 */ /* 0x000fea000b800000 */
[----:B-1----:R1:W2:Y:S02]  /*bfe0*/  SHFL.IDX PT, R4, R5, 0x2, 0x1c1f ;  /* 0x005c1f0005047f89 */ /* 0x0022a400000e0000 */
.L_x_183:
[----:B------:R-:W-:Y:S05]  /*bff0*/  BRA.DIV ~URZ, `(.L_x_121) ;  /* 0x00002b027f007947 */ /* 0x000fea000b800000 */
[----:B----4-:R4:W1:Y:S02]  /*c000*/  SHFL.IDX PT, R0, R12, 0x2, 0x1c1f ;  /* 0x005c1f000c007f89 */ /* 0x01086400000e0000 */
.L_x_184:
        /* <DEDUP_REMOVED lines=19> */
.L_x_123:
[----:B------:R-:W-:Y:S05]  /*c140*/  BSYNC B0 ;  /* 0x0000000000007941 */ /* 0x000fea0003800000 */
.L_x_122:
[----:B------:R-:W-:Y:S05]  /*c150*/  BRA.DIV ~URZ, `(.L_x_124) ;  /* 0x00002a127f007947 */ /* 0x000fea000b800000 */
[----:B--2---:R2:W3:Y:S04]  /*c160*/  SHFL.IDX PT, R4, R5, 0x3, 0x1c1f ;  /* 0x007c1f0005047f89 */ /* 0x0044e800000e0000 */
[----:B-1----:R2:W1:Y:S02]  /*c170*/  SHFL.IDX PT, R0, R12, 0x3, 0x1c1f ;  /* 0x007c1f000c007f89 */ /* 0x00246400000e0000 */
.L_x_185:
[----:B------:R-:W-:-:S04]  /*c180*/  IADD3 R2, R10, 0x60, RZ ;  /* 0x000000600a027810 */ /* 0x000fc80007ffe0ff */
[----:B------:R-:W-:-:S13]  /*c190*/  ISETP.GE.AND P0, PT, R2, R11, PT ;  /* 0x0000000b0200720c */ /* 0x000fda0003f06270 */
[----:B------:R-:W-:Y:S05]  /*c1a0*/  @P0 BRA `(.L_x_97) ;  /* 0x000000f000000947 */ /* 0x000fea0003800000 */
[----:B------:R-:W-:Y:S02]  /*c1b0*/  ISETP.GE.AND P2, PT, R196, c[0x0][0x3c8], PT ;  /* 0x0000f200c4007a0c */ /* 0x000fe40003f46270 */
[----:B------:R-:W-:Y:S02]  /*c1c0*/  ISETP.GE.AND P1, PT, R228, c[0x0][0x3c8], PT ;  /* 0x0000f200e4007a0c */ /* 0x000fe40003f26270 */
[----:B------:R-:W-:Y:S02]  /*c1d0*/  ISETP.GE.AND P0, PT, R229, c[0x0][0x3c8], PT ;  /* 0x0000f200e5007a0c */ /* 0x000fe40003f06270 */
[----:B------:R-:W-:Y:S02]  /*c1e0*/  SHF.R.S32.HI R13, RZ, 0x1f, R196 ;  /* 0x0000001fff0d7819 */ /* 0x000fe400000114c4 */
[----:B--234-:R-:W-:Y:S02]  /*c1f0*/  SHF.R.S32.HI R12, RZ, 0x1f, R228 ;  /* 0x0000001fff0c7819 */ /* 0x01cfe400000114e4 */
[----:B------:R-:W-:-:S03]  /*c200*/  SHF.R.S32.HI R5, RZ, 0x1f, R229 ;  /* 0x0000001fff057819 */ /* 0x000fc600000114e5 */
[-C--:B-1----:R-:W-:Y:S02]  /*c210*/  @!P2 LEA R8, P5, R196, R0.reuse, 0x1 ;  /* 0x00000000c408a211 */ /* 0x082fe400078a08ff */
[-C--:B------:R-:W-:Y:S02]  /*c220*/  @!P1 LEA R6, P4, R228, R0.reuse, 0x1 ;  /* 0x00000000e4069211 */ /* 0x080fe400078808ff */
[C---:B------:R-:W-:Y:S02]  /*c230*/  @!P0 LEA R2, P3, R229.reuse, R0, 0x1 ;  /* 0x00000000e5028211 */ /* 0x040fe400078608ff */
[-C--:B------:R-:W-:Y:S02]  /*c240*/  @!P2 LEA.HI.X R9, R196, R4.reuse, R13, 0x1, P5 ;  /* 0x00000004c409a211 */ /* 0x080fe400028f0c0d */
[-C--:B------:R-:W-:Y:S02]  /*c250*/  @!P1 LEA.HI.X R7, R228, R4.reuse, R12, 0x1, P4 ;  /* 0x00000004e4079211 */ /* 0x080fe400020f0c0c */
[----:B------:R-:W-:Y:S01]  /*c260*/  @!P0 LEA.HI.X R3, R229, R4, R5, 0x1, P3 ;  /* 0x00000004e5038211 */ /* 0x000fe200018f0c05 */
[----:B------:R1:W-:Y:S04]  /*c270*/  @!P2 ST.E.128 [R8.64], RZ ;  /* 0x000000ff0800a985 */ /* 0x0003e8000c101d06 */
[----:B------:R1:W-:Y:S04]  /*c280*/  @!P1 ST.E.128 [R6.64], RZ ;  /* 0x000000ff06009985 */ /* 0x0003e8000c101d06 */
[----:B------:R1:W-:Y:S02]  /*c290*/  @!P0 ST.E.128 [R2.64], RZ ;  /* 0x000000ff02008985 */ /* 0x0003e4000c101d06 */
.L_x_97:
[----:B------:R-:W-:Y:S05]  /*c2a0*/  BSYNC B1 ;  /* 0x0000000000017941 */ /* 0x000fea0003800000 */
.L_x_81:
[----:B-1--4-:R-:W4:Y:S02]  /*c2b0*/  LDL R0, [R1+0x5c] ;  /* 0x00005c0001007983 */ /* 0x012f240000100800 */
[----:B----4-:R-:W-:-:S13]  /*c2c0*/  ISETP.NE.AND P0, PT, R0, RZ, PT ;  /* 0x000000ff0000720c */ /* 0x010fda0003f05270 */
[----:B------:R-:W-:Y:S01]  /*c2d0*/  @P0 WARPSYNC 0xffffffff ;  /* 0xffffffff00000948 */ /* 0x000fe20003800000 */
[----:B------:R-:W-:Y:S06]  /*c2e0*/  @P0 BAR.SYNC.DEFER_BLOCKING 0x5, 0x80 ;  /* 0x0142000000000b1d */ /* 0x000fec0000010000 */
[----:B------:R-:W1:Y:S04]  /*c2f0*/  @P0 LDS.128 R244, [0xc080] ;  /* 0x00c08000fff40984 */ /* 0x000e680000000c00 */
[----:B------:R-:W-:Y:S06]  /*c300*/  @P0 BAR.ARV 0x4, 0x80 ;  /* 0x0102000000000b1d */ /* 0x000fec0000002000 */
[----:B------:R-:W-:Y:S05]  /*c310*/  @P0 BRA `(.L_x_125) ;  /* 0x00000ad000000947 */ /* 0x000fea0003800000 */
[----:B------:R-:W4:Y:S01]  /*c320*/  S2R R0, SR_TID.X ;  /* 0x0000000000007919 */ /* 0x000f220000002100 */
[----:B---3--:R-:W-:Y:S01]  /*c330*/  IMAD.MOV.U32 R7, RZ, RZ, RZ ;  /* 0x000000ffff077224 */ /* 0x008fe200078e00ff */
[----:B----4-:R-:W-:-:S04]  /*c340*/  LOP3.LUT R13, R0, 0x1f, RZ, 0xc0, !PT ;  /* 0x0000001f000d7812 */ /* 0x010fc800078ec0ff */
[----:B------:R-:W-:Y:S01]  /*c350*/  ISETP.NE.AND P5, PT, R13, 0x1f, PT ;  /* 0x0000001f0d00780c */ /* 0x000fe20003fa5270 */
[----:B------:R-:W-:Y:S10]  /*c360*/  BRA.DIV ~URZ, `(.L_x_126) ;  /* 0x000028d27f007947 */ /* 0x000ff4000b800000 */
[----:B------:R3:W4:Y:S02]  /*c370*/  SHFL.IDX PT, R9, R74, RZ, 0x1f ;  /* 0x00001fff4a097589 */ /* 0x00072400000e0000 */
.L_x_186:
[----:B------:R-:W-:Y:S05]  /*c380*/  BRA.DIV ~URZ, `(.L_x_127) ;  /* 0x000029227f007947 */ /* 0x000fea000b800000 */
[----:B------:R3:W4:Y:S02]  /*c390*/  SHFL.IDX PT, R8, R74, 0x1, 0x1f ;  /* 0x00201f004a087f89 */ /* 0x00072400000e0000 */
.L_x_187:
[----:B-1----:R-:W-:Y:S02]  /*c3a0*/  IMAD.IADD R0, R247, 0x1, R13 ;  /* 0x00000001f7007824 */ /* 0x002fe400078e020d */
[----:B------:R-:W-:-:S03]  /*c3b0*/  IMAD.MOV.U32 R6, RZ, RZ, RZ ;  /* 0x000000ffff067224 */ /* 0x000fc600078e00ff */
[----:B------:R-:W-:-:S13]  /*c3c0*/  ISETP.GE.OR P0, PT, R0, c[0x0][0x53c], !P5 ;  /* 0x00014f0000007a0c */ /* 0x000fda0006f06670 */
[----:B--2---:R-:W-:Y:S01]  /*c3d0*/  @!P0 IMAD.MOV.U32 R2, RZ, RZ, 0x4 ;  /* 0x00000004ff028424 */ /* 0x004fe200078e00ff */
[----:B------:R-:W-:-:S03]  /*c3e0*/  @!P0 MOV R3, 0x4 ;  /* 0x0000000400038802 */ /* 0x000fc60000000f00 */
[----:B------:R-:W-:-:S04]  /*c3f0*/  @!P0 IMAD.WIDE R4, R0, R2, c[0x0][0x580] ;  /* 0x0001600000048625 */ /* 0x000fc800078e0202 */
[----:B------:R-:W-:Y:S01]  /*c400*/  @!P0 IMAD.WIDE R2, R0, R3, c[0x0][0x578] ;  /* 0x00015e0000028625 */ /* 0x000fe200078e0203 */
[----:B------:R-:W2:Y:S04]  /*c410*/  @!P0 LDG.E R6, [R4.64] ;  /* 0x0000000604068981 */ /* 0x000ea8000c1e1900 */
[----:B------:R-:W2:Y:S01]  /*c420*/  @!P0 LDG.E R7, [R2.64] ;  /* 0x0000000602078981 */ /* 0x000ea2000c1e1900 */
[C---:B------:R-:W-:Y:S02]  /*c430*/  ISETP.GE.U32.AND P4, PT, R13.reuse, 0x10, PT ;  /* 0x000000100d00780c */ /* 0x040fe40003f86070 */
[C---:B------:R-:W-:Y:S02]  /*c440*/  ISETP.GE.U32.AND P3, PT, R13.reuse, 0x8, PT ;  /* 0x000000080d00780c */ /* 0x040fe40003f66070 */
[----:B------:R-:W-:-:S02]  /*c450*/  ISETP.GE.U32.AND P2, PT, R13, 0x4, PT ;  /* 0x000000040d00780c */ /* 0x000fc40003f46070 */
[C---:B------:R-:W-:Y:S02]  /*c460*/  ISETP.GE.U32.AND P1, PT, R13.reuse, 0x2, PT ;  /* 0x000000020d00780c */ /* 0x040fe40003f26070 */
[----:B------:R-:W-:Y:S02]  /*c470*/  ISETP.NE.AND P0, PT, R13, RZ, PT ;  /* 0x000000ff0d00720c */ /* 0x000fe40003f05270 */
[----:B------:R-:W-:Y:S01]  /*c480*/  MOV R12, RZ ;  /* 0x000000ff000c7202 */ /* 0x000fe20000000f00 */
[----:B--2---:R-:W-:Y:S01]  /*c490*/  IMAD R0, R7, R6, RZ ;  /* 0x0000000607007224 */ /* 0x004fe200078e02ff */
[----:B------:R-:W-:Y:S07]  /*c4a0*/  BRA.DIV ~URZ, `(.L_x_128) ;  /* 0x000028727f007947 */ /* 0x000fee000b800000 */
[----:B------:R1:W2:Y:S02]  /*c4b0*/  SHFL.UP PT, R4, R0, 0x1, RZ ;  /* 0x0420000000047989 */ /* 0x0002a400000e00ff */
.L_x_188:
[----:B--2---:R-:W-:-:S04]  /*c4c0*/  SEL R4, R4, RZ, P0 ;  /* 0x000000ff04047207 */ /* 0x004fc80000000000 */
        /* <DEDUP_REMOVED lines=14> */
[----:B------:R1:W2:Y:S02]  /*c5b0*/  SHFL.IDX PT, R0, R4, 0x1f, 0x1f ;  /* 0x03e01f0004007f89 */ /* 0x0002a400000e0000 */
.L_x_189:
[----:B--2---:R-:W-:Y:S01]  /*c5c0*/  IMAD R0, R0, c[0x0][0x538], RZ ;  /* 0x00014e0000007a24 */ /* 0x004fe200078e02ff */
[----:B------:R-:W-:Y:S04]  /*c5d0*/  BSSY B1, `(.L_x_130) ;  /* 0x000007c000017945 */ /* 0x000fe80003800000 */
[----:B----4-:R-:W-:-:S04]  /*c5e0*/  IADD3 R8, R0, R8, RZ ;  /* 0x0000000800087210 */ /* 0x010fc80007ffe0ff */
[----:B------:R-:W-:-:S13]  /*c5f0*/  ISETP.GT.AND P6, PT, R8, R9, PT ;  /* 0x000000090800720c */ /* 0x000fda0003fc4270 */
[----:B------:R-:W-:Y:S05]  /*c600*/  @P6 BRA `(.L_x_131) ;  /* 0x0000024000006947 */ /* 0x000fea0003800000 */
.L_x_135:
[----:B------:R-:W-:-:S04]  /*c610*/  IADD3 R0, R247, 0x1f, RZ ;  /* 0x0000001ff7007810 */ /* 0x000fc80007ffe0ff */
[----:B------:R-:W-:-:S13]  /*c620*/  ISETP.GE.AND P6, PT, R0, c[0x0][0x53c], PT ;  /* 0x00014f0000007a0c */ /* 0x000fda0003fc6270 */
[----:B------:R-:W-:Y:S05]  /*c630*/  @P6 BRA `(.L_x_132) ;  /* 0x0000071000006947 */ /* 0x000fea0003800000 */
[----:B------:R-:W-:Y:S01]  /*c640*/  MOV R247, R0 ;  /* 0x0000000000f77202 */ /* 0x000fe20000000f00 */
[----:B------:R-:W-:-:S03]  /*c650*/  CS2R R6, SRZ ;  /* 0x0000000000067805 */ /* 0x000fc6000001ff00 */
[----:B------:R-:W-:-:S04]  /*c660*/  IADD3 R0, R247, R13, RZ ;  /* 0x0000000df7007210 */ /* 0x000fc80007ffe0ff */
[----:B------:R-:W-:-:S13]  /*c670*/  ISETP.GE.OR P6, PT, R0, c[0x0][0x53c], !P5 ;  /* 0x00014f0000007a0c */ /* 0x000fda0006fc6670 */
[----:B------:R-:W-:Y:S02]  /*c680*/  @!P6 MOV R2, 0x4 ;  /* 0x000000040002e802 */ /* 0x000fe40000000f00 */
[----:B------:R-:W-:-:S03]  /*c690*/  @!P6 MOV R3, 0x4 ;  /* 0x000000040003e802 */ /* 0x000fc60000000f00 */
[----:B-1----:R-:W-:-:S04]  /*c6a0*/  @!P6 IMAD.WIDE R4, R0, R2, c[0x0][0x580] ;  /* 0x000160000004e625 */ /* 0x002fc800078e0202 */
[----:B------:R-:W-:Y:S01]  /*c6b0*/  @!P6 IMAD.WIDE R2, R0, R3, c[0x0][0x578] ;  /* 0x00015e000002e625 */ /* 0x000fe200078e0203 */
[----:B------:R-:W2:Y:S04]  /*c6c0*/  @!P6 LDG.E R6, [R4.64] ;  /* 0x000000060406e981 */ /* 0x000ea8000c1e1900 */
[----:B------:R-:W2:Y:S02]  /*c6d0*/  @!P6 LDG.E R7, [R2.64] ;  /* 0x000000060207e981 */ /* 0x000ea4000c1e1900 */
[----:B--2---:R-:W-:Y:S01]  /*c6e0*/  IMAD R0, R7, R6, RZ ;  /* 0x0000000607007224 */ /* 0x004fe200078e02ff */
[----:B------:R-:W-:Y:S05]  /*c6f0*/  BRA.DIV ~URZ, `(.L_x_133) ;  /* 0x000028127f007947 */ /* 0x000fea000b800000 */
[----:B------:R1:W2:Y:S02]  /*c700*/  SHFL.UP PT, R2, R0, 0x1, RZ ;  /* 0x0420000000027989 */ /* 0x0002a400000e00ff */
.L_x_190:
        /* <DEDUP_REMOVED lines=16> */
.L_x_191:
[----:B--2---:R-:W-:-:S05]  /*c810*/  IMAD R0, R0, c[0x0][0x538], RZ ;  /* 0x00014e0000007a24 */ /* 0x004fca00078e02ff */
[----:B------:R-:W-:-:S04]  /*c820*/  IADD3 R8, R0, R8, RZ ;  /* 0x0000000800087210 */ /* 0x000fc80007ffe0ff */
[----:B------:R-:W-:-:S13]  /*c830*/  ISETP.GT.AND P6, PT, R8, R9, PT ;  /* 0x000000090800720c */ /* 0x000fda0003fc4270 */
[----:B-1-3--:R-:W-:Y:S05]  /*c840*/  @!P6 BRA `(.L_x_135) ;  /* 0xfffffdc00000e947 */ /* 0x00afea000383ffff */
.L_x_131:
[----:B------:R-:W-:-:S05]  /*c850*/  IADD3 R10, -R0, R8, RZ ;  /* 0x00000008000a7210 */ /* 0x000fca0007ffe1ff */
[----:B------:R-:W-:-:S05]  /*c860*/  IMAD R0, R4, c[0x0][0x538], R10 ;  /* 0x00014e0004007a24 */ /* 0x000fca00078e020a */
[----:B------:R-:W-:Y:S01]  /*c870*/  ISETP.GT.AND P0, PT, R0, R9, PT ;  /* 0x000000090000720c */ /* 0x000fe20003f04270 */
[----:B------:R-:W-:-:S12]  /*c880*/  BRA.DIV ~URZ, `(.L_x_136) ;  /* 0x000028827f007947 */ /* 0x000fd8000b800000 */
[----:B------:R-:W-:-:S04]  /*c890*/  VOTE.ANY R0, PT, !P0 ;  /* 0x0000000000007806 */ /* 0x000fc800040e0100 */
.L_x_192:
[----:B------:R2:W4:Y:S01]  /*c8a0*/  POPC R11, R0 ;  /* 0x00000000000b7309 */ /* 0x0005220000000000 */
[----:B------:R-:W-:Y:S05]  /*c8b0*/  BRA.DIV ~URZ, `(.L_x_137) ;  /* 0x000028927f007947 */ /* 0x000fea000b800000 */
[----:B----4-:R4:W1:Y:S04]  /*c8c0*/  SHFL.IDX PT, R8, R6, R11, 0x1f ;  /* 0x00001f0b06087589 */ /* 0x01086800000e0000 */
[----:B------:R4:W2:Y:S02]  /*c8d0*/  SHFL.IDX PT, R7, R7, R11, 0x1f ;  /* 0x00001f0b07077589 */ /* 0x0008a400000e0000 */
.L_x_193:
[----:B------:R-:W-:Y:S01]  /*c8e0*/  ISETP.NE.AND P0, PT, R0, RZ, PT ;  /* 0x000000ff0000720c */ /* 0x000fe20003f05270 */
[----:B------:R-:W-:-:S12]  /*c8f0*/  BSSY B0, `(.L_x_138) ;  /* 0x0000005000007945 */ /* 0x000fd80003800000 */
[----:B------:R-:W-:Y:S05]  /*c900*/  @!P0 BRA `(.L_x_139) ;  /* 0x0000003000008947 */ /* 0x000fea0003800000 */
[----:B--2---:R-:W-:Y:S01]  /*c910*/  IADD3 R0, R11, -0x1, RZ ;  /* 0xffffffff0b007810 */ /* 0x004fe20007ffe0ff */
[----:B------:R-:W-:Y:S05]  /*c920*/  BRA.DIV ~URZ, `(.L_x_140) ;  /* 0x000028f27f007947 */ /* 0x000fea000b800000 */
[----:B------:R2:W3:Y:S02]  /*c930*/  SHFL.IDX PT, R12, R4, R0, 0x1f ;  /* 0x00001f00040c7589 */ /* 0x0004e400000e0000 */
.L_x_139:
[----:B------:R-:W-:Y:S05]  /*c940*/  BSYNC B0 ;  /* 0x0000000000007941 */ /* 0x000fea0003800000 */
.L_x_138:
[-C--:B-1----:R-:W-:Y:S01]  /*c950*/  IABS R2, R8.reuse ;  /* 0x0000000800027213 */ /* 0x082fe20000000000 */
[----:B---3--:R-:W-:Y:S01]  /*c960*/  IMAD R244, R12, c[0x0][0x538], R10 ;  /* 0x00014e000cf47a24 */ /* 0x008fe200078e020a */
[----:B--2---:R-:W-:Y:S01]  /*c970*/  IABS R0, R7 ;  /* 0x0000000700007213 */ /* 0x004fe20000000000 */
[----:B------:R-:W-:Y:S01]  /*c980*/  IMAD.IADD R247, R11, 0x1, R247 ;  /* 0x000000010bf77824 */ /* 0x000fe200078e02f7 */
[----:B------:R-:W1:Y:S01]  /*c990*/  I2F.RP R4, R2 ;  /* 0x0000000200047306 */ /* 0x000e620000209400 */
[----:B------:R-:W-:Y:S02]  /*c9a0*/  IMAD.IADD R10, R9, 0x1, -R244 ;  /* 0x00000001090a7824 */ /* 0x000fe400078e0af4 */
[----:B----4-:R-:W-:Y:S01]  /*c9b0*/  IMAD.MOV.U32 R6, RZ, RZ, R0 ;  /* 0x000000ffff067224 */ /* 0x010fe200078e0000 */
[----:B------:R-:W-:Y:S02]  /*c9c0*/  IABS R0, R8 ;  /* 0x0000000800007213 */ /* 0x000fe40000000000 */
[----:B------:R-:W-:-:S02]  /*c9d0*/  IABS R9, R10 ;  /* 0x0000000a00097213 */ /* 0x000fc40000000000 */
[----:B------:R-:W-:Y:S01]  /*c9e0*/  I2F.RP R12, R6 ;  /* 0x00000006000c7306 */ /* 0x000fe20000209400 */
[----:B------:R-:W-:-:S07]  /*c9f0*/  IMAD.MOV R0, RZ, RZ, -R0 ;  /* 0x000000ffff007224 */ /* 0x000fce00078e0a00 */
[----:B-1----:R-:W1:Y:S02]  /*ca00*/  MUFU.RCP R4, R4 ;  /* 0x0000000400047308 */ /* 0x002e640000001000 */
[----:B-1----:R-:W-:-:S06]  /*ca10*/  IADD3 R4, R4, 0xffffffe, RZ ;  /* 0x0ffffffe04047810 */ /* 0x002fcc0007ffe0ff */
[----:B------:R-:W1:Y:S02]  /*ca20*/  F2I.FTZ.U32.TRUNC.NTZ R5, R4 ;  /* 0x0000000400057305 */ /* 0x000e64000021f000 */
[----:B-1----:R-:W-:Y:S01]  /*ca30*/  IMAD.MOV R3, RZ, RZ, -R5 ;  /* 0x000000ffff037224 */ /* 0x002fe200078e0a05 */
[----:B------:R-:W-:-:S03]  /*ca40*/  MOV R4, RZ ;  /* 0x000000ff00047202 */ /* 0x000fc60000000f00 */
[----:B------:R-:W-:-:S04]  /*ca50*/  IMAD R3, R3, R2, RZ ;  /* 0x0000000203037224 */ /* 0x000fc800078e02ff */
[----:B------:R-:W-:-:S04]  /*ca60*/  IMAD.HI.U32 R5, R5, R3, R4 ;  /* 0x0000000305057227 */ /* 0x000fc800078e0004 */
[----:B------:R-:W-:Y:S02]  /*ca70*/  IMAD.MOV.U32 R3, RZ, RZ, R9 ;  /* 0x000000ffff037224 */ /* 0x000fe400078e0009 */
[----:B------:R-:W-:Y:S02]  /*ca80*/  IMAD.MOV.U32 R4, RZ, RZ, R0 ;  /* 0x000000ffff047224 */ /* 0x000fe400078e0000 */
[----:B------:R-:W-:-:S04]  /*ca90*/  IMAD.HI.U32 R0, R5, R3, RZ ;  /* 0x0000000305007227 */ /* 0x000fc800078e00ff */
[----:B------:R-:W-:Y:S02]  /*caa0*/  IMAD R3, R0, R4, R3 ;  /* 0x0000000400037224 */ /* 0x000fe400078e0203 */
[----:B------:R-:W1:Y:S03]  /*cab0*/  MUFU.RCP R4, R12 ;  /* 0x0000000c00047308 */ /* 0x000e660000001000 */
[----:B------:R-:W-:-:S13]  /*cac0*/  ISETP.GT.U32.AND P1, PT, R2, R3, PT ;  /* 0x000000030200720c */ /* 0x000fda0003f24070 */
[-C--:B------:R-:W-:Y:S02]  /*cad0*/  @!P1 IADD3 R3, R3, -R2.reuse, RZ ;  /* 0x8000000203039210 */ /* 0x080fe40007ffe0ff */
[----:B-1----:R-:W-:Y:S02]  /*cae0*/  IADD3 R4, R4, 0xffffffe, RZ ;  /* 0x0ffffffe04047810 */ /* 0x002fe40007ffe0ff */
[----:B------:R-:W-:Y:S02]  /*caf0*/  ISETP.GE.U32.AND P2, PT, R3, R2, PT ;  /* 0x000000020300720c */ /* 0x000fe40003f46070 */
[----:B------:R-:W1:Y:S01]  /*cb00*/  F2I.FTZ.U32.TRUNC.NTZ R3, R4 ;  /* 0x0000000400037305 */ /* 0x000e62000021f000 */
[----:B------:R-:W-:Y:S02]  /*cb10*/  LOP3.LUT R2, R10, R8, RZ, 0x3c, !PT ;  /* 0x000000080a027212 */ /* 0x000fe400078e3cff */
[----:B------:R-:W-:Y:S02]  /*cb20*/  @!P1 IADD3 R0, R0, 0x1, RZ ;  /* 0x0000000100009810 */ /* 0x000fe40007ffe0ff */
[----:B------:R-:W-:-:S02]  /*cb30*/  ISETP.GE.AND P0, PT, R2, RZ, PT ;  /* 0x000000ff0200720c */ /* 0x000fc40003f06270 */
[----:B------:R-:W-:-:S04]  /*cb40*/  ISETP.NE.AND P1, PT, R8, RZ, PT ;  /* 0x000000ff0800720c */ /* 0x000fc80003f25270 */
[----:B------:R-:W-:Y:S01]  /*cb50*/  @P2 IADD3 R0, R0, 0x1, RZ ;  /* 0x0000000100002810 */ /* 0x000fe20007ffe0ff */
[----:B-1----:R-:W-:-:S06]  /*cb60*/  IMAD.MOV R2, RZ, RZ, -R3 ;  /* 0x000000ffff027224 */ /* 0x002fcc00078e0a03 */
[----:B------:R-:W-:Y:S02]  /*cb70*/  @!P0 IMAD.MOV R0, RZ, RZ, -R0 ;  /* 0x000000ffff008224 */ /* 0x000fe400078e0a00 */
[----:B------:R-:W-:Y:S01]  /*cb80*/  IMAD.MOV.U32 R4, RZ, RZ, R2 ;  /* 0x000000ffff047224 */ /* 0x000fe200078e0002 */
[----:B------:R-:W-:Y:S02]  /*cb90*/  IABS R2, R7 ;  /* 0x0000000700027213 */ /* 0x000fe40000000000 */
[----:B------:R-:W-:Y:S01]  /*cba0*/  @!P1 LOP3.LUT R0, RZ, R8, RZ, 0x33, !PT ;  /* 0x00000008ff009212 */ /* 0x000fe200078e33ff */
[----:B------:R-:W-:Y:S01]  /*cbb0*/  IMAD R4, R4, R6, RZ ;  /* 0x0000000604047224 */ /* 0x000fe200078e02ff */
[----:B------:R-:W-:Y:S01]  /*cbc0*/  IADD3 R5, RZ, -R2, RZ ;  /* 0x80000002ff057210 */ /* 0x000fe20007ffe0ff */
[----:B------:R-:W-:Y:S01]  /*cbd0*/  IMAD.MOV.U32 R2, RZ, RZ, RZ ;  /* 0x000000ffff027224 */ /* 0x000fe200078e00ff */
[----:B------:R-:W-:-:S03]  /*cbe0*/  IABS R9, R0 ;  /* 0x0000000000097213 */ /* 0x000fc60000000000 */
[----:B------:R-:W-:Y:S01]  /*cbf0*/  IMAD.HI.U32 R2, R3, R4, R2 ;  /* 0x0000000403027227 */ /* 0x000fe200078e0002 */
[----:B------:R-:W-:-:S03]  /*cc00*/  MOV R4, R5 ;  /* 0x0000000500047202 */ /* 0x000fc60000000f00 */
[----:B------:R-:W-:-:S04]  /*cc10*/  IMAD.MOV.U32 R3, RZ, RZ, R9 ;  /* 0x000000ffff037224 */ /* 0x000fc800078e0009 */
        /* <DEDUP_REMOVED lines=13> */
[----:B------:R-:W-:-:S04]  /*ccf0*/  @!P1 LOP3.LUT R2, RZ, R7, RZ, 0x33, !PT ;  /* 0x00000007ff029212 */ /* 0x000fc800078e33ff */
[----:B------:R-:W-:Y:S01]  /*cd00*/  IADD3 R3, -R2, RZ, RZ ;  /* 0x000000ff02037210 */ /* 0x000fe20007ffe1ff */
[----:B------:R-:W-:-:S04]  /*cd10*/  IMAD R2, R7, 0x1000000, R2 ;  /* 0x0100000007027824 */ /* 0x000fc800078e0202 */
[----:B------:R-:W-:-:S04]  /*cd20*/  IMAD R0, R7, R3, R0 ;  /* 0x0000000307007224 */ /* 0x000fc800078e0200 */
[----:B------:R-:W-:Y:S01]  /*cd30*/  IMAD R246, R0, 0x10000, R2 ;  /* 0x0001000000f67824 */ /* 0x000fe200078e0202 */
[----:B------:R-:W-:Y:S05]  /*cd40*/  BRA `(.L_x_141) ;  /* 0x0000004000007947 */ /* 0x000fea0003800000 */
.L_x_132:
[----:B------:R-:W-:Y:S01]  /*cd50*/  IMAD.MOV.U32 R244, RZ, RZ, R9 ;  /* 0x000000fffff47224 */ /* 0x000fe200078e0009 */
[----:B------:R-:W-:Y:S01]  /*cd60*/  MOV R246, RZ ;  /* 0x000000ff00f67202 */ /* 0x000fe20000000f00 */
[----:B------:R-:W-:Y:S01]  /*cd70*/  IMAD.MOV.U32 R245, RZ, RZ, RZ ;  /* 0x000000fffff57224 */ /* 0x000fe200078e00ff */
[----:B------:R-:W-:Y:S02]  /*cd80*/  MOV R247, c[0x0][0x53c] ;  /* 0x00014f0000f77a02 */ /* 0x000fe40000000f00 */
.L_x_141:
[----:B------:R-:W-:Y:S05]  /*cd90*/  BSYNC B1 ;  /* 0x0000000000017941 */ /* 0x000fea0003800000 */
.L_x_130:
[----:B------:R-:W-:Y:S01]  /*cda0*/  WARPSYNC 0xffffffff ;  /* 0xffffffff00007948 */ /* 0x000fe20003800000 */
[----:B------:R-:W-:Y:S01]  /*cdb0*/  BAR.SYNC.DEFER_BLOCKING 0x4, 0x80 ;  /* 0x0102000000007b1d */ /* 0x000fe20000010000 */
[----:B------:R-:W-:-:S13]  /*cdc0*/  ISETP.NE.AND P0, PT, R13, RZ, PT ;  /* 0x000000ff0d00720c */ /* 0x000fda0003f05270 */
[----:B------:R2:W-:Y:S04]  /*cdd0*/  @!P0 STS.128 [0xc080], R244 ;  /* 0x00c080f4ff008388 */ /* 0x0005e80000000c00 */
[----:B------:R-:W-:Y:S06]  /*cde0*/  BAR.ARV 0x5, 0x80 ;  /* 0x0142000000007b1d */ /* 0x000fec0000002000 */
.L_x_125:
[----:B-1----:R-:W-:-:S13]  /*cdf0*/  ISETP.GE.AND P0, PT, R247, c[0x0][0x53c], PT ;  /* 0x00014f00f7007a0c */ /* 0x002fda0003f06270 */
[----:B--23--:R-:W-:Y:S01]  /*ce00*/  @P0 CALL.REL.NOINC `(.L_x_142) ;  /* 0x0000001000000944 */ /* 0x00cfe20003c00000 */
[----:B------:R-:W-:Y:S05]  /*ce10*/  BRA `(.L_x_143) ;  /* 0xffff485000007947 */ /* 0x000fea000383ffff */
.L_x_142:
[----:B------:R-:W-:Y:S05]  /*ce20*/  EXIT ;  /* 0x000000000000794d */ /* 0x000fea0003800000 */
.L_x_26:
[----:B------:R-:W-:Y:S01]  /*ce30*/  IMAD.MOV.U32 R0, RZ, RZ, R5 ;  /* 0x000000ffff007224 */ /* 0x000fe200078e0005 */
[----:B------:R-:W-:Y:S02]  /*ce40*/  MOV R2, 0x1 ;  /* 0x0000000100027802 */ /* 0x000fe40000000f00 */
[----:B------:R-:W-:Y:S02]  /*ce50*/  MOV R3, 0xce70 ;  /* 0x0000ce7000037802 */ /* 0x000fe40000000f00 */
[----:B--2---:R-:W-:Y:S05]  /*ce60*/  CALL.REL.NOINC `($__internal_2_$__cuda_sm70_shflsync_up_p) ;  /* 0x000024d000007944 */ /* 0x004fea0003c00000 */
[----:B------:R-:W-:Y:S01]  /*ce70*/  MOV R0, R4 ;  /* 0x0000000400007202 */ /* 0x000fe20000000f00 */
[----:B------:R-:W-:Y:S05]  /*ce80*/  BRA `(.L_x_144) ;  /* 0xffff35c000007947 */ /* 0x000fea000383ffff */
.L_x_27:
[----:B------:R-:W-:Y:S01]  /*ce90*/  IMAD.MOV.U32 R0, RZ, RZ, R5 ;  /* 0x000000ffff007224 */ /* 0x000fe200078e0005 */
[----:B------:R-:W-:Y:S02]  /*cea0*/  MOV R2, 0x2 ;  /* 0x0000000200027802 */ /* 0x000fe40000000f00 */
[----:B------:R-:W-:Y:S02]  /*ceb0*/  MOV R3, 0xced0 ;  /* 0x0000ced000037802 */ /* 0x000fe40000000f00 */
[----:B--2---:R-:W-:Y:S05]  /*cec0*/  CALL.REL.NOINC `($__internal_2_$__cuda_sm70_shflsync_up_p) ;  /* 0x0000247000007944 */ /* 0x004fea0003c00000 */
[----:B------:R-:W-:Y:S01]  /*ced0*/  SEL R0, R4, RZ, P4 ;  /* 0x000000ff04007207 */ /* 0x000fe20002000000 */
[----:B------:R-:W-:Y:S01]  /*cee0*/  IMAD.MOV.U32 R2, RZ, RZ, 0x4 ;  /* 0x00000004ff027424 */ /* 0x000fe200078e00ff */
[----:B------:R-:W-:-:S03]  /*cef0*/  MOV R3, 0xcf20 ;  /* 0x0000cf2000037802 */ /* 0x000fc60000000f00 */
[----:B------:R-:W-:Y:S02]  /*cf00*/  IMAD.IADD R0, R5, 0x1, R0 ;  /* 0x0000000105007824 */ /* 0x000fe400078e0200 */
[----:B------:R-:W-:Y:S05]  /*cf10*/  CALL.REL.NOINC `($__internal_2_$__cuda_sm70_shflsync_up_p) ;  /* 0x0000242000007944 */ /* 0x000fea0003c00000 */
        /* <DEDUP_REMOVED lines=12> */
[----:B------:R-:W-:Y:S02]  /*cfe0*/  MOV R3, 0x1f ;  /* 0x0000001f00037802 */ /* 0x000fe40000000f00 */
[----:B------:R-:W-:Y:S01]  /*cff0*/  MOV R2, 0xd030 ;  /* 0x0000d03000027802 */ /* 0x000fe20000000f00 */
[----:B------:R-:W-:-:S04]  /*d000*/  IMAD.IADD R4, R0, 0x1, R4 ;  /* 0x0000000100047824 */ /* 0x000fc800078e0204 */
[----:B------:R-:W-:Y:S02]  /*d010*/  IMAD.MOV.U32 R199, RZ, RZ, R4 ;  /* 0x000000ffffc77224 */ /* 0x000fe400078e0004 */
[----:B------:R-:W-:Y:S05]  /*d020*/  CALL.REL.NOINC `($__internal_1_$__cuda_sm70_shflsync_idx_p) ;  /* 0x000022c000007944 */ /* 0x000fea0003c00000 */
[----:B------:R-:W-:Y:S01]  /*d030*/  MOV R0, R198 ;  /* 0x000000c600007202 */ /* 0x000fe20000000f00 */
[----:B------:R-:W-:Y:S05]  /*d040*/  BRA `(.L_x_145) ;  /* 0xffff350000007947 */ /* 0x000fea000383ffff */
.L_x_29:
[----:B------:R-:W-:Y:S02]  /*d050*/  SEL R0, RZ, 0x1, P0 ;  /* 0x00000001ff007807 */ /* 0x000fe40000000000 */
[----:B------:R-:W-:Y:S02]  /*d060*/  MOV R2, 0xd080 ;  /* 0x0000d08000027802 */ /* 0x000fe40000000f00 */
[----:B------:R-:W-:Y:S05]  /*d070*/  CALL.REL.NOINC `($__internal_3_$__cuda_sm70_votesync_ballot) ;  /* 0x0000233000007944 */ /* 0x000fea0003c00000 */
[----:B------:R-:W-:Y:S05]  /*d080*/  BRA `(.L_x_146) ;  /* 0xffff355000007947 */ /* 0x000fea000383ffff */
.L_x_30:
[----:B------:R-:W-:Y:S01]  /*d090*/  IMAD.MOV.U32 R199, RZ, RZ, R8 ;  /* 0x000000ffffc77224 */ /* 0x000fe200078e0008 */
[----:B--2---:R-:W-:Y:S01]  /*d0a0*/  MOV R198, R247 ;  /* 0x000000f700c67202 */ /* 0x004fe20000000f00 */
[----:B------:R-:W-:Y:S01]  /*d0b0*/  IMAD.MOV.U32 R3, RZ, RZ, 0x1f ;  /* 0x0000001fff037424 */ /* 0x000fe200078e00ff */
[----:B------:R-:W-:Y:S02]  /*d0c0*/  MOV R2, 0xd0e0 ;  /* 0x0000d0e000027802 */ /* 0x000fe40000000f00 */
[----:B-1----:R-:W-:Y:S05]  /*d0d0*/  CALL.REL.NOINC `($__internal_1_$__cuda_sm70_shflsync_idx_p) ;  /* 0x0000221000007944 */ /* 0x002fea0003c00000 */
[----:B------:R-:W-:Y:S01]  /*d0e0*/  IMAD.MOV.U32 R11, RZ, RZ, R198 ;  /* 0x000000ffff0b7224 */ /* 0x000fe200078e00c6 */
[----:B------:R-:W-:Y:S01]  /*d0f0*/  MOV R199, R7 ;  /* 0x0000000700c77202 */ /* 0x000fe20000000f00 */
[----:B------:R-:W-:Y:S01]  /*d100*/  IMAD.MOV.U32 R6, RZ, RZ, RZ ;  /* 0x000000ffff067224 */ /* 0x000fe200078e00ff */
[----:B------:R-:W-:Y:S01]  /*d110*/  MOV R198, R247 ;  /* 0x000000f700c67202 */ /* 0x000fe20000000f00 */
[----:B------:R-:W-:Y:S01]  /*d120*/  IMAD.MOV.U32 R3, RZ, RZ, 0x1f ;  /* 0x0000001fff037424 */ /* 0x000fe200078e00ff */
[----:B------:R-:W-:-:S02]  /*d130*/  MOV R2, 0xd150 ;  /* 0x0000d15000027802 */ /* 0x000fc40000000f00 */
[----:B------:R-:W-:Y:S05]  /*d140*/  CALL.REL.NOINC `($__internal_1_$__cuda_sm70_shflsync_idx_p) ;  /* 0x000021a000007944 */ /* 0x000fea0003c00000 */
[----:B------:R-:W-:Y:S01]  /*d150*/  MOV R10, R198 ;  /* 0x000000c6000a7202 */ /* 0x000fe20000000f00 */
[----:B------:R-:W-:Y:S05]  /*d160*/  BRA `(.L_x_147) ;  /* 0xffff34c000007947 */ /* 0x000fea000383ffff */
.L_x_33:
[----:B------:R-:W-:Y:S01]  /*d170*/  IMAD.MOV.U32 R199, RZ, RZ, R4 ;  /* 0x000000ffffc77224 */ /* 0x000fe200078e0004 */
[----:B------:R-:W-:-:S02]  /*d180*/  MOV R3, 0x1f ;  /* 0x0000001f00037802 */ /* 0x000fc40000000f00 */
[----:B------:R-:W-:Y:S02]  /*d190*/  MOV R2, 0xd1b0 ;  /* 0x0000d1b000027802 */ /* 0x000fe40000000f00 */
[----:B-1234-:R-:W-:Y:S05]  /*d1a0*/  CALL.REL.NOINC `($__internal_1_$__cuda_sm70_shflsync_idx_p) ;  /* 0x0000214000007944 */ /* 0x01efea0003c00000 */
[----:B------:R-:W-:Y:S01]  /*d1b0*/  MOV R6, R198 ;  /* 0x000000c600067202 */ /* 0x000fe20000000f00 */
[----:B------:R-:W-:Y:S05]  /*d1c0*/  BRA `(.L_x_32) ;  /* 0xffff34c000007947 */ /* 0x000fea000383ffff */
.L_x_41:
[----:B------:R-:W-:Y:S01]  /*d1d0*/  IMAD.MOV.U32 R199, RZ, RZ, R5 ;  /* 0x000000ffffc77224 */ /* 0x000fe200078e0005 */
[----:B------:R-:W-:Y:S01]  /*d1e0*/  MOV R198, RZ ;  /* 0x000000ff00c67202 */ /* 0x000fe20000000f00 */
[----:B------:R-:W-:Y:S01]  /*d1f0*/  IMAD.MOV.U32 R3, RZ, RZ, 0x1c1f ;  /* 0x00001c1fff037424 */ /* 0x000fe200078e00ff */
[----:B------:R-:W-:Y:S02]  /*d200*/  MOV R2, 0xd220 ;  /* 0x0000d22000027802 */ /* 0x000fe40000000f00 */
[----:B-----5:R-:W-:Y:S05]  /*d210*/  CALL.REL.NOINC `($__internal_1_$__cuda_sm70_shflsync_idx_p) ;  /* 0x000020d000007944 */ /* 0x020fea0003c00000 */
[----:B------:R-:W-:Y:S01]  /*d220*/  MOV R4, R198 ;  /* 0x000000c600047202 */ /* 0x000fe20000000f00 */
[----:B------:R-:W-:Y:S05]  /*d230*/  BRA `(.L_x_148) ;  /* 0xffff50b000007947 */ /* 0x000fea000383ffff */
.L_x_42:
[----:B------:R-:W-:Y:S01]  /*d240*/  IMAD.MOV.U32 R199, RZ, RZ, R12 ;  /* 0x000000ffffc77224 */ /* 0x000fe200078e000c */
[----:B------:R-:W-:Y:S01]  /*d250*/  MOV R198, RZ ;  /* 0x000000ff00c67202 */ /* 0x000fe20000000f00 */
[----:B------:R-:W-:Y:S01]  /*d260*/  IMAD.MOV.U32 R3, RZ, RZ, 0x1c1f ;  /* 0x00001c1fff037424 */ /* 0x000fe200078e00ff */
[----:B------:R-:W-:Y:S02]  /*d270*/  MOV R2, 0xd290 ;  /* 0x0000d29000027802 */ /* 0x000fe40000000f00 */
[----:B-12--5:R-:W-:Y:S05]  /*d280*/  CALL.REL.NOINC `($__internal_1_$__cuda_sm70_shflsync_idx_p) ;  /* 0x0000206000007944 */ /* 0x026fea0003c00000 */
[----:B------:R-:W-:Y:S01]  /*d290*/  MOV R0, R198 ;  /* 0x000000c600007202 */ /* 0x000fe20000000f00 */
[----:B------:R-:W-:Y:S05]  /*d2a0*/  BRA `(.L_x_149) ;  /* 0xffff506000007947 */ /* 0x000fea000383ffff */
.L_x_45:
[----:B------:R-:W-:Y:S01]  /*d2b0*/  IMAD.MOV.U32 R199, RZ, RZ, R5 ;  /* 0x000000ffffc77224 */ /* 0x000fe200078e0005 */
[----:B------:R-:W-:Y:S01]  /*d2c0*/  MOV R198, 0x1 ;  /* 0x0000000100c67802 */ /* 0x000fe20000000f00 */
[----:B--2---:R-:W-:Y:S01]  /*d2d0*/  IMAD.MOV.U32 R3, RZ, RZ, 0x1c1f ;  /* 0x00001c1fff037424 */ /* 0x004fe200078e00ff */
[----:B------:R-:W-:-:S02]  /*d2e0*/  MOV R2, 0xd300 ;  /* 0x0000d30000027802 */ /* 0x000fc40000000f00 */
[----:B-1-345:R-:W-:Y:S05]  /*d2f0*/  CALL.REL.NOINC `($__internal_1_$__cuda_sm70_shflsync_idx_p) ;  /* 0x00001ff000007944 */ /* 0x03afea0003c00000 */
[----:B------:R-:W-:Y:S01]  /*d300*/  IMAD.MOV.U32 R4, RZ, RZ, R198 ;  /* 0x000000ffff047224 */ /* 0x000fe200078e00c6 */
[----:B------:R-:W-:Y:S01]  /*d310*/  MOV R198, 0x1 ;  /* 0x0000000100c67802 */ /* 0x000fe20000000f00 */
[----:B------:R-:W-:Y:S01]  /*d320*/  IMAD.MOV.U32 R199, RZ, RZ, R12 ;  /* 0x000000ffffc77224 */ /* 0x000fe200078e000c */
[----:B------:R-:W-:-:S02]  /*d330*/  MOV R3, 0x1c1f ;  /* 0x00001c1f00037802 */ /* 0x000fc40000000f00 */
[----:B------:R-:W-:Y:S02]  /*d340*/  MOV R2, 0xd360 ;  /* 0x0000d36000027802 */ /* 0x000fe40000000f00 */
[----:B------:R-:W-:Y:S05]  /*d350*/  CALL.REL.NOINC `($__internal_1_$__cuda_sm70_shflsync_idx_p) ;  /* 0x00001f9000007944 */ /* 0x000fea0003c00000 */
[----:B------:R-:W-:Y:S01]  /*d360*/  MOV R0, R198 ;  /* 0x000000c600007202 */ /* 0x000fe20000000f00 */
[----:B------:R-:W-:Y:S05]  /*d370*/  BRA `(.L_x_150) ;  /* 0xffff513000007947 */ /* 0x000fea000383ffff */
.L_x_48:
[----:B------:R-:W-:Y:S01]  /*d380*/  IMAD.MOV.U32 R199, RZ, RZ, R5 ;  /* 0x000000ffffc77224 */ /* 0x000fe200078e0005 */
[----:B------:R-:W-:Y:S01]  /*d390*/  MOV R198, 0x2 ;  /* 0x0000000200c67802 */ /* 0x000fe20000000f00 */
[----:B-1----:R-:W-:Y:S01]  /*d3a0*/  IMAD.MOV.U32 R3, RZ, RZ, 0x1c1f ;  /* 0x00001c1fff037424 */ /* 0x002fe200078e00ff */
[----:B------:R-:W-:Y:S02]  /*d3b0*/  MOV R2, 0xd3d0 ;  /* 0x0000d3d000027802 */ /* 0x000fe40000000f00 */
[----:B--2345:R-:W-:Y:S05]  /*d3c0*/  CALL.REL.NOINC `($__internal_1_$__cuda_sm70_shflsync_idx_p) ;  /* 0x00001f2000007944 */ /* 0x03cfea0003c00000 */
[----:B------:R-:W-:Y:S01]  /*d3d0*/  MOV R4, R198 ;  /* 0x000000c600047202 */ /* 0x000fe20000000f00 */
[----:B------:R-:W-:Y:S05]  /*d3e0*/  BRA `(.L_x_151) ;  /* 0xffff524000007947 */ /* 0x000fea000383ffff */
.L_x_49:
[----:B------:R-:W-:Y:S01]  /*d3f0*/  IMAD.MOV.U32 R199, RZ, RZ, R12 ;  /* 0x000000ffffc77224 */ /* 0x000fe200078e000c */
[----:B------:R-:W-:Y:S01]  /*d400*/  MOV R198, 0x2 ;  /* 0x0000000200c67802 */ /* 0x000fe20000000f00 */
[----:B------:R-:W-:Y:S01]  /*d410*/  IMAD.MOV.U32 R3, RZ, RZ, 0x1c1f ;  /* 0x00001c1fff037424 */ /* 0x000fe200078e00ff */
[----:B------:R-:W-:Y:S02]  /*d420*/  MOV R2, 0xd440 ;  /* 0x0000d44000027802 */ /* 0x000fe40000000f00 */
[----:B-12345:R-:W-:Y:S05]  /*d430*/  CALL.REL.NOINC `($__internal_1_$__cuda_sm70_shflsync_idx_p) ;  /* 0x00001eb000007944 */ /* 0x03efea0003c00000 */
[----:B------:R-:W-:Y:S01]  /*d440*/  MOV R0, R198 ;  /* 0x000000c600007202 */ /* 0x000fe20000000f00 */
[----:B------:R-:W-:Y:S05]  /*d450*/  BRA `(.L_x_152) ;  /* 0xffff51f000007947 */ /* 0x000fea000383ffff */
.L_x_52:
[----:B------:R-:W-:Y:S01]  /*d460*/  IMAD.MOV.U32 R199, RZ, RZ, R5 ;  /* 0x000000ffffc77224 */ /* 0x000fe200078e0005 */
[----:B------:R-:W-:Y:S01]  /*d470*/  MOV R198, 0x3 ;  /* 0x0000000300c67802 */ /* 0x000fe20000000f00 */
[----:B-1----:R-:W-:Y:S01]  /*d480*/  IMAD.MOV.U32 R3, RZ, RZ, 0x1c1f ;  /* 0x00001c1fff037424 */ /* 0x002fe200078e00ff */
[----:B------:R-:W-:-:S02]  /*d490*/  MOV R2, 0xd4b0 ;  /* 0x0000d4b000027802 */ /* 0x000fc40000000f00 */
[----:B--2345:R-:W-:Y:S05]  /*d4a0*/  CALL.REL.NOINC `($__internal_1_$__cuda_sm70_shflsync_idx_p) ;  /* 0x00001e4000007944 */ /* 0x03cfea0003c00000 */
        /* <DEDUP_REMOVED lines=8> */
.L_x_55:
[----:B------:R-:W-:Y:S01]  /*d530*/  IMAD.MOV.U32 R199, RZ, RZ, R24 ;  /* 0x000000ffffc77224 */ /* 0x000fe200078e0018 */
[----:B------:R-:W-:Y:S01]  /*d540*/  MOV R198, 0x1 ;  /* 0x0000000100c67802 */ /* 0x000fe20000000f00 */
[----:B---3--:R-:W-:Y:S01]  /*d550*/  IMAD.MOV.U32 R3, RZ, RZ, 0x1c1f ;  /* 0x00001c1fff037424 */ /* 0x008fe200078e00ff */
[----:B------:R-:W-:Y:S02]  /*d560*/  MOV R2, 0xd580 ;  /* 0x0000d58000027802 */ /* 0x000fe40000000f00 */
[----:B------:R-:W-:Y:S05]  /*d570*/  CALL.REL.NOINC `($__internal_1_$__cuda_sm70_shflsync_idx_p) ;  /* 0x00001d7000007944 */ /* 0x000fea0003c00000 */
[----:B------:R-:W-:Y:S01]  /*d580*/  IMAD.MOV.U32 R20, RZ, RZ, R198 ;  /* 0x000000ffff147224 */ /* 0x000fe200078e00c6 */
[----:B------:R-:W-:Y:S01]  /*d590*/  MOV R198, 0x1 ;  /* 0x0000000100c67802 */ /* 0x000fe20000000f00 */
[----:B------:R-:W-:Y:S01]  /*d5a0*/  IMAD.MOV.U32 R199, RZ, RZ, R25 ;  /* 0x000000ffffc77224 */ /* 0x000fe200078e0019 */
[----:B------:R-:W-:Y:S02]  /*d5b0*/  MOV R3, 0x1c1f ;  /* 0x00001c1f00037802 */ /* 0x000fe40000000f00 */
[----:B------:R-:W-:Y:S02]  /*d5c0*/  MOV R2, 0xd5e0 ;  /* 0x0000d5e000027802 */ /* 0x000fe40000000f00 */
[----:B------:R-:W-:Y:S05]  /*d5d0*/  CALL.REL.NOINC `($__internal_1_$__cuda_sm70_shflsync_idx_p) ;  /* 0x00001d1000007944 */ /* 0x000fea0003c00000 */
[----:B------:R-:W-:Y:S01]  /*d5e0*/  MOV R2, R198 ;  /* 0x000000c600027202 */ /* 0x000fe20000000f00 */
[----:B------:R-:W-:Y:S05]  /*d5f0*/  BRA `(.L_x_154) ;  /* 0xffff5b2000007947 */ /* 0x000fea000383ffff */
.L_x_58:
[----:B------:R-:W-:Y:S01]  /*d600*/  IMAD.MOV.U32 R199, RZ, RZ, R5 ;  /* 0x000000ffffc77224 */ /* 0x000fe200078e0005 */
[----:B------:R-:W-:Y:S01]  /*d610*/  MOV R198, RZ ;  /* 0x000000ff00c67202 */ /* 0x000fe20000000f00 */
[----:B------:R-:W-:Y:S01]  /*d620*/  IMAD.MOV.U32 R3, RZ, RZ, 0x1c1f ;  /* 0x00001c1fff037424 */ /* 0x000fe200078e00ff */
[----:B------:R-:W-:-:S02]  /*d630*/  MOV R2, 0xd650 ;  /* 0x0000d65000027802 */ /* 0x000fc40000000f00 */
[----:B------:R-:W-:Y:S05]  /*d640*/  CALL.REL.NOINC `($__internal_1_$__cuda_sm70_shflsync_idx_p) ;  /* 0x00001ca000007944 */ /* 0x000fea0003c00000 */
[----:B------:R-:W-:Y:S01]  /*d650*/  MOV R4, R198 ;  /* 0x000000c600047202 */ /* 0x000fe20000000f00 */
[----:B------:R-:W-:Y:S05]  /*d660*/  BRA `(.L_x_155) ;  /* 0xffff644000007947 */ /* 0x000fea000383ffff */
.L_x_59:
[----:B------:R-:W-:Y:S01]  /*d670*/  IMAD.MOV.U32 R199, RZ, RZ, R10 ;  /* 0x000000ffffc77224 */ /* 0x000fe200078e000a */
[----:B------:R-:W-:Y:S01]  /*d680*/  MOV R198, RZ ;  /* 0x000000ff00c67202 */ /* 0x000fe20000000f00 */
[----:B------:R-:W-:Y:S01]  /*d690*/  IMAD.MOV.U32 R3, RZ, RZ, 0x1c1f ;  /* 0x00001c1fff037424 */ /* 0x000fe200078e00ff */
[----:B------:R-:W-:-:S02]  /*d6a0*/  MOV R2, 0xd6c0 ;  /* 0x0000d6c000027802 */ /* 0x000fc40000000f00 */
[----:B-12---:R-:W-:Y:S05]  /*d6b0*/  CALL.REL.NOINC `($__internal_1_$__cuda_sm70_shflsync_idx_p) ;  /* 0x00001c3000007944 */ /* 0x006fea0003c00000 */
[----:B------:R-:W-:Y:S01]  /*d6c0*/  MOV R0, R198 ;  /* 0x000000c600007202 */ /* 0x000fe20000000f00 */
[----:B------:R-:W-:Y:S05]  /*d6d0*/  BRA `(.L_x_156) ;  /* 0xffff63f000007947 */ /* 0x000fea000383ffff */
.L_x_62:
[----:B------:R-:W-:Y:S01]  /*d6e0*/  IMAD.MOV.U32 R199, RZ, RZ, R5 ;  /* 0x000000ffffc77224 */ /* 0x000fe200078e0005 */
[----:B------:R-:W-:Y:S01]  /*d6f0*/  MOV R198, 0x1 ;  /* 0x0000000100c67802 */ /* 0x000fe20000000f00 */
[----:B--2---:R-:W-:Y:S01]  /*d700*/  IMAD.MOV.U32 R3, RZ, RZ, 0x1c1f ;  /* 0x00001c1fff037424 */ /* 0x004fe200078e00ff */
[----:B------:R-:W-:-:S03]  /*d710*/  MOV R2, 0xd730 ;  /* 0x0000d73000027802 */ /* 0x000fc60000000f00 */
[----:B-1-34-:R-:W-:Y:S05]  /*d720*/  CALL.REL.NOINC `($__internal_1_$__cuda_sm70_shflsync_idx_p) ;  /* 0x00001bc000007944 */ /* 0x01afea0003c00000 */
        /* <DEDUP_REMOVED lines=8> */
.L_x_63:
[----:B------:R-:W-:Y:S01]  /*d7b0*/  IMAD.MOV.U32 R116, RZ, RZ, R0 ;  /* 0x000000ffff747224 */ /* 0x000fe200078e0000 */
[----:B------:R-:W-:Y:S02]  /*d7c0*/  MOV R3, 0x2 ;  /* 0x0000000200037802 */ /* 0x000fe40000000f00 */
[----:B------:R-:W-:Y:S02]  /*d7d0*/  MOV R2, 0xd7f0 ;  /* 0x0000d7f000027802 */ /* 0x000fe40000000f00 */
[----:B------:R-:W-:Y:S05]  /*d7e0*/  CALL.REL.NOINC `($__internal_0_$__cuda_sm70_shflsync_bfly_p) ;  /* 0x00001aa000007944 */ /* 0x000fea0003c00000 */
[----:B------:R-:W-:Y:S01]  /*d7f0*/  MOV R2, R158 ;  /* 0x0000009e00027202 */ /* 0x000fe20000000f00 */
[----:B------:R-:W-:Y:S05]  /*d800*/  BRA `(.L_x_158) ;  /* 0xffff6c0000007947 */ /* 0x000fea000383ffff */
.L_x_64:
[----:B------:R-:W-:Y:S01]  /*d810*/  IMAD.MOV.U32 R116, RZ, RZ, R4 ;  /* 0x000000ffff747224 */ /* 0x000fe200078e0004 */
[----:B------:R-:W-:Y:S02]  /*d820*/  MOV R3, 0x1 ;  /* 0x0000000100037802 */ /* 0x000fe40000000f00 */
[----:B------:R-:W-:Y:S02]  /*d830*/  MOV R2, 0xd850 ;  /* 0x0000d85000027802 */ /* 0x000fe40000000f00 */
[----:B-1----:R-:W-:Y:S05]  /*d840*/  CALL.REL.NOINC `($__internal_0_$__cuda_sm70_shflsync_bfly_p) ;  /* 0x00001a4000007944 */ /* 0x002fea0003c00000 */
[----:B------:R-:W-:Y:S01]  /*d850*/  FMNMX.FTZ R122, R4, R158, !PT ;  /* 0x0000009e047a7209 */ /* 0x000fe20007810000 */
[----:B------:R-:W-:Y:S01]  /*d860*/  IMAD.MOV.U32 R116, RZ, RZ, R5 ;  /* 0x000000ffff747224 */ /* 0x000fe200078e0005 */
[----:B------:R-:W-:Y:S01]  /*d870*/  MOV R2, 0xd8a0 ;  /* 0x0000d8a000027802 */ /* 0x000fe20000000f00 */
[----:B------:R-:W-:-:S02]  /*d880*/  IMAD.MOV.U32 R3, RZ, RZ, 0x2 ;  /* 0x00000002ff037424 */ /* 0x000fc400078e00ff */
[----:B------:R-:W-:Y:S05]  /*d890*/  CALL.REL.NOINC `($__internal_0_$__cuda_sm70_shflsync_bfly_p) ;  /* 0x000019f000007944 */ /* 0x000fea0003c00000 */
[----:B------:R-:W-:Y:S01]  /*d8a0*/  FMNMX.FTZ R5, R5, R158, !PT ;  /* 0x0000009e05057209 */ /* 0x000fe20007810000 */
[----:B------:R-:W-:Y:S01]  /*d8b0*/  IMAD.MOV.U32 R3, RZ, RZ, 0x1 ;  /* 0x00000001ff037424 */ /* 0x000fe200078e00ff */
[----:B------:R-:W-:-:S03]  /*d8c0*/  MOV R2, 0xd8f0 ;  /* 0x0000d8f000027802 */ /* 0x000fc60000000f00 */
[----:B------:R-:W-:Y:S02]  /*d8d0*/  IMAD.MOV.U32 R116, RZ, RZ, R5 ;  /* 0x000000ffff747224 */ /* 0x000fe400078e0005 */
[----:B------:R-:W-:Y:S05]  /*d8e0*/  CALL.REL.NOINC `($__internal_0_$__cuda_sm70_shflsync_bfly_p) ;  /* 0x000019a000007944 */ /* 0x000fea0003c00000 */
[----:B------:R-:W-:Y:S01]  /*d8f0*/  FMNMX.FTZ R121, R5, R158, !PT ;  /* 0x0000009e05797209 */ /* 0x000fe20007810000 */
[----:B------:R-:W-:Y:S01]  /*d900*/  IMAD.MOV.U32 R116, RZ, RZ, R6 ;  /* 0x000000ffff747224 */ /* 0x000fe200078e0006 */
[----:B------:R-:W-:Y:S01]  /*d910*/  MOV R2, 0xd940 ;  /* 0x0000d94000027802 */ /* 0x000fe20000000f00 */
[----:B------:R-:W-:Y:S02]  /*d920*/  IMAD.MOV.U32 R3, RZ, RZ, 0x2 ;  /* 0x00000002ff037424 */ /* 0x000fe400078e00ff */
        /* <DEDUP_REMOVED lines=16> */
[----:B------:R-:W-:Y:S01]  /*da30*/  MOV R8, R158 ;  /* 0x0000009e00087202 */ /* 0x000fe20000000f00 */
[----:B------:R-:W-:Y:S05]  /*da40*/  BRA `(.L_x_159) ;  /* 0xffff6ab000007947 */ /* 0x000fea000383ffff */
.L_x_66:
[----:B------:R-:W-:Y:S01]  /*da50*/  MOV R198, RZ ;  /* 0x000000ff00c67202 */ /* 0x000fe20000000f00 */
[----:B------:R-:W-:Y:S01]  /*da60*/  IMAD.MOV.U32 R199, RZ, RZ, R10 ;  /* 0x000000ffffc77224 */ /* 0x000fe200078e000a */
[----:B------:R-:W-:Y:S01]  /*da70*/  MOV R2, 0xdaa0 ;  /* 0x0000daa000027802 */ /* 0x000fe20000000f00 */
[----:B------:R-:W-:Y:S02]  /*da80*/  IMAD.MOV.U32 R3, RZ, RZ, 0x1c1f ;  /* 0x00001c1fff037424 */ /* 0x000fe400078e00ff */
[----:B-1234-:R-:W-:Y:S05]  /*da90*/  CALL.REL.NOINC `($__internal_1_$__cuda_sm70_shflsync_idx_p) ;  /* 0x0000185000007944 */ /* 0x01efea0003c00000 */
[----:B------:R-:W-:Y:S01]  /*daa0*/  MOV R2, R198 ;  /* 0x000000c600027202 */ /* 0x000fe20000000f00 */
[----:B------:R-:W-:-:S05]  /*dab0*/  BRA `(.L_x_160) ;  /* 0xffff7d5000007947 */ /* 0x000fca000383ffff */
.L_x_69:
[----:B------:R-:W-:Y:S01]  /*dac0*/  MOV R198, 0x1 ;  /* 0x0000000100c67802 */ /* 0x000fe20000000f00 */
[----:B------:R-:W-:Y:S01]  /*dad0*/  IMAD.MOV.U32 R199, RZ, RZ, R10 ;  /* 0x000000ffffc77224 */ /* 0x000fe200078e000a */
[----:B------:R-:W-:Y:S01]  /*dae0*/  MOV R2, 0xdb10 ;  /* 0x0000db1000027802 */ /* 0x000fe20000000f00 */
[----:B------:R-:W-:Y:S02]  /*daf0*/  IMAD.MOV.U32 R3, RZ, RZ, 0x1c1f ;  /* 0x00001c1fff037424 */ /* 0x000fe400078e00ff */
[----:B-12-4-:R-:W-:Y:S05]  /*db00*/  CALL.REL.NOINC `($__internal_1_$__cuda_sm70_shflsync_idx_p) ;  /* 0x000017e000007944 */ /* 0x016fea0003c00000 */
[----:B------:R-:W-:Y:S01]  /*db10*/  MOV R3, 0x1c1f ;  /* 0x00001c1f00037802 */ /* 0x000fe20000000f00 */
[----:B------:R-:W-:Y:S01]  /*db20*/  IMAD.MOV.U32 R4, RZ, RZ, R198 ;  /* 0x000000ffff047224 */ /* 0x000fe200078e00c6 */
[----:B------:R-:W-:Y:S01]  /*db30*/  MOV R198, 0x1 ;  /* 0x0000000100c67802 */ /* 0x000fe20000000f00 */
[----:B------:R-:W-:Y:S01]  /*db40*/  IMAD.MOV.U32 R199, RZ, RZ, R11 ;  /* 0x000000ffffc77224 */ /* 0x000fe200078e000b */
[----:B------:R-:W-:Y:S02]  /*db50*/  MOV R2, 0xdb70 ;  /* 0x0000db7000027802 */ /* 0x000fe40000000f00 */
[----:B------:R-:W-:Y:S05]  /*db60*/  CALL.REL.NOINC `($__internal_1_$__cuda_sm70_shflsync_idx_p) ;  /* 0x0000178000007944 */ /* 0x000fea0003c00000 */
[----:B------:R-:W-:Y:S01]  /*db70*/  MOV R2, R198 ;  /* 0x000000c600027202 */ /* 0x000fe20000000f00 */
[----:B------:R-:W-:-:S05]  /*db80*/  BRA `(.L_x_161) ;  /* 0xffff7df000007947 */ /* 0x000fca000383ffff */
.L_x_72:
[----:B------:R-:W-:Y:S01]  /*db90*/  MOV R198, RZ ;  /* 0x000000ff00c67202 */ /* 0x000fe20000000f00 */
[----:B------:R-:W-:Y:S01]  /*dba0*/  IMAD.MOV.U32 R199, RZ, RZ, R157 ;  /* 0x000000ffffc77224 */ /* 0x000fe200078e009d */
[----:B------:R-:W-:Y:S01]  /*dbb0*/  MOV R2, 0xdbe0 ;  /* 0x0000dbe000027802 */ /* 0x000fe20000000f00 */
[----:B------:R-:W-:Y:S02]  /*dbc0*/  IMAD.MOV.U32 R3, RZ, RZ, 0x1c1f ;  /* 0x00001c1fff037424 */ /* 0x000fe400078e00ff */
[----:B------:R-:W-:Y:S05]  /*dbd0*/  CALL.REL.NOINC `($__internal_1_$__cuda_sm70_shflsync_idx_p) ;  /* 0x0000171000007944 */ /* 0x000fea0003c00000 */
[----:B------:R-:W-:Y:S01]  /*dbe0*/  MOV R116, R198 ;  /* 0x000000c600747202 */ /* 0x000fe20000000f00 */
[----:B------:R-:W-:-:S05]  /*dbf0*/  BRA `(.L_x_162) ;  /* 0xffff86d000007947 */ /* 0x000fca000383ffff */
.L_x_73:
[----:B------:R-:W-:Y:S01]  /*dc00*/  MOV R198, RZ ;  /* 0x000000ff00c67202 */ /* 0x000fe20000000f00 */
[----:B------:R-:W-:Y:S01]  /*dc10*/  IMAD.MOV.U32 R199, RZ, RZ, R162 ;  /* 0x000000ffffc77224 */ /* 0x000fe200078e00a2 */
[----:B------:R-:W-:Y:S01]  /*dc20*/  MOV R2, 0xdc50 ;  /* 0x0000dc5000027802 */ /* 0x000fe20000000f00 */
[----:B------:R-:W-:Y:S02]  /*dc30*/  IMAD.MOV.U32 R3, RZ, RZ, 0x1c1f ;  /* 0x00001c1fff037424 */ /* 0x000fe400078e00ff */
[----:B-12---:R-:W-:Y:S05]  /*dc40*/  CALL.REL.NOINC `($__internal_1_$__cuda_sm70_shflsync_idx_p) ;  /* 0x000016a000007944 */ /* 0x006fea0003c00000 */
[----:B------:R-:W-:Y:S01]  /*dc50*/  MOV R2, R198 ;  /* 0x000000c600027202 */ /* 0x000fe20000000f00 */
[----:B------:R-:W-:-:S05]  /*dc60*/  BRA `(.L_x_163) ;  /* 0xffff868000007947 */ /* 0x000fca000383ffff */
.L_x_74:
[----:B------:R-:W-:Y:S01]  /*dc70*/  MOV R198, 0x1 ;  /* 0x0000000100c67802 */ /* 0x000fe20000000f00 */
[----:B------:R-:W-:Y:S01]  /*dc80*/  IMAD.MOV.U32 R199, RZ, RZ, R157 ;  /* 0x000000ffffc77224 */ /* 0x000fe200078e009d */
[----:B--2---:R-:W-:Y:S01]  /*dc90*/  MOV R2, 0xdcc0 ;  /* 0x0000dcc000027802 */ /* 0x004fe20000000f00 */
[----:B------:R-:W-:Y:S02]  /*dca0*/  IMAD.MOV.U32 R3, RZ, RZ, 0x1c1f ;  /* 0x00001c1fff037424 */ /* 0x000fe400078e00ff */
[----:B-1-3--:R-:W-:Y:S05]  /*dcb0*/  CALL.REL.NOINC `($__internal_1_$__cuda_sm70_shflsync_idx_p) ;  /* 0x0000163000007944 */ /* 0x00afea0003c00000 */
        /* <DEDUP_REMOVED lines=8> */
.L_x_75:
[----:B------:R-:W-:Y:S02]  /*dd40*/  MOV R3, 0x2 ;  /* 0x0000000200037802 */ /* 0x000fe40000000f00 */
[----:B------:R-:W-:Y:S02]  /*dd50*/  MOV R2, 0xdd70 ;  /* 0x0000dd7000027802 */ /* 0x000fe40000000f00 */
[----:B---3--:R-:W-:Y:S05]  /*dd60*/  CALL.REL.NOINC `($__internal_0_$__cuda_sm70_shflsync_bfly_p) ;  /* 0x0000152000007944 */ /* 0x008fea0003c00000 */
[----:B------:R-:W-:Y:S01]  /*dd70*/  MOV R2, R158 ;  /* 0x0000009e00027202 */ /* 0x000fe20000000f00 */
[----:B------:R-:W-:-:S05]  /*dd80*/  BRA `(.L_x_165) ;  /* 0xffff8ac000007947 */ /* 0x000fca000383ffff */
.L_x_76:
[----:B------:R-:W-:Y:S01]  /*dd90*/  MOV R3, 0x1 ;  /* 0x0000000100037802 */ /* 0x000fe20000000f00 */
[----:B-1----:R-:W-:Y:S01]  /*dda0*/  IMAD.MOV.U32 R116, RZ, RZ, R122 ;  /* 0x000000ffff747224 */ /* 0x002fe200078e007a */
[----:B------:R-:W-:Y:S02]  /*ddb0*/  MOV R2, 0xddd0 ;  /* 0x0000ddd000027802 */ /* 0x000fe40000000f00 */
[----:B---3--:R-:W-:Y:S05]  /*ddc0*/  CALL.REL.NOINC `($__internal_0_$__cuda_sm70_shflsync_bfly_p) ;  /* 0x000014c000007944 */ /* 0x008fea0003c00000 */
[----:B------:R-:W-:Y:S01]  /*ddd0*/  IMAD.MOV.U32 R116, RZ, RZ, R120 ;  /* 0x000000ffff747224 */ /* 0x000fe200078e0078 */
[----:B------:R-:W-:Y:S01]  /*dde0*/  FMNMX.FTZ R122, R122, R158, !PT ;  /* 0x0000009e7a7a7209 */ /* 0x000fe20007810000 */
[----:B------:R-:W-:Y:S01]  /*ddf0*/  IMAD.MOV.U32 R3, RZ, RZ, 0x2 ;  /* 0x00000002ff037424 */ /* 0x000fe200078e00ff */
[----:B------:R-:W-:Y:S02]  /*de00*/  MOV R2, 0xde20 ;  /* 0x0000de2000027802 */ /* 0x000fe40000000f00 */
[----:B------:R-:W-:Y:S05]  /*de10*/  CALL.REL.NOINC `($__internal_0_$__cuda_sm70_shflsync_bfly_p) ;  /* 0x0000147000007944 */ /* 0x000fea0003c00000 */
[----:B------:R-:W-:Y:S01]  /*de20*/  FMNMX.FTZ R116, R120, R158, !PT ;  /* 0x0000009e78747209 */ /* 0x000fe20007810000 */
[----:B------:R-:W-:Y:S01]  /*de30*/  IMAD.MOV.U32 R3, RZ, RZ, 0x1 ;  /* 0x00000001ff037424 */ /* 0x000fe200078e00ff */
[----:B------:R-:W-:Y:S02]  /*de40*/  MOV R2, 0xde60 ;  /* 0x0000de6000027802 */ /* 0x000fe40000000f00 */
[----:B------:R-:W-:Y:S05]  /*de50*/  CALL.REL.NOINC `($__internal_0_$__cuda_sm70_shflsync_bfly_p) ;  /* 0x0000143000007944 */ /* 0x000fea0003c00000 */
[----:B------:R-:W-:Y:S01]  /*de60*/  IMAD.MOV.U32 R3, RZ, RZ, 0x2 ;  /* 0x00000002ff037424 */ /* 0x000fe200078e00ff */
[----:B------:R-:W-:Y:S01]  /*de70*/  FMNMX.FTZ R121, R116, R158, !PT ;  /* 0x0000009e74797209 */ /* 0x000fe20007810000 */
[----:B------:R-:W-:Y:S01]  /*de80*/  IMAD.MOV.U32 R116, RZ, RZ, R156 ;  /* 0x000000ffff747224 */ /* 0x000fe200078e009c */
        /* <DEDUP_REMOVED lines=15> */
[----:B------:R-:W-:Y:S01]  /*df80*/  MOV R2, R158 ;  /* 0x0000009e00027202 */ /* 0x000fe20000000f00 */
[----:B------:R-:W-:-:S05]  /*df90*/  BRA `(.L_x_166) ;  /* 0xffff89a000007947 */ /* 0x000fca000383ffff */
.L_x_78:
[----:B------:R-:W-:Y:S01]  /*dfa0*/  IMAD.MOV.U32 R116, RZ, RZ, R200 ;  /* 0x000000ffff747224 */ /* 0x000fe200078e00c8 */
[----:B------:R-:W-:-:S02]  /*dfb0*/  MOV R3, 0x2 ;  /* 0x0000000200037802 */ /* 0x000fc40000000f00 */
[----:B------:R-:W-:Y:S02]  /*dfc0*/  MOV R2, 0xdfe0 ;  /* 0x0000dfe000027802 */ /* 0x000fe40000000f00 */
[----:B------:R-:W-:Y:S05]  /*dfd0*/  CALL.REL.NOINC `($__internal_0_$__cuda_sm70_shflsync_bfly_p) ;  /* 0x000012b000007944 */ /* 0x000fea0003c00000 */
[----:B------:R-:W-:Y:S01]  /*dfe0*/  FADD.FTZ R116, R200, R158 ;  /* 0x0000009ec8747221 */ /* 0x000fe20000010000 */
[----:B------:R-:W-:Y:S02]  /*dff0*/  MOV R3, 0x1 ;  /* 0x0000000100037802 */ /* 0x000fe40000000f00 */
[----:B------:R-:W-:Y:S02]  /*e000*/  MOV R2, 0xe020 ;  /* 0x0000e02000027802 */ /* 0x000fe40000000f00 */
[----:B------:R-:W-:Y:S05]  /*e010*/  CALL.REL.NOINC `($__internal_0_$__cuda_sm70_shflsync_bfly_p) ;  /* 0x0000127000007944 */ /* 0x000fea0003c00000 */
[----:B------:R-:W-:Y:S01]  /*e020*/  FADD.FTZ R7, R116, R158 ;  /* 0x0000009e74077221 */ /* 0x000fe20000010000 */
[----:B------:R-:W-:Y:S02]  /*e030*/  MOV R116, R201 ;  /* 0x000000c900747202 */ /* 0x000fe40000000f00 */
[----:B------:R-:W-:Y:S02]  /*e040*/  MOV R3, 0x2 ;  /* 0x0000000200037802 */ /* 0x000fe40000000f00 */
[----:B------:R-:W-:Y:S02]  /*e050*/  MOV R2, 0xe070 ;  /* 0x0000e07000027802 */ /* 0x000fe40000000f00 */
[----:B------:R-:W-:Y:S05]  /*e060*/  CALL.REL.NOINC `($__internal_0_$__cuda_sm70_shflsync_bfly_p) ;  /* 0x0000122000007944 */ /* 0x000fea0003c00000 */
[----:B------:R-:W-:Y:S01]  /*e070*/  FADD.FTZ R6, R201, R158 ;  /* 0x0000009ec9067221 */ /* 0x000fe20000010000 */
[----:B------:R-:W-:Y:S02]  /*e080*/  MOV R3, 0x1 ;  /* 0x0000000100037802 */ /* 0x000fe40000000f00 */
[----:B------:R-:W-:-:S02]  /*e090*/  MOV R2, 0xe0c0 ;  /* 0x0000e0c000027802 */ /* 0x000fc40000000f00 */
[----:B------:R-:W-:Y:S02]  /*e0a0*/  MOV R116, R6 ;  /* 0x0000000600747202 */ /* 0x000fe40000000f00 */
        /* <DEDUP_REMOVED lines=8> */
[----:B------:R-:W-:Y:S02]  /*e130*/  MOV R2, 0xe160 ;  /* 0x0000e16000027802 */ /* 0x000fe40000000f00 */
[----:B------:R-:W-:-:S02]  /*e140*/  MOV R116, R5 ;  /* 0x0000000500747202 */ /* 0x000fc40000000f00 */
[----:B------:R-:W-:Y:S05]  /*e150*/  CALL.REL.NOINC `($__internal_0_$__cuda_sm70_shflsync_bfly_p) ;  /* 0x0000113000007944 */ /* 0x000fea0003c00000 */
[----:B------:R-:W-:Y:S01]  /*e160*/  FADD.FTZ R5, R5, R158 ;  /* 0x0000009e05057221 */ /* 0x000fe20000010000 */
[----:B------:R-:W-:-:S02]  /*e170*/  MOV R116, R221 ;  /* 0x000000dd00747202 */ /* 0x000fc40000000f00 */
[----:B------:R-:W-:Y:S02]  /*e180*/  MOV R3, 0x2 ;  /* 0x0000000200037802 */ /* 0x000fe40000000f00 */
[----:B------:R-:W-:Y:S02]  /*e190*/  MOV R2, 0xe1b0 ;  /* 0x0000e1b000027802 */ /* 0x000fe40000000f00 */
[----:B------:R-:W-:Y:S05]  /*e1a0*/  CALL.REL.NOINC `($__internal_0_$__cuda_sm70_shflsync_bfly_p) ;  /* 0x000010e000007944 */ /* 0x000fea0003c00000 */
[----:B------:R-:W-:Y:S01]  /*e1b0*/  FADD.FTZ R4, R221, R158 ;  /* 0x0000009edd047221 */ /* 0x000fe20000010000 */
[----:B------:R-:W-:Y:S02]  /*e1c0*/  MOV R3, 0x1 ;  /* 0x0000000100037802 */ /* 0x000fe40000000f00 */
[----:B------:R-:W-:Y:S02]  /*e1d0*/  MOV R2, 0xe200 ;  /* 0x0000e20000027802 */ /* 0x000fe40000000f00 */
[----:B------:R-:W-:Y:S02]  /*e1e0*/  MOV R116, R4 ;  /* 0x0000000400747202 */ /* 0x000fe40000000f00 */
[----:B------:R-:W-:Y:S05]  /*e1f0*/  CALL.REL.NOINC `($__internal_0_$__cuda_sm70_shflsync_bfly_p) ;  /* 0x0000109000007944 */ /* 0x000fea0003c00000 */
[----:B------:R-:W-:Y:S01]  /*e200*/  MOV R8, R158 ;  /* 0x0000009e00087202 */ /* 0x000fe20000000f00 */
[----:B------:R-:W-:Y:S05]  /*e210*/  BRA `(.L_x_167) ;  /* 0xffff9fb000007947 */ /* 0x000fea000383ffff */
.L_x_85:
[----:B-1234-:R-:W-:Y:S01]  /*e220*/  IMAD.MOV.U32 R199, RZ, RZ, R10 ;  /* 0x000000ffffc77224 */ /* 0x01efe200078e000a */
[----:B------:R-:W-:Y:S01]  /*e230*/  MOV R198, RZ ;  /* 0x000000ff00c67202 */ /* 0x000fe20000000f00 */
[----:B------:R-:W-:Y:S01]  /*e240*/  IMAD.MOV.U32 R3, RZ, RZ, 0x1c1f ;  /* 0x00001c1fff037424 */ /* 0x000fe200078e00ff */
[----:B------:R-:W-:-:S02]  /*e250*/  MOV R2, 0xe270 ;  /* 0x0000e27000027802 */ /* 0x000fc40000000f00 */
[----:B------:R-:W-:Y:S05]  /*e260*/  CALL.REL.NOINC `($__internal_1_$__cuda_sm70_shflsync_idx_p) ;  /* 0x0000108000007944 */ /* 0x000fea0003c00000 */
[----:B------:R-:W-:Y:S01]  /*e270*/  MOV R5, R198 ;  /* 0x000000c600057202 */ /* 0x000fe20000000f00 */
[----:B------:R-:W-:Y:S05]  /*e280*/  BRA `(.L_x_168) ;  /* 0xffffb8e000007947 */ /* 0x000fea000383ffff */
.L_x_86:
[----:B------:R-:W-:Y:S01]  /*e290*/  IMAD.MOV.U32 R199, RZ, RZ, R12 ;  /* 0x000000ffffc77224 */ /* 0x000fe200078e000c */
[----:B------:R-:W-:Y:S01]  /*e2a0*/  MOV R198, RZ ;  /* 0x000000ff00c67202 */ /* 0x000fe20000000f00 */
[----:B------:R-:W-:Y:S01]  /*e2b0*/  IMAD.MOV.U32 R3, RZ, RZ, 0x1c1f ;  /* 0x00001c1fff037424 */ /* 0x000fe200078e00ff */
[----:B------:R-:W-:-:S02]  /*e2c0*/  MOV R2, 0xe2e0 ;  /* 0x0000e2e000027802 */ /* 0x000fc40000000f00 */
[----:B-12---:R-:W-:Y:S05]  /*e2d0*/  CALL.REL.NOINC `($__internal_1_$__cuda_sm70_shflsync_idx_p) ;  /* 0x0000101000007944 */ /* 0x006fea0003c00000 */
[----:B------:R-:W-:Y:S01]  /*e2e0*/  MOV R0, R198 ;  /* 0x000000c600007202 */ /* 0x000fe20000000f00 */
[----:B------:R-:W-:Y:S05]  /*e2f0*/  BRA `(.L_x_169) ;  /* 0xffffb89000007947 */ /* 0x000fea000383ffff */
.L_x_89:
[----:B------:R-:W-:Y:S01]  /*e300*/  IMAD.MOV.U32 R199, RZ, RZ, R10 ;  /* 0x000000ffffc77224 */ /* 0x000fe200078e000a */
[----:B------:R-:W-:Y:S01]  /*e310*/  MOV R198, 0x1 ;  /* 0x0000000100c67802 */ /* 0x000fe20000000f00 */
[----:B--2---:R-:W-:Y:S01]  /*e320*/  IMAD.MOV.U32 R3, RZ, RZ, 0x1c1f ;  /* 0x00001c1fff037424 */ /* 0x004fe200078e00ff */
[----:B------:R-:W-:-:S02]  /*e330*/  MOV R2, 0xe350 ;  /* 0x0000e35000027802 */ /* 0x000fc40000000f00 */
        /* <DEDUP_REMOVED lines=9> */
.L_x_92:
[----:B------:R-:W-:Y:S01]  /*e3d0*/  IMAD.MOV.U32 R199, RZ, RZ, R10 ;  /* 0x000000ffffc77224 */ /* 0x000fe200078e000a */
[----:B------:R-:W-:Y:S01]  /*e3e0*/  MOV R198, 0x2 ;  /* 0x0000000200c67802 */ /* 0x000fe20000000f00 */
[----:B-1----:R-:W-:Y:S01]  /*e3f0*/  IMAD.MOV.U32 R3, RZ, RZ, 0x1c1f ;  /* 0x00001c1fff037424 */ /* 0x002fe200078e00ff */
[----:B------:R-:W-:Y:S02]  /*e400*/  MOV R2, 0xe420 ;  /* 0x0000e42000027802 */ /* 0x000fe40000000f00 */
[----:B--234-:R-:W-:Y:S05]  /*e410*/  CALL.REL.NOINC `($__internal_1_$__cuda_sm70_shflsync_idx_p) ;  /* 0x00000ed000007944 */ /* 0x01cfea0003c00000 */
[----:B------:R-:W-:Y:S01]  /*e420*/  MOV R5, R198 ;  /* 0x000000c600057202 */ /* 0x000fe20000000f00 */
[----:B------:R-:W-:Y:S05]  /*e430*/  BRA `(.L_x_171) ;  /* 0xffffba2000007947 */ /* 0x000fea000383ffff */
.L_x_93:
[----:B------:R-:W-:Y:S01]  /*e440*/  IMAD.MOV.U32 R199, RZ, RZ, R12 ;  /* 0x000000ffffc77224 */ /* 0x000fe200078e000c */
[----:B------:R-:W-:Y:S01]  /*e450*/  MOV R198, 0x2 ;  /* 0x0000000200c67802 */ /* 0x000fe20000000f00 */
[----:B------:R-:W-:Y:S01]  /*e460*/  IMAD.MOV.U32 R3, RZ, RZ, 0x1c1f ;  /* 0x00001c1fff037424 */ /* 0x000fe200078e00ff */
[----:B------:R-:W-:Y:S02]  /*e470*/  MOV R2, 0xe490 ;  /* 0x0000e49000027802 */ /* 0x000fe40000000f00 */
[----:B-1234-:R-:W-:Y:S05]  /*e480*/  CALL.REL.NOINC `($__internal_1_$__cuda_sm70_shflsync_idx_p) ;  /* 0x00000e6000007944 */ /* 0x01efea0003c00000 */
[----:B------:R-:W-:Y:S01]  /*e490*/  MOV R0, R198 ;  /* 0x000000c600007202 */ /* 0x000fe20000000f00 */
[----:B------:R-:W-:Y:S05]  /*e4a0*/  BRA `(.L_x_172) ;  /* 0xffffb9d000007947 */ /* 0x000fea000383ffff */
.L_x_96:
[----:B------:R-:W-:Y:S01]  /*e4b0*/  IMAD.MOV.U32 R199, RZ, RZ, R10 ;  /* 0x000000ffffc77224 */ /* 0x000fe200078e000a */
[----:B------:R-:W-:Y:S01]  /*e4c0*/  MOV R198, 0x3 ;  /* 0x0000000300c67802 */ /* 0x000fe20000000f00 */
[----:B-1----:R-:W-:Y:S01]  /*e4d0*/  IMAD.MOV.U32 R3, RZ, RZ, 0x1c1f ;  /* 0x00001c1fff037424 */ /* 0x002fe200078e00ff */
[----:B------:R-:W-:-:S02]  /*e4e0*/  MOV R2, 0xe500 ;  /* 0x0000e50000027802 */ /* 0x000fc40000000f00 */
[----:B--234-:R-:W-:Y:S05]  /*e4f0*/  CALL.REL.NOINC `($__internal_1_$__cuda_sm70_shflsync_idx_p) ;  /* 0x00000df000007944 */ /* 0x01cfea0003c00000 */
        /* <DEDUP_REMOVED lines=8> */
.L_x_98:
[----:B------:R-:W-:Y:S01]  /*e580*/  IMAD.MOV.U32 R199, RZ, RZ, R5 ;  /* 0x000000ffffc77224 */ /* 0x000fe200078e0005 */
[----:B------:R-:W-:Y:S01]  /*e590*/  MOV R198, RZ ;  /* 0x000000ff00c67202 */ /* 0x000fe20000000f00 */
[----:B------:R-:W-:Y:S01]  /*e5a0*/  IMAD.MOV.U32 R3, RZ, RZ, 0x1c1f ;  /* 0x00001c1fff037424 */ /* 0x000fe200078e00ff */
[----:B------:R-:W-:Y:S02]  /*e5b0*/  MOV R2, 0xe5d0 ;  /* 0x0000e5d000027802 */ /* 0x000fe40000000f00 */
[----:B------:R-:W-:Y:S05]  /*e5c0*/  CALL.REL.NOINC `($__internal_1_$__cuda_sm70_shflsync_idx_p) ;  /* 0x00000d2000007944 */ /* 0x000fea0003c00000 */
[----:B------:R-:W-:Y:S01]  /*e5d0*/  MOV R4, R198 ;  /* 0x000000c600047202 */ /* 0x000fe20000000f00 */
[----:B------:R-:W-:Y:S05]  /*e5e0*/  BRA `(.L_x_174) ;  /* 0xffffbd5000007947 */ /* 0x000fea000383ffff */
.L_x_99:
[----:B------:R-:W-:Y:S01]  /*e5f0*/  IMAD.MOV.U32 R199, RZ, RZ, R12 ;  /* 0x000000ffffc77224 */ /* 0x000fe200078e000c */
[----:B------:R-:W-:Y:S01]  /*e600*/  MOV R198, RZ ;  /* 0x000000ff00c67202 */ /* 0x000fe20000000f00 */
[----:B------:R-:W-:Y:S01]  /*e610*/  IMAD.MOV.U32 R3, RZ, RZ, 0x1c1f ;  /* 0x00001c1fff037424 */ /* 0x000fe200078e00ff */
[----:B------:R-:W-:Y:S02]  /*e620*/  MOV R2, 0xe640 ;  /* 0x0000e64000027802 */ /* 0x000fe40000000f00 */
[----:B-12---:R-:W-:Y:S05]  /*e630*/  CALL.REL.NOINC `($__internal_1_$__cuda_sm70_shflsync_idx_p) ;  /* 0x00000cb000007944 */ /* 0x006fea0003c00000 */
[----:B------:R-:W-:Y:S01]  /*e640*/  MOV R0, R198 ;  /* 0x000000c600007202 */ /* 0x000fe20000000f00 */
[----:B------:R-:W-:Y:S05]  /*e650*/  BRA `(.L_x_175) ;  /* 0xffffbd0000007947 */ /* 0x000fea000383ffff */
.L_x_102:
        /* <DEDUP_REMOVED lines=13> */
.L_x_105:
[----:B------:R-:W-:Y:S01]  /*e730*/  IMAD.MOV.U32 R199, RZ, RZ, R5 ;  /* 0x000000ffffc77224 */ /* 0x000fe200078e0005 */
[----:B------:R-:W-:Y:S01]  /*e740*/  MOV R198, 0x2 ;  /* 0x0000000200c67802 */ /* 0x000fe20000000f00 */
[----:B-1----:R-:W-:Y:S01]  /*e750*/  IMAD.MOV.U32 R3, RZ, RZ, 0x1c1f ;  /* 0x00001c1fff037424 */ /* 0x002fe200078e00ff */
[----:B------:R-:W-:Y:S02]  /*e760*/  MOV R2, 0xe780 ;  /* 0x0000e78000027802 */ /* 0x000fe40000000f00 */
[----:B--234-:R-:W-:Y:S05]  /*e770*/  CALL.REL.NOINC `($__internal_1_$__cuda_sm70_shflsync_idx_p) ;  /* 0x00000b7000007944 */ /* 0x01cfea0003c00000 */
[----:B------:R-:W-:Y:S01]  /*e780*/  MOV R4, R198 ;  /* 0x000000c600047202 */ /* 0x000fe20000000f00 */
[----:B------:R-:W-:Y:S05]  /*e790*/  BRA `(.L_x_177) ;  /* 0xffffc4f000007947 */ /* 0x000fea000383ffff */
.L_x_106:
[----:B------:R-:W-:Y:S01]  /*e7a0*/  IMAD.MOV.U32 R199, RZ, RZ, R12 ;  /* 0x000000ffffc77224 */ /* 0x000fe200078e000c */
[----:B------:R-:W-:Y:S01]  /*e7b0*/  MOV R198, 0x2 ;  /* 0x0000000200c67802 */ /* 0x000fe20000000f00 */
[----:B------:R-:W-:Y:S01]  /*e7c0*/  IMAD.MOV.U32 R3, RZ, RZ, 0x1c1f ;  /* 0x00001c1fff037424 */ /* 0x000fe200078e00ff */
[----:B------:R-:W-:Y:S02]  /*e7d0*/  MOV R2, 0xe7f0 ;  /* 0x0000e7f000027802 */ /* 0x000fe40000000f00 */
[----:B-1234-:R-:W-:Y:S05]  /*e7e0*/  CALL.REL.NOINC `($__internal_1_$__cuda_sm70_shflsync_idx_p) ;  /* 0x00000b0000007944 */ /* 0x01efea0003c00000 */
[----:B------:R-:W-:Y:S01]  /*e7f0*/  MOV R0, R198 ;  /* 0x000000c600007202 */ /* 0x000fe20000000f00 */
[----:B------:R-:W-:Y:S05]  /*e800*/  BRA `(.L_x_178) ;  /* 0xffffc4a000007947 */ /* 0x000fea000383ffff */
.L_x_109:
        /* <DEDUP_REMOVED lines=13> */
.L_x_113:
[----:B------:R-:W-:Y:S01]  /*e8e0*/  IMAD.MOV.U32 R199, RZ, RZ, R5 ;  /* 0x000000ffffc77224 */ /* 0x000fe200078e0005 */
[----:B------:R-:W-:Y:S01]  /*e8f0*/  MOV R198, RZ ;  /* 0x000000ff00c67202 */ /* 0x000fe20000000f00 */
[----:B------:R-:W-:Y:S01]  /*e900*/  IMAD.MOV.U32 R3, RZ, RZ, 0x1c1f ;  /* 0x00001c1fff037424 */ /* 0x000fe200078e00ff */
[----:B------:R-:W-:Y:S02]  /*e910*/  MOV R2, 0xe930 ;  /* 0x0000e93000027802 */ /* 0x000fe40000000f00 */
[----:B------:R-:W-:Y:S05]  /*e920*/  CALL.REL.NOINC `($__internal_1_$__cuda_sm70_shflsync_idx_p) ;  /* 0x000009c000007944 */ /* 0x000fea0003c00000 */
[----:B------:R-:W-:Y:S01]  /*e930*/  MOV R4, R198 ;  /* 0x000000c600047202 */ /* 0x000fe20000000f00 */
[----:B------:R-:W-:Y:S05]  /*e940*/  BRA `(.L_x_180) ;  /* 0xffffd3a000007947 */ /* 0x000fea000383ffff */
.L_x_114:
[----:B------:R-:W-:Y:S01]  /*e950*/  IMAD.MOV.U32 R199, RZ, RZ, R12 ;  /* 0x000000ffffc77224 */ /* 0x000fe200078e000c */
[----:B------:R-:W-:Y:S01]  /*e960*/  MOV R198, RZ ;  /* 0x000000ff00c67202 */ /* 0x000fe20000000f00 */
[----:B------:R-:W-:Y:S01]  /*e970*/  IMAD.MOV.U32 R3, RZ, RZ, 0x1c1f ;  /* 0x00001c1fff037424 */ /* 0x000fe200078e00ff */
[----:B------:R-:W-:Y:S02]  /*e980*/  MOV R2, 0xe9a0 ;  /* 0x0000e9a000027802 */ /* 0x000fe40000000f00 */
[----:B-12---:R-:W-:Y:S05]  /*e990*/  CALL.REL.NOINC `($__internal_1_$__cuda_sm70_shflsync_idx_p) ;  /* 0x0000095000007944 */ /* 0x006fea0003c00000 */
[----:B------:R-:W-:Y:S01]  /*e9a0*/  MOV R0, R198 ;  /* 0x000000c600007202 */ /* 0x000fe20000000f00 */
[----:B------:R-:W-:Y:S05]  /*e9b0*/  BRA `(.L_x_181) ;  /* 0xffffd35000007947 */ /* 0x000fea000383ffff */
.L_x_117:
        /* <DEDUP_REMOVED lines=13> */
.L_x_120:
[----:B------:R-:W-:Y:S01]  /*ea90*/  IMAD.MOV.U32 R199, RZ, RZ, R5 ;  /* 0x000000ffffc77224 */ /* 0x000fe200078e0005 */
[----:B------:R-:W-:Y:S01]  /*eaa0*/  MOV R198, 0x2 ;  /* 0x0000000200c67802 */ /* 0x000fe20000000f00 */
[----:B-1----:R-:W-:Y:S01]  /*eab0*/  IMAD.MOV.U32 R3, RZ, RZ, 0x1c1f ;  /* 0x00001c1fff037424 */ /* 0x002fe200078e00ff */
[----:B------:R-:W-:Y:S02]  /*eac0*/  MOV R2, 0xeae0 ;  /* 0x0000eae000027802 */ /* 0x000fe40000000f00 */
[----:B--234-:R-:W-:Y:S05]  /*ead0*/  CALL.REL.NOINC `($__internal_1_$__cuda_sm70_shflsync_idx_p) ;  /* 0x0000081000007944 */ /* 0x01cfea0003c00000 */
[----:B------:R-:W-:Y:S01]  /*eae0*/  MOV R4, R198 ;  /* 0x000000c600047202 */ /* 0x000fe20000000f00 */
[----:B------:R-:W-:Y:S05]  /*eaf0*/  BRA `(.L_x_183) ;  /* 0xffffd4f000007947 */ /* 0x000fea000383ffff */
.L_x_121:
[----:B------:R-:W-:Y:S01]  /*eb00*/  IMAD.MOV.U32 R199, RZ, RZ, R12 ;  /* 0x000000ffffc77224 */ /* 0x000fe200078e000c */
[----:B------:R-:W-:Y:S01]  /*eb10*/  MOV R198, 0x2 ;  /* 0x0000000200c67802 */ /* 0x000fe20000000f00 */
[----:B------:R-:W-:Y:S01]  /*eb20*/  IMAD.MOV.U32 R3, RZ, RZ, 0x1c1f ;  /* 0x00001c1fff037424 */ /* 0x000fe200078e00ff */
[----:B------:R-:W-:Y:S02]  /*eb30*/  MOV R2, 0xeb50 ;  /* 0x0000eb5000027802 */ /* 0x000fe40000000f00 */
[----:B-1234-:R-:W-:Y:S05]  /*eb40*/  CALL.REL.NOINC `($__internal_1_$__cuda_sm70_shflsync_idx_p) ;  /* 0x000007a000007944 */ /* 0x01efea0003c00000 */
[----:B------:R-:W-:Y:S01]  /*eb50*/  MOV R0, R198 ;  /* 0x000000c600007202 */ /* 0x000fe20000000f00 */
[----:B------:R-:W-:Y:S05]  /*eb60*/  BRA `(.L_x_184) ;  /* 0xffffd4a000007947 */ /* 0x000fea000383ffff */
.L_x_124:
        /* <DEDUP_REMOVED lines=13> */
.L_x_126:
[----:B------:R-:W-:Y:S01]  /*ec40*/  IMAD.MOV.U32 R199, RZ, RZ, R74 ;  /* 0x000000ffffc77224 */ /* 0x000fe200078e004a */
[----:B------:R-:W-:Y:S01]  /*ec50*/  MOV R198, RZ ;  /* 0x000000ff00c67202 */ /* 0x000fe20000000f00 */
[----:B--2---:R-:W-:Y:S01]  /*ec60*/  IMAD.MOV.U32 R3, RZ, RZ, 0x1f ;  /* 0x0000001fff037424 */ /* 0x004fe200078e00ff */
[----:B------:R-:W-:Y:S02]  /*ec70*/  MOV R2, 0xec90 ;  /* 0x0000ec9000027802 */ /* 0x000fe40000000f00 */
[----:B-1----:R-:W-:Y:S05]  /*ec80*/  CALL.REL.NOINC `($__internal_1_$__cuda_sm70_shflsync_idx_p) ;  /* 0x0000066000007944 */ /* 0x002fea0003c00000 */
[----:B------:R-:W-:Y:S01]  /*ec90*/  MOV R9, R198 ;  /* 0x000000c600097202 */ /* 0x000fe20000000f00 */
[----:B------:R-:W-:Y:S05]  /*eca0*/  BRA `(.L_x_186) ;  /* 0xffffd6d000007947 */ /* 0x000fea000383ffff */
.L_x_127:
[----:B------:R-:W-:Y:S01]  /*ecb0*/  IMAD.MOV.U32 R199, RZ, RZ, R74 ;  /* 0x000000ffffc77224 */ /* 0x000fe200078e004a */
[----:B------:R-:W-:Y:S01]  /*ecc0*/  MOV R198, 0x1 ;  /* 0x0000000100c67802 */ /* 0x000fe20000000f00 */
[----:B--2---:R-:W-:Y:S01]  /*ecd0*/  IMAD.MOV.U32 R3, RZ, RZ, 0x1f ;  /* 0x0000001fff037424 */ /* 0x004fe200078e00ff */
[----:B------:R-:W-:Y:S02]  /*ece0*/  MOV R2, 0xed00 ;  /* 0x0000ed0000027802 */ /* 0x000fe40000000f00 */
[----:B-1-34-:R-:W-:Y:S05]  /*ecf0*/  CALL.REL.NOINC `($__internal_1_$__cuda_sm70_shflsync_idx_p) ;  /* 0x000005f000007944 */ /* 0x01afea0003c00000 */
[----:B------:R-:W-:Y:S01]  /*ed00*/  MOV R8, R198 ;  /* 0x000000c600087202 */ /* 0x000fe20000000f00 */
[----:B------:R-:W-:Y:S05]  /*ed10*/  BRA `(.L_x_187) ;  /* 0xffffd68000007947 */ /* 0x000fea000383ffff */
.L_x_128:
[----:B------:R-:W-:Y:S02]  /*ed20*/  MOV R2, 0x1 ;  /* 0x0000000100027802 */ /* 0x000fe40000000f00 */
[----:B------:R-:W-:-:S02]  /*ed30*/  MOV R3, 0xed50 ;  /* 0x0000ed5000037802 */ /* 0x000fc40000000f00 */
[----:B---34-:R-:W-:Y:S05]  /*ed40*/  CALL.REL.NOINC `($__internal_2_$__cuda_sm70_shflsync_up_p) ;  /* 0x000005f000007944 */ /* 0x018fea0003c00000 */
[----:B------:R-:W-:Y:S05]  /*ed50*/  BRA `(.L_x_188) ;  /* 0xffffd76000007947 */ /* 0x000fea000383ffff */
.L_x_129:
[----:B------:R-:W-:Y:S02]  /*ed60*/  MOV R2, 0x2 ;  /* 0x0000000200027802 */ /* 0x000fe40000000f00 */
[----:B------:R-:W-:-:S02]  /*ed70*/  MOV R3, 0xed90 ;  /* 0x0000ed9000037802 */ /* 0x000fc40000000f00 */
[----:B---34-:R-:W-:Y:S05]  /*ed80*/  CALL.REL.NOINC `($__internal_2_$__cuda_sm70_shflsync_up_p) ;  /* 0x000005b000007944 */ /* 0x018fea0003c00000 */
        /* <DEDUP_REMOVED lines=24> */
.L_x_133:
[----:B------:R-:W-:Y:S02]  /*ef10*/  MOV R2, 0x1 ;  /* 0x0000000100027802 */ /* 0x000fe40000000f00 */
[----:B------:R-:W-:Y:S02]  /*ef20*/  MOV R3, 0xef40 ;  /* 0x0000ef4000037802 */ /* 0x000fe40000000f00 */
[----:B---3--:R-:W-:Y:S05]  /*ef30*/  CALL.REL.NOINC `($__internal_2_$__cuda_sm70_shflsync_up_p) ;  /* 0x0000040000007944 */ /* 0x008fea0003c00000 */
[----:B------:R-:W-:Y:S01]  /*ef40*/  MOV R2, R4 ;  /* 0x0000000400027202 */ /* 0x000fe20000000f00 */
[----:B------:R-:W-:Y:S05]  /*ef50*/  BRA `(.L_x_190) ;  /* 0xffffd7b000007947 */ /* 0x000fea000383ffff */
.L_x_134:
[----:B------:R-:W-:Y:S02]  /*ef60*/  MOV R2, 0x2 ;  /* 0x0000000200027802 */ /* 0x000fe40000000f00 */
[----:B------:R-:W-:Y:S02]  /*ef70*/  MOV R3, 0xef90 ;  /* 0x0000ef9000037802 */ /* 0x000fe40000000f00 */
[----:B---3--:R-:W-:Y:S05]  /*ef80*/  CALL.REL.NOINC `($__internal_2_$__cuda_sm70_shflsync_up_p) ;  /* 0x000003b000007944 */ /* 0x008fea0003c00000 */
        /* <DEDUP_REMOVED lines=24> */
.L_x_136:
[----:B------:R-:W-:Y:S02]  /*f110*/  SEL R0, RZ, 0x1, P0 ;  /* 0x00000001ff007807 */ /* 0x000fe40000000000 */
[----:B------:R-:W-:Y:S02]  /*f120*/  MOV R2, 0xf140 ;  /* 0x0000f14000027802 */ /* 0x000fe40000000f00 */
[----:B-1-3--:R-:W-:Y:S05]  /*f130*/  CALL.REL.NOINC `($__internal_3_$__cuda_sm70_votesync_ballot) ;  /* 0x0000027000007944 */ /* 0x00afea0003c00000 */
[----:B------:R-:W-:Y:S05]  /*f140*/  BRA `(.L_x_192) ;  /* 0xffffd75000007947 */ /* 0x000fea000383ffff */
.L_x_137:
[----:B------:R-:W-:Y:S01]  /*f150*/  IMAD.MOV.U32 R199, RZ, RZ, R6 ;  /* 0x000000ffffc77224 */ /* 0x000fe200078e0006 */
[----:B----4-:R-:W-:Y:S01]  /*f160*/  MOV R198, R11 ;  /* 0x0000000b00c67202 */ /* 0x010fe20000000f00 */
[----:B------:R-:W-:Y:S01]  /*f170*/  IMAD.MOV.U32 R3, RZ, RZ, 0x1f ;  /* 0x0000001fff037424 */ /* 0x000fe200078e00ff */
[----:B------:R-:W-:Y:S02]  /*f180*/  MOV R2, 0xf1a0 ;  /* 0x0000f1a000027802 */ /* 0x000fe40000000f00 */
[----:B-123--:R-:W-:Y:S05]  /*f190*/  CALL.REL.NOINC `($__internal_1_$__cuda_sm70_shflsync_idx_p) ;  /* 0x0000015000007944 */ /* 0x00efea0003c00000 */
[----:B------:R-:W-:Y:S01]  /*f1a0*/  IMAD.MOV.U32 R8, RZ, RZ, R198 ;  /* 0x000000ffff087224 */ /* 0x000fe200078e00c6 */
[----:B------:R-:W-:Y:S01]  /*f1b0*/  MOV R198, R11 ;  /* 0x0000000b00c67202 */ /* 0x000fe20000000f00 */
[----:B------:R-:W-:Y:S01]  /*f1c0*/  IMAD.MOV.U32 R199, RZ, RZ, R7 ;  /* 0x000000ffffc77224 */ /* 0x000fe200078e0007 */
[----:B------:R-:W-:Y:S02]  /*f1d0*/  MOV R3, 0x1f ;  /* 0x0000001f00037802 */ /* 0x000fe40000000f00 */
[----:B------:R-:W-:-:S02]  /*f1e0*/  MOV R2, 0xf200 ;  /* 0x0000f20000027802 */ /* 0x000fc40000000f00 */
[----:B------:R-:W-:Y:S05]  /*f1f0*/  CALL.REL.NOINC `($__internal_1_$__cuda_sm70_shflsync_idx_p) ;  /* 0x000000f000007944 */ /* 0x000fea0003c00000 */
[----:B------:R-:W-:Y:S01]  /*f200*/  MOV R7, R198 ;  /* 0x000000c600077202 */ /* 0x000fe20000000f00 */
[----:B------:R-:W-:Y:S05]  /*f210*/  BRA `(.L_x_193) ;  /* 0xffffd6c000007947 */ /* 0x000fea000383ffff */
.L_x_140:
[----:B------:R-:W-:Y:S01]  /*f220*/  IMAD.MOV.U32 R199, RZ, RZ, R4 ;  /* 0x000000ffffc77224 */ /* 0x000fe200078e0004 */
[----:B------:R-:W-:Y:S01]  /*f230*/  MOV R198, R0 ;  /* 0x0000000000c67202 */ /* 0x000fe20000000f00 */
[----:B------:R-:W-:Y:S01]  /*f240*/  IMAD.MOV.U32 R3, RZ, RZ, 0x1f ;  /* 0x0000001fff037424 */ /* 0x000fe200078e00ff */
[----:B------:R-:W-:-:S02]  /*f250*/  MOV R2, 0xf270 ;  /* 0x0000f27000027802 */ /* 0x000fc40000000f00 */
[----:B-1-34-:R-:W-:Y:S05]  /*f260*/  CALL.REL.NOINC `($__internal_1_$__cuda_sm70_shflsync_idx_p) ;  /* 0x0000008000007944 */ /* 0x01afea0003c00000 */
[----:B------:R-:W-:Y:S01]  /*f270*/  MOV R12, R198 ;  /* 0x000000c6000c7202 */ /* 0x000fe20000000f00 */
[----:B------:R-:W-:Y:S05]  /*f280*/  BRA `(.L_x_139) ;  /* 0xffffd6b000007947 */ /* 0x000fea000383ffff */
        .weak           $__internal_0_$__cuda_sm70_shflsync_bfly_p
        .type           $__internal_0_$__cuda_sm70_shflsync_bfly_p,@function
        .size           $__internal_0_$__cuda_sm70_shflsync_bfly_p,($__internal_1_$__cuda_sm70_shflsync_idx_p - $__internal_0_$__cuda_sm70_shflsync_bfly_p)
$__internal_0_$__cuda_sm70_shflsync_bfly_p:
[----:B------:R-:W-:Y:S02]  /*f290*/  MOV R158, 0x1f ;  /* 0x0000001f009e7802 */ /* 0x000fe40000000f00 */
[----:B------:R-:W-:-:S04]  /*f2a0*/  MOV R159, 0xffffffff ;  /* 0xffffffff009f7802 */ /* 0x000fc80000000f00 */
[----:B------:R-:W-:Y:S04]  /*f2b0*/  WARPSYNC R159 ;  /* 0x0000009f00007348 */ /* 0x000fe80003800000 */
[----:B------:R1:W2:Y:S02]  /*f2c0*/  SHFL.BFLY PT, R158, R116, R3, R158 ;  /* 0x0c000003749e7389 */ /* 0x0002a400000e009e */
[----:B-1----:R-:W-:-:S04]  /*f2d0*/  MOV R3, 0x0 ;  /* 0x0000000000037802 */ /* 0x002fc80000000f00 */
[----:B--2---:R-:W-:Y:S05]  /*f2e0*/  RET.REL.NODEC R2 `(_ZN7cutlass13device_kernelIN5flash19enable_sm80_to_sm89INS1_16FlashAttnFwdSm80INS1_25CollectiveMainloopFwdSm80ILi4ELi1ELb0EN4cute5tupleIJNS5_1CILi128EEENS7_ILi48EEENS7_ILi96EEEEEELi96ENS_6half_tEfNS_4arch4Sm80ELb0ELb0ELb0ELb1ELb1ELb0ELb1ELb1EEENS1_21CollectiveEpilogueFwdINS6_IJS8_SA_S9_EEENS6_IJNS7_ILi1EEESI_SI_EEESC_SE_Li128ELb1ELb1ELb1ELb0EEENS1_36VarlenDynamicPersistentTileSchedulerILi128ELi48ELi128ELi128ELb1ELb1ELb0ELb0ELb1ELb1EEEEEEEEEvNT_6ParamsE) ;  /* 0xffff0d1002007950 */ /* 0x004fea0003c3ffff */
        .weak           $__internal_1_$__cuda_sm70_shflsync_idx_p
        .type           $__internal_1_$__cuda_sm70_shflsync_idx_p,@function
        .size           $__internal_1_$__cuda_sm70_shflsync_idx_p,($__internal_2_$__cuda_sm70_shflsync_up_p - $__internal_1_$__cuda_sm70_shflsync_idx_p)
$__internal_1_$__cuda_sm70_shflsync_idx_p:
[----:B------:R-:W-:-:S04]  /*f2f0*/  MOV R202, 0xffffffff ;  /* 0xffffffff00ca7802 */ /* 0x000fc80000000f00 */
[----:B------:R-:W-:Y:S04]  /*f300*/  WARPSYNC R202 ;  /* 0x000000ca00007348 */ /* 0x000fe80003800000 */
[----:B------:R1:W2:Y:S02]  /*f310*/  SHFL.IDX PT, R198, R199, R198, R3 ;  /* 0x000000c6c7c67389 */ /* 0x0002a400000e0003 */
[----:B-1----:R-:W-:-:S04]  /*f320*/  MOV R3, 0x0 ;  /* 0x0000000000037802 */ /* 0x002fc80000000f00 */
[----:B--2---:R-:W-:Y:S05]  /*f330*/  RET.REL.NODEC R2 `(_ZN7cutlass13device_kernelIN5flash19enable_sm80_to_sm89INS1_16FlashAttnFwdSm80INS1_25CollectiveMainloopFwdSm80ILi4ELi1ELb0EN4cute5tupleIJNS5_1CILi128EEENS7_ILi48EEENS7_ILi96EEEEEELi96ENS_6half_tEfNS_4arch4Sm80ELb0ELb0ELb0ELb1ELb1ELb0ELb1ELb1EEENS1_21CollectiveEpilogueFwdINS6_IJS8_SA_S9_EEENS6_IJNS7_ILi1EEESI_SI_EEESC_SE_Li128ELb1ELb1ELb1ELb0EEENS1_36VarlenDynamicPersistentTileSchedulerILi128ELi48ELi128ELi128ELb1ELb1ELb0ELb0ELb1ELb1EEEEEEEEEvNT_6ParamsE) ;  /* 0xffff0cc002007950 */ /* 0x004fea0003c3ffff */
        .weak           $__internal_2_$__cuda_sm70_shflsync_up_p
        .type           $__internal_2_$__cuda_sm70_shflsync_up_p,@function
        .size           $__internal_2_$__cuda_sm70_shflsync_up_p,($__internal_3_$__cuda_sm70_votesync_ballot - $__internal_2_$__cuda_sm70_shflsync_up_p)
$__internal_2_$__cuda_sm70_shflsync_up_p:
[----:B------:R-:W-:Y:S02]  /*f340*/  IMAD.MOV.U32 R4, RZ, RZ, RZ ;  /* 0x000000ffff047224 */ /* 0x000fe400078e00ff */
[----:B------:R-:W-:-:S04]  /*f350*/  IMAD.MOV.U32 R10, RZ, RZ, -0x1 ;  /* 0xffffffffff0a7424 */ /* 0x000fc800078e00ff */
[----:B------:R-:W-:Y:S04]  /*f360*/  WARPSYNC R10 ;  /* 0x0000000a00007348 */ /* 0x000fe80003800000 */
[----:B------:R1:W2:Y:S02]  /*f370*/  SHFL.UP PT, R4, R0, R2, R4 ;  /* 0x0400000200047389 */ /* 0x0002a400000e0004 */
[----:B-1----:R-:W-:Y:S02]  /*f380*/  MOV R2, R3 ;  /* 0x0000000300027202 */ /* 0x002fe40000000f00 */
[----:B------:R-:W-:-:S04]  /*f390*/  MOV R3, 0x0 ;  /* 0x0000000000037802 */ /* 0x000fc80000000f00 */
[----:B--2---:R-:W-:Y:S05]  /*f3a0*/  RET.REL.NODEC R2 `(_ZN7cutlass13device_kernelIN5flash19enable_sm80_to_sm89INS1_16FlashAttnFwdSm80INS1_25CollectiveMainloopFwdSm80ILi4ELi1ELb0EN4cute5tupleIJNS5_1CILi128EEENS7_ILi48EEENS7_ILi96EEEEEELi96ENS_6half_tEfNS_4arch4Sm80ELb0ELb0ELb0ELb1ELb1ELb0ELb1ELb1EEENS1_21CollectiveEpilogueFwdINS6_IJS8_SA_S9_EEENS6_IJNS7_ILi1EEESI_SI_EEESC_SE_Li128ELb1ELb1ELb1ELb0EEENS1_36VarlenDynamicPersistentTileSchedulerILi128ELi48ELi128ELi128ELb1ELb1ELb0ELb0ELb1ELb1EEEEEEEEEvNT_6ParamsE) ;  /* 0xffff0c5002007950 */ /* 0x004fea0003c3ffff */
        .weak           $__internal_3_$__cuda_sm70_votesync_ballot
        .type           $__internal_3_$__cuda_sm70_votesync_ballot,@function
        .size           $__internal_3_$__cuda_sm70_votesync_ballot,(.L_x_1815 - $__internal_3_$__cuda_sm70_votesync_ballot)
$__internal_3_$__cuda_sm70_votesync_ballot:
[----:B------:R-:W-:Y:S01]  /*f3b0*/  ISETP.NE.U32.AND P0, PT, R0, 0x1, PT ;  /* 0x000000010000780c */ /* 0x000fe20003f05070 */
[----:B------:R-:W-:-:S04]  /*f3c0*/  IMAD.MOV.U32 R3, RZ, RZ, -0x1 ;  /* 0xffffffffff037424 */ /* 0x000fc800078e00ff */
[----:B------:R-:W-:Y:S08]  /*f3d0*/  WARPSYNC R3 ;  /* 0x0000000300007348 */ /* 0x000ff00003800000 */
[----:B------:R-:W-:-:S04]  /*f3e0*/  VOTE.ANY R0, PT, !P0 ;  /* 0x0000000000007806 */ /* 0x000fc800040e0100 */
[----:B------:R-:W-:Y:S01]  /*f3f0*/  LOP3.LUT R0, R0, R3, RZ, 0xc0, !PT ;  /* 0x0000000300007212 */ /* 0x000fe200078ec0ff */
[----:B------:R-:W-:-:S04]  /*f400*/  IMAD.MOV.U32 R3, RZ, RZ, 0x0 ;  /* 0x00000000ff037424 */ /* 0x000fc800078e00ff */
[----:B------:R-:W-:Y:S05]  /*f410*/  RET.REL.NODEC R2 `(_ZN7cutlass13device_kernelIN5flash19enable_sm80_to_sm89INS1_16FlashAttnFwdSm80INS1_25CollectiveMainloopFwdSm80ILi4ELi1ELb0EN4cute5tupleIJNS5_1CILi128EEENS7_ILi48EEENS7_ILi96EEEEEELi96ENS_6half_tEfNS_4arch4Sm80ELb0ELb0ELb0ELb1ELb1ELb0ELb1ELb1EEENS1_21CollectiveEpilogueFwdINS6_IJS8_SA_S9_EEENS6_IJNS7_ILi1EEESI_SI_EEESC_SE_Li128ELb1ELb1ELb1ELb0EEENS1_36VarlenDynamicPersistentTileSchedulerILi128ELi48ELi128ELi128ELb1ELb1ELb0ELb0ELb1ELb1EEEEEEEEEvNT_6ParamsE) ;  /* 0xffff0be002007950 */ /* 0x000fea0003c3ffff */
.L_x_194:
        /* <DEDUP_REMOVED lines=14> */
.L_x_1815:


//--------------------- .text._ZN7cutlass13device_kernelIN5flash19enable_sm80_to_sm89INS1_16FlashAttnFwdSm80INS1_25CollectiveMainloopFwdSm80ILi4ELi1ELb0EN4cute5tupleIJNS5_1CILi128EEENS7_ILi48EEENS7_ILi96EEEEEELi96ENS_6half_tEfNS_4arch4Sm80ELb0ELb0ELb0ELb1ELb1ELb1ELb1ELb1EEENS1_21CollectiveEpilogueFwdINS6_IJS8_SA_S9_EEENS6_IJNS7_ILi1EEESI_SI_EEESC_SE_Li128ELb1ELb1ELb1ELb0EEENS1_36VarlenDynamicPersistentTileSchedulerILi128ELi48ELi128ELi128ELb1ELb1ELb0ELb0ELb1ELb1EEEEEEEEEvNT_6ParamsE --------------------------
	.section	.text._ZN7cutlass13device_kernelIN5flash19enable_sm80_to_sm89INS1_16FlashAttnFwdSm80INS1_25CollectiveMainloopFwdSm80ILi4ELi1ELb0EN4cute5tupleIJNS5_1CILi128EEENS7_ILi48EEENS7_ILi96EEEEEELi96ENS_6half_tEfNS_4arch4Sm80ELb0ELb0ELb0ELb1ELb1ELb1ELb1ELb1EEENS1_21CollectiveEpilogueFwdINS6_IJS8_SA_S9_EEENS6_IJNS7_ILi1EEESI_SI_EEESC_SE_Li128ELb1ELb1ELb1ELb0EEENS1_36VarlenDynamicPersistentTileSchedulerILi128ELi48ELi128ELi128ELb1ELb1ELb0ELb0ELb1ELb1EEEEEEEEEvNT_6ParamsE,"ax",@progbits
	.sectioninfo	@"SHI_REGISTERS=255"
	.align	128
.text._ZN7cutlass13device_kernelIN5flash19enable_sm80_to_sm89INS1_16FlashAttnFwdSm80INS1_25CollectiveMainloopFwdSm80ILi4ELi1ELb0EN4cute5tupleIJNS5_1CILi128EEENS7_ILi48EEENS7_ILi96EEEEEELi96ENS_6half_tEfNS_4arch4Sm80ELb0ELb0ELb0ELb1ELb1ELb1ELb1ELb1EEENS1_21CollectiveEpilogueFwdINS6_IJS8_SA_S9_EEENS6_IJNS7_ILi1EEESI_SI_EEESC_SE_Li128ELb1ELb1ELb1ELb0EEENS1_36VarlenDynamicPersistentTileSchedulerILi128ELi48ELi128ELi128ELb1ELb1ELb0ELb0ELb1ELb1EEEEEEEEEvNT_6ParamsE:
        .type           _ZN7cutlass13device_kernelIN5flash19enable_sm80_to_sm89INS1_16FlashAttnFwdSm80INS1_25CollectiveMainloopFwdSm80ILi4ELi1ELb0EN4cute5tupleIJNS5_1CILi128EEENS7_ILi48EEENS7_ILi96EEEEEELi96ENS_6half_tEfNS_4arch4Sm80ELb0ELb0ELb0ELb1ELb1ELb1ELb1ELb1EEENS1_21CollectiveEpilogueFwdINS6_IJS8_SA_S9_EEENS6_IJNS7_ILi1EEESI_SI_EEESC_SE_Li128ELb1ELb1ELb1ELb0EEENS1_36VarlenDynamicPersistentTileSchedulerILi128ELi48ELi128ELi128ELb1ELb1ELb0ELb0ELb1ELb1EEEEEEEEEvNT_6ParamsE,@function
        .size           _ZN7cutlass13device_kernelIN5flash19enable_sm80_to_sm89INS1_16FlashAttnFwdSm80INS1_25CollectiveMainloopFwdSm80ILi4ELi1ELb0EN4cute5tupleIJNS5_1CILi128EEENS7_ILi48EEENS7_ILi96EEEEEELi96ENS_6half_tEfNS_4arch4Sm80ELb0ELb0ELb0ELb1ELb1ELb1ELb1ELb1EEENS1_21CollectiveEpilogueFwdINS6_IJS8_SA_S9_EEENS6_IJNS7_ILi1EEESI_SI_EEESC_SE_Li128ELb1ELb1ELb1ELb0EEENS1_36VarlenDynamicPersistentTileSchedulerILi128ELi48ELi128ELi128ELb1ELb1ELb0ELb0ELb1ELb1EEEEEEEEEvNT_6ParamsE,(.L_x_1820 - _ZN7cutlass13device_kernelIN5flash19enable_sm80_to_sm89INS1_16FlashAttnFwdSm80INS1_25CollectiveMainloopFwdSm80ILi4ELi1ELb0EN4cute5tupleIJNS5_1CILi128EEENS7_ILi48EEENS7_ILi96EEEEEELi96ENS_6half_tEfNS_4arch4Sm80ELb0ELb0ELb0ELb1ELb1ELb1ELb1ELb1EEENS1_21CollectiveEpilogueFwdINS6_IJS8_SA_S9_EEENS6_IJNS7_ILi1EEESI_SI_EEESC_SE_Li128ELb1ELb1ELb1ELb0EEENS1_36VarlenDynamicPersistentTileSchedulerILi128ELi48ELi128ELi128ELb1ELb1ELb0ELb0ELb1ELb1EEEEEEEEEvNT_6ParamsE)
        .other          _ZN7cutlass13device_kernelIN5flash19enable_sm80_to_sm89INS1_16FlashAttnFwdSm80INS1_25CollectiveMainloopFwdSm80ILi4ELi1ELb0EN4cute5tupleIJNS5_1CILi128EEENS7_ILi48EEENS7_ILi96EEEEEELi96ENS_6half_tEfNS_4arch4Sm80ELb0ELb0ELb0ELb1ELb1ELb1ELb1ELb1EEENS1_21CollectiveEpilogueFwdINS6_IJS8_SA_S9_EEENS6_IJNS7_ILi1EEESI_SI_EEESC_SE_Li128ELb1ELb1ELb1ELb0EEENS1_36VarlenDynamicPersistentTileSchedulerILi128ELi48ELi128ELi128ELb1ELb1ELb0ELb0ELb1ELb1EEEEEEEEEvNT_6ParamsE,@"STO_CUDA_ENTRY STV_DEFAULT"
_ZN7cutlass13device_kernelIN5flash19enable_sm80_to_sm89INS1_16FlashAttnFwdSm80INS1_25CollectiveMainloopFwdSm80ILi4ELi1ELb0EN4cute5tupleIJNS5_1CILi128EEENS7_ILi48EEENS7_ILi96EEEEEELi96ENS_6half_tEfNS_4arch4Sm80ELb0ELb0ELb0ELb1ELb1ELb1ELb1ELb1EEENS1_21CollectiveEpilogueFwdINS6_IJS8_SA_S9_EEENS6_IJNS7_ILi1EEESI_SI_EEESC_SE_Li128ELb1ELb1ELb1ELb0EEENS1_36VarlenDynamicPersistentTileSchedulerILi128ELi48ELi128ELi128ELb1ELb1ELb0ELb0ELb1ELb1EEEEEEEEEvNT_6ParamsE:
[----:B------:R-:W-:-:S03]  /*0000*/  MOV R1, c[0x0][0x28] ;  /* 0x00000a0000017a02 */ /* 0x000fc60000000f00 */
[----:B------:R-:W1:Y:S01]  /*0010*/  S2R R2, SR_TID.X ;  /* 0x0000000000027919 */ /* 0x000e620000002100 */
[----:B------:R-:W-:Y:S01]  /*0020*/  IADD3 R1, R1, -0x138, RZ ;  /* 0xfffffec801017810 */ /* 0x000fe20007ffe0ff */
[----:B------:R-:W-:Y:S01]  /*0030*/  ULDC.64 UR8, c[0x0][0x118] ;  /* 0x0000460000087ab9 */ /* 0x000fe20000000a00 */
[----:B-1----:R-:W-:-:S05]  /*0040*/  SHF.R.U32.HI R0, RZ, 0x5, R2 ;  /* 0x00000005ff007819 */ /* 0x002fca0000011602 */
[----:B------:R-:W1:Y:S02]  /*0050*/  SHFL.IDX PT, R3, R0, RZ, 0x1f ;  /* 0x00001fff00037589 */ /* 0x000e6400000e0000 */
[----:B-1----:R-:W-:Y:S02]  /*0060*/  ISETP.NE.AND P0, PT, R3, RZ, PT ;  /* 0x000000ff0300720c */ /* 0x002fe40003f05270 */
[----:B------:R-:W-:Y:S11]  /*0070*/  STL [R1+0x12c], R3 ;  /* 0x00012c0301007387 */ /* 0x000ff60000100800 */
[----:B------:R-:W-:Y:S06]  /*0080*/  @P0 BAR.SYNC.DEFER_BLOCKING 0x5, 0x80 ;  /* 0x0142000000000b1d */ /* 0x000fec0000010000 */
[----:B------:R-:W1:Y:S04]  /*0090*/  @P0 LDS.128 R4, [0xc080] ;  /* 0x00c08000ff040984 */ /* 0x000e680000000c00 */
[----:B-1----:R1:W-:Y:S04]  /*00a0*/  @P0 STL.64 [R1+0x50], R4 ;  /* 0x0000500401000387 */ /* 0x0023e80000100a00 */
[----:B------:R1:W-:Y:S04]  /*00b0*/  @P0 STL.64 [R1+0x58], R6 ;  /* 0x0000580601000387 */ /* 0x0003e80000100a00 */
[----:B------:R-:W-:Y:S06]  /*00c0*/  @P0 BAR.ARV 0x4, 0x80 ;  /* 0x0102000000000b1d */ /* 0x000fec0000002000 */
[----:B------:R-:W-:Y:S05]  /*00d0*/  @P0 BRA `(.L_x_195) ;  /* 0x00000b1000000947 */ /* 0x000fea0003800000 */
[----:B------:R-:W-:Y:S01]  /*00e0*/  LOP3.LUT R14, R2, 0x1f, RZ, 0xc0, !PT ;  /* 0x0000001f020e7812 */ /* 0x000fe200078ec0ff */
[----:B------:R-:W-:Y:S01]  /*00f0*/  CS2R R8, SRZ ;  /* 0x0000000000087805 */ /* 0x000fe2000001ff00 */
[----:B-1----:R-:W-:-:S02]  /*0100*/  IMAD.MOV.U32 R7, RZ, RZ, RZ ;  /* 0x000000ffff077224 */ /* 0x002fc400078e00ff */
[----:B------:R-:W-:-:S04]  /*0110*/  ISETP.NE.AND P6, PT, R14, 0x1f, PT ;  /* 0x0000001f0e00780c */ /* 0x000fc80003fc5270 */
[----:B------:R-:W-:-:S13]  /*0120*/  ISETP.GE.OR P0, PT, R14, c[0x0][0x53c], !P6 ;  /* 0x00014f000e007a0c */ /* 0x000fda0007706670 */
[----:B------:R-:W-:Y:S02]  /*0130*/  @!P0 IMAD.MOV.U32 R4, RZ, RZ, 0x4 ;  /* 0x00000004ff048424 */ /* 0x000fe400078e00ff */
[----:B------:R-:W-:Y:S02]  /*0140*/  @!P0 IMAD.MOV.U32 R2, RZ, RZ, 0x4 ;  /* 0x00000004ff028424 */ /* 0x000fe400078e00ff */
[----:B------:R-:W-:-:S04]  /*0150*/  @!P0 IMAD.WIDE.U32 R4, R14, R4, c[0x0][0x580] ;  /* 0x000160000e048625 */ /* 0x000fc800078e0004 */
[C---:B------:R-:W-:Y:S01]  /*0160*/  @!P0 IMAD.WIDE.U32 R2, R14.reuse, R2, c[0x0][0x578] ;  /* 0x00015e000e028625 */ /* 0x040fe200078e0002 */
[----:B------:R-:W2:Y:S04]  /*0170*/  @!P0 LDG.E R8, [R4.64] ;  /* 0x0000000804088981 */ /* 0x000ea8000c1e1900 */
[----:B------:R-:W2:Y:S01]  /*0180*/  @!P0 LDG.E R7, [R2.64] ;  /* 0x0000000802078981 */ /* 0x000ea2000c1e1900 */
[C---:B------:R-:W-:Y:S01]  /*0190*/  ISETP.NE.AND P5, PT, R14.reuse, RZ, PT ;  /* 0x000000ff0e00720c */ /* 0x040fe20003fa5270 */
[----:B------:R-:W1:Y:S01]  /*01a0*/  S2UR UR4, SR_CTAID.X ;  /* 0x00000000000479c3 */ /* 0x000e620000002500 */
[C---:B------:R-:W-:Y:S02]  /*01b0*/  ISETP.GE.U32.AND P4, PT, R14.reuse, 0x2, PT ;  /* 0x000000020e00780c */ /* 0x040fe40003f86070 */
[----:B------:R-:W-:-:S02]  /*01c0*/  ISETP.GE.U32.AND P3, PT, R14, 0x4, PT ;  /* 0x000000040e00780c */ /* 0x000fc40003f66070 */
[C---:B------:R-:W-:Y:S02]  /*01d0*/  ISETP.GE.U32.AND P2, PT, R14.reuse, 0x8, PT ;  /* 0x000000080e00780c */ /* 0x040fe40003f46070 */
[----:B------:R-:W-:Y:S01]  /*01e0*/  ISETP.GE.U32.AND P1, PT, R14, 0x10, PT ;  /* 0x000000100e00780c */ /* 0x000fe20003f26070 */
[----:B--2---:R-:W-:-:S05]  /*01f0*/  IMAD R4, R8, R7, RZ ;  /* 0x0000000708047224 */ /* 0x004fca00078e02ff */
[----:B------:R-:W2:Y:S02]  /*0200*/  SHFL.UP PT, R0, R4, 0x1, RZ ;  /* 0x0420000004007989 */ /* 0x000ea400000e00ff */
[----:B--2---:R-:W-:-:S05]  /*0210*/  SEL R0, R0, RZ, P5 ;  /* 0x000000ff00007207 */ /* 0x004fca0002800000 */
[----:B------:R-:W-:-:S05]  /*0220*/  IMAD.IADD R4, R4, 0x1, R0 ;  /* 0x0000000104047824 */ /* 0x000fca00078e0200 */
        /* <DEDUP_REMOVED lines=12> */
[----:B------:R-:W2:Y:S02]  /*02f0*/  SHFL.IDX PT, R6, R4, 0x1f, 0x1f ;  /* 0x03e01f0004067f89 */ /* 0x000ea400000e0000 */
[----:B--2---:R-:W-:-:S04]  /*0300*/  IMAD R6, R6, c[0x0][0x538], RZ ;  /* 0x00014e0006067a24 */ /* 0x004fc800078e02ff */
[----:B------:R-:W-:Y:S01]  /*0310*/  IMAD.MOV.U32 R0, RZ, RZ, R6 ;  /* 0x000000ffff007224 */ /* 0x000fe200078e0006 */
[----:B-1----:R-:W-:-:S13]  /*0320*/  ISETP.GT.AND P0, PT, R6, UR4, PT ;  /* 0x0000000406007c0c */ /* 0x002fda000bf04270 */
[----:B------:R-:W-:Y:S05]  /*0330*/  @P0 BRA `(.L_x_196) ;  /* 0x0000027000000947 */ /* 0x000fea0003800000 */
[----:B------:R-:W-:Y:S02]  /*0340*/  MOV R6, R0 ;  /* 0x0000000000067202 */ /* 0x000fe40000000f00 */
[----:B------:R-:W-:-:S04]  /*0350*/  MOV R9, RZ ;  /* 0x000000ff00097202 */ /* 0x000fc80000000f00 */
.L_x_200:
        /* <DEDUP_REMOVED lines=12> */
[----:B------:R-:W2:Y:S04]  /*0420*/  @!P0 LDG.E R8, [R4.64] ;  /* 0x0000000804088981 */ /* 0x000ea8000c1e1900 */
[----:B------:R-:W2:Y:S02]  /*0430*/  @!P0 LDG.E R7, [R2.64] ;  /* 0x0000000802078981 */ /* 0x000ea4000c1e1900 */
[----:B--2---:R-:W-:Y:S01]  /*0440*/  IMAD R5, R8, R7, RZ ;  /* 0x0000000708057224 */ /* 0x004fe200078e02ff */
[----:B------:R-:W-:Y:S05]  /*0450*/  BRA.DIV ~URZ, `(.L_x_198) ;  /* 0x000187527f007947 */ /* 0x000fea000b800000 */
[----:B------:R1:W2:Y:S02]  /*0460*/  SHFL.UP PT, R0, R5, 0x1, RZ ;  /* 0x0420000005007989 */ /* 0x0002a400000e00ff */
.L_x_386:
        /* <DEDUP_REMOVED lines=16> */
.L_x_387:
[----:B--2---:R-:W-:-:S05]  /*0570*/  IMAD R0, R0, c[0x0][0x538], RZ ;  /* 0x00014e0000007a24 */ /* 0x004fca00078e02ff */
[----:B------:R-:W-:-:S04]  /*0580*/  IADD3 R6, R0, R6, RZ ;  /* 0x0000000600067210 */ /* 0x000fc80007ffe0ff */
[----:B------:R-:W-:-:S13]  /*0590*/  ISETP.GT.AND P0, PT, R6, UR4, PT ;  /* 0x0000000406007c0c */ /* 0x000fda000bf04270 */
[----:B-1----:R-:W-:Y:S05]  /*05a0*/  @!P0 BRA `(.L_x_200) ;  /* 0xfffffdb000008947 */ /* 0x002fea000383ffff */
.L_x_196:
[----:B------:R-:W-:-:S05]  /*05b0*/  IADD3 R12, -R0, R6, RZ ;  /* 0x00000006000c7210 */ /* 0x000fca0007ffe1ff */
[----:B------:R-:W-:-:S05]  /*05c0*/  IMAD R0, R4, c[0x0][0x538], R12 ;  /* 0x00014e0004007a24 */ /* 0x000fca00078e020c */
[----:B------:R-:W-:Y:S01]  /*05d0*/  ISETP.GT.AND P0, PT, R0, UR4, PT ;  /* 0x0000000400007c0c */ /* 0x000fe2000bf04270 */
[----:B------:R-:W-:-:S12]  /*05e0*/  BRA.DIV ~URZ, `(.L_x_201) ;  /* 0x000187e27f007947 */ /* 0x000fd8000b800000 */
[----:B------:R-:W-:-:S04]  /*05f0*/  VOTE.ANY R0, PT, !P0 ;  /* 0x0000000000007806 */ /* 0x000fc800040e0100 */
.L_x_388:
[----:B------:R1:W2:Y:S01]  /*0600*/  POPC R13, R0 ;  /* 0x00000000000d7309 */ /* 0x0002a20000000000 */
[----:B------:R-:W-:Y:S05]  /*0610*/  BRA.DIV ~URZ, `(.L_x_202) ;  /* 0x000187f27f007947 */ /* 0x000fea000b800000 */
[----:B--2---:R2:W3:Y:S01]  /*0620*/  SHFL.IDX PT, R11, R8, R13, 0x1f ;  /* 0x00001f0d080b7589 */ /* 0x0044e200000e0000 */
[----:B------:R-:W-:-:S03]  /*0630*/  MOV R6, RZ ;  /* 0x000000ff00067202 */ /* 0x000fc60000000f00 */
[----:B------:R2:W4:Y:S04]  /*0640*/  SHFL.IDX PT, R10, R7, R13, 0x1f ;  /* 0x00001f0d070a7589 */ /* 0x00052800000e0000 */
.L_x_389:
[----:B------:R-:W-:Y:S01]  /*0650*/  ISETP.NE.AND P0, PT, R0, RZ, PT ;  /* 0x000000ff0000720c */ /* 0x000fe20003f05270 */
[----:B------:R-:W-:-:S12]  /*0660*/  BSSY B0, `(.L_x_203) ;  /* 0x0000005000007945 */ /* 0x000fd80003800000 */
[----:B------:R-:W-:Y:S05]  /*0670*/  @!P0 BRA `(.L_x_204) ;  /* 0x0000003000008947 */ /* 0x000fea0003800000 */
[----:B------:R-:W-:Y:S01]  /*0680*/  IADD3 R211, R13, -0x1, RZ ;  /* 0xffffffff0dd37810 */ /* 0x000fe20007ffe0ff */
[----:B------:R-:W-:Y:S05]  /*0690*/  BRA.DIV ~URZ, `(.L_x_205) ;  /* 0x000188527f007947 */ /* 0x000fea000b800000 */
[----:B------:R1:W2:Y:S02]  /*06a0*/  SHFL.IDX PT, R6, R4, R211, 0x1f ;  /* 0x00001fd304067589 */ /* 0x0002a400000e0000 */
.L_x_204:
[----:B------:R-:W-:Y:S05]  /*06b0*/  BSYNC B0 ;  /* 0x0000000000007941 */ /* 0x000fea0003800000 */
.L_x_203:
[----:B-1-3--:R-:W-:Y:S01]  /*06c0*/  IABS R0, R11 ;  /* 0x0000000b00007213 */ /* 0x00afe20000000000 */
[----:B--2---:R-:W-:-:S04]  /*06d0*/  IMAD R4, R6, c[0x0][0x538], R12 ;  /* 0x00014e0006047a24 */ /* 0x004fc800078e020c */
[----:B------:R-:W-:Y:S01]  /*06e0*/  IMAD.MOV.U32 R5, RZ, RZ, R0 ;  /* 0x000000ffff057224 */ /* 0x000fe200078e0000 */
[----:B----4-:R-:W-:Y:S01]  /*06f0*/  IABS R0, R10 ;  /* 0x0000000a00007213 */ /* 0x010fe20000000000 */
[----:B------:R1:W-:Y:S01]  /*0700*/  STL [R1+0x50], R4 ;  /* 0x0000500401007387 */ /* 0x0003e20000100800 */
[----:B------:R-:W-:Y:S01]  /*0710*/  IADD3 R12, -R4, UR4, RZ ;  /* 0x00000004040c7c10 */ /* 0x000fe2000fffe1ff */
[----:B------:R-:W2:Y:S02]  /*0720*/  I2F.RP R2, R5 ;  /* 0x0000000500027306 */ /* 0x000ea40000209400 */
[----:B------:R-:W-:Y:S01]  /*0730*/  IMAD.MOV.U32 R7, RZ, RZ, R0 ;  /* 0x000000ffff077224 */ /* 0x000fe200078e0000 */
[----:B------:R-:W-:Y:S02]  /*0740*/  IABS R6, R12 ;  /* 0x0000000c00067213 */ /* 0x000fe40000000000 */
[----:B------:R-:W-:-:S03]  /*0750*/  IABS R0, R11 ;  /* 0x0000000b00007213 */ /* 0x000fc60000000000 */
[----:B------:R-:W-:Y:S01]  /*0760*/  I2F.RP R8, R7 ;  /* 0x0000000700087306 */ /* 0x000fe20000209400 */
[----:B------:R-:W-:-:S07]  /*0770*/  IADD3 R0, RZ, -R0, RZ ;  /* 0x80000000ff007210 */ /* 0x000fce0007ffe0ff */
[----:B--2---:R-:W2:Y:S02]  /*0780*/  MUFU.RCP R2, R2 ;  /* 0x0000000200027308 */ /* 0x004ea40000001000 */
[----:B--2---:R-:W-:-:S06]  /*0790*/  IADD3 R2, R2, 0xffffffe, RZ ;  /* 0x0ffffffe02027810 */ /* 0x004fcc0007ffe0ff */
[----:B------:R-:W2:Y:S02]  /*07a0*/  F2I.FTZ.U32.TRUNC.NTZ R3, R2 ;  /* 0x0000000200037305 */ /* 0x000ea4000021f000 */
[----:B--2---:R-:W-:-:S04]  /*07b0*/  IMAD.MOV R2, RZ, RZ, -R3 ;  /* 0x000000ffff027224 */ /* 0x004fc800078e0a03 */
[----:B-1----:R-:W-:Y:S02]  /*07c0*/  IMAD R4, R2, R5, RZ ;  /* 0x0000000502047224 */ /* 0x002fe400078e02ff */
[----:B------:R-:W-:-:S04]  /*07d0*/  IMAD.MOV.U32 R2, RZ, RZ, RZ ;  /* 0x000000ffff027224 */ /* 0x000fc800078e00ff */
[----:B------:R-:W-:-:S04]  /*07e0*/  IMAD.HI.U32 R2, R3, R4, R2 ;  /* 0x0000000403027227 */ /* 0x000fc800078e0002 */
[----:B------:R-:W-:-:S04]  /*07f0*/  IMAD.MOV.U32 R3, RZ, RZ, R6 ;  /* 0x000000ffff037224 */ /* 0x000fc800078e0006 */
[----:B------:R-:W-:-:S04]  /*0800*/  IMAD.HI.U32 R2, R2, R3, RZ ;  /* 0x0000000302027227 */ /* 0x000fc800078e00ff */
[----:B------:R-:W-:Y:S02]  /*0810*/  IMAD R0, R2, R0, R3 ;  /* 0x0000000002007224 */ /* 0x000fe400078e0203 */
[----:B------:R-:W1:Y:S03]  /*0820*/  MUFU.RCP R3, R8 ;  /* 0x0000000800037308 */ /* 0x000e660000001000 */
[----:B------:R-:W-:Y:S02]  /*0830*/  ISETP.GT.U32.AND P0, PT, R5, R0, PT ;  /* 0x000000000500720c */ /* 0x000fe40003f04070 */
[----:B-1----:R-:W-:-:S11]  /*0840*/  IADD3 R3, R3, 0xffffffe, RZ ;  /* 0x0ffffffe03037810 */ /* 0x002fd60007ffe0ff */
[----:B------:R-:W-:Y:S01]  /*0850*/  @!P0 IMAD.IADD R0, R0, 0x1, -R5 ;  /* 0x0000000100008824 */ /* 0x000fe200078e0a05 */
[----:B------:R-:W-:Y:S02]  /*0860*/  @!P0 IADD3 R2, R2, 0x1, RZ ;  /* 0x0000000102028810 */ /* 0x000fe40007ffe0ff */
[----:B------:R-:W-:Y:S01]  /*0870*/  ISETP.NE.AND P0, PT, R11, RZ, PT ;  /* 0x000000ff0b00720c */ /* 0x000fe20003f05270 */
[----:B------:R-:W1:Y:S01]  /*0880*/  F2I.FTZ.U32.TRUNC.NTZ R3, R3 ;  /* 0x0000000300037305 */ /* 0x000e62000021f000 */
[----:B------:R-:W-:Y:S02]  /*0890*/  ISETP.GE.U32.AND P2, PT, R0, R5, PT ;  /* 0x000000050000720c */ /* 0x000fe40003f46070 */
[----:B------:R-:W-:-:S04]  /*08a0*/  LOP3.LUT R0, R12, R11, RZ, 0x3c, !PT ;  /* 0x0000000b0c007212 */ /* 0x000fc800078e3cff */
[----:B------:R-:W-:-:S07]  /*08b0*/  ISETP.GE.AND P1, PT, R0, RZ, PT ;  /* 0x000000ff0000720c */ /* 0x000fce0003f26270 */
[----:B------:R-:W-:Y:S02]  /*08c0*/  @P2 IADD3 R2, R2, 0x1, RZ ;  /* 0x0000000102022810 */ /* 0x000fe40007ffe0ff */
[----:B-1----:R-:W-:-:S03]  /*08d0*/  IADD3 R0, RZ, -R3, RZ ;  /* 0x80000003ff007210 */ /* 0x002fc60007ffe0ff */
[----:B------:R-:W-:Y:S02]  /*08e0*/  IMAD.MOV.U32 R4, RZ, RZ, R2 ;  /* 0x000000ffff047224 */ /* 0x000fe400078e0002 */
[----:B------:R-:W-:Y:S01]  /*08f0*/  IMAD.MOV.U32 R2, RZ, RZ, R0 ;  /* 0x000000ffff027224 */ /* 0x000fe200078e0000 */
[----:B------:R-:W-:Y:S01]  /*0900*/  IABS R0, R10 ;  /* 0x0000000a00007213 */ /* 0x000fe20000000000 */
[----:B------:R-:W-:Y:S01]  /*0910*/  @!P1 IMAD.MOV R4, RZ, RZ, -R4 ;  /* 0x000000ffff049224 */ /* 0x000fe200078e0a04 */
[----:B------:R-:W-:Y:S01]  /*0920*/  @!P0 LOP3.LUT R4, RZ, R11, RZ, 0x33, !PT ;  /* 0x0000000bff048212 */ /* 0x000fe200078e33ff */
[----:B------:R-:W-:Y:S01]  /*0930*/  IMAD R5, R2, R7, RZ ;  /* 0x0000000702057224 */ /* 0x000fe200078e02ff */
[----:B------:R-:W-:Y:S01]  /*0940*/  MOV R2, RZ ;  /* 0x000000ff00027202 */ /* 0x000fe20000000f00 */
[----:B------:R-:W-:Y:S01]  /*0950*/  IMAD.MOV R6, RZ, RZ, -R0 ;  /* 0x000000ffff067224 */ /* 0x000fe200078e0a00 */
[----:B------:R-:W-:-:S03]  /*0960*/  IABS R8, R4 ;  /* 0x0000000400087213 */ /* 0x000fc60000000000 */
        /* <DEDUP_REMOVED lines=19> */
[----:B------:R-:W-:Y:S02]  /*0aa0*/  IMAD R2, R10, R2, R4 ;  /* 0x000000020a027224 */ /* 0x000fe400078e0204 */
[----:B------:R-:W-:Y:S02]  /*0ab0*/  IMAD.IADD R4, R13, 0x1, R9 ;  /* 0x000000010d047824 */ /* 0x000fe400078e0209 */
[----:B------:R-:W-:-:S03]  /*0ac0*/  IMAD R0, R2, 0x10000, R0 ;  /* 0x0001000002007824 */ /* 0x000fc600078e0200 */
[----:B------:R1:W-:Y:S04]  /*0ad0*/  STL [R1+0x5c], R4 ;  /* 0x00005c0401007387 */ /* 0x0003e80000100800 */
[----:B------:R1:W-:Y:S04]  /*0ae0*/  STL [R1+0x58], R0 ;  /* 0x0000580001007387 */ /* 0x0003e80000100800 */
[----:B------:R1:W-:Y:S01]  /*0af0*/  STL [R1+0x54], R3 ;  /* 0x0000540301007387 */ /* 0x0003e20000100800 */
[----:B------:R-:W-:Y:S05]  /*0b00*/  BRA `(.L_x_206) ;  /* 0x0000006000007947 */ /* 0x000fea0003800000 */
.L_x_197:
[----:B------:R-:W-:Y:S01]  /*0b10*/  MOV R0, UR4 ;  /* 0x0000000400007c02 */ /* 0x000fe20008000f00 */
[----:B------:R-:W-:Y:S04]  /*0b20*/  STL [R1+0x54], RZ ;  /* 0x000054ff01007387 */ /* 0x000fe80000100800 */
[----:B------:R-:W-:Y:S04]  /*0b30*/  STL [R1+0x58], RZ ;  /* 0x000058ff01007387 */ /* 0x000fe80000100800 */
[----:B------:R1:W-:Y:S02]  /*0b40*/  STL [R1+0x50], R0 ;  /* 0x0000500001007387 */ /* 0x0003e40000100800 */
[----:B-1----:R-:W-:-:S05]  /*0b50*/  MOV R0, c[0x0][0x53c] ;  /* 0x00014f0000007a02 */ /* 0x002fca0000000f00 */
[----:B------:R1:W-:Y:S02]  /*0b60*/  STL [R1+0x5c], R0 ;  /* 0x00005c0001007387 */ /* 0x0003e40000100800 */
.L_x_206:
[----:B-1----:R-:W2:Y:S04]  /*0b70*/  LDL R4, [R1+0x50] ;  /* 0x0000500001047983 */ /* 0x002ea80000100800 */
[----:B------:R-:W2:Y:S04]  /*0b80*/  LDL R5, [R1+0x54] ;  /* 0x0000540001057983 */ /* 0x000ea80000100800 */
[----:B------:R-:W2:Y:S04]  /*0b90*/  LDL R6, [R1+0x58] ;  /* 0x0000580001067983 */ /* 0x000ea80000100800 */
[----:B------:R-:W2:Y:S01]  /*0ba0*/  LDL R7, [R1+0x5c] ;  /* 0x00005c0001077983 */ /* 0x000ea20000100800 */
[----:B------:R-:W-:Y:S01]  /*0bb0*/  ISETP.NE.AND P0, PT, R14, RZ, PT ;  /* 0x000000ff0e00720c */ /* 0x000fe20003f05270 */
[----:B------:R-:W-:-:S12]  /*0bc0*/  WARPSYNC 0xffffffff ;  /* 0xffffffff00007948 */ /* 0x000fd80003800000 */
[----:B--2---:R1:W-:Y:S04]  /*0bd0*/  @!P0 STS.128 [0xc080], R4 ;  /* 0x00c08004ff008388 */ /* 0x0043e80000000c00 */
[----:B------:R-:W-:Y:S06]  /*0be0*/  BAR.ARV 0x5, 0x80 ;  /* 0x0142000000007b1d */ /* 0x000fec0000002000 */
.L_x_195:
[----:B------:R-:W2:Y:S02]  /*0bf0*/  LDL R0, [R1+0x5c] ;  /* 0x00005c0001007983 */ /* 0x000ea40000100800 */
[----:B--2---:R-:W-:-:S13]  /*0c00*/  ISETP.GE.AND P0, PT, R0, c[0x0][0x53c], PT ;  /* 0x00014f0000007a0c */ /* 0x004fda0003f06270 */
[----:B------:R-:W-:Y:S05]  /*0c10*/  @P0 EXIT ;  /* 0x000000000000094d */ /* 0x000fea0003800000 */
[----:B------:R-:W2:Y:S01]  /*0c20*/  S2R R12, SR_TID.X ;  /* 0x00000000000c7919 */ /* 0x000ea20000002100 */
[----:B------:R-:W-:Y:S02]  /*0c30*/  ULDC UR4, c[0x0][0x2ac] ;  /* 0x0000ab0000047ab9 */ /* 0x000fe40000000800 */
[----:B------:R-:W-:Y:S02]  /*0c40*/  ULDC UR6, c[0x0][0x1d0] ;  /* 0x0000740000067ab9 */ /* 0x000fe40000000800 */
[----:B------:R-:W-:Y:S01]  /*0c50*/  UIMAD UR6, UR4, UR6, URZ ;  /* 0x00000006040672a4 */ /* 0x000fe2000f8e023f */
[----:B--2---:R-:W-:Y:S02]  /*0c60*/  SHF.R.S32.HI R8, RZ, 0x1f, R12 ;  /* 0x0000001fff087819 */ /* 0x004fe4000001140c */
[-C--:B------:R-:W-:Y:S02]  /*0c70*/  LEA.HI R11, R12, R12.reuse, RZ, 0x1 ;  /* 0x0000000c0c0b7211 */ /* 0x080fe400078f08ff */
[----:B------:R-:W-:-:S02]  /*0c80*/  LEA.HI R3, R8, R12, RZ, 0x4 ;  /* 0x0000000c08037211 */ /* 0x000fc400078f20ff */
[----:B------:R-:W-:Y:S02]  /*0c90*/  SHF.R.S32.HI R112, RZ, 0x1, R11 ;  /* 0x00000001ff707819 */ /* 0x000fe4000001140b */
[----:B------:R-:W-:Y:S02]  /*0ca0*/  SHF.R.S32.HI R0, RZ, 0x4, R3 ;  /* 0x00000004ff007819 */ /* 0x000fe40000011403 */
[C---:B------:R-:W-:Y:S02]  /*0cb0*/  LOP3.LUT R2, R3.reuse, 0xfffffff0, RZ, 0xc0, !PT ;  /* 0xfffffff003027812 */ /* 0x040fe400078ec0ff */
[----:B-1----:R-:W-:Y:S02]  /*0cc0*/  LEA.HI R4, R3, R0, RZ, 0x1 ;  /* 0x0000000003047211 */ /* 0x002fe400078f08ff */
[----:B------:R-:W-:Y:S01]  /*0cd0*/  LEA.HI R5, R11, R112, RZ, 0x1 ;  /* 0x000000700b057211 */ /* 0x000fe200078f08ff */
[----:B------:R-:W-:Y:S01]  /*0ce0*/  IMAD.IADD R2, R12, 0x1, -R2 ;  /* 0x000000010c027824 */ /* 0x000fe200078e0a02 */
[----:B------:R-:W-:-:S02]  /*0cf0*/  LOP3.LUT R4, R4, 0xfffffffe, RZ, 0xc0, !PT ;  /* 0xfffffffe04047812 */ /* 0x000fc400078ec0ff */
[----:B------:R-:W-:Y:S02]  /*0d00*/  LOP3.LUT R3, R5, 0x7fffffe, RZ, 0xc0, !PT ;  /* 0x07fffffe05037812 */ /* 0x000fe400078ec0ff */
[----:B------:R-:W-:Y:S01]  /*0d10*/  LEA.HI R9, R2, R2, RZ, 0x1 ;  /* 0x0000000202097211 */ /* 0x000fe200078f08ff */
[----:B------:R-:W-:Y:S01]  /*0d20*/  IMAD.IADD R19, R0, 0x1, -R4 ;  /* 0x0000000100137824 */ /* 0x000fe200078e0a04 */
[----:B------:R-:W-:Y:S01]  /*0d30*/  SHF.R.S32.HI R5, RZ, 0x1f, R2 ;  /* 0x0000001fff057819 */ /* 0x000fe20000011402 */
[----:B------:R-:W-:Y:S01]  /*0d40*/  IMAD.IADD R3, R112, 0x1, -R3 ;  /* 0x0000000170037824 */ /* 0x000fe200078e0a03 */
[----:B------:R-:W-:Y:S02]  /*0d50*/  LOP3.LUT R4, R9, 0x7fffffe, RZ, 0xc0, !PT ;  /* 0x07fffffe09047812 */ /* 0x000fe400078ec0ff */
[-C--:B------:R-:W-:Y:S01]  /*0d60*/  LEA.HI R22, R8, R12.reuse, RZ, 0x3 ;  /* 0x0000000c08167211 */ /* 0x080fe200078f18ff */
[----:B------:R-:W-:Y:S01]  /*0d70*/  IMAD R0, R0, 0x8, R3 ;  /* 0x0000000800007824 */ /* 0x000fe200078e0203 */
[----:B------:R-:W-:Y:S01]  /*0d80*/  LEA.HI R13, R8, R12, RZ, 0x2 ;  /* 0x0000000c080d7211 */ /* 0x000fe200078f10ff */
[----:B------:R-:W-:Y:S01]  /*0d90*/  IMAD.IADD R14, R2, 0x1, -R4 ;  /* 0x00000001020e7824 */ /* 0x000fe200078e0a04 */
[----:B------:R-:W-:-:S02]  /*0da0*/  LEA.HI R17, R5, R2, RZ, 0x3 ;  /* 0x0000000205117211 */ /* 0x000fc400078f18ff */
[----:B------:R-:W-:Y:S02]  /*0db0*/  LOP3.LUT R3, R22, 0xfffffff8, RZ, 0xc0, !PT ;  /* 0xfffffff816037812 */ /* 0x000fe400078ec0ff */
[----:B------:R-:W-:Y:S02]  /*0dc0*/  SHF.R.S32.HI R2, RZ, 0x3, R22 ;  /* 0x00000003ff027819 */ /* 0x000fe40000011416 */
[C---:B------:R-:W-:Y:S01]  /*0dd0*/  LOP3.LUT R4, R13.reuse, 0xfffffffc, RZ, 0xc0, !PT ;  /* 0xfffffffc0d047812 */ /* 0x040fe200078ec0ff */
[----:B------:R-:W-:Y:S01]  /*0de0*/  IMAD.IADD R3, R12, 0x1, -R3 ;  /* 0x000000010c037824 */ /* 0x000fe200078e0a03 */
[----:B------:R-:W-:Y:S01]  /*0df0*/  SHF.R.S32.HI R249, RZ, 0x2, R13 ;  /* 0x00000002fff97819 */ /* 0x000fe2000001140d */
[----:B------:R-:W-:Y:S01]  /*0e00*/  IMAD.SHL.U32 R2, R2, 0x40, RZ ;  /* 0x0000004002027824 */ /* 0x000fe200078e00ff */
[----:B------:R-:W-:Y:S01]  /*0e10*/  LEA.HI R8, R8, R12, RZ, 0x5 ;  /* 0x0000000c08087211 */ /* 0x000fe200078f28ff */
[----:B------:R-:W-:Y:S01]  /*0e20*/  IMAD.IADD R24, R12, 0x1, -R4 ;  /* 0x000000010c187824 */ /* 0x000fe200078e0a04 */
[----:B------:R-:W-:-:S02]  /*0e30*/  LEA.HI R4, R13, R249, RZ, 0x1 ;  /* 0x000000f90d047211 */ /* 0x000fc400078f08ff */
[----:B------:R-:W-:Y:S01]  /*0e40*/  LEA.HI R10, R3, R3, RZ, 0x1 ;  /* 0x00000003030a7211 */ /* 0x000fe200078f08ff */
[----:B------:R-:W-:Y:S01]  /*0e50*/  IMAD.SHL.U32 R228, R24, 0x8, RZ ;  /* 0x0000000818e47824 */ /* 0x000fe200078e00ff */
[----:B------:R-:W-:Y:S02]  /*0e60*/  LOP3.LUT R2, R2, 0xc0, RZ, 0xc0, !PT ;  /* 0x000000c002027812 */ /* 0x000fe400078ec0ff */
[----:B------:R-:W-:Y:S02]  /*0e70*/  LOP3.LUT R4, R4, 0x7fffffe, RZ, 0xc0, !PT ;  /* 0x07fffffe04047812 */ /* 0x000fe400078ec0ff */
[----:B------:R-:W-:Y:S02]  /*0e80*/  LOP3.LUT R6, R10, 0x3fffffe, RZ, 0xc0, !PT ;  /* 0x03fffffe0a067812 */ /* 0x000fe400078ec0ff */
[----:B------:R-:W-:Y:S01]  /*0e90*/  SHF.R.U32.HI R5, RZ, 0x3, R2 ;  /* 0x00000003ff057819 */ /* 0x000fe20000011602 */
[----:B------:R-:W-:Y:S01]  /*0ea0*/  IMAD.IADD R4, R249, 0x1, -R4 ;  /* 0x00000001f9047824 */ /* 0x000fe200078e0a04 */
[----:B------:R-:W-:Y:S01]  /*0eb0*/  LOP3.LUT R2, R2, 0x18, R228, 0xf8, !PT ;  /* 0x0000001802027812 */ /* 0x000fe200078ef8e4 */
[----:B------:R-:W-:Y:S01]  /*0ec0*/  IMAD.IADD R21, R3, 0x1, -R6 ;  /* 0x0000000103157824 */ /* 0x000fe200078e0a06 */
[----:B------:R-:W-:-:S02]  /*0ed0*/  SHF.R.S32.HI R7, RZ, 0x5, R8 ;  /* 0x00000005ff077819 */ /* 0x000fc40000011408 */
[----:B------:R-:W-:Y:S02]  /*0ee0*/  LOP3.LUT R6, R2, R5, RZ, 0x3c, !PT ;  /* 0x0000000502067212 */ /* 0x000fe400078e3cff */
[----:B------:R-:W-:Y:S01]  /*0ef0*/  LOP3.LUT R2, R11, 0xfffffffe, RZ, 0xc0, !PT ;  /* 0xfffffffe0b027812 */ /* 0x000fe200078ec0ff */
[----:B------:R-:W-:Y:S01]  /*0f00*/  IMAD R3, R7, 0x8, R4 ;  /* 0x0000000807037824 */ /* 0x000fe200078e0204 */
[----:B------:R-:W-:Y:S02]  /*0f10*/  SHF.R.S32.HI R5, RZ, 0x1f, R8 ;  /* 0x0000001fff057819 */ /* 0x000fe40000011408 */
[----:B------:R-:W-:Y:S01]  /*0f20*/  LOP3.LUT R4, R8, 0xffffffe0, RZ, 0xc0, !PT ;  /* 0xffffffe008047812 */ /* 0x000fe200078ec0ff */
[----:B------:R-:W-:Y:S01]  /*0f30*/  IMAD.IADD R168, R12, 0x1, -R2 ;  /* 0x000000010ca87824 */ /* 0x000fe200078e0a02 */
[----:B------:R-:W-:Y:S01]  /*0f40*/  LEA.HI R2, R24, R24, RZ, 0x1 ;  /* 0x0000001818027211 */ /* 0x000fe200078f08ff */
[----:B------:R-:W-:Y:S01]  /*0f50*/  IMAD.U32 R250, R3, 0x20, R6 ;  /* 0x0000002003fa7824 */ /* 0x000fe200078e0006 */
[----:B------:R-:W-:Y:S01]  /*0f60*/  LEA.HI R3, R5, R7, RZ, 0x2 ;  /* 0x0000000705037211 */ /* 0x000fe200078f10ff */
[----:B------:R-:W-:Y:S01]  /*0f70*/  IMAD.SHL.U32 R114, R168, 0x4, RZ ;  /* 0x00000004a8727824 */ /* 0x000fe200078e00ff */
[----:B------:R-:W-:Y:S01]  /*0f80*/  IADD3 R8, R112, 0x40, RZ ;  /* 0x0000004070087810 */ /* 0x000fe20007ffe0ff */
[----:B------:R-:W-:Y:S01]  /*0f90*/  IMAD.IADD R31, R12, 0x1, -R4 ;  /* 0x000000010c1f7824 */ /* 0x000fe200078e0a04 */
[----:B------:R-:W-:Y:S01]  /*0fa0*/  LOP3.LUT R4, R3, 0xffffffc, RZ, 0xc0, !PT ;  /* 0x0ffffffc03047812 */ /* 0x000fe200078ec0ff */
[----:B------:R-:W-:Y:S01]  /*0fb0*/  IMAD.SHL.U32 R104, R168, 0x8, RZ ;  /* 0x00000008a8687824 */ /* 0x000fe200078e00ff */
[C---:B------:R-:W-:Y:S01]  /*0fc0*/  LOP3.LUT R3, R2.reuse, 0x1ffffffe, RZ, 0xc0, !PT ;  /* 0x1ffffffe02037812 */ /* 0x040fe200078ec0ff */
[----:B------:R-:W-:Y:S01]  /*0fd0*/  IMAD.SHL.U32 R2, R2, 0x20, RZ ;  /* 0x0000002002027824 */ /* 0x000fe200078e00ff */
[----:B------:R-:W-:Y:S01]  /*0fe0*/  IADD3 R164, R114, 0x10, RZ ;  /* 0x0000001072a47810 */ /* 0x000fe20007ffe0ff */
[----:B------:R-:W-:Y:S01]  /*0ff0*/  IMAD.IADD R6, R7, 0x1, -R4 ;  /* 0x0000000107067824 */ /* 0x000fe200078e0a04 */
[----:B------:R-:W-:Y:S01]  /*1000*/  SHF.R.S32.HI R5, RZ, 0x1f, R31 ;  /* 0x0000001fff057819 */ /* 0x000fe2000001141f */
[----:B------:R-:W-:Y:S01]  /*1010*/  IMAD.IADD R4, R24, 0x1, -R3 ;  /* 0x0000000118047824 */ /* 0x000fe200078e0a03 */
[----:B------:R-:W-:Y:S01]  /*1020*/  LOP3.LUT R3, R2, 0xffffffc0, RZ, 0xc0, !PT ;  /* 0xffffffc002037812 */ /* 0x000fe200078ec0ff */
[----:B------:R-:W-:Y:S01]  /*1030*/  IMAD.IADD R2, R114, 0x1, R164 ;  /* 0x0000000172027824 */ /* 0x000fe200078e02a4 */
[----:B------:R-:W-:-:S02]  /*1040*/  LEA.HI R20, R5, R31, RZ, 0x2 ;  /* 0x0000001f05147211 */ /* 0x000fc400078f10ff */
[----:B------:R-:W-:Y:S01]  /*1050*/  IADD3 R113, R114, 0x20, RZ ;  /* 0x0000002072717810 */ /* 0x000fe20007ffe0ff */
[----:B------:R-:W-:Y:S01]  /*1060*/  IMAD R23, R4, 0x8, R3 ;  /* 0x0000000804177824 */ /* 0x000fe200078e0203 */
[----:B------:R-:W-:Y:S02]  /*1070*/  SHF.R.S32.HI R4, RZ, 0x1f, R8 ;  /* 0x0000001fff047819 */ /* 0x000fe40000011408 */
[----:B------:R-:W-:Y:S02]  /*1080*/  SHF.R.S32.HI R3, RZ, 0x1f, R2 ;  /* 0x0000001fff037819 */ /* 0x000fe40000011402 */
[----:B------:R-:W-:Y:S02]  /*1090*/  SHF.R.S32.HI R5, RZ, 0x2, R20 ;  /* 0x00000002ff057819 */ /* 0x000fe40000011414 */
[----:B------:R-:W-:Y:S02]  /*10a0*/  LEA.HI R4, R4, R8, RZ, 0x3 ;  /* 0x0000000804047211 */ /* 0x000fe400078f18ff */
[CC--:B------:R-:W-:Y:S01]  /*10b0*/  LEA.HI R15, R3.reuse, R2.reuse, RZ, 0x3 ;  /* 0x00000002030f7211 */ /* 0x0c0fe200078f18ff */
[----:B------:R-:W-:Y:S01]  /*10c0*/  IMAD R29, R6, 0x10, R5 ;  /* 0x00000010061d7824 */ /* 0x000fe200078e0205 */
[----:B------:R-:W-:Y:S01]  /*10d0*/  LEA.HI R16, R3, R2, RZ, 0x5 ;  /* 0x0000000203107211 */ /* 0x000fe200078f28ff */
[----:B------:R-:W-:Y:S01]  /*10e0*/  IMAD.IADD R2, R114, 0x1, R113 ;  /* 0x0000000172027824 */ /* 0x000fe200078e0271 */
[----:B------:R-:W-:Y:S01]  /*10f0*/  LEA.HI R12, R8, R8, RZ, 0x1 ;  /* 0x00000008080c7211 */ /* 0x000fe200078f08ff */
[----:B------:R-:W-:Y:S01]  /*1100*/  IMAD.SHL.U32 R4, R4, 0x20, RZ ;  /* 0x0000002004047824 */ /* 0x000fe200078e00ff */
[----:B------:R-:W-:Y:S01]  /*1110*/  SHF.R.S32.HI R5, RZ, 0x1f, R13 ;  /* 0x0000001fff057819 */ /* 0x000fe2000001140d */
[----:B------:R-:W-:Y:S01]  /*1120*/  STL [R1+0x130], R29 ;  /* 0x0001301d01007387 */ /* 0x000fe20000100800 */
[----:B------:R-:W-:-:S02]  /*1130*/  LOP3.LUT R6, R12, 0x7fffffe, RZ, 0xc0, !PT ;  /* 0x07fffffe0c067812 */ /* 0x000fc400078ec0ff */
[----:B------:R-:W-:Y:S02]  /*1140*/  SHF.R.S32.HI R3, RZ, 0x1f, R2 ;  /* 0x0000001fff037819 */ /* 0x000fe40000011402 */
[----:B------:R-:W-:Y:S01]  /*1150*/  LEA.HI R11, R5, R249, RZ, 0x3 ;  /* 0x000000f9050b7211 */ /* 0x000fe200078f18ff */
[----:B------:R-:W-:Y:S01]  /*1160*/  IMAD.IADD R6, R8, 0x1, -R6 ;  /* 0x0000000108067824 */ /* 0x000fe200078e0a06 */
[----:B------:R-:W-:Y:S01]  /*1170*/  LOP3.LUT R4, R4, 0xffffff00, RZ, 0xc0, !PT ;  /* 0xffffff0004047812 */ /* 0x000fe200078ec0ff */
[----:B------:R-:W-:Y:S01]  /*1180*/  IMAD.SHL.U32 R8, R7, 0x200, RZ ;  /* 0x0000020007087824 */ /* 0x000fe200078e00ff */
[CC--:B------:R-:W-:Y:S02]  /*1190*/  LEA.HI R13, R3.reuse, R2.reuse, RZ, 0x3 ;  /* 0x00000002030d7211 */ /* 0x0c0fe400078f18ff */
[----:B------:R-:W-:Y:S01]  /*11a0*/  LEA.HI R18, R3, R2, RZ, 0x5 ;  /* 0x0000000203127211 */ /* 0x000fe200078f28ff */
[----:B------:R-:W-:Y:S01]  /*11b0*/  IMAD R25, R6, 0x20, R4 ;  /* 0x0000002006197824 */ /* 0x000fe200078e0204 */
[----:B------:R-:W-:-:S02]  /*11c0*/  LOP3.LUT R3, R11, 0xfffffff8, RZ, 0xc0, !PT ;  /* 0xfffffff80b037812 */ /* 0x000fc400078ec0ff */
[----:B------:R-:W-:Y:S02]  /*11d0*/  SHF.R.S32.HI R2, RZ, 0x1, R10 ;  /* 0x00000001ff027819 */ /* 0x000fe4000001140a */
[----:B------:R-:W-:Y:S01]  /*11e0*/  SHF.R.S32.HI R7, RZ, 0x1, R9 ;  /* 0x00000001ff077819 */ /* 0x000fe20000011409 */
[----:B------:R-:W-:Y:S01]  /*11f0*/  IMAD.IADD R6, R249, 0x1, -R3 ;  /* 0x00000001f9067824 */ /* 0x000fe200078e0a03 */
[----:B------:R-:W-:Y:S01]  /*1200*/  SHF.R.S32.HI R4, RZ, 0x1f, R9 ;  /* 0x0000001fff047819 */ /* 0x000fe20000011409 */
[C---:B------:R-:W-:Y:S01]  /*1210*/  IMAD.SHL.U32 R3, R2.reuse, 0x40, RZ ;  /* 0x0000004002037824 */ /* 0x040fe200078e00ff */
[----:B------:R-:W-:Y:S01]  /*1220*/  LOP3.LUT P3, RZ, R2, 0x2, RZ, 0xc0, !PT ;  /* 0x0000000202ff7812 */ /* 0x000fe2000786c0ff */
[----:B------:R-:W-:Y:S01]  /*1230*/  STL [R1+0xe8], R25 ;  /* 0x0000e81901007387 */ /* 0x000fe20000100800 */
[----:B------:R-:W-:Y:S01]  /*1240*/  LEA.HI R9, R4, R7, RZ, 0x2 ;  /* 0x0000000704097211 */ /* 0x000fe200078f10ff */
[----:B------:R-:W-:Y:S01]  /*1250*/  IMAD.SHL.U32 R4, R17, 0x20, RZ ;  /* 0x0000002011047824 */ /* 0x000fe200078e00ff */
[----:B------:R-:W-:-:S02]  /*1260*/  LOP3.LUT R3, R3, 0xc0, RZ, 0xc0, !PT ;  /* 0x000000c003037812 */ /* 0x000fc400078ec0ff */
[----:B------:R-:W-:Y:S02]  /*1270*/  LEA.HI R2, R6, R6, RZ, 0x1 ;  /* 0x0000000606027211 */ /* 0x000fe400078f08ff */
[----:B------:R-:W-:Y:S02]  /*1280*/  LOP3.LUT R10, R3, 0x8, R22, 0xf8, !PT ;  /* 0x00000008030a7812 */ /* 0x000fe400078ef816 */
[----:B------:R-:W-:Y:S02]  /*1290*/  SHF.R.U32.HI R3, RZ, 0x3, R3 ;  /* 0x00000003ff037819 */ /* 0x000fe40000011603 */
[----:B------:R-:W-:Y:S02]  /*12a0*/  LOP3.LUT R11, R9, 0xfffffffc, RZ, 0xc0, !PT ;  /* 0xfffffffc090b7812 */ /* 0x000fe400078ec0ff */
[----:B------:R-:W-:Y:S02]  /*12b0*/  LOP3.LUT R10, R10, R3, RZ, 0x3c, !PT ;  /* 0x000000030a0a7212 */ /* 0x000fe400078e3cff */
[----:B------:R-:W-:Y:S01]  /*12c0*/  LEA.HI R3, R5, R249, RZ, 0x2 ;  /* 0x000000f905037211 */ /* 0x000fe200078f10ff */
[----:B------:R-:W-:Y:S01]  /*12d0*/  IMAD R5, R24, 0x2, R8 ;  /* 0x0000000218057824 */ /* 0x000fe200078e0208 */
[----:B------:R-:W-:Y:S01]  /*12e0*/  LOP3.LUT R9, R2, 0x3fffffe, RZ, 0xc0, !PT ;  /* 0x03fffffe02097812 */ /* 0x000fe200078ec0ff */
[----:B------:R-:W-:Y:S01]  /*12f0*/  IMAD.IADD R11, R7, 0x1, -R11 ;  /* 0x00000001070b7824 */ /* 0x000fe200078e0a0b */
[----:B------:R-:W-:Y:S01]  /*1300*/  LOP3.LUT R3, R3, 0xfffffffc, RZ, 0xc0, !PT ;  /* 0xfffffffc03037812 */ /* 0x000fe200078ec0ff */
[----:B------:R-:W-:Y:S01]  /*1310*/  IMAD.SHL.U32 R7, R0, 0x20, RZ ;  /* 0x0000002000077824 */ /* 0x000fe200078e00ff */
[----:B------:R-:W-:Y:S01]  /*1320*/  LOP3.LUT R4, R4, 0xffffff00, RZ, 0xc0, !PT ;  /* 0xffffff0004047812 */ /* 0x000fe200078ec0ff */
[----:B------:R-:W-:Y:S01]  /*1330*/  IMAD.IADD R9, R6, 0x1, -R9 ;  /* 0x0000000106097824 */ /* 0x000fe200078e0a09 */
[----:B------:R-:W-:Y:S01]  /*1340*/  SHF.R.S32.HI R2, RZ, 0x1, R2 ;  /* 0x00000001ff027819 */ /* 0x000fe20000011402 */
[----:B------:R-:W-:Y:S01]  /*1350*/  IMAD.IADD R3, R249, 0x1, -R3 ;  /* 0x00000001f9037824 */ /* 0x000fe200078e0a03 */
[----:B------:R-:W-:Y:S01]  /*1360*/  LOP3.LUT P4, RZ, R11, 0x2, RZ, 0xc0, !PT ;  /* 0x000000020bff7812 */ /* 0x000fe2000788c0ff */
[----:B------:R-:W-:Y:S01]  /*1370*/  IMAD.IADD R6, R4, 0x1, R8 ;  /* 0x0000000104067824 */ /* 0x000fe200078e0208 */
[----:B------:R-:W-:Y:S01]  /*1380*/  LOP3.LUT P1, RZ, R2, 0x2, RZ, 0xc0, !PT ;  /* 0x0000000202ff7812 */ /* 0x000fe2000782c0ff */
[C---:B------:R-:W-:Y:S01]  /*1390*/  IMAD R17, R14.reuse, 0x20, R4 ;  /* 0x000000200e117824 */ /* 0x040fe200078e0204 */
[----:B------:R-:W-:Y:S01]  /*13a0*/  SHF.R.S32.HI R4, RZ, 0x1, R12 ;  /* 0x00000001ff047819 */ /* 0x000fe2000001140c */
[----:B------:R-:W-:Y:S01]  /*13b0*/  IMAD R14, R14, 0x20, R6 ;  /* 0x000000200e0e7824 */ /* 0x000fe200078e0206 */
[C---:B------:R-:W-:Y:S01]  /*13c0*/  LOP3.LUT P0, RZ, R3.reuse, 0x2, RZ, 0xc0, !PT ;  /* 0x0000000203ff7812 */ /* 0x040fe2000780c0ff */
[----:B------:R-:W-:Y:S01]  /*13d0*/  IMAD.SHL.U32 R3, R3, 0x40, RZ ;  /* 0x0000004003037824 */ /* 0x000fe200078e00ff */
[----:B------:R-:W-:Y:S01]  /*13e0*/  LOP3.LUT R6, R2, 0x1, RZ, 0xc0, !PT ;  /* 0x0000000102067812 */ /* 0x000fe200078ec0ff */
[----:B------:R-:W-:Y:S01]  /*13f0*/  IMAD.SHL.U32 R4, R4, 0x40, RZ ;  /* 0x0000004004047824 */ /* 0x000fe200078e00ff */
[----:B------:R-:W-:Y:S01]  /*1400*/  IADD3 R248, R104, 0x30, RZ ;  /* 0x0000003068f87810 */ /* 0x000fe20007ffe0ff */
[----:B------:R-:W-:Y:S01]  /*1410*/  IMAD.SHL.U32 R0, R2, 0x40, RZ ;  /* 0x0000004002007824 */ /* 0x000fe200078e00ff */
[----:B------:R-:W-:Y:S01]  /*1420*/  LOP3.LUT R28, R3, 0xc0, RZ, 0xc0, !PT ;  /* 0x000000c0031c7812 */ /* 0x000fe200078ec0ff */
[----:B------:R-:W-:Y:S01]  /*1430*/  IMAD R9, R9, 0x20, R5 ;  /* 0x0000002009097824 */ /* 0x000fe200078e0205 */
[----:B------:R-:W-:Y:S01]  /*1440*/  LOP3.LUT R30, R4, 0xc0, RZ, 0xc0, !PT ;  /* 0x000000c0041e7812 */ /* 0x000fe200078ec0ff */
[----:B------:R-:W-:Y:S01]  /*1450*/  IMAD.SHL.U32 R2, R16, 0x80, RZ ;  /* 0x0000008010027824 */ /* 0x000fe200078e00ff */
[----:B------:R-:W-:Y:S01]  /*1460*/  SHF.R.U32.HI R26, RZ, 0x3, R28 ;  /* 0x00000003ff1a7819 */ /* 0x000fe2000001161c */
[----:B------:R-:W-:Y:S01]  /*1470*/  IMAD R8, R19, 0x8, R21 ;  /* 0x0000000813087824 */ /* 0x000fe200078e0215 */
[----:B------:R-:W-:Y:S01]  /*1480*/  LOP3.LUT R3, R28, 0x18, R15, 0xf8, !PT ;  /* 0x000000181c037812 */ /* 0x000fe200078ef80f */
[----:B------:R-:W-:Y:S01]  /*1490*/  STL [R1+0xe0], R30 ;  /* 0x0000e01e01007387 */ /* 0x000fe20000100800 */
[----:B------:R-:W-:-:S02]  /*14a0*/  SHF.R.U32.HI R27, RZ, 0x3, R30 ;  /* 0x00000003ff1b7819 */ /* 0x000fc4000001161e */
[----:B------:R-:W-:Y:S01]  /*14b0*/  LOP3.LUT R5, R30, 0x18, R15, 0xf8, !PT ;  /* 0x000000181e057812 */ /* 0x000fe200078ef80f */
[----:B------:R-:W-:Y:S01]  /*14c0*/  STL [R1+0xc], R28 ;  /* 0x00000c1c01007387 */ /* 0x000fe20000100800 */
[----:B------:R-:W-:Y:S02]  /*14d0*/  LOP3.LUT R4, R3, R26, RZ, 0x3c, !PT ;  /* 0x0000001a03047212 */ /* 0x000fe400078e3cff */
[----:B------:R-:W-:Y:S01]  /*14e0*/  LOP3.LUT R2, R2, 0xfffff000, RZ, 0xc0, !PT ;  /* 0xfffff00002027812 */ /* 0x000fe200078ec0ff */
[----:B------:R-:W-:Y:S01]  /*14f0*/  STL [R1+0xe4], R27 ;  /* 0x0000e41b01007387 */ /* 0x000fe20000100800 */
[----:B------:R-:W-:Y:S02]  /*1500*/  LOP3.LUT R3, R5, R27, RZ, 0x3c, !PT ;  /* 0x0000001b05037212 */ /* 0x000fe400078e3cff */
[----:B------:R-:W-:Y:S01]  /*1510*/  ISETP.NE.U32.AND P2, PT, R6, 0x1, PT ;  /* 0x000000010600780c */ /* 0x000fe20003f45070 */
[----:B------:R-:W-:Y:S01]  /*1520*/  STL [R1+0x10], R26 ;  /* 0x0000101a01007387 */ /* 0x000fe20000100800 */
[----:B------:R-:W-:Y:S01]  /*1530*/  LOP3.LUT R6, R0, 0xc0, RZ, 0xc0, !PT ;  /* 0x000000c000067812 */ /* 0x000fe200078ec0ff */
[----:B------:R-:W-:Y:S01]  /*1540*/  IMAD.U32 R0, R8, 0x20, R10 ;  /* 0x0000002008007824 */ /* 0x000fe200078e000a */
[----:B------:R-:W-:Y:S01]  /*1550*/  IADD3 R16, R3, R25, R2 ;  /* 0x0000001903107210 */ /* 0x000fe20007ffe002 */
[----:B------:R-:W-:Y:S01]  /*1560*/  IMAD.SHL.U32 R3, R11, 0x40, RZ ;  /* 0x000000400b037824 */ /* 0x000fe200078e00ff */
[----:B------:R-:W-:-:S02]  /*1570*/  LEA.HI R5, R6, R6, RZ, 0x1d ;  /* 0x0000000606057211 */ /* 0x000fc400078fe8ff */
[----:B------:R-:W-:Y:S01]  /*1580*/  IADD3 R21, R4, R2, R7 ;  /* 0x0000000204157210 */ /* 0x000fe20007ffe007 */
[----:B------:R-:W-:Y:S01]  /*1590*/  IMAD.SHL.U32 R4, R19, 0x8, RZ ;  /* 0x0000000813047824 */ /* 0x000fe200078e00ff */
[----:B------:R-:W-:Y:S01]  /*15a0*/  LOP3.LUT R3, R3, 0xc0, RZ, 0xc0, !PT ;  /* 0x000000c003037812 */ /* 0x000fe200078ec0ff */
[----:B------:R-:W-:Y:S01]  /*15b0*/  IMAD.SHL.U32 R2, R18, 0x80, RZ ;  /* 0x0000008012027824 */ /* 0x000fe200078e00ff */
[----:B------:R-:W-:Y:S01]  /*15c0*/  LOP3.LUT R8, R30, 0x18, R13, 0xf8, !PT ;  /* 0x000000181e087812 */ /* 0x000fe200078ef80d */
[----:B------:R-:W-:Y:S01]  /*15d0*/  IMAD.IADD R9, R5, 0x1, R9 ;  /* 0x0000000105097824 */ /* 0x000fe200078e0209 */
[----:B------:R-:W-:Y:S02]  /*15e0*/  LOP3.LUT R6, R3, 0x8, R4, 0xf8, !PT ;  /* 0x0000000803067812 */ /* 0x000fe400078ef804 */
[----:B------:R-:W-:Y:S01]  /*15f0*/  LOP3.LUT R5, R28, 0x18, R13, 0xf8, !PT ;  /* 0x000000181c057812 */ /* 0x000fe200078ef80d */
[----:B------:R-:W-:Y:S01]  /*1600*/  IMAD.SHL.U32 R24, R9, 0x2, RZ ;  /* 0x0000000209187824 */ /* 0x000fe200078e00ff */
[----:B------:R-:W-:-:S02]  /*1610*/  SHF.R.U32.HI R3, RZ, 0x3, R3 ;  /* 0x00000003ff037819 */ /* 0x000fc40000011603 */
[----:B------:R-:W-:Y:S02]  /*1620*/  LOP3.LUT R2, R2, 0xfffff000, RZ, 0xc0, !PT ;  /* 0xfffff00002027812 */ /* 0x000fe400078ec0ff */
[----:B------:R-:W-:Y:S01]  /*1630*/  LOP3.LUT R4, R8, R27, RZ, 0x3c, !PT ;  /* 0x0000001b08047212 */ /* 0x000fe200078e3cff */
[----:B------:R-:W-:Y:S01]  /*1640*/  STL [R1+0x68], R24 ;  /* 0x0000681801007387 */ /* 0x000fe20000100800 */
[----:B------:R-:W-:Y:S02]  /*1650*/  LOP3.LUT R5, R5, R26, RZ, 0x3c, !PT ;  /* 0x0000001a05057212 */ /* 0x000fe400078e3cff */
[----:B------:R-:W-:Y:S02]  /*1660*/  LOP3.LUT R3, R6, R3, RZ, 0x3c, !PT ;  /* 0x0000000306037212 */ /* 0x000fe400078e3cff */
[----:B------:R-:W-:Y:S02]  /*1670*/  IADD3 R11, R4, R25, R2 ;  /* 0x00000019040b7210 */ /* 0x000fe40007ffe002 */
[----:B------:R-:W-:-:S02]  /*1680*/  IADD3 R4, R24, 0x80, RZ ;  /* 0x0000008018047810 */ /* 0x000fc40007ffe0ff */
[----:B------:R-:W-:Y:S01]  /*1690*/  IADD3 R12, R5, R2, R7 ;  /* 0x00000002050c7210 */ /* 0x000fe20007ffe007 */
[C---:B------:R-:W-:Y:S01]  /*16a0*/  IMAD.IADD R2, R3.reuse, 0x1, R14 ;  /* 0x0000000103027824 */ /* 0x040fe200078e020e */
[----:B------:R-:W-:Y:S01]  /*16b0*/  IADD3 R22, R24, 0x70, RZ ;  /* 0x0000007018167810 */ /* 0x000fe20007ffe0ff */
[----:B------:R-:W-:Y:S01]  /*16c0*/  IMAD.IADD R3, R3, 0x1, R17 ;  /* 0x0000000103037824 */ /* 0x000fe200078e0211 */
[----:B------:R-:W-:Y:S01]  /*16d0*/  @P2 IADD3 R22, R4, 0x10, RZ ;  /* 0x0000001004162810 */ /* 0x000fe20007ffe0ff */
[----:B------:R-:W-:Y:S01]  /*16e0*/  IMAD.MOV.U32 R14, RZ, RZ, 0x20 ;  /* 0x00000020ff0e7424 */ /* 0x000fe200078e00ff */
[----:B------:R-:W-:Y:S02]  /*16f0*/  IADD3 R247, R104, 0x40, RZ ;  /* 0x0000004068f77810 */ /* 0x000fe40007ffe0ff */
[----:B------:R-:W-:Y:S01]  /*1700*/  SHF.R.S32.HI R17, RZ, 0x1f, R248 ;  /* 0x0000001fff117819 */ /* 0x000fe200000114f8 */
[----:B------:R-:W-:Y:S01]  /*1710*/  STL [R1+0x6c], R22 ;  /* 0x00006c1601007387 */ /* 0x000fe20000100800 */
[----:B------:R-:W-:-:S02]  /*1720*/  IADD3 R167, R114, 0x8, RZ ;  /* 0x0000000872a77810 */ /* 0x000fc40007ffe0ff */
[----:B------:R-:W-:Y:S01]  /*1730*/  IADD3 R246, R104, 0x50, RZ ;  /* 0x0000005068f67810 */ /* 0x000fe20007ffe0ff */
[----:B------:R1:W-:Y:S01]  /*1740*/  STL [R1+0x24], R17 ;  /* 0x0000241101007387 */ /* 0x0003e20000100800 */
[----:B------:R-:W-:Y:S02]  /*1750*/  SHF.R.S32.HI R18, RZ, 0x1f, R247 ;  /* 0x0000001fff127819 */ /* 0x000fe400000114f7 */
[----:B------:R-:W-:Y:S02]  /*1760*/  SHF.R.S32.HI R10, RZ, 0x1f, R246 ;  /* 0x0000001fff0a7819 */ /* 0x000fe400000114f6 */
[C---:B------:R-:W-:Y:S01]  /*1770*/  IADD3 R166, R114.reuse, 0x18, RZ ;  /* 0x0000001872a67810 */ /* 0x040fe20007ffe0ff */
[----:B------:R2:W-:Y:S01]  /*1780*/  STL [R1+0x20], R18 ;  /* 0x0000201201007387 */ /* 0x0005e20000100800 */
[----:B------:R-:W-:Y:S02]  /*1790*/  IADD3 R165, R114, 0x28, RZ ;  /* 0x0000002872a57810 */ /* 0x000fe40007ffe0ff */
[----:B------:R-:W-:Y:S01]  /*17a0*/  SHF.R.S32.HI R9, RZ, 0x1f, R167 ;  /* 0x0000001fff097819 */ /* 0x000fe200000114a7 */
[----:B------:R3:W-:Y:S01]  /*17b0*/  STL [R1+0x14], R10 ;  /* 0x0000140a01007387 */ /* 0x0007e20000100800 */
[----:B------:R-:W-:-:S02]  /*17c0*/  SHF.R.S32.HI R8, RZ, 0x1f, R164 ;  /* 0x0000001fff087819 */ /* 0x000fc400000114a4 */
[----:B------:R-:W-:Y:S02]  /*17d0*/  SHF.R.S32.HI R6, RZ, 0x1f, R166 ;  /* 0x0000001fff067819 */ /* 0x000fe400000114a6 */
[----:B------:R-:W-:Y:S02]  /*17e0*/  SHF.R.S32.HI R5, RZ, 0x1f, R113 ;  /* 0x0000001fff057819 */ /* 0x000fe40000011471 */
[----:B------:R-:W-:Y:S02]  /*17f0*/  SHF.R.S32.HI R4, RZ, 0x1f, R165 ;  /* 0x0000001fff047819 */ /* 0x000fe400000114a5 */
[----:B------:R-:W-:Y:S02]  /*1800*/  LEA R169, R0, 0x3c80, 0x1 ;  /* 0x00003c8000a97811 */ /* 0x000fe400078e08ff */
[----:B------:R-:W-:Y:S02]  /*1810*/  LEA R0, R21, 0x6080, 0x1 ;  /* 0x0000608015007811 */ /* 0x000fe400078e08ff */
[----:B------:R-:W-:Y:S01]  /*1820*/  IADD3 R198, R169, 0x20, RZ ;  /* 0x00000020a9c67810 */ /* 0x000fe20007ffe0ff */
[----:B-1----:R-:W-:Y:S01]  /*1830*/  IMAD.SHL.U32 R17, R167, 0x2, RZ ;  /* 0x00000002a7117824 */ /* 0x002fe200078e00ff */
[----:B------:R-:W-:-:S02]  /*1840*/  LEA R196, R2, 0x6080, 0x1 ;  /* 0x0000608002c47811 */ /* 0x000fc400078e08ff */
[----:B------:R-:W-:Y:S02]  /*1850*/  LEA R170, R3, 0x1880, 0x1 ;  /* 0x0000188003aa7811 */ /* 0x000fe400078e08ff */
[----:B------:R1:W-:Y:S01]  /*1860*/  STL [R1+0x118], R17 ;  /* 0x0001181101007387 */ /* 0x0003e20000100800 */
[----:B--2---:R-:W-:Y:S01]  /*1870*/  IMAD.SHL.U32 R18, R164, 0x2, RZ ;  /* 0x00000002a4127824 */ /* 0x004fe200078e00ff */
[C---:B------:R-:W-:Y:S02]  /*1880*/  IADD3 R235, R228.reuse, 0x20, RZ ;  /* 0x00000020e4eb7810 */ /* 0x040fe40007ffe0ff */
[----:B------:R-:W-:Y:S01]  /*1890*/  IADD3 R227, R228, 0x40, RZ ;  /* 0x00000040e4e37810 */ /* 0x000fe20007ffe0ff */
[----:B---3--:R-:W-:Y:S01]  /*18a0*/  IMAD.SHL.U32 R10, R166, 0x2, RZ ;  /* 0x00000002a60a7824 */ /* 0x008fe200078e00ff */
[----:B------:R2:W-:Y:S01]  /*18b0*/  STL [R1+0x11c], R18 ;  /* 0x00011c1201007387 */ /* 0x0005e20000100800 */
[----:B------:R-:W-:Y:S02]  /*18c0*/  @P3 IADD3 R198, R169, -0x20, RZ ;  /* 0xffffffe0a9c63810 */ /* 0x000fe40007ffe0ff */
[----:B------:R-:W-:Y:S01]  /*18d0*/  SHF.R.S32.HI R105, RZ, 0x1f, R104 ;  /* 0x0000001fff697819 */ /* 0x000fe20000011468 */
[----:B------:R3:W-:Y:S01]  /*18e0*/  STL [R1+0x120], R10 ;  /* 0x0001200a01007387 */ /* 0x0007e20000100800 */
[----:B------:R-:W-:-:S02]  /*18f0*/  SHF.R.S32.HI R229, RZ, 0x1f, R228 ;  /* 0x0000001fffe57819 */ /* 0x000fc400000114e4 */
[----:B------:R-:W-:Y:S02]  /*1900*/  SHF.R.S32.HI R252, RZ, 0x1f, R235 ;  /* 0x0000001ffffc7819 */ /* 0x000fe400000114eb */
[----:B------:R-:W-:Y:S02]  /*1910*/  SHF.R.S32.HI R251, RZ, 0x1f, R227 ;  /* 0x0000001ffffb7819 */ /* 0x000fe400000114e3 */
[C---:B------:R-:W-:Y:S02]  /*1920*/  IADD3 R206, R198.reuse, 0x400, RZ ;  /* 0x00000400c6ce7810 */ /* 0x040fe40007ffe0ff */
[C---:B------:R-:W-:Y:S02]  /*1930*/  IADD3 R205, R198.reuse, 0x800, RZ ;  /* 0x00000800c6cd7810 */ /* 0x040fe40007ffe0ff */
[C---:B------:R-:W-:Y:S02]  /*1940*/  IADD3 R204, R198.reuse, 0xc00, RZ ;  /* 0x00000c00c6cc7810 */ /* 0x040fe40007ffe0ff */
[C---:B------:R-:W-:Y:S01]  /*1950*/  IADD3 R203, R198.reuse, 0x1000, RZ ;  /* 0x00001000c6cb7810 */ /* 0x040fe20007ffe0ff */
[----:B-1----:R-:W-:Y:S01]  /*1960*/  IMAD.SHL.U32 R17, R113, 0x2, RZ ;  /* 0x0000000271117824 */ /* 0x002fe200078e00ff */
[----:B------:R-:W-:-:S02]  /*1970*/  IADD3 R202, R198, 0x1400, RZ ;  /* 0x00001400c6ca7810 */ /* 0x000fc40007ffe0ff */
[C---:B------:R-:W-:Y:S02]  /*1980*/  IADD3 R201, R198.reuse, 0x1800, RZ ;  /* 0x00001800c6c97810 */ /* 0x040fe40007ffe0ff */
[----:B------:R1:W-:Y:S01]  /*1990*/  STL [R1+0x124], R17 ;  /* 0x0001241101007387 */ /* 0x0003e20000100800 */
[----:B--2---:R-:W-:Y:S01]  /*19a0*/  IMAD.SHL.U32 R18, R165, 0x2, RZ ;  /* 0x00000002a5127824 */ /* 0x004fe200078e00ff */
[C---:B------:R-:W-:Y:S02]  /*19b0*/  IADD3 R200, R198.reuse, 0x1c00, RZ ;  /* 0x00001c00c6c87810 */ /* 0x040fe40007ffe0ff */
[----:B------:R-:W-:Y:S02]  /*19c0*/  IADD3 R199, R198, 0x2000, RZ ;  /* 0x00002000c6c77810 */ /* 0x000fe40007ffe0ff */
[----:B---3--:R-:W-:Y:S01]  /*19d0*/  LOP3.LUT R10, R20, 0x7ffffffc, RZ, 0xc0, !PT ;  /* 0x7ffffffc140a7812 */ /* 0x008fe200078ec0ff */
[----:B------:R2:W-:Y:S01]  /*19e0*/  STL [R1+0x128], R18 ;  /* 0x0001281201007387 */ /* 0x0005e20000100800 */
[----:B-1----:R-:W-:-:S02]  /*19f0*/  SHF.L.U64.HI R17, R167, 0x1, R9 ;  /* 0x00000001a7117819 */ /* 0x002fc40000010209 */
[----:B------:R-:W-:Y:S02]  /*1a00*/  SHF.L.U64.HI R9, R164, 0x1, R8 ;  /* 0x00000001a4097819 */ /* 0x000fe40000010208 */
[----:B------:R-:W-:Y:S01]  /*1a10*/  SHF.L.U64.HI R8, R166, 0x1, R6 ;  /* 0x00000001a6087819 */ /* 0x000fe20000010206 */
[----:B------:R1:W-:Y:S01]  /*1a20*/  STL [R1+0x114], R17 ;  /* 0x0001141101007387 */ /* 0x0003e20000100800 */
[----:B------:R-:W-:Y:S02]  /*1a30*/  SHF.L.U64.HI R6, R113, 0x1, R5 ;  /* 0x0000000171067819 */ /* 0x000fe40000010205 */
[----:B------:R-:W-:Y:S01]  /*1a40*/  SHF.L.U64.HI R5, R165, 0x1, R4 ;  /* 0x00000001a5057819 */ /* 0x000fe20000010204 */
[----:B------:R-:W-:Y:S01]  /*1a50*/  STL [R1+0x110], R9 ;  /* 0x0001100901007387 */ /* 0x000fe20000100800 */
[----:B------:R-:W-:-:S03]  /*1a60*/  IMAD.IADD R4, R31, 0x1, -R10 ;  /* 0x000000011f047824 */ /* 0x000fc600078e0a0a */
[----:B------:R3:W-:Y:S01]  /*1a70*/  STL [R1+0x10c], R8 ;  /* 0x00010c0801007387 */ /* 0x0007e20000100800 */
[----:B------:R-:W-:Y:S01]  /*1a80*/  IMAD.SHL.U32 R10, R4, 0x2, RZ ;  /* 0x00000002040a7824 */ /* 0x000fe200078e00ff */
[----:B------:R-:W-:Y:S02]  /*1a90*/  SHF.R.S32.HI R4, RZ, 0x3, R15 ;  /* 0x00000003ff047819 */ /* 0x000fe4000001140f */
[----:B------:R4:W-:Y:S02]  /*1aa0*/  STL [R1+0x108], R6 ;  /* 0x0001080601007387 */ /* 0x0009e40000100800 */
[C---:B------:R-:W-:Y:S02]  /*1ab0*/  IADD3 R20, R10.reuse, 0x28, RZ ;  /* 0x000000280a147810 */ /* 0x040fe40007ffe0ff */
[----:B------:R5:W-:Y:S01]  /*1ac0*/  STL [R1+0x104], R5 ;  /* 0x0001040501007387 */ /* 0x000be20000100800 */
[C---:B------:R-:W-:Y:S02]  /*1ad0*/  IADD3 R19, R10.reuse, 0x30, RZ ;  /* 0x000000300a137810 */ /* 0x040fe40007ffe0ff */
[----:B--2---:R-:W-:-:S02]  /*1ae0*/  IADD3 R18, R10, 0x38, RZ ;  /* 0x000000380a127810 */ /* 0x004fc40007ffe0ff */
[C---:B------:R-:W-:Y:S02]  /*1af0*/  IADD3 R15, R10.reuse, 0x48, RZ ;  /* 0x000000480a0f7810 */ /* 0x040fe40007ffe0ff */
[----:B-1----:R-:W-:Y:S02]  /*1b00*/  IADD3 R17, R10, 0x40, RZ ;  /* 0x000000400a117810 */ /* 0x002fe40007ffe0ff */
[----:B---3--:R-:W-:Y:S01]  /*1b10*/  LOP3.LUT R8, R28, 0x8, R104, 0xf8, !PT ;  /* 0x000000081c087812 */ /* 0x008fe200078ef868 */
[----:B----4-:R-:W-:-:S03]  /*1b20*/  IMAD.IADD R6, R29, 0x1, R23 ;  /* 0x000000011d067824 */ /* 0x010fc600078e0217 */
[----:B------:R-:W-:Y:S02]  /*1b30*/  LOP3.LUT R8, R8, R26, RZ, 0x3c, !PT ;  /* 0x0000001a08087212 */ /* 0x000fe400078e3cff */
[----:B------:R-:W-:Y:S02]  /*1b40*/  IADD3 R23, R10, 0x20, RZ ;  /* 0x000000200a177810 */ /* 0x000fe40007ffe0ff */
[----:B-----5:R-:W-:Y:S01]  /*1b50*/  LOP3.LUT R5, R30, 0x18, R104, 0xf8, !PT ;  /* 0x000000181e057812 */ /* 0x020fe200078ef868 */
[----:B------:R1:W-:Y:S01]  /*1b60*/  STL [R1+0x134], R6 ;  /* 0x0001340601007387 */ /* 0x0003e20000100800 */
[----:B------:R-:W-:-:S03]  /*1b70*/  IMAD.IADD R244, R7, 0x1, R8 ;  /* 0x0000000107f47824 */ /* 0x000fc600078e0208 */
[----:B------:R-:W-:Y:S02]  /*1b80*/  STL [R1+0xa4], R10 ;  /* 0x0000a40a01007387 */ /* 0x000fe40000100800 */
[----:B------:R-:W-:Y:S02]  /*1b90*/  LEA R244, R244, 0x1880, 0x1 ;  /* 0x00001880f4f47811 */ /* 0x000fe400078e08ff */
[----:B------:R2:W-:Y:S02]  /*1ba0*/  STL [R1+0x8], R4 ;  /* 0x0000080401007387 */ /* 0x0005e40000100800 */
[C---:B------:R-:W-:Y:S02]  /*1bb0*/  IADD3 R245, R244.reuse, 0x20, RZ ;  /* 0x00000020f4f57810 */ /* 0x040fe40007ffe0ff */
[----:B------:R-:W-:Y:S02]  /*1bc0*/  @P0 IADD3 R245, R244, -0x20, RZ ;  /* 0xffffffe0f4f50810 */ /* 0x000fe40007ffe0ff */
[----:B-1----:R-:W-:-:S04]  /*1bd0*/  LOP3.LUT R6, R28, 0x18, R104, 0xf8, !PT ;  /* 0x000000181c067812 */ /* 0x002fc800078ef868 */
[----:B------:R-:W-:Y:S02]  /*1be0*/  LOP3.LUT R9, R6, R26, RZ, 0x3c, !PT ;  /* 0x0000001a06097212 */ /* 0x000fe400078e3cff */
[C---:B------:R-:W-:Y:S02]  /*1bf0*/  IADD3 R26, R10.reuse, 0x10, RZ ;  /* 0x000000100a1a7810 */ /* 0x040fe40007ffe0ff */
[----:B--2---:R-:W-:Y:S01]  /*1c00*/  LOP3.LUT R4, R5, R27, RZ, 0x3c, !PT ;  /* 0x0000001b05047212 */ /* 0x004fe200078e3cff */
[----:B------:R-:W-:Y:S01]  /*1c10*/  IMAD.IADD R9, R7, 0x1, R9 ;  /* 0x0000000107097824 */ /* 0x000fe200078e0209 */
[----:B------:R-:W-:Y:S02]  /*1c20*/  SHF.R.S32.HI R5, RZ, 0x3, R13 ;  /* 0x00000003ff057819 */ /* 0x000fe4000001140d */
[C---:B------:R-:W-:Y:S01]  /*1c30*/  IADD3 R27, R10.reuse, 0x8, RZ ;  /* 0x000000080a1b7810 */ /* 0x040fe20007ffe0ff */
[----:B------:R-:W-:Y:S01]  /*1c40*/  IMAD.IADD R6, R25, 0x1, R4 ;  /* 0x0000000119067824 */ /* 0x000fe200078e0204 */
[C---:B------:R-:W-:Y:S01]  /*1c50*/  IADD3 R25, R10.reuse, 0x18, RZ ;  /* 0x000000180a197810 */ /* 0x040fe20007ffe0ff */
[----:B------:R1:W-:Y:S01]  /*1c60*/  STL [R1+0x4], R5 ;  /* 0x0000040501007387 */ /* 0x0003e20000100800 */
[----:B------:R-:W-:-:S02]  /*1c70*/  IADD3 R13, R10, 0x50, RZ ;  /* 0x000000500a0d7810 */ /* 0x000fc40007ffe0ff */
[----:B------:R-:W-:Y:S01]  /*1c80*/  IADD3 R10, R10, 0x58, RZ ;  /* 0x000000580a0a7810 */ /* 0x000fe20007ffe0ff */
[----:B------:R-:W-:Y:S01]  /*1c90*/  STL [R1+0x98], R27 ;  /* 0x0000981b01007387 */ /* 0x000fe20000100800 */
[----:B------:R-:W-:Y:S02]  /*1ca0*/  SEL R4, R14, 0xffffffe0, !P4 ;  /* 0xffffffe00e047807 */ /* 0x000fe40006000000 */
[----:B------:R-:W-:Y:S01]  /*1cb0*/  SHF.R.S32.HI R8, RZ, 0x1f, R27 ;  /* 0x0000001fff087819 */ /* 0x000fe2000001141b */
[----:B------:R-:W-:Y:S02]  /*1cc0*/  STL [R1+0x94], R26 ;  /* 0x0000941a01007387 */ /* 0x000fe40000100800 */
[----:B------:R-:W-:Y:S02]  /*1cd0*/  IMAD.IADD R197, R196, 0x1, R4 ;  /* 0x00000001c4c57824 */ /* 0x000fe400078e0204 */
[----:B------:R-:W-:Y:S01]  /*1ce0*/  STL [R1+0x90], R25 ;  /* 0x0000901901007387 */ /* 0x000fe20000100800 */
[----:B------:R-:W-:-:S03]  /*1cf0*/  IMAD.IADD R171, R4, 0x1, R170 ;  /* 0x0000000104ab7824 */ /* 0x000fc600078e02aa */
[----:B------:R-:W-:Y:S04]  /*1d00*/  STL [R1+0x8c], R23 ;  /* 0x00008c1701007387 */ /* 0x000fe80000100800 */
[----:B------:R-:W-:Y:S04]  /*1d10*/  STL [R1+0x88], R20 ;  /* 0x0000881401007387 */ /* 0x000fe80000100800 */
[----:B------:R-:W-:Y:S01]  /*1d20*/  STL [R1+0x84], R19 ;  /* 0x0000841301007387 */ /* 0x000fe20000100800 */
[----:B-1----:R-:W-:Y:S02]  /*1d30*/  SEL R5, R14, 0xffffffe0, !P1 ;  /* 0xffffffe00e057807 */ /* 0x002fe40004800000 */
[----:B------:R-:W-:Y:S01]  /*1d40*/  LEA R14, R6, 0x6080, 0x1 ;  /* 0x00006080060e7811 */ /* 0x000fe200078e08ff */
[----:B------:R-:W-:Y:S01]  /*1d50*/  STL [R1+0x80], R18 ;  /* 0x0000801201007387 */ /* 0x000fe20000100800 */
[----:B------:R-:W-:-:S03]  /*1d60*/  SHF.R.S32.HI R6, RZ, 0x1f, R26 ;  /* 0x0000001fff067819 */ /* 0x000fc6000001141a */
[----:B------:R-:W-:Y:S04]  /*1d70*/  STL [R1+0x7c], R17 ;  /* 0x00007c1101007387 */ /* 0x000fe80000100800 */
[----:B------:R-:W-:Y:S04]  /*1d80*/  STL [R1+0x78], R15 ;  /* 0x0000780f01007387 */ /* 0x000fe80000100800 */
[----:B------:R-:W-:Y:S04]  /*1d90*/  STL [R1+0x74], R13 ;  /* 0x0000740d01007387 */ /* 0x000fe80000100800 */
[----:B------:R-:W-:Y:S04]  /*1da0*/  STL [R1+0x70], R10 ;  /* 0x0000700a01007387 */ /* 0x000fe80000100800 */
[----:B------:R1:W-:Y:S04]  /*1db0*/  STL [R1+0x100], R14 ;  /* 0x0001000e01007387 */ /* 0x0003e80000100800 */
[----:B------:R2:W-:Y:S04]  /*1dc0*/  STL [R1+0xdc], R8 ;  /* 0x0000dc0801007387 */ /* 0x0005e80000100800 */
[----:B------:R3:W-:Y:S01]  /*1dd0*/  STL [R1+0xd8], R6 ;  /* 0x0000d80601007387 */ /* 0x0007e20000100800 */
[----:B-1----:R-:W-:-:S02]  /*1de0*/  SHF.R.S32.HI R14, RZ, 0x1f, R25 ;  /* 0x0000001fff0e7819 */ /* 0x002fc40000011419 */
[----:B--2---:R-:W-:-:S03]  /*1df0*/  SHF.R.S32.HI R8, RZ, 0x1f, R23 ;  /* 0x0000001fff087819 */ /* 0x004fc60000011417 */
[----:B------:R1:W-:Y:S01]  /*1e00*/  STL [R1+0xd4], R14 ;  /* 0x0000d40e01007387 */ /* 0x0003e20000100800 */
[----:B---3--:R-:W-:-:S03]  /*1e10*/  SHF.R.S32.HI R6, RZ, 0x1f, R20 ;  /* 0x0000001fff067819 */ /* 0x008fc60000011414 */
[----:B------:R2:W-:Y:S04]  /*1e20*/  STL [R1+0xd0], R8 ;  /* 0x0000d00801007387 */ /* 0x0005e80000100800 */
[----:B------:R3:W-:Y:S01]  /*1e30*/  STL [R1+0xcc], R6 ;  /* 0x0000cc0601007387 */ /* 0x0007e20000100800 */
[----:B-1----:R-:W-:Y:S02]  /*1e40*/  SHF.R.S32.HI R14, RZ, 0x1f, R19 ;  /* 0x0000001fff0e7819 */ /* 0x002fe40000011413 */
[----:B--2---:R-:W-:-:S03]  /*1e50*/  SHF.R.S32.HI R8, RZ, 0x1f, R18 ;  /* 0x0000001fff087819 */ /* 0x004fc60000011412 */
[----:B------:R1:W-:Y:S01]  /*1e60*/  STL [R1+0xc8], R14 ;  /* 0x0000c80e01007387 */ /* 0x0003e20000100800 */
[----:B---3--:R-:W-:-:S03]  /*1e70*/  SHF.R.S32.HI R6, RZ, 0x1f, R17 ;  /* 0x0000001fff067819 */ /* 0x008fc60000011411 */
[----:B------:R2:W-:Y:S04]  /*1e80*/  STL [R1+0xc4], R8 ;  /* 0x0000c40801007387 */ /* 0x0005e80000100800 */
[----:B------:R3:W-:Y:S01]  /*1e90*/  STL [R1+0xc0], R6 ;  /* 0x0000c00601007387 */ /* 0x0007e20000100800 */
[----:B-1----:R-:W-:Y:S02]  /*1ea0*/  SHF.R.S32.HI R14, RZ, 0x1f, R15 ;  /* 0x0000001fff0e7819 */ /* 0x002fe4000001140f */
[----:B--2---:R-:W-:-:S03]  /*1eb0*/  SHF.R.S32.HI R8, RZ, 0x1f, R13 ;  /* 0x0000001fff087819 */ /* 0x004fc6000001140d */
[----:B------:R-:W-:Y:S01]  /*1ec0*/  STL [R1+0xbc], R14 ;  /* 0x0000bc0e01007387 */ /* 0x000fe20000100800 */
[----:B---3--:R-:W-:-:S03]  /*1ed0*/  SHF.R.S32.HI R6, RZ, 0x1f, R10 ;  /* 0x0000001fff067819 */ /* 0x008fc6000001140a */
[----:B------:R-:W-:Y:S04]  /*1ee0*/  STL [R1+0xb8], R8 ;  /* 0x0000b80801007387 */ /* 0x000fe80000100800 */
[----:B------:R1:W-:Y:S04]  /*1ef0*/  STL [R1+0xb4], R6 ;  /* 0x0000b40601007387 */ /* 0x0003e80000100800 */
[----:B------:R2:W-:Y:S01]  /*1f00*/  STL [R1+0xfc], R0 ;  /* 0x0000fc0001007387 */ /* 0x0005e20000100800 */
[----:B-1----:R-:W-:Y:S02]  /*1f10*/  LEA R6, R16, 0x6080, 0x1 ;  /* 0x0000608010067811 */ /* 0x002fe400078e08ff */
[----:B--2---:R-:W-:-:S03]  /*1f20*/  LEA R0, R12, 0x6080, 0x1 ;  /* 0x000060800c007811 */ /* 0x004fc600078e08ff */
[----:B------:R1:W-:Y:S04]  /*1f30*/  STL [R1+0xf8], R6 ;  /* 0x0000f80601007387 */ /* 0x0003e80000100800 */
[----:B------:R2:W-:Y:S01]  /*1f40*/  STL [R1+0xf4], R0 ;  /* 0x0000f40001007387 */ /* 0x0005e20000100800 */
[----:B-1----:R-:W-:Y:S02]  /*1f50*/  LEA R6, R11, 0x6080, 0x1 ;  /* 0x000060800b067811 */ /* 0x002fe400078e08ff */
[----:B--2---:R-:W-:-:S03]  /*1f60*/  LEA R0, R9, 0x6080, 0x1 ;  /* 0x0000608009007811 */ /* 0x004fc600078e08ff */
[----:B------:R-:W-:Y:S04]  /*1f70*/  STL [R1+0xf0], R6 ;  /* 0x0000f00601007387 */ /* 0x000fe80000100800 */
[----:B------:R1:W-:Y:S02]  /*1f80*/  STL [R1+0xec], R0 ;  /* 0x0000ec0001007387 */ /* 0x0003e40000100800 */
[----:B-1----:R-:W-:-:S05]  /*1f90*/  IMAD.IADD R0, R24, 0x1, R5 ;  /* 0x0000000118007824 */ /* 0x002fca00078e0205 */
[----:B------:R1:W-:Y:S02]  /*1fa0*/  STL [R1+0xa0], R0 ;  /* 0x0000a00001007387 */ /* 0x0003e40000100800 */
[----:B-1----:R-:W-:-:S05]  /*1fb0*/  IMAD.IADD R0, R5, 0x1, R22 ;  /* 0x0000000105007824 */ /* 0x002fca00078e0216 */
[----:B------:R1:W-:Y:S02]  /*1fc0*/  STL [R1+0x9c], R0 ;  /* 0x00009c0001007387 */ /* 0x0003e40000100800 */
.L_x_385:
[----:B-1----:R-:W2:Y:S01]  /*1fd0*/  LDL R0, [R1+0x5c] ;  /* 0x00005c0001007983 */ /* 0x002ea20000100800 */
[----:B------:R-:W-:Y:S01]  /*1fe0*/  IMAD.MOV.U32 R2, RZ, RZ, 0x4 ;  /* 0x00000004ff027424 */ /* 0x000fe200078e00ff */
[----:B------:R-:W-:-:S04]  /*1ff0*/  ISETP.NE.U32.AND P0, PT, RZ, c[0x0][0x370], PT ;  /* 0x0000dc00ff007a0c */ /* 0x000fc80003f05070 */
[----:B------:R-:W-:Y:S01]  /*2000*/  ISETP.NE.AND.EX P1, PT, RZ, c[0x0][0x374], PT, P0 ;  /* 0x0000dd00ff007a0c */ /* 0x000fe20003f25300 */
[----:B--2---:R-:W-:-:S05]  /*2010*/  IMAD.WIDE R2, R0, R2, c[0x0][0x588] ;  /* 0x0001620000027625 */ /* 0x004fca00078e0202 */
[----:B------:R-:W2:Y:S01]  /*2020*/  LDG.E R17, [R2.64] ;  /* 0x0000000802117981 */ /* 0x000ea2000c1e1900 */
[----:B------:R-:W-:Y:S01]  /*2030*/  ISETP.NE.U32.AND P4, PT, RZ, c[0x0][0x360], PT ;  /* 0x0000d800ff007a0c */ /* 0x000fe20003f85070 */
[----:B------:R-:W-:Y:S01]  /*2040*/  IMAD.MOV.U32 R10, RZ, RZ, RZ ;  /* 0x000000ffff0a7224 */ /* 0x000fe200078e00ff */
[----:B------:R-:W-:Y:S02]  /*2050*/  ISETP.NE.U32.AND P3, PT, RZ, c[0x0][0x348], PT ;  /* 0x0000d200ff007a0c */ /* 0x000fe40003f65070 */
[----:B------:R-:W-:Y:S02]  /*2060*/  ISETP.NE.AND.EX P4, PT, RZ, c[0x0][0x364], PT, P4 ;  /* 0x0000d900ff007a0c */ /* 0x000fe40003f85340 */
[----:B------:R-:W-:Y:S02]  /*2070*/  ISETP.NE.U32.AND P5, PT, RZ, c[0x0][0x350], PT ;  /* 0x0000d400ff007a0c */ /* 0x000fe40003fa5070 */
[----:B------:R-:W-:Y:S02]  /*2080*/  ISETP.NE.U32.AND P6, PT, RZ, c[0x0][0x358], PT ;  /* 0x0000d600ff007a0c */ /* 0x000fe40003fc5070 */
[----:B------:R-:W-:-:S02]  /*2090*/  ISETP.NE.AND.EX P3, PT, RZ, c[0x0][0x34c], PT, P3 ;  /* 0x0000d300ff007a0c */ /* 0x000fc40003f65330 */
[----:B------:R-:W-:Y:S02]  /*20a0*/  ISETP.NE.AND.EX P5, PT, RZ, c[0x0][0x354], PT, P5 ;  /* 0x0000d500ff007a0c */ /* 0x000fe40003fa5350 */
[----:B------:R-:W-:Y:S01]  /*20b0*/  ISETP.NE.AND.EX P6, PT, RZ, c[0x0][0x35c], PT, P6 ;  /* 0x0000d700ff007a0c */ /* 0x000fe20003fc5360 */
[----:B------:R-:W-:Y:S02]  /*20c0*/  IMAD.MOV.U32 R162, RZ, RZ, RZ ;  /* 0x000000ffffa27224 */ /* 0x000fe400078e00ff */
[----:B------:R-:W-:Y:S02]  /*20d0*/  IMAD.MOV.U32 R15, RZ, RZ, RZ ;  /* 0x000000ffff0f7224 */ /* 0x000fe400078e00ff */
[----:B------:R-:W-:Y:S01]  /*20e0*/  IMAD.MOV.U32 R13, RZ, RZ, RZ ;  /* 0x000000ffff0d7224 */ /* 0x000fe200078e00ff */
[----:B--2---:R-:W-:Y:S01]  /*20f0*/  SHF.R.S32.HI R16, RZ, 0x1f, R17 ;  /* 0x0000001fff107819 */ /* 0x004fe20000011411 */
[C---:B------:R-:W-:Y:S01]  /*2100*/  IMAD.SHL.U32 R19, R17.reuse, 0x4, RZ ;  /* 0x0000000411137824 */ /* 0x040fe200078e00ff */
[C---:B------:R-:W-:Y:S01]  /*2110*/  @P1 LEA R4, P0, R17.reuse, c[0x0][0x370], 0x2 ;  /* 0x0000dc0011041a11 */ /* 0x040fe200078010ff */
[----:B------:R1:W-:Y:S01]  /*2120*/  STL [R1+0x64], R17 ;  /* 0x0000641101007387 */ /* 0x0003e20000100800 */
[----:B------:R-:W-:-:S02]  /*2130*/  SHF.L.U64.HI R18, R17, 0x2, R16 ;  /* 0x0000000211127819 */ /* 0x000fc40000010210 */
[----:B------:R-:W-:Y:S01]  /*2140*/  @P1 LEA.HI.X R5, R17, c[0x0][0x374], R16, 0x2, P0 ;  /* 0x0000dd0011051a11 */ /* 0x000fe200000f1410 */
[----:B------:R1:W-:Y:S01]  /*2150*/  STL [R1+0xa8], R16 ;  /* 0x0000a81001007387 */ /* 0x0003e20000100800 */
[----:B------:R-:W-:-:S03]  /*2160*/  @P4 IADD3 R2, P0, R19, c[0x0][0x360], RZ ;  /* 0x0000d80013024a10 */ /* 0x000fc60007f1e0ff */
[----:B------:R2:W3:Y:S01]  /*2170*/  @P1 LDG.E R10, [R4.64] ;  /* 0x00000008040a1981 */ /* 0x0004e2000c1e1900 */
[C---:B------:R-:W-:Y:S02]  /*2180*/  @P4 IADD3.X R3, R18.reuse, c[0x0][0x364], RZ, P0, !PT ;  /* 0x0000d90012034a10 */ /* 0x040fe400007fe4ff */
[----:B------:R-:W-:Y:S01]  /*2190*/  IADD3 R8, P2, R19, c[0x0][0x348], RZ ;  /* 0x0000d20013087a10 */ /* 0x000fe20007f5e0ff */
[----:B------:R1:W-:Y:S04]  /*21a0*/  STL [R1+0x4c], R19 ;  /* 0x00004c1301007387 */ /* 0x0003e80000100800 */
[----:B------:R4:W5:Y:S01]  /*21b0*/  @P4 LDG.E R163, [R2.64] ;  /* 0x0000000802a34981 */ /* 0x000962000c1e1900 */
[----:B------:R-:W-:-:S03]  /*21c0*/  IADD3.X R9, R18, c[0x0][0x34c], RZ, P2, !PT ;  /* 0x0000d30012097a10 */ /* 0x000fc600017fe4ff */
[----:B------:R1:W-:Y:S04]  /*21d0*/  STL [R1+0x60], R18 ;  /* 0x0000601201007387 */ /* 0x0003e80000100800 */
[----:B------:R1:W5:Y:S01]  /*21e0*/  @P3 LDG.E R162, [R8.64] ;  /* 0x0000000808a23981 */ /* 0x000362000c1e1900 */
[----:B--2---:R-:W-:-:S04]  /*21f0*/  IADD3 R4, P1, R19, c[0x0][0x350], RZ ;  /* 0x0000d40013047a10 */ /* 0x004fc80007f3e0ff */
[----:B------:R-:W-:Y:S02]  /*2200*/  IADD3.X R5, R18, c[0x0][0x354], RZ, P1, !PT ;  /* 0x0000d50012057a10 */ /* 0x000fe40000ffe4ff */
[----:B----4-:R-:W-:-:S03]  /*2210*/  IADD3 R2, P0, R19, c[0x0][0x358], RZ ;  /* 0x0000d60013027a10 */ /* 0x010fc60007f1e0ff */
[----:B------:R1:W5:Y:S01]  /*2220*/  @P5 LDG.E R15, [R4.64] ;  /* 0x00000008040f5981 */ /* 0x000362000c1e1900 */
[----:B------:R-:W-:-:S05]  /*2230*/  IADD3.X R3, R18, c[0x0][0x35c], RZ, P0, !PT ;  /* 0x0000d70012037a10 */ /* 0x000fca00007fe4ff */
[----:B------:R1:W5:Y:S01]  /*2240*/  @P6 LDG.E R13, [R2.64] ;  /* 0x00000008020d6981 */ /* 0x000362000c1e1900 */
[----:B------:R-:W-:Y:S03]  /*2250*/  YIELD ;  /* 0x0000000000007946 */ /* 0x000fe60003800000 */
[----:B---3--:R1:W-:Y:S01]  /*2260*/  STL [R1+0x48], R10 ;  /* 0x0000480a01007387 */ /* 0x0083e20000100800 */
[----:B------:R-:W-:Y:S05]  /*2270*/  @P4 BRA `(.L_x_207) ;  /* 0x0000005000004947 */ /* 0x000fea0003800000 */
[----:B-----5:R-:W-:Y:S01]  /*2280*/  MOV R163, c[0x0][0x168] ;  /* 0x00005a0000a37a02 */ /* 0x020fe20000000f00 */
[----:B------:R-:W-:Y:S05]  /*2290*/  @!P3 BRA `(.L_x_207) ;  /* 0x000000300000b947 */ /* 0x000fea0003800000 */
[----:B------:R-:W2:Y:S04]  /*22a0*/  LDG.E R6, [R8.64] ;  /* 0x0000000808067981 */ /* 0x000ea8000c1e1900 */
[----:B------:R-:W2:Y:S02]  /*22b0*/  LDG.E R0, [R8.64+0x4] ;  /* 0x0000040808007981 */ /* 0x000ea4000c1e1900 */
[----:B--2---:R-:W-:-:S02]  /*22c0*/  IADD3 R163, -R6, R0, RZ ;  /* 0x0000000006a37210 */ /* 0x004fc40007ffe1ff */
.L_x_207:
[----:B------:R-:W-:-:S04]  /*22d0*/  ISETP.NE.U32.AND P0, PT, RZ, c[0x0][0x368], PT ;  /* 0x0000da00ff007a0c */ /* 0x000fc80003f05070 */
[----:B------:R-:W-:-:S13]  /*22e0*/  ISETP.NE.AND.EX P0, PT, RZ, c[0x0][0x36c], PT, P0 ;  /* 0x0000db00ff007a0c */ /* 0x000fda0003f05300 */
[----:B------:R-:W-:Y:S05]  /*22f0*/  @!P0 BRA `(.L_x_208) ;  /* 0x0000004000008947 */ /* 0x000fea0003800000 */
[----:B-1----:R-:W-:-:S04]  /*2300*/  IADD3 R4, P0, R19, c[0x0][0x368], RZ ;  /* 0x0000da0013047a10 */ /* 0x002fc80007f1e0ff */
[----:B------:R-:W-:-:S05]  /*2310*/  IADD3.X R5, R18, c[0x0][0x36c], RZ, P0, !PT ;  /* 0x0000db0012057a10 */ /* 0x000fca00007fe4ff */
[----:B------:R1:W5:Y:S01]  /*2320*/  LDG.E R12, [R4.64] ;  /* 0x00000008040c7981 */ /* 0x000362000c1e1900 */
[----:B------:R-:W-:Y:S05]  /*2330*/  BRA `(.L_x_209) ;  /* 0x0000005000007947 */ /* 0x000fea0003800000 */
.L_x_208:
[----:B------:R-:W-:Y:S01]  /*2340*/  MOV R12, UR6 ;  /* 0x00000006000c7c02 */ /* 0x000fe20008000f00 */
[----:B------:R-:W-:Y:S05]  /*2350*/  @!P5 BRA `(.L_x_209) ;  /* 0x000000300000d947 */ /* 0x000fea0003800000 */
[----:B------:R-:W2:Y:S04]  /*2360*/  LDG.E R6, [R4.64] ;  /* 0x0000000804067981 */ /* 0x000ea8000c1e1900 */
[----:B------:R-:W2:Y:S02]  /*2370*/  LDG.E R0, [R4.64+0x4] ;  /* 0x0000040804007981 */ /* 0x000ea4000c1e1900 */
[----:B--2---:R-:W-:Y:S02]  /*2380*/  IADD3 R12, -R6, R0, RZ ;  /* 0x00000000060c7210 */ /* 0x004fe40007ffe1ff */
.L_x_209:
[----:B------:R-:W2:Y:S04]  /*2390*/  LDL R14, [R1+0x58] ;  /* 0x00005800010e7983 */ /* 0x000ea80000100800 */
[----:B-1----:R1:W3:Y:S04]  /*23a0*/  @P6 LDG.E R4, [R2.64] ;  /* 0x0000000802046981 */ /* 0x0022e8000c1e1900 */
[----:B------:R1:W3:Y:S01]  /*23b0*/  @P6 LDG.E R0, [R2.64+0x4] ;  /* 0x0000040802006981 */ /* 0x0002e2000c1e1900 */
[----:B------:R-:W-:Y:S01]  /*23c0*/  ISETP.NE.U32.AND P0, PT, RZ, c[0x0][0x378], PT ;  /* 0x0000de00ff007a0c */ /* 0x000fe20003f05070 */
[----:B-----5:R-:W-:-:S03]  /*23d0*/  IMAD.MOV.U32 R131, RZ, RZ, R12 ;  /* 0x000000ffff837224 */ /* 0x020fc600078e000c */
[----:B------:R-:W-:-:S13]  /*23e0*/  ISETP.NE.AND.EX P1, PT, RZ, c[0x0][0x37c], PT, P0 ;  /* 0x0000df00ff007a0c */ /* 0x000fda0003f25300 */
[----:B-1----:R-:W-:-:S04]  /*23f0*/  @P1 IADD3 R2, P0, R19, c[0x0][0x378], RZ ;  /* 0x0000de0013021a10 */ /* 0x002fc80007f1e0ff */
[----:B------:R-:W-:-:S05]  /*2400*/  @P1 IADD3.X R3, R18, c[0x0][0x37c], RZ, P0, !PT ;  /* 0x0000df0012031a10 */ /* 0x000fca00007fe4ff */
[----:B------:R1:W5:Y:S01]  /*2410*/  @P1 LDG.E R131, [R2.64] ;  /* 0x0000000802831981 */ /* 0x000362000c1e1900 */
[----:B------:R-:W-:Y:S01]  /*2420*/  IMAD.IADD R6, R12, 0x1, -R10 ;  /* 0x000000010c067824 */ /* 0x000fe200078e0a0a */
[----:B------:R-:W-:Y:S01]  /*2430*/  BSSY B0, `(.L_x_210) ;  /* 0x0000031000007945 */ /* 0x000fe20003800000 */
[----:B-1----:R-:W-:Y:S01]  /*2440*/  IMAD.MOV.U32 R2, RZ, RZ, c[0x0][0x228] ;  /* 0x00008a00ff027624 */ /* 0x002fe200078e00ff */
[----:B--2---:R-:W-:-:S04]  /*2450*/  LOP3.LUT R3, R14, 0xff000000, RZ, 0xc0, !PT ;  /* 0xff0000000e037812 */ /* 0x004fc800078ec0ff */
[----:B------:R-:W-:Y:S01]  /*2460*/  SHF.R.U32.HI R3, RZ, 0x8, R3 ;  /* 0x00000008ff037819 */ /* 0x000fe20000011603 */
[----:B---3--:R-:W-:Y:S01]  /*2470*/  @P6 IMAD.IADD R2, R0, 0x1, -R4 ;  /* 0x0000000100026824 */ /* 0x008fe200078e0a04 */
[----:B------:R-:W-:-:S03]  /*2480*/  LOP3.LUT R4, R14, 0xff0000, RZ, 0xc0, !PT ;  /* 0x00ff00000e047812 */ /* 0x000fc600078ec0ff */
[----:B------:R-:W-:Y:S01]  /*2490*/  IMAD.IADD R138, R6, 0x1, R2 ;  /* 0x00000001068a7824 */ /* 0x000fe200078e0202 */
[----:B------:R-:W-:-:S04]  /*24a0*/  LEA.HI R3, R4, R3, RZ, 0x10 ;  /* 0x0000000304037211 */ /* 0x000fc800078f80ff */
[----:B------:R-:W-:Y:S02]  /*24b0*/  SHF.R.U32.HI R5, RZ, 0x10, R3 ;  /* 0x00000010ff057819 */ /* 0x000fe40000011603 */
[----:B------:R-:W-:Y:S02]  /*24c0*/  LOP3.LUT R20, R3, 0xff, RZ, 0xc0, !PT ;  /* 0x000000ff03147812 */ /* 0x000fe400078ec0ff */
[C---:B------:R-:W-:Y:S01]  /*24d0*/  IADD3 R0, R138.reuse, 0x2f, RZ ;  /* 0x0000002f8a007810 */ /* 0x040fe20007ffe0ff */
[----:B------:R1:W-:Y:S01]  /*24e0*/  STL [R1+0xac], R5 ;  /* 0x0000ac0501007387 */ /* 0x0003e20000100800 */
[----:B------:R-:W-:Y:S02]  /*24f0*/  ISETP.GE.AND P0, PT, R138, 0x1, PT ;  /* 0x000000018a00780c */ /* 0x000fe40003f06270 */
[----:B------:R-:W-:Y:S01]  /*2500*/  ISETP.NE.AND P1, PT, R5, RZ, PT ;  /* 0x000000ff0500720c */ /* 0x000fe20003f25270 */
[----:B------:R1:W-:Y:S01]  /*2510*/  STL [R1+0xb0], R20 ;  /* 0x0000b01401007387 */ /* 0x0003e20000100800 */
[----:B------:R-:W-:-:S02]  /*2520*/  IMAD.HI R0, R0, 0x2aaaaaab, RZ ;  /* 0x2aaaaaab00007827 */ /* 0x000fc400078e02ff */
[----:B------:R-:W-:-:S03]  /*2530*/  SEL R130, R5, c[0x0][0x338], P1 ;  /* 0x0000ce0005827a07 */ /* 0x000fc60000800000 */
[----:B------:R-:W-:-:S04]  /*2540*/  SHF.R.U32.HI R4, RZ, 0x1f, R0 ;  /* 0x0000001fff047819 */ /* 0x000fc80000011600 */
[----:B------:R-:W-:Y:S01]  /*2550*/  LEA.HI.SX32 R139, R0, R4, 0x1d ;  /* 0x00000004008b7211 */ /* 0x000fe200078feaff */
[----:B------:R-:W-:Y:S01]  /*2560*/  IMAD.MOV.U32 R0, RZ, RZ, RZ ;  /* 0x000000ffff007224 */ /* 0x000fe200078e00ff */
[----:B------:R-:W-:Y:S05]  /*2570*/  @!P0 BRA `(.L_x_211) ;  /* 0x000001c000008947 */ /* 0x000fea0003800000 */
        /* <DEDUP_REMOVED lines=11> */
[----:B------:R-:W-:Y:S02]  /*2630*/  IMAD.MOV.U32 R4, RZ, RZ, RZ ;  /* 0x000000ffff047224 */ /* 0x000fe400078e00ff */
        /* <DEDUP_REMOVED lines=16> */
.L_x_211:
[----:B------:R-:W-:Y:S05]  /*2740*/  BSYNC B0 ;  /* 0x0000000000007941 */ /* 0x000fea0003800000 */
.L_x_210:
[----:B------:R-:W-:-:S04]  /*2750*/  IMAD R3, R20, R0, RZ ;  /* 0x0000000014037224 */ /* 0x000fc800078e02ff */
[C---:B------:R-:W-:Y:S02]  /*2760*/  IMAD.IADD R0, R3.reuse, 0x1, R0 ;  /* 0x0000000103007824 */ /* 0x040fe400078e0200 */
[----:B------:R-:W-:-:S03]  /*2770*/  IMAD R3, R3, 0x30, -R6 ;  /* 0x0000003003037824 */ /* 0x000fc600078e0a06 */
[----:B------:R-:W-:Y:S02]  /*2780*/  IMNMX R0, R139, R0, PT ;  /* 0x000000008b007217 */ /* 0x000fe40003800200 */
[----:B------:R-:W-:-:S03]  /*2790*/  IMNMX R3, RZ, R3, !PT ;  /* 0x00000003ff037217 */ /* 0x000fc60007800200 */
[----:B------:R-:W-:Y:S02]  /*27a0*/  IMAD R0, R0, 0x30, -R6 ;  /* 0x0000003000007824 */ /* 0x000fe400078e0a06 */
[----:B-1----:R-:W-:-:S03]  /*27b0*/  IMAD.WIDE.U32 R4, R3, -0x55555555, RZ ;  /* 0xaaaaaaab03047825 */ /* 0x002fc600078e00ff */
[----:B------:R-:W-:Y:S02]  /*27c0*/  IMNMX R0, R0, R2, PT ;  /* 0x0000000200007217 */ /* 0x000fe40003800200 */
[----:B------:R-:W-:Y:S02]  /*27d0*/  SHF.R.U32.HI R89, RZ, 0x5, R5 ;  /* 0x00000005ff597819 */ /* 0x000fe40000011605 */
[----:B------:R-:W-:-:S13]  /*27e0*/  ISETP.GT.AND P0, PT, R0, R3, PT ;  /* 0x000000030000720c */ /* 0x000fda0003f04270 */
[----:B------:R-:W-:Y:S01]  /*27f0*/  @P0 IADD3 R3, R0, 0x2f, RZ ;  /* 0x0000002f00030810 */ /* 0x000fe20007ffe0ff */
[----:B------:R-:W-:-:S04]  /*2800*/  IMAD.MOV.U32 R0, RZ, RZ, R89 ;  /* 0x000000ffff007224 */ /* 0x000fc800078e0059 */
[----:B------:R-:W-:-:S05]  /*2810*/  @P0 IMAD.HI R3, R3, 0x2aaaaaab, RZ ;  /* 0x2aaaaaab03030827 */ /* 0x000fca00078e02ff */
[----:B------:R-:W-:-:S04]  /*2820*/  @P0 SHF.R.U32.HI R4, RZ, 0x1f, R3 ;  /* 0x0000001fff040819 */ /* 0x000fc80000011603 */
[----:B------:R-:W-:-:S04]  /*2830*/  @P0 LEA.HI.SX32 R0, R3, R4, 0x1d ;  /* 0x0000000403000211 */ /* 0x000fc800078feaff */
[----:B------:R-:W-:-:S13]  /*2840*/  ISETP.GT.AND P0, PT, R0, R89, PT ;  /* 0x000000590000720c */ /* 0x000fda0003f04270 */
[----:B------:R-:W-:Y:S05]  /*2850*/  @!P0 BRA `(.L_x_212) ;  /* 0x000053c000008947 */ /* 0x000fea0003800000 */
[----:B------:R-:W-:Y:S01]  /*2860*/  SHF.R.S32.HI R3, RZ, 0x1f, R13 ;  /* 0x0000001fff037819 */ /* 0x000fe2000001140d */
[----:B------:R-:W-:Y:S01]  /*2870*/  IMAD.MOV.U32 R132, RZ, RZ, 0x30 ;  /* 0x00000030ff847424 */ /* 0x000fe200078e00ff */
[C---:B------:R-:W-:Y:S01]  /*2880*/  IADD3 R90, P0, R249.reuse, R13, RZ ;  /* 0x0000000df95a7210 */ /* 0x040fe20007f1e0ff */
[----:B------:R-:W-:Y:S01]  /*2890*/  IMAD.MOV.U32 R142, RZ, RZ, c[0x0][0x238] ;  /* 0x00008e00ff8e7624 */ /* 0x000fe200078e00ff */
[----:B------:R-:W-:Y:S01]  /*28a0*/  IADD3 R35, R0, -0x1, RZ ;  /* 0xffffffff00237810 */ /* 0x000fe20007ffe0ff */
[----:B------:R-:W-:Y:S01]  /*28b0*/  IMAD R143, R132, c[0x0][0x23c], RZ ;  /* 0x00008f00848f7a24 */ /* 0x000fe200078e02ff */
[----:B------:R-:W-:Y:S01]  /*28c0*/  LEA.HI.X.SX32 R91, R249, R3, 0x1, P0 ;  /* 0x00000003f95b7211 */ /* 0x000fe200000f0eff */
[----:B------:R-:W-:Y:S01]  /*28d0*/  IMAD.WIDE.U32 R4, R90, c[0x0][0x238], R228 ;  /* 0x00008e005a047a25 */ /* 0x000fe200078e00e4 */
[----:B------:R-:W-:Y:S02]  /*28e0*/  SEL R13, R16, RZ, !P6 ;  /* 0x000000ff100d7207 */ /* 0x000fe40007000000 */
[----:B------:R-:W-:Y:S01]  /*28f0*/  LOP3.LUT R26, R14, 0xffff, RZ, 0xc0, !PT ;  /* 0x0000ffff0e1a7812 */ /* 0x000fe200078ec0ff */
[----:B------:R-:W-:Y:S01]  /*2900*/  IMAD R3, R91, c[0x0][0x238], RZ ;  /* 0x00008e005b037a24 */ /* 0x000fe200078e02ff */
[----:B------:R-:W-:Y:S01]  /*2910*/  SEL R14, R17, RZ, !P6 ;  /* 0x000000ff110e7207 */ /* 0x000fe20007000000 */
[----:B------:R-:W-:Y:S01]  /*2920*/  IMAD R0, R13, c[0x0][0x248], RZ ;  /* 0x000092000d007a24 */ /* 0x000fe200078e02ff */
[----:B------:R-:W-:Y:S01]  /*2930*/  ISETP.NE.U32.AND P4, PT, RZ, c[0x0][0x340], PT ;  /* 0x0000d000ff007a0c */ /* 0x000fe20003f85070 */
[----:B------:R-:W-:Y:S01]  /*2940*/  IMAD R3, R90, c[0x0][0x23c], R3 ;  /* 0x00008f005a037a24 */ /* 0x000fe200078e0203 */
[----:B------:R-:W-:Y:S01]  /*2950*/  LOP3.LUT R243, R243, 0xfffffffb, RZ, 0xc0, !PT ;  /* 0xfffffffbf3f37812 */ /* 0x000fe200078ec0ff */
[----:B------:R-:W-:Y:S01]  /*2960*/  IMAD R6, R14, c[0x0][0x24c], R0 ;  /* 0x000093000e067a24 */ /* 0x000fe200078e0200 */
[----:B------:R-:W-:Y:S01]  /*2970*/  ISETP.NE.AND.EX P4, PT, RZ, c[0x0][0x344], PT, P4 ;  /* 0x0000d100ff007a0c */ /* 0x000fe20003f85340 */
[----:B------:R-:W-:Y:S01]  /*2980*/  IMAD.IADD R5, R5, 0x1, R3 ;  /* 0x0000000105057824 */ /* 0x000fe200078e0203 */
[----:B------:R-:W-:Y:S01]  /*2990*/  ISETP.GE.AND P6, PT, R235, c[0x0][0x1d4], PT ;  /* 0x00007500eb007a0c */ /* 0x000fe20003fc6270 */
[----:B------:R-:W-:Y:S01]  /*29a0*/  IMAD R3, R35, -0x30, R2 ;  /* 0xffffffd023037824 */ /* 0x000fe200078e0202 */
[----:B------:R-:W-:Y:S01]  /*29b0*/  ISETP.GE.AND P5, PT, R227, c[0x0][0x1d4], PT ;  /* 0x00007500e3007a0c */ /* 0x000fe20003fa6270 */
[----:B------:R-:W-:-:S03]  /*29c0*/  IMAD.WIDE.U32 R4, R26, c[0x0][0x240], R4 ;  /* 0x000090001a047a25 */ /* 0x000fc600078e0004 */
[----:B------:R-:W-:Y:S01]  /*29d0*/  IMNMX R3, R3, 0x30, PT ;  /* 0x0000003003037817 */ /* 0x000fe20003800200 */
[----:B------:R-:W-:-:S04]  /*29e0*/  IMAD.WIDE.U32 R136, R132, c[0x0][0x238], RZ ;  /* 0x00008e0084887a25 */ /* 0x000fc800078e00ff */
[----:B------:R-:W-:Y:S02]  /*29f0*/  IMAD.IADD R0, R3, 0x1, -R249 ;  /* 0x0000000103007824 */ /* 0x000fe400078e0af9 */
[----:B------:R-:W-:Y:S02]  /*2a00*/  IMAD R5, R26, c[0x0][0x244], R5 ;  /* 0x000091001a057a24 */ /* 0x000fe400078e0205 */
[----:B------:R-:W-:Y:S01]  /*2a10*/  IMAD.IADD R143, R137, 0x1, R143 ;  /* 0x00000001898f7824 */ /* 0x000fe200078e028f */
[----:B------:R-:W-:Y:S01]  /*2a20*/  ISETP.GE.AND P1, PT, R0, 0x1, PT ;  /* 0x000000010000780c */ /* 0x000fe20003f26270 */
[----:B------:R-:W-:Y:S01]  /*2a30*/  IMAD.WIDE.U32 R94, R14, c[0x0][0x248], R4 ;  /* 0x000092000e5e7a25 */ /* 0x000fe200078e0004 */
[----:B------:R-:W-:Y:S02]  /*2a40*/  SHF.R.S32.HI R4, RZ, 0x1f, R35 ;  /* 0x0000001fff047819 */ /* 0x000fe40000011423 */
[----:B------:R-:W-:Y:S01]  /*2a50*/  ISETP.GT.AND P0, PT, R0, 0x20, PT ;  /* 0x000000200000780c */ /* 0x000fe20003f04270 */
[----:B------:R-:W-:-:S02]  /*2a60*/  IMAD R3, R143, R35, RZ ;  /* 0x000000238f037224 */ /* 0x000fc400078e02ff */
[----:B------:R-:W-:Y:S02]  /*2a70*/  IMAD.IADD R93, R95, 0x1, R6 ;  /* 0x000000015f5d7824 */ /* 0x000fe400078e0206 */
[----:B------:R-:W-:Y:S02]  /*2a80*/  IMAD.MOV.U32 R92, RZ, RZ, R94 ;  /* 0x000000ffff5c7224 */ /* 0x000fe400078e005e */
[-C--:B------:R-:W-:Y:S02]  /*2a90*/  IMAD R3, R4, R136.reuse, R3 ;  /* 0x0000008804037224 */ /* 0x080fe400078e0203 */
[----:B------:R-:W-:-:S04]  /*2aa0*/  IMAD.WIDE.U32 R4, R35, R136, R92 ;  /* 0x0000008823047225 */ /* 0x000fc800078e005c */
[----:B------:R-:W-:Y:S01]  /*2ab0*/  IMAD.IADD R0, R5, 0x1, R3 ;  /* 0x0000000105007824 */ /* 0x000fe200078e0203 */
[----:B------:R-:W-:Y:S01]  /*2ac0*/  @P1 LEA R8, P2, R4, c[0x0][0x220], 0x1 ;  /* 0x0000880004081a11 */ /* 0x000fe200078408ff */
[----:B------:R-:W-:Y:S02]  /*2ad0*/  IMAD.MOV.U32 R6, RZ, RZ, 0x5 ;  /* 0x00000005ff067424 */ /* 0x000fe400078e00ff */
[----:B------:R-:W-:Y:S01]  /*2ae0*/  IMAD.SHL.U32 R144, R142, 0x20, RZ ;  /* 0x000000208e907824 */ /* 0x000fe200078e00ff */
[----:B------:R-:W-:Y:S02]  /*2af0*/  @P1 LEA.HI.X R9, R4, c[0x0][0x224], R0, 0x1, P2 ;  /* 0x0000890004091a11 */ /* 0x000fe400010f0c00 */
[----:B------:R-:W-:Y:S02]  /*2b00*/  ISETP.GE.AND P2, PT, R228, c[0x0][0x1d4], PT ;  /* 0x00007500e4007a0c */ /* 0x000fe40003f46270 */
[----:B------:R-:W-:Y:S02]  /*2b10*/  SHF.L.U64.HI R142, R142, R6, c[0x0][0x23c] ;  /* 0x00008f008e8e7619 */ /* 0x000fe40000010206 */
[----:B------:R-:W-:-:S05]  /*2b20*/  @P0 IADD3 R3, P3, R144, R4, RZ ;  /* 0x0000000490030210 */ /* 0x000fca0007f7e0ff */
[----:B------:R-:W-:-:S04]  /*2b30*/  @P0 IMAD.X R0, R0, 0x1, R142, P3 ;  /* 0x0000000100000824 */ /* 0x000fc800018e068e */
[----:B------:R-:W-:Y:S02]  /*2b40*/  @P2 LOP3.LUT R243, R243, 0x4, RZ, 0xfc, !PT ;  /* 0x00000004f3f32812 */ /* 0x000fe400078efcff */
[----:B------:R-:W-:Y:S02]  /*2b50*/  @P0 LEA R4, P2, R3, c[0x0][0x220], 0x1 ;  /* 0x0000880003040a11 */ /* 0x000fe400078408ff */
[----:B------:R-:W-:Y:S02]  /*2b60*/  LOP3.LUT P3, RZ, R243, 0x4, RZ, 0xc0, !PT ;  /* 0x00000004f3ff7812 */ /* 0x000fe4000786c0ff */
[----:B------:R-:W-:Y:S01]  /*2b70*/  @P0 LEA.HI.X R5, R3, c[0x0][0x224], R0, 0x1, P2 ;  /* 0x0000890003050a11 */ /* 0x000fe200010f0c00 */
[C---:B------:R-:W-:Y:S01]  /*2b80*/  @P1 IMAD.SHL.U32 R3, R250.reuse, 0x2, RZ ;  /* 0x00000002fa031824 */ /* 0x040fe200078e00ff */
[----:B------:R-:W-:Y:S01]  /*2b90*/  @P4 IADD3 R10, P2, R19, c[0x0][0x340], RZ ;  /* 0x0000d000130a4a10 */ /* 0x000fe20007f5e0ff */
[----:B------:R-:W-:Y:S01]  /*2ba0*/  @P0 IMAD.SHL.U32 R0, R250, 0x2, RZ ;  /* 0x00000002fa000824 */ /* 0x000fe200078e00ff */
[----:B------:R-:W-:-:S02]  /*2bb0*/  LOP3.LUT R243, R243, 0xfffffffd, RZ, 0xc0, !PT ;  /* 0xfffffffdf3f37812 */ /* 0x000fc400078ec0ff */
[----:B------:R-:W-:Y:S02]  /*2bc0*/  @P4 IADD3.X R11, R18, c[0x0][0x344], RZ, P2, !PT ;  /* 0x0000d100120b4a10 */ /* 0x000fe400017fe4ff */
[----:B------:R-:W-:-:S03]  /*2bd0*/  @P6 LOP3.LUT R243, R243, 0x2, RZ, 0xfc, !PT ;  /* 0x00000002f3f36812 */ /* 0x000fc600078efcff */
[----:B------:R-:W2:Y:S01]  /*2be0*/  @P4 LDG.E R6, [R10.64] ;  /* 0x000000080a064981 */ /* 0x000ea2000c1e1900 */
[----:B------:R-:W-:-:S03]  /*2bf0*/  LOP3.LUT R243, R243, 0xfffffffe, RZ, 0xc0, !PT ;  /* 0xfffffffef3f37812 */ /* 0x000fc600078ec0ff */
[----:B------:R-:W-:Y:S01]  /*2c00*/  @!PT LDS RZ, [RZ] ;  /* 0x00000000fffff984 */ /* 0x000fe20000000800 */
[----:B------:R-:W-:Y:S01]  /*2c10*/  @!PT LDS RZ, [RZ] ;  /* 0x00000000fffff984 */ /* 0x000fe20000000800 */
[----:B------:R-:W-:Y:S01]  /*2c20*/  @!PT LDS RZ, [RZ] ;  /* 0x00000000fffff984 */ /* 0x000fe20000000800 */
[----:B------:R1:W-:Y:S01]  /*2c30*/  @P1 LDGSTS.E.BYPASS.LTC128B.128 [R3+0x3c80], [R8.64], !P3 ;  /* 0x03c8000008031fae */ /* 0x0003e2000d901d48 */
[C---:B------:R-:W-:Y:S02]  /*2c40*/  IADD3 R29, R104.reuse, 0x20, RZ ;  /* 0x00000020681d7810 */ /* 0x040fe40007ffe0ff */
[----:B------:R-:W-:Y:S01]  /*2c50*/  IADD3 R30, R104, 0x10, RZ ;  /* 0x00000010681e7810 */ /* 0x000fe20007ffe0ff */
[----:B------:R1:W-:Y:S01]  /*2c60*/  @P1 LDGSTS.E.BYPASS.LTC128B.128 [R3+0x4880], [R8.64+0x40], !P6 ;  /* 0x0488004008031fae */ /* 0x0003e2000f101d48 */
[----:B------:R-:W-:-:S03]  /*2c70*/  @P5 LOP3.LUT R243, R243, 0x1, RZ, 0xfc, !PT ;  /* 0x00000001f3f35812 */ /* 0x000fc600078efcff */
[----:B------:R1:W-:Y:S04]  /*2c80*/  @P1 LDGSTS.E.BYPASS.LTC128B.128 [R3+0x5480], [R8.64+0x80], !P5 ;  /* 0x0548008008031fae */ /* 0x0003e8000e901d48 */
[----:B------:R3:W-:Y:S04]  /*2c90*/  @P0 LDGSTS.E.BYPASS.LTC128B.128 [R0+0x4480], [R4.64], !P3 ;  /* 0x0448000004000fae */ /* 0x0007e8000d901d48 */
[----:B------:R3:W-:Y:S04]  /*2ca0*/  @P0 LDGSTS.E.BYPASS.LTC128B.128 [R0+0x5080], [R4.64+0x40], !P6 ;  /* 0x0508004004000fae */ /* 0x0007e8000f101d48 */
[----:B------:R3:W-:Y:S01]  /*2cb0*/  @P0 LDGSTS.E.BYPASS.LTC128B.128 [R0+0x5c80], [R4.64+0x80], !P5 ;  /* 0x05c8008004000fae */ /* 0x0007e2000e901d48 */
[----:B------:R-:W-:-:S03]  /*2cc0*/  ISETP.GE.AND P1, PT, R104, c[0x0][0x27c], PT ;  /* 0x00009f0068007a0c */ /* 0x000fc60003f26270 */
[----:B------:R-:W0:Y:S01]  /*2cd0*/  LDGDEPBAR ;  /* 0x00000000000079af */ /* 0x000e220000000000 */
[----:B------:R-:W-:Y:S01]  /*2ce0*/  WARPSYNC 0xffffffff ;  /* 0xffffffff00007948 */ /* 0x000fe20003800000 */
[----:B------:R-:W-:Y:S02]  /*2cf0*/  SHF.R.S32.HI R115, RZ, 0x1f, R114 ;  /* 0x0000001fff737819 */ /* 0x000fe40000011472 */
[----:B------:R-:W-:Y:S02]  /*2d00*/  ISETP.GE.AND P3, PT, R29, c[0x0][0x27c], PT ;  /* 0x00009f001d007a0c */ /* 0x000fe40003f66270 */
[----:B------:R-:W-:Y:S02]  /*2d10*/  ISETP.GE.AND P2, PT, R30, c[0x0][0x27c], PT ;  /* 0x00009f001e007a0c */ /* 0x000fe40003f46270 */
[----:B-----5:R-:W-:Y:S02]  /*2d20*/  SHF.R.S32.HI R20, RZ, 0x1f, R131 ;  /* 0x0000001fff147819 */ /* 0x020fe40000011483 */
[----:B-1----:R-:W-:Y:S01]  /*2d30*/  SHF.R.S32.HI R3, RZ, 0x1f, R112 ;  /* 0x0000001fff037819 */ /* 0x002fe20000011470 */
[----:B---3--:R-:W-:-:S04]  /*2d40*/  IMAD.MOV.U32 R0, RZ, RZ, c[0x0][0x27c] ;  /* 0x00009f00ff007624 */ /* 0x008fc800078e00ff */
[----:B------:R-:W-:Y:S01]  /*2d50*/  IMAD.SHL.U32 R67, R0, 0x2, RZ ;  /* 0x0000000200437824 */ /* 0x000fe200078e00ff */
[----:B--2---:R-:W-:Y:S01]  /*2d60*/  @P4 SHF.R.S32.HI R19, RZ, 0x1f, R6 ;  /* 0x0000001fff134819 */ /* 0x004fe20000011406 */
[----:B------:R-:W-:Y:S02]  /*2d70*/  @!P4 IMAD.MOV.U32 R6, RZ, RZ, R17 ;  /* 0x000000ffff06c224 */ /* 0x000fe400078e0011 */
[----:B------:R-:W-:Y:S02]  /*2d80*/  @!P4 IMAD.MOV.U32 R19, RZ, RZ, R16 ;  /* 0x000000ffff13c224 */ /* 0x000fe400078e0010 */
[----:B------:R-:W2:Y:S04]  /*2d90*/  LDL R23, [R1+0xc] ;  /* 0x00000c0001177983 */ /* 0x000ea80000100800 */
[----:B------:R-:W3:Y:S01]  /*2da0*/  LDL R27, [R1+0x10] ;  /* 0x00001000011b7983 */ /* 0x000ee20000100800 */
[----:B------:R-:W-:Y:S01]  /*2db0*/  IMAD.WIDE.U32 R4, R26, c[0x0][0x260], R228 ;  /* 0x000098001a047a25 */ /* 0x000fe200078e00e4 */
[----:B------:R-:W-:Y:S01]  /*2dc0*/  MOV R146, c[0x0][0x2b8] ;  /* 0x0000ae0000927a02 */ /* 0x000fe20000000f00 */
[----:B------:R-:W-:Y:S01]  /*2dd0*/  ULDC.U8 UR5, c[0x0][0x298] ;  /* 0x0000a60000057ab9 */ /* 0x000fe20000000000 */
[----:B------:R-:W-:Y:S01]  /*2de0*/  MOV R145, c[0x0][0x27c] ;  /* 0x00009f0000917a02 */ /* 0x000fe20000000f00 */
[----:B------:R-:W-:Y:S01]  /*2df0*/  IMAD R8, R3, c[0x0][0x280], RZ ;  /* 0x0000a00003087a24 */ /* 0x000fe200078e02ff */
[----:B------:R-:W-:Y:S01]  /*2e00*/  ISETP.NE.AND P4, PT, R146, 0x1, PT ;  /* 0x000000019200780c */ /* 0x000fe20003f85270 */
[----:B------:R-:W-:Y:S01]  /*2e10*/  IMAD R5, R26, c[0x0][0x264], R5 ;  /* 0x000099001a057a24 */ /* 0x000fe200078e0205 */
[----:B------:R-:W-:Y:S01]  /*2e20*/  ISETP.GE.AND P0, PT, R145, 0x1, PT ;  /* 0x000000019100780c */ /* 0x000fe20003f06270 */
[----:B------:R-:W-:Y:S01]  /*2e30*/  IMAD R0, R13, c[0x0][0x268], RZ ;  /* 0x00009a000d007a24 */ /* 0x000fe200078e02ff */
[----:B------:R-:W-:Y:S01]  /*2e40*/  LOP3.LUT R243, R243, 0xffffffef, RZ, 0xc0, !PT ;  /* 0xffffffeff3f37812 */ /* 0x000fe200078ec0ff */
[----:B------:R-:W-:-:S02]  /*2e50*/  IMAD R10, R3, c[0x0][0x290], RZ ;  /* 0x0000a400030a7a24 */ /* 0x000fc400078e02ff */
[C---:B------:R-:W-:Y:S01]  /*2e60*/  IMAD R3, R112.reuse, c[0x0][0x284], R8 ;  /* 0x0000a10070037a24 */ /* 0x040fe200078e0208 */
[----:B------:R-:W-:Y:S01]  /*2e70*/  LOP3.LUT R243, R243, 0xfffffff7, RZ, 0xc0, !PT ;  /* 0xfffffff7f3f37812 */ /* 0x000fe200078ec0ff */
[----:B------:R-:W-:-:S04]  /*2e80*/  IMAD.WIDE.U32 R8, R112, c[0x0][0x280], R114 ;  /* 0x0000a00070087a25 */ /* 0x000fc800078e0072 */
[----:B------:R-:W-:Y:S01]  /*2e90*/  IMAD.WIDE.U32 R84, R14, c[0x0][0x268], R4 ;  /* 0x00009a000e547a25 */ /* 0x000fe200078e0004 */
[----:B------:R-:W-:-:S03]  /*2ea0*/  @P4 LOP3.LUT R243, R243, 0x8, RZ, 0xfc, !PT ;  /* 0x00000008f3f34812 */ /* 0x000fc600078efcff */
[----:B------:R-:W-:Y:S01]  /*2eb0*/  IMAD R25, R14, c[0x0][0x26c], R0 ;  /* 0x00009b000e197a24 */ /* 0x000fe200078e0200 */
[----:B------:R-:W-:Y:S01]  /*2ec0*/  SEL R0, RZ, c[0x0][0x27c], !P1 ;  /* 0x00009f00ff007a07 */ /* 0x000fe20004800000 */
[----:B------:R-:W-:Y:S01]  /*2ed0*/  IMAD.WIDE.U32 R4, R112, c[0x0][0x290], R114 ;  /* 0x0000a40070047a25 */ /* 0x000fe200078e0072 */
[----:B------:R-:W-:Y:S02]  /*2ee0*/  @P0 LOP3.LUT R243, R243, 0x10, RZ, 0xfc, !PT ;  /* 0x00000010f3f30812 */ /* 0x000fe400078efcff */
[----:B------:R-:W-:Y:S01]  /*2ef0*/  IADD3 R0, R104, R0, RZ ;  /* 0x0000000068007210 */ /* 0x000fe20007ffe0ff */
[C---:B------:R-:W-:Y:S01]  /*2f00*/  IMAD R18, R112.reuse, c[0x0][0x294], R10 ;  /* 0x0000a50070127a24 */ /* 0x040fe200078e020a */
[----:B------:R-:W-:Y:S01]  /*2f10*/  IADD3 R83, R85, R25, RZ ;  /* 0x0000001955537210 */ /* 0x000fe20007ffe0ff */
[----:B------:R-:W-:Y:S01]  /*2f20*/  IMAD.MOV.U32 R14, RZ, RZ, R8 ;  /* 0x000000ffff0e7224 */ /* 0x000fe200078e0008 */
[----:B------:R-:W-:Y:S01]  /*2f30*/  SEL R8, RZ, c[0x0][0x27c], !P2 ;  /* 0x00009f00ff087a07 */ /* 0x000fe20005000000 */
[----:B------:R-:W-:Y:S01]  /*2f40*/  IMAD.WIDE.U32 R10, R112, c[0x0][0x280], R104 ;  /* 0x0000a000700a7a25 */ /* 0x000fe200078e0068 */
[----:B------:R-:W-:-:S02]  /*2f50*/  IADD3 R13, R5, R18, RZ ;  /* 0x00000012050d7210 */ /* 0x000fc40007ffe0ff */
[----:B------:R-:W-:Y:S01]  /*2f60*/  SEL R5, RZ, c[0x0][0x27c], !P3 ;  /* 0x00009f00ff057a07 */ /* 0x000fe20005800000 */
[----:B------:R-:W-:Y:S01]  /*2f70*/  IMAD.IADD R129, R12, 0x1, R15 ;  /* 0x000000010c817824 */ /* 0x000fe200078e020f */
[----:B------:R-:W-:Y:S01]  /*2f80*/  MOV R12, R4 ;  /* 0x00000004000c7202 */ /* 0x000fe20000000f00 */
[----:B------:R-:W-:Y:S01]  /*2f90*/  IMAD.IADD R15, R9, 0x1, R3 ;  /* 0x00000001090f7824 */ /* 0x000fe200078e0203 */
[----:B------:R-:W-:Y:S01]  /*2fa0*/  SHF.R.S32.HI R4, RZ, 0x1f, R0 ;  /* 0x0000001fff047819 */ /* 0x000fe20000011400 */
[----:B------:R-:W-:Y:S02]  /*2fb0*/  IMAD.IADD R11, R3, 0x1, R11 ;  /* 0x00000001030b7824 */ /* 0x000fe400078e020b */
[----:B------:R-:W-:Y:S01]  /*2fc0*/  IMAD.IADD R3, R30, 0x1, R8 ;  /* 0x000000011e037824 */ /* 0x000fe200078e0208 */
[----:B------:R-:W-:Y:S01]  /*2fd0*/  IADD3 R8, R29, R5, RZ ;  /* 0x000000051d087210 */ /* 0x000fe20007ffe0ff */
[----:B------:R-:W-:Y:S01]  /*2fe0*/  IMAD.WIDE.U32 R16, R112, c[0x0][0x290], R104 ;  /* 0x0000a40070107a25 */ /* 0x000fe200078e0068 */
[----:B------:R-:W-:-:S02]  /*2ff0*/  LEA.HI R5, R4, R0, RZ, 0x3 ;  /* 0x0000000004057211 */ /* 0x000fc400078f18ff */
[----:B------:R-:W-:Y:S01]  /*3000*/  SHF.R.S32.HI R9, RZ, 0x1f, R3 ;  /* 0x0000001fff097819 */ /* 0x000fe20000011403 */
[----:B------:R-:W-:Y:S01]  /*3010*/  IMAD R140, R132, c[0x0][0x284], RZ ;  /* 0x0000a100848c7a24 */ /* 0x000fe200078e02ff */
[----:B------:R-:W-:Y:S01]  /*3020*/  LEA.HI R22, R4, R0, RZ, 0x5 ;  /* 0x0000000004167211 */ /* 0x000fe200078f28ff */
[C---:B------:R-:W-:Y:S01]  /*3030*/  IMAD R141, R132.reuse, c[0x0][0x294], RZ ;  /* 0x0000a500848d7a24 */ /* 0x040fe200078e02ff */
[----:B------:R-:W-:Y:S01]  /*3040*/  SHF.R.S32.HI R0, RZ, 0x1f, R8 ;  /* 0x0000001fff007819 */ /* 0x000fe20000011408 */
[----:B------:R-:W-:Y:S01]  /*3050*/  IMAD.WIDE.U32 R134, R132, c[0x0][0x280], RZ ;  /* 0x0000a00084867a25 */ /* 0x000fe200078e00ff */
[CC--:B------:R-:W-:Y:S02]  /*3060*/  LEA.HI R4, R9.reuse, R3.reuse, RZ, 0x3 ;  /* 0x0000000309047211 */ /* 0x0c0fe400078f18ff */
[----:B------:R-:W-:Y:S01]  /*3070*/  LEA.HI R21, R9, R3, RZ, 0x5 ;  /* 0x0000000309157211 */ /* 0x000fe200078f28ff */
[----:B------:R-:W-:Y:S01]  /*3080*/  IMAD.IADD R9, R18, 0x1, R17 ;  /* 0x0000000112097824 */ /* 0x000fe200078e0211 */
[-C--:B------:R-:W-:Y:S01]  /*3090*/  LEA.HI R3, R0, R8.reuse, RZ, 0x3 ;  /* 0x0000000800037211 */ /* 0x080fe200078f18ff */
[----:B------:R-:W-:Y:S01]  /*30a0*/  IMAD.WIDE.U32 R110, R6, c[0x0][0x2b0], RZ ;  /* 0x0000ac00066e7a25 */ /* 0x000fe200078e00ff */
[----:B------:R-:W-:-:S02]  /*30b0*/  LEA.HI R0, R0, R8, RZ, 0x5 ;  /* 0x0000000800007211 */ /* 0x000fc400078f28ff */
[----:B------:R-:W-:Y:S01]  /*30c0*/  SHF.R.S32.HI R22, RZ, 0x5, R22 ;  /* 0x00000005ff167819 */ /* 0x000fe20000011416 */
[----:B------:R-:W-:Y:S01]  /*30d0*/  IMAD.WIDE.U32 R132, R132, c[0x0][0x290], RZ ;  /* 0x0000a40084847a25 */ /* 0x000fe200078e00ff */
[----:B------:R-:W-:Y:S02]  /*30e0*/  SHF.R.S32.HI R18, RZ, 0x5, R21 ;  /* 0x00000005ff127819 */ /* 0x000fe40000011415 */
[----:B------:R-:W-:Y:S01]  /*30f0*/  SHF.R.S32.HI R0, RZ, 0x5, R0 ;  /* 0x00000005ff007819 */ /* 0x000fe20000011400 */
[--C-:B------:R-:W-:Y:S01]  /*3100*/  IMAD R24, R22, 0x600, R7.reuse ;  /* 0x0000060016187824 */ /* 0x100fe200078e0207 */
[----:B------:R-:W-:Y:S01]  /*3110*/  LOP3.LUT R88, R5, 0xfffffff8, RZ, 0xc0, !PT ;  /* 0xfffffff805587812 */ /* 0x000fe200078ec0ff */
[----:B------:R-:W-:Y:S01]  /*3120*/  IMAD R21, R18, 0x600, R7 ;  /* 0x0000060012157824 */ /* 0x000fe200078e0207 */
[----:B------:R-:W-:Y:S01]  /*3130*/  LOP3.LUT R87, R4, 0xfffffff8, RZ, 0xc0, !PT ;  /* 0xfffffff804577812 */ /* 0x000fe200078ec0ff */
[----:B------:R-:W-:Y:S01]  /*3140*/  IMAD.WIDE.U32 R98, R131, c[0x0][0x280], R10 ;  /* 0x0000a00083627a25 */ /* 0x000fe200078e000a */
[----:B------:R-:W-:-:S02]  /*3150*/  LOP3.LUT R86, R3, 0xfffffff8, RZ, 0xc0, !PT ;  /* 0xfffffff803567812 */ /* 0x000fc400078ec0ff */
[----:B------:R-:W-:Y:S01]  /*3160*/  IADD3 R141, R133, R141, RZ ;  /* 0x0000008d858d7210 */ /* 0x000fe20007ffe0ff */
[C---:B------:R-:W-:Y:S01]  /*3170*/  IMAD.WIDE.U32 R108, R26.reuse, c[0x0][0x1e8], RZ ;  /* 0x00007a001a6c7a25 */ /* 0x040fe200078e00ff */
[----:B------:R-:W-:Y:S02]  /*3180*/  SHF.R.S32.HI R65, RZ, 0x3, R5 ;  /* 0x00000003ff417819 */ /* 0x000fe40000011405 */
[----:B------:R-:W-:Y:S01]  /*3190*/  SHF.R.S32.HI R64, RZ, 0x3, R4 ;  /* 0x00000003ff407819 */ /* 0x000fe20000011404 */
[----:B------:R-:W-:Y:S01]  /*31a0*/  IMAD.WIDE.U32 R106, R26, c[0x0][0x210], RZ ;  /* 0x000084001a6a7a25 */ /* 0x000fe200078e00ff */
[----:B------:R-:W-:Y:S02]  /*31b0*/  SHF.R.S32.HI R63, RZ, 0x3, R3 ;  /* 0x00000003ff3f7819 */ /* 0x000fe40000011403 */
[----:B------:R-:W-:Y:S01]  /*31c0*/  SHF.R.S32.HI R122, RZ, 0x1f, R88 ;  /* 0x0000001fff7a7819 */ /* 0x000fe20000011458 */
[----:B------:R-:W-:Y:S01]  /*31d0*/  IMAD.WIDE.U32 R102, R131, c[0x0][0x280], R14 ;  /* 0x0000a00083667a25 */ /* 0x000fe200078e000e */
[----:B------:R-:W-:-:S02]  /*31e0*/  SHF.R.S32.HI R121, RZ, 0x1f, R87 ;  /* 0x0000001fff797819 */ /* 0x000fc40000011457 */
[----:B------:R-:W-:Y:S01]  /*31f0*/  SHF.R.S32.HI R120, RZ, 0x1f, R86 ;  /* 0x0000001fff787819 */ /* 0x000fe20000011456 */
[----:B------:R-:W-:-:S04]  /*3200*/  IMAD.WIDE.U32 R100, R131, c[0x0][0x290], R12 ;  /* 0x0000a40083647a25 */ /* 0x000fc800078e000c */
[----:B------:R-:W-:Y:S02]  /*3210*/  IMAD.IADD R140, R135, 0x1, R140 ;  /* 0x00000001878c7824 */ /* 0x000fe400078e028c */
[C---:B------:R-:W-:Y:S02]  /*3220*/  IMAD R128, R26.reuse, c[0x0][0x1ec], R109 ;  /* 0x00007b001a807a24 */ /* 0x040fe400078e026d */
[----:B------:R-:W-:Y:S01]  /*3230*/  IMAD R127, R26, c[0x0][0x214], R107 ;  /* 0x000085001a7f7a24 */ /* 0x000fe200078e026b */
[C---:B--2---:R-:W-:Y:S02]  /*3240*/  LOP3.LUT R17, R23.reuse, 0x18, R5, 0xf8, !PT ;  /* 0x0000001817117812 */ /* 0x044fe400078ef805 */
[C---:B------:R-:W-:Y:S02]  /*3250*/  LOP3.LUT R8, R23.reuse, 0x18, R4, 0xf8, !PT ;  /* 0x0000001817087812 */ /* 0x040fe400078ef804 */
[----:B------:R-:W-:Y:S02]  /*3260*/  LOP3.LUT R23, R23, 0x18, R3, 0xf8, !PT ;  /* 0x0000001817177812 */ /* 0x000fe400078ef803 */
[-C--:B---3--:R-:W-:Y:S01]  /*3270*/  LOP3.LUT R22, R17, R27.reuse, RZ, 0x3c, !PT ;  /* 0x0000001b11167212 */ /* 0x088fe200078e3cff */
[----:B------:R-:W-:Y:S01]  /*3280*/  IMAD R17, R0, 0x600, R7 ;  /* 0x0000060000117824 */ /* 0x000fe200078e0207 */
[----:B------:R-:W-:-:S02]  /*3290*/  LOP3.LUT R18, R8, R27, RZ, 0x3c, !PT ;  /* 0x0000001b08127212 */ /* 0x000fc400078e3cff */
[----:B------:R-:W-:Y:S01]  /*32a0*/  LOP3.LUT R0, R23, R27, RZ, 0x3c, !PT ;  /* 0x0000001b17007212 */ /* 0x000fe200078e3cff */
[----:B------:R-:W-:Y:S01]  /*32b0*/  IMAD.IADD R23, R24, 0x1, R22 ;  /* 0x0000000118177824 */ /* 0x000fe200078e0216 */
[----:B------:R-:W-:Y:S01]  /*32c0*/  IADD3 R22, R21, R18, RZ ;  /* 0x0000001215167210 */ /* 0x000fe20007ffe0ff */
[----:B------:R-:W-:Y:S01]  /*32d0*/  IMAD R18, R20, c[0x0][0x290], RZ ;  /* 0x0000a40014127a24 */ /* 0x000fe200078e02ff */
[----:B------:R-:W-:Y:S01]  /*32e0*/  MOV R8, R16 ;  /* 0x0000001000087202 */ /* 0x000fe20000000f00 */
[----:B------:R-:W-:Y:S01]  /*32f0*/  IMAD.IADD R21, R17, 0x1, R0 ;  /* 0x0000000111157824 */ /* 0x000fe200078e0200 */
[----:B------:R-:W-:Y:S01]  /*3300*/  SHF.L.U32 R117, R22, 0x1, RZ ;  /* 0x0000000116757819 */ /* 0x000fe200000006ff */
[----:B------:R-:W-:Y:S02]  /*3310*/  IMAD R0, R19, c[0x0][0x2b0], RZ ;  /* 0x0000ac0013007a24 */ /* 0x000fe400078e02ff */
[----:B------:R-:W-:Y:S02]  /*3320*/  IMAD R16, R20, c[0x0][0x280], RZ ;  /* 0x0000a00014107a24 */ /* 0x000fe400078e02ff */
[----:B------:R-:W-:Y:S01]  /*3330*/  IMAD R17, R6, c[0x0][0x2b4], R0 ;  /* 0x0000ad0006117a24 */ /* 0x000fe200078e0200 */
[----:B------:R-:W-:Y:S01]  /*3340*/  LEA R0, R168, R112, 0x6 ;  /* 0x00000070a8007211 */ /* 0x000fe200078e30ff */
[----:B------:R-:W-:-:S02]  /*3350*/  IMAD R16, R131, c[0x0][0x284], R16 ;  /* 0x0000a10083107a24 */ /* 0x000fc400078e0210 */
[C---:B------:R-:W-:Y:S02]  /*3360*/  IMAD R6, R131.reuse, c[0x0][0x294], R18 ;  /* 0x0000a50083067a24 */ /* 0x040fe400078e0212 */
[----:B------:R-:W-:Y:S01]  /*3370*/  IMAD.WIDE.U32 R96, R131, c[0x0][0x290], R8 ;  /* 0x0000a40083607a25 */ /* 0x000fe200078e0008 */
[----:B------:R-:W-:-:S03]  /*3380*/  IADD3 R123, R16, R99, RZ ;  /* 0x00000063107b7210 */ /* 0x000fc60007ffe0ff */
[----:B------:R-:W-:Y:S01]  /*3390*/  IMAD.IADD R126, R111, 0x1, R17 ;  /* 0x000000016f7e7824 */ /* 0x000fe200078e0211 */
[----:B------:R-:W-:Y:S01]  /*33a0*/  IADD3 R119, R6, R97, RZ ;  /* 0x0000006106777210 */ /* 0x000fe20007ffe0ff */
[----:B------:R-:W-:Y:S02]  /*33b0*/  IMAD.IADD R125, R103, 0x1, R16 ;  /* 0x00000001677d7824 */ /* 0x000fe400078e0210 */
[----:B------:R-:W-:Y:S02]  /*33c0*/  IMAD.IADD R124, R101, 0x1, R6 ;  /* 0x00000001657c7824 */ /* 0x000fe400078e0206 */
[----:B------:R-:W-:Y:S02]  /*33d0*/  IMAD.SHL.U32 R118, R23, 0x2, RZ ;  /* 0x0000000217767824 */ /* 0x000fe400078e00ff */
[----:B------:R-:W-:Y:S01]  /*33e0*/  IMAD.SHL.U32 R116, R21, 0x2, RZ ;  /* 0x0000000215747824 */ /* 0x000fe200078e00ff */
[----:B------:R-:W-:Y:S06]  /*33f0*/  BAR.SYNC.DEFER_BLOCKING 0x0 ;  /* 0x0000000000007b1d */ /* 0x000fec0000010000 */
.L_x_239:
[----:B-1----:R-:W-:Y:S01]  /*3400*/  IMAD R3, R35, 0x30, R0 ;  /* 0x0000003023037824 */ /* 0x002fe200078e0200 */
[----:B------:R-:W-:Y:S01]  /*3410*/  ISETP.NE.AND P4, PT, R146, 0x1, PT ;  /* 0x000000019200780c */ /* 0x000fe20003f85270 */
[----:B------:R-:W-:Y:S01]  /*3420*/  IMAD.MOV.U32 R79, RZ, RZ, RZ ;  /* 0x000000ffff4f7224 */ /* 0x000fe200078e00ff */
[----:B------:R-:W-:Y:S04]  /*3430*/  DEPBAR.LE SB0, 0x0 ;  /* 0x000080000000791a */ /* 0x000fe80000000000 */
[----:B--2---:R-:W-:Y:S01]  /*3440*/  IMAD.IADD R4, R129, 0x1, R3 ;  /* 0x0000000181047824 */ /* 0x004fe200078e0203 */
[----:B------:R-:W-:Y:S01]  /*3450*/  ISETP.GE.AND P0, PT, R3, R2, PT ;  /* 0x000000020300720c */ /* 0x000fe20003f06270 */
[----:B------:R-:W-:Y:S01]  /*3460*/  WARPSYNC 0xffffffff ;  /* 0xffffffff00007948 */ /* 0x000fe20003800000 */
[----:B------:R-:W-:Y:S01]  /*3470*/  ISETP.GE.AND P5, PT, R145, 0x1, PT ;  /* 0x000000019100780c */ /* 0x000fe20003fa6270 */
[--C-:B------:R-:W-:Y:S01]  /*3480*/  IMAD.MOV.U32 R3, RZ, RZ, R4.reuse ;  /* 0x000000ffff037224 */ /* 0x100fe200078e0004 */
[----:B------:R-:W-:Y:S01]  /*3490*/  ISETP.GT.OR P0, PT, R0, 0x2f, P0 ;  /* 0x0000002f0000780c */ /* 0x000fe20000704670 */
[----:B------:R-:W-:Y:S01]  /*34a0*/  BSSY B1, `(.L_x_213) ;  /* 0x00003e4000017945 */ /* 0x000fe20003800000 */
[----:B---3--:R-:W-:Y:S05]  /*34b0*/  @P4 IMAD.HI.U32 R5, R4, c[0x0][0x2bc], RZ ;  /* 0x0000af0004054a27 */ /* 0x008fea00078e00ff */
[----:B------:R-:W-:Y:S06]  /*34c0*/  @P4 SHF.R.U32.HI R3, RZ, c[0x0][0x2c0], R5 ;  /* 0x0000b000ff034a19 */ /* 0x000fec0000011605 */
[C---:B------:R-:W-:Y:S04]  /*34d0*/  @!P0 IADD3 R5, P4, R3.reuse, R110, RZ ;  /* 0x0000006e03058210 */ /* 0x040fe80007f9e0ff */
[----:B------:R-:W-:Y:S01]  /*34e0*/  @!P0 LEA.HI.X.SX32 R6, R3, R126, 0x1, P4 ;  /* 0x0000007e03068211 */ /* 0x000fe200020f0eff */
[----:B------:R-:W-:Y:S01]  /*34f0*/  IMAD.MOV R3, RZ, RZ, -R3 ;  /* 0x000000ffff037224 */ /* 0x000fe200078e0a03 */
[----:B------:R-:W-:Y:S03]  /*3500*/  @!P0 LEA R8, P4, R5, c[0x0][0x2a0], 0x2 ;  /* 0x0000a80005088a11 */ /* 0x000fe600078810ff */
[----:B------:R-:W-:Y:S01]  /*3510*/  IMAD R80, R3, c[0x0][0x2b8], R4 ;  /* 0x0000ae0003507a24 */ /* 0x000fe200078e0204 */
[----:B------:R-:W-:Y:S03]  /*3520*/  @!P0 LEA.HI.X R9, R5, c[0x0][0x2a4], R6, 0x2, P4 ;  /* 0x0000a90005098a11 */ /* 0x000fe600020f1406 */
[C---:B------:R-:W-:Y:S01]  /*3530*/  IMAD.WIDE.U32 R4, R80.reuse, c[0x0][0x1e0], RZ ;  /* 0x0000780050047a25 */ /* 0x040fe200078e00ff */
[----:B------:R-:W-:Y:S01]  /*3540*/  SHF.R.S32.HI R81, RZ, 0x1f, R80 ;  /* 0x0000001fff517819 */ /* 0x000fe20000011450 */
[----:B------:R-:W2:Y:S04]  /*3550*/  @!P0 LDG.E R79, [R8.64] ;  /* 0x00000008084f8981 */ /* 0x000ea8000c1e1900 */
[----:B------:R-:W-:Y:S01]  /*3560*/  IMAD R3, R81, c[0x0][0x1e0], RZ ;  /* 0x0000780051037a24 */ /* 0x000fe200078e02ff */
[----:B------:R-:W-:Y:S03]  /*3570*/  BAR.SYNC.DEFER_BLOCKING 0x0 ;  /* 0x0000000000007b1d */ /* 0x000fe60000010000 */
[----:B------:R-:W-:Y:S04]  /*3580*/  IMAD R3, R80, c[0x0][0x1e4], R3 ;  /* 0x0000790050037a24 */ /* 0x000fe800078e0203 */
[----:B------:R-:W-:Y:S01]  /*3590*/  IMAD.IADD R5, R5, 0x1, R3 ;  /* 0x0000000105057824 */ /* 0x000fe200078e0203 */
[----:B--2---:R-:W-:Y:S03]  /*35a0*/  SHF.R.S32.HI R82, RZ, 0x1f, R79 ;  /* 0x0000001fff527819 */ /* 0x004fe6000001144f */
[C---:B------:R-:W-:Y:S04]  /*35b0*/  IMAD.WIDE.U32 R4, R79.reuse, c[0x0][0x1f0], R4 ;  /* 0x00007c004f047a25 */ /* 0x040fe800078e0004 */
[----:B------:R-:W-:Y:S01]  /*35c0*/  IMAD R6, R82, c[0x0][0x1f0], RZ ;  /* 0x00007c0052067a24 */ /* 0x000fe200078e02ff */
[----:B------:R-:W-:Y:S03]  /*35d0*/  IADD3 R3, P0, R108, R4, RZ ;  /* 0x000000046c037210 */ /* 0x000fe60007f1e0ff */
[----:B------:R-:W-:Y:S05]  /*35e0*/  IMAD R6, R79, c[0x0][0x1f4], R6 ;  /* 0x00007d004f067a24 */ /* 0x000fea00078e0206 */
[----:B------:R-:W-:Y:S02]  /*35f0*/  IADD3.X R4, R128, R5, R6, P0, !PT ;  /* 0x0000000580047210 */ /* 0x000fe400007fe406 */
[C---:B------:R-:W-:Y:S04]  /*3600*/  LEA R31, P0, R3.reuse, c[0x0][0x1c8], 0x1 ;  /* 0x00007200031f7a11 */ /* 0x040fe800078008ff */
[----:B------:R-:W-:Y:S01]  /*3610*/  LEA.HI.X R28, R3, c[0x0][0x1cc], R4, 0x1, P0 ;  /* 0x00007300031c7a11 */ /* 0x000fe200000f0c04 */
[----:B----4-:R-:W-:-:S05]  /*3620*/  @!P5 BRA `(.L_x_214) ;  /* 0x000039e00000d947 */ /* 0x010fca0003800000 */
[-C--:B------:R-:W-:Y:S01]  /*3630*/  IMAD R6, R140, R35.reuse, RZ ;  /* 0x000000238c067224 */ /* 0x080fe200078e02ff */
[----:B------:R-:W-:Y:S01]  /*3640*/  ISETP.NE.AND P0, PT, RZ, UR5, PT ;  /* 0x00000005ff007c0c */ /* 0x000fe2000bf05270 */
[-C--:B------:R-:W-:Y:S01]  /*3650*/  IMAD R5, R141, R35.reuse, RZ ;  /* 0x000000238d057224 */ /* 0x080fe200078e02ff */
[----:B------:R-:W-:Y:S01]  /*3660*/  SHF.R.S32.HI R4, RZ, 0x1f, R35 ;  /* 0x0000001fff047819 */ /* 0x000fe20000011423 */
[----:B------:R-:W-:Y:S02]  /*3670*/  IMAD R3, R35, -0x30, R2 ;  /* 0xffffffd023037824 */ /* 0x000fe400078e0202 */
[-C--:B------:R-:W-:Y:S03]  /*3680*/  IMAD.WIDE.U32 R22, R134, R35.reuse, RZ ;  /* 0x0000002386167225 */ /* 0x080fe600078e00ff */
[----:B------:R-:W-:Y:S01]  /*3690*/  IMNMX R78, R3, 0x30, PT ;  /* 0x00000030034e7817 */ /* 0x000fe20003800200 */
[C---:B------:R-:W-:Y:S02]  /*36a0*/  IMAD R6, R4.reuse, R134, R6 ;  /* 0x0000008604067224 */ /* 0x040fe400078e0206 */
[----:B------:R-:W-:Y:S02]  /*36b0*/  IMAD R5, R4, R132, R5 ;  /* 0x0000008404057224 */ /* 0x000fe400078e0205 */
[----:B------:R-:W-:Y:S01]  /*36c0*/  IMAD.WIDE.U32 R50, R132, R35, RZ ;  /* 0x0000002384327225 */ /* 0x000fe200078e00ff */
[----:B------:R-:W-:Y:S04]  /*36d0*/  IADD3 R6, R23, R6, RZ ;  /* 0x0000000617067210 */ /* 0x000fe80007ffe0ff */
[----:B------:R-:W-:Y:S01]  /*36e0*/  IADD3 R34, R51, R5, RZ ;  /* 0x0000000533227210 */ /* 0x000fe20007ffe0ff */
[----:B------:R-:W-:-:S05]  /*36f0*/  @!P0 BRA `(.L_x_215) ;  /* 0x00001c9000008947 */ /* 0x000fca0003800000 */
[----:B------:R-:W-:Y:S01]  /*3700*/  ISETP.GE.AND P4, PT, R112, R78, PT ;  /* 0x0000004e7000720c */ /* 0x000fe20003f86270 */
[----:B------:R-:W-:Y:S01]  /*3710*/  BSSY B0, `(.L_x_216) ;  /* 0x000003a000007945 */ /* 0x000fe20003800000 */
        /* <DEDUP_REMOVED lines=12> */
[----:B------:R-:W-:-:S05]  /*37e0*/  @P4 BRA `(.L_x_217) ;  /* 0x000002c000004947 */ /* 0x000fca0003800000 */
[----:B------:R-:W-:Y:S01]  /*37f0*/  IADD3 R3, P0, R102, R22, RZ ;  /* 0x0000001666037210 */ /* 0x000fe20007f1e0ff */
[----:B------:R-:W-:Y:S01]  /*3800*/  CS2R R32, SRZ ;  /* 0x0000000000207805 */ /* 0x000fe2000001ff00 */
[----:B------:R-:W-:Y:S01]  /*3810*/  CS2R R40, SRZ ;  /* 0x0000000000287805 */ /* 0x000fe2000001ff00 */
[----:B------:R-:W-:Y:S01]  /*3820*/  CS2R R8, SRZ ;  /* 0x0000000000087805 */ /* 0x000fe2000001ff00 */
[----:B------:R-:W-:Y:S01]  /*3830*/  CS2R R42, SRZ ;  /* 0x00000000002a7805 */ /* 0x000fe2000001ff00 */
[----:B------:R-:W-:Y:S01]  /*3840*/  IMAD.X R5, R6, 0x1, R125, P0 ;  /* 0x0000000106057824 */ /* 0x000fe200000e067d */
[----:B------:R-:W-:Y:S01]  /*3850*/  IADD3 R4, P0, R100, R50, RZ ;  /* 0x0000003264047210 */ /* 0x000fe20007f1e0ff */
[----:B------:R-:W-:Y:S01]  /*3860*/  CS2R R16, SRZ ;  /* 0x0000000000107805 */ /* 0x000fe2000001ff00 */
[----:B------:R-:W-:Y:S01]  /*3870*/  CS2R R44, SRZ ;  /* 0x00000000002c7805 */ /* 0x000fe2000001ff00 */
[----:B------:R-:W-:Y:S01]  /*3880*/  CS2R R18, SRZ ;  /* 0x0000000000127805 */ /* 0x000fe2000001ff00 */
[----:B------:R-:W-:Y:S01]  /*3890*/  CS2R R46, SRZ ;  /* 0x00000000002e7805 */ /* 0x000fe2000001ff00 */
[----:B------:R-:W-:Y:S01]  /*38a0*/  IMAD.X R6, R34, 0x1, R124, P0 ;  /* 0x0000000122067824 */ /* 0x000fe200000e067c */
[C---:B------:R-:W-:Y:S01]  /*38b0*/  LEA R12, P0, R3.reuse, c[0x0][0x270], 0x1 ;  /* 0x00009c00030c7a11 */ /* 0x040fe200078008ff */
[----:B------:R-:W-:Y:S01]  /*38c0*/  CS2R R20, SRZ ;  /* 0x0000000000147805 */ /* 0x000fe2000001ff00 */
[----:B------:R-:W-:Y:S01]  /*38d0*/  CS2R R48, SRZ ;  /* 0x0000000000307805 */ /* 0x000fe2000001ff00 */
[----:B------:R-:W-:Y:S01]  /*38e0*/  CS2R R24, SRZ ;  /* 0x0000000000187805 */ /* 0x000fe2000001ff00 */
[----:B------:R-:W-:Y:S02]  /*38f0*/  LEA.HI.X R13, R3, c[0x0][0x274], R5, 0x1, P0 ;  /* 0x00009d00030d7a11 */ /* 0x000fe400000f0c05 */
[C---:B------:R-:W-:Y:S04]  /*3900*/  LEA R10, P0, R4.reuse, c[0x0][0x288], 0x1 ;  /* 0x0000a200040a7a11 */ /* 0x040fe800078008ff */
[----:B------:R-:W-:Y:S02]  /*3910*/  LEA.HI.X R11, R4, c[0x0][0x28c], R6, 0x1, P0 ;  /* 0x0000a300040b7a11 */ /* 0x000fe400000f0c06 */
[----:B------:R-:W-:Y:S01]  /*3920*/  ISETP.GE.AND P0, PT, R114, c[0x0][0x27c], PT ;  /* 0x00009f0072007a0c */ /* 0x000fe20003f06270 */
[----:B------:R-:W-:Y:S11]  /*3930*/  CS2R R4, SRZ ;  /* 0x0000000000047805 */ /* 0x000ff6000001ff00 */
[----:B------:R-:W-:Y:S01]  /*3940*/  @!UPT UIADD3 URZ, URZ, URZ, URZ ;  /* 0x0000003f3f3ff290 */ /* 0x000fe2000fffe03f */
[----:B------:R1:W5:Y:S04]  /*3950*/  @!P0 LDG.E.64 R32, [R12.64] ;  /* 0x000000080c208981 */ /* 0x000368000c1e1b00 */
[----:B------:R1:W5:Y:S01]  /*3960*/  @!P0 LDG.E.64 R4, [R10.64] ;  /* 0x000000080a048981 */ /* 0x000362000c1e1b00 */
[----:B------:R-:W-:Y:S11]  /*3970*/  ISETP.GE.AND P0, PT, R167, c[0x0][0x27c], PT ;  /* 0x00009f00a7007a0c */ /* 0x000ff60003f06270 */
[----:B------:R-:W-:Y:S02]  /*3980*/  @!UPT UIADD3 URZ, URZ, URZ, URZ ;  /* 0x0000003f3f3ff290 */ /* 0x000fe4000fffe03f */
[----:B------:R1:W5:Y:S04]  /*3990*/  @!P0 LDG.E.64 R40, [R12.64+0x10] ;  /* 0x000010080c288981 */ /* 0x000368000c1e1b00 */
[----:B------:R1:W5:Y:S01]  /*39a0*/  @!P0 LDG.E.64 R8, [R10.64+0x10] ;  /* 0x000010080a088981 */ /* 0x000362000c1e1b00 */
        /* <DEDUP_REMOVED lines=15> */
[----:B------:R1:W5:Y:S02]  /*3aa0*/  @!P0 LDG.E.64 R24, [R10.64+0x50] ;  /* 0x000050080a188981 */ /* 0x000364000c1e1b00 */
.L_x_217:
[----:B------:R-:W-:Y:S05]  /*3ab0*/  BSYNC B0 ;  /* 0x0000000000007941 */ /* 0x000fea0003800000 */
.L_x_216:
[----:B------:R2:W3:Y:S04]  /*3ac0*/  SHFL.IDX PT, R55, R28, RZ, 0x1e1f ;  /* 0x001e1fff1c377589 */ /* 0x0004e800000e0000 */
[----:B------:R2:W4:Y:S01]  /*3ad0*/  SHFL.IDX PT, R54, R31, RZ, 0x1e1f ;  /* 0x001e1fff1f367589 */ /* 0x00052200000e0000 */
[----:B------:R-:W-:-:S05]  /*3ae0*/  @P4 BRA `(.L_x_218) ;  /* 0x000037f000004947 */ /* 0x000fca0003800000 */
[----:B-----5:R-:W-:Y:S01]  /*3af0*/  MOV R3, R47 ;  /* 0x0000002f00037202 */ /* 0x020fe20000000f00 */
[----:B-1----:R-:W-:Y:S01]  /*3b00*/  IMAD.MOV.U32 R11, RZ, RZ, R48 ;  /* 0x000000ffff0b7224 */ /* 0x002fe200078e0030 */
[----:B------:R-:W-:Y:S01]  /*3b10*/  ISETP.GE.AND P0, PT, R104, c[0x0][0x1d4], PT ;  /* 0x0000750068007a0c */ /* 0x000fe20003f06270 */
[----:B------:R-:W-:Y:S01]  /*3b20*/  IMAD.MOV.U32 R10, RZ, RZ, R49 ;  /* 0x000000ffff0a7224 */ /* 0x000fe200078e0031 */
[----:B------:R-:W-:Y:S01]  /*3b30*/  BSSY B0, `(.L_x_219) ;  /* 0x0000056000007945 */ /* 0x000fe20003800000 */
[----:B------:R-:W-:Y:S03]  /*3b40*/  IMAD.MOV.U32 R6, RZ, RZ, R46 ;  /* 0x000000ffff067224 */ /* 0x000fe600078e002e */
[----:B------:R-:W-:Y:S01]  /*3b50*/  PRMT R53, R11, 0x5410, R10 ;  /* 0x000054100b357816 */ /* 0x000fe2000000000a */
[----:B------:R-:W-:Y:S01]  /*3b60*/  IMAD.MOV.U32 R11, RZ, RZ, R44 ;  /* 0x000000ffff0b7224 */ /* 0x000fe200078e002c */
[----:B------:R-:W-:Y:S01]  /*3b70*/  PRMT R52, R6, 0x5410, R3 ;  /* 0x0000541006347816 */ /* 0x000fe20000000003 */
[----:B------:R-:W-:Y:S01]  /*3b80*/  IMAD.MOV.U32 R10, RZ, RZ, R45 ;  /* 0x000000ffff0a7224 */ /* 0x000fe200078e002d */
[----:B------:R-:W-:Y:S01]  /*3b90*/  MOV R6, R42 ;  /* 0x0000002a00067202 */ /* 0x000fe20000000f00 */
        /* <DEDUP_REMOVED lines=9> */
[----:B--2---:R-:W-:Y:S01]  /*3c30*/  PRMT R31, R6, 0x5410, R3 ;  /* 0x00005410061f7816 */ /* 0x004fe20000000003 */
[----:B------:R-:W-:Y:S01]  /*3c40*/  IMAD.MOV.U32 R6, RZ, RZ, R18 ;  /* 0x000000ffff067224 */ /* 0x000fe200078e0012 */
[----:B------:R-:W-:Y:S02]  /*3c50*/  MOV R11, R20 ;  /* 0x00000014000b7202 */ /* 0x000fe40000000f00 */
[----:B------:R-:W-:Y:S02]  /*3c60*/  MOV R3, R19 ;  /* 0x0000001300037202 */ /* 0x000fe40000000f00 */
[----:B------:R-:W-:Y:S01]  /*3c70*/  PRMT R28, R11, 0x5410, R10 ;  /* 0x000054100b1c7816 */ /* 0x000fe2000000000a */
[----:B------:R-:W-:Y:S01]  /*3c80*/  IMAD.MOV.U32 R11, RZ, RZ, R16 ;  /* 0x000000ffff0b7224 */ /* 0x000fe200078e0010 */
[----:B------:R-:W-:Y:S01]  /*3c90*/  PRMT R27, R6, 0x5410, R3 ;  /* 0x00005410061b7816 */ /* 0x000fe20000000003 */
[----:B------:R-:W-:Y:S01]  /*3ca0*/  IMAD.MOV.U32 R10, RZ, RZ, R17 ;  /* 0x000000ffff0a7224 */ /* 0x000fe200078e0011 */
[----:B------:R-:W-:Y:S01]  /*3cb0*/  MOV R6, R8 ;  /* 0x0000000800067202 */ /* 0x000fe20000000f00 */
[----:B------:R-:W-:Y:S03]  /*3cc0*/  IMAD.MOV.U32 R3, RZ, RZ, R9 ;  /* 0x000000ffff037224 */ /* 0x000fe600078e0009 */
[----:B------:R-:W-:Y:S02]  /*3cd0*/  PRMT R26, R11, 0x5410, R10 ;  /* 0x000054100b1a7816 */ /* 0x000fe4000000000a */
[----:B------:R-:W-:Y:S01]  /*3ce0*/  PRMT R23, R6, 0x5410, R3 ;  /* 0x0000541006177816 */ /* 0x000fe20000000003 */
[----:B------:R-:W-:-:S05]  /*3cf0*/  @P0 BRA `(.L_x_220) ;  /* 0x0000039000000947 */ /* 0x000fca0003800000 */
[C---:B----4-:R-:W-:Y:S01]  /*3d00*/  LEA R56, P0, R104.reuse, R54, 0x1 ;  /* 0x0000003668387211 */ /* 0x050fe200078008ff */
[----:B------:R-:W1:Y:S01]  /*3d10*/  LDS.128 R12, [R244+0x2400] ;  /* 0x00240000f40c7984 */ /* 0x000e620000000c00 */
[----:B------:R-:W-:Y:S01]  /*3d20*/  MOV R6, R4 ;  /* 0x0000000400067202 */ /* 0x000fe20000000f00 */
[----:B------:R-:W-:Y:S01]  /*3d30*/  IMAD.MOV.U32 R34, RZ, RZ, R32 ;  /* 0x000000ffff227224 */ /* 0x000fe200078e0020 */
[----:B---3--:R-:W-:Y:S02]  /*3d40*/  LEA.HI.X R57, R104, R55, R105, 0x1, P0 ;  /* 0x0000003768397211 */ /* 0x008fe400000f0c69 */
[----:B------:R-:W-:Y:S02]  /*3d50*/  ISETP.GE.AND P0, PT, R114, c[0x0][0x27c], PT ;  /* 0x00009f0072007a0c */ /* 0x000fe40003f06270 */
[----:B------:R-:W-:Y:S02]  /*3d60*/  MOV R22, R5 ;  /* 0x0000000500167202 */ /* 0x000fe40000000f00 */
[----:B------:R-:W-:Y:S09]  /*3d70*/  MOV R37, R33 ;  /* 0x0000002100257202 */ /* 0x000ff20000000f00 */
[--C-:B------:R-:W-:Y:S01]  /*3d80*/  @!P0 SHF.R.U64 R10, R4, 0x10, R5.reuse ;  /* 0x00000010040a8819 */ /* 0x100fe20000001205 */
[----:B------:R-:W-:Y:S01]  /*3d90*/  @!P0 HADD2.F32 R6, -RZ, R6.H0_H0 ;  /* 0x20000006ff068230 */ /* 0x000fe20000004100 */
[----:B------:R-:W-:Y:S01]  /*3da0*/  @!P0 SHF.R.U32.HI R11, RZ, 0x10, R5 ;  /* 0x00000010ff0b8819 */ /* 0x000fe20000011605 */
[----:B------:R-:W-:Y:S01]  /*3db0*/  @!P0 HADD2.F32 R22, -RZ, R22.H0_H0 ;  /* 0x20000016ff168230 */ /* 0x000fe20000004100 */
[--C-:B------:R-:W-:Y:S01]  /*3dc0*/  @!P0 SHF.R.U64 R36, R32, 0x10, R33.reuse ;  /* 0x0000001020248819 */ /* 0x100fe20000001221 */
[----:B------:R-:W-:Y:S01]  /*3dd0*/  @!P0 HADD2.F32 R10, -RZ, R10.H0_H0 ;  /* 0x2000000aff0a8230 */ /* 0x000fe20000004100 */
[----:B------:R-:W-:Y:S01]  /*3de0*/  @!P0 SHF.R.U32.HI R38, RZ, 0x10, R33 ;  /* 0x00000010ff268819 */ /* 0x000fe20000011621 */
[----:B------:R-:W-:Y:S02]  /*3df0*/  @!P0 HADD2.F32 R33, -RZ, R34.H0_H0 ;  /* 0x20000022ff218230 */ /* 0x000fe40000004100 */
[----:B------:R-:W-:Y:S02]  /*3e00*/  @!P0 HADD2.F32 R36, -RZ, R36.H0_H0 ;  /* 0x20000024ff248230 */ /* 0x000fe40000004100 */
[----:B------:R-:W-:Y:S02]  /*3e10*/  @!P0 HADD2.F32 R11, -RZ, R11.H0_H0 ;  /* 0x2000000bff0b8230 */ /* 0x000fe40000004100 */
[----:B------:R-:W-:Y:S01]  /*3e20*/  @!P0 HADD2.F32 R38, -RZ, R38.H0_H0 ;  /* 0x20000026ff268230 */ /* 0x000fe20000004100 */
[----:B-1----:R-:W-:Y:S02]  /*3e30*/  @!P0 MOV R3, R12 ;  /* 0x0000000c00038202 */ /* 0x002fe40000000f00 */
[----:B------:R-:W-:Y:S03]  /*3e40*/  @!P0 MOV R5, R13 ;  /* 0x0000000d00058202 */ /* 0x000fe60000000f00 */
[--C-:B------:R-:W-:Y:S02]  /*3e50*/  @!P0 HADD2.F32 R32, -RZ, R3.reuse.H1_H1 ;  /* 0x30000003ff208230 */ /* 0x100fe40000004100 */
[----:B------:R-:W-:Y:S02]  /*3e60*/  @!P0 HADD2.F32 R4, -RZ, R3.H0_H0 ;  /* 0x20000003ff048230 */ /* 0x000fe40000004100 */
[--C-:B------:R-:W-:Y:S01]  /*3e70*/  @!P0 HADD2.F32 R34, -RZ, R5.reuse.H1_H1 ;  /* 0x30000005ff228230 */ /* 0x100fe20000004100 */
[-C--:B------:R-:W-:Y:S01]  /*3e80*/  @!P0 FMUL.FTZ R58, R32, R6.reuse ;  /* 0x00000006203a8220 */ /* 0x080fe20000410000 */
[----:B------:R-:W-:Y:S01]  /*3e90*/  @!P0 HADD2.F32 R5, -RZ, R5.H0_H0 ;  /* 0x20000005ff058230 */ /* 0x000fe20000004100 */
[C---:B------:R-:W-:Y:S02]  /*3ea0*/  @!P0 FMUL.FTZ R3, R4.reuse, R6 ;  /* 0x0000000604038220 */ /* 0x040fe40000410000 */
[----:B------:R-:W-:Y:S02]  /*3eb0*/  @!P0 FFMA.FTZ R61, R4, R33, -R58 ;  /* 0x00000021043d8223 */ /* 0x000fe4000001083a */
[-C--:B------:R-:W-:Y:S02]  /*3ec0*/  @!P0 FMUL.FTZ R58, R34, R10.reuse ;  /* 0x0000000a223a8220 */ /* 0x080fe40000410000 */
[----:B------:R-:W-:Y:S02]  /*3ed0*/  @!P0 IMAD.MOV.U32 R6, RZ, RZ, R14 ;  /* 0x000000ffff068224 */ /* 0x000fe400078e000e */
[C---:B------:R-:W-:Y:S02]  /*3ee0*/  @!P0 FMUL.FTZ R4, R5.reuse, R10 ;  /* 0x0000000a05048220 */ /* 0x040fe40000410000 */
[-C--:B------:R-:W-:Y:S01]  /*3ef0*/  @!P0 FFMA.FTZ R60, R5, R36.reuse, -R58 ;  /* 0x00000024053c8223 */ /* 0x080fe2000001083a */
[----:B------:R-:W-:Y:S01]  /*3f00*/  @!P0 MOV R5, R15 ;  /* 0x0000000f00058202 */ /* 0x000fe20000000f00 */
[----:B------:R-:W-:Y:S01]  /*3f10*/  @!P0 FFMA.FTZ R3, R32, R33, R3 ;  /* 0x0000002120038223 */ /* 0x000fe20000010003 */
[--C-:B------:R-:W-:Y:S01]  /*3f20*/  @!P0 HADD2.F32 R32, -RZ, R6.reuse.H1_H1 ;  /* 0x30000006ff208230 */ /* 0x100fe20000004100 */
[----:B------:R-:W-:Y:S01]  /*3f30*/  @!P0 FFMA.FTZ R4, R34, R36, R4 ;  /* 0x0000002422048223 */ /* 0x000fe20000010004 */
[----:B------:R-:W-:Y:S02]  /*3f40*/  @!P0 HADD2.F32 R6, -RZ, R6.H0_H0 ;  /* 0x20000006ff068230 */ /* 0x000fe40000004100 */
[----:B------:R-:W-:Y:S01]  /*3f50*/  @!P0 HADD2.F32 R10, -RZ, R5.H0_H0 ;  /* 0x20000005ff0a8230 */ /* 0x000fe20000004100 */
[----:B------:R-:W-:Y:S01]  /*3f60*/  @!P0 FMUL.FTZ R59, R32, R22 ;  /* 0x00000016203b8220 */ /* 0x000fe20000410000 */
[----:B------:R-:W-:Y:S01]  /*3f70*/  @!P0 HADD2.F32 R33, -RZ, R37.H0_H0 ;  /* 0x20000025ff218230 */ /* 0x000fe20000004100 */
[----:B------:R-:W-:Y:S01]  /*3f80*/  @!P0 F2FP.PACK_AB R4, R4, R60 ;  /* 0x0000003c0404823e */ /* 0x000fe200000000ff */
[----:B------:R-:W-:Y:S01]  /*3f90*/  @!P0 HADD2.F32 R37, -RZ, R5.H1_H1 ;  /* 0x30000005ff258230 */ /* 0x000fe20000004100 */
[C---:B------:R-:W-:Y:S02]  /*3fa0*/  @!P0 FMUL.FTZ R5, R6.reuse, R22 ;  /* 0x0000001606058220 */ /* 0x040fe40000410000 */
[----:B------:R-:W-:Y:S02]  /*3fb0*/  @!P0 FFMA.FTZ R59, R6, R33, -R59 ;  /* 0x00000021063b8223 */ /* 0x000fe4000001083b */
[-C--:B------:R-:W-:Y:S02]  /*3fc0*/  @!P0 FMUL.FTZ R6, R10, R11.reuse ;  /* 0x0000000b0a068220 */ /* 0x080fe40000410000 */
[----:B------:R-:W-:Y:S02]  /*3fd0*/  @!P0 FMUL.FTZ R58, R37, R11 ;  /* 0x0000000b253a8220 */ /* 0x000fe40000410000 */
[----:B------:R-:W-:Y:S02]  /*3fe0*/  @!P0 FFMA.FTZ R5, R32, R33, R5 ;  /* 0x0000002120058223 */ /* 0x000fe40000010005 */
[-C--:B------:R-:W-:Y:S01]  /*3ff0*/  @!P0 FFMA.FTZ R58, R10, R38.reuse, -R58 ;  /* 0x000000260a3a8223 */ /* 0x080fe2000001083a */
[----:B------:R-:W-:Y:S01]  /*4000*/  @!P0 F2FP.PACK_AB R10, R3, R61 ;  /* 0x0000003d030a823e */ /* 0x000fe200000000ff */
[----:B------:R-:W-:Y:S01]  /*4010*/  @!P0 FFMA.FTZ R6, R37, R38, R6 ;  /* 0x0000002625068223 */ /* 0x000fe20000010006 */
[----:B------:R-:W-:Y:S01]  /*4020*/  @!P0 F2FP.PACK_AB R5, R5, R59 ;  /* 0x0000003b0505823e */ /* 0x000fe200000000ff */
[----:B------:R-:W-:Y:S01]  /*4030*/  @!P0 IMAD.MOV.U32 R13, RZ, RZ, R4 ;  /* 0x000000ffff0d8224 */ /* 0x000fe200078e0004 */
[----:B------:R-:W-:Y:S02]  /*4040*/  @!P0 MOV R12, R10 ;  /* 0x0000000a000c8202 */ /* 0x000fe40000000f00 */
[----:B------:R-:W-:Y:S02]  /*4050*/  @!P0 F2FP.PACK_AB R3, R6, R58 ;  /* 0x0000003a0603823e */ /* 0x000fe400000000ff */
[----:B------:R-:W-:Y:S02]  /*4060*/  @!P0 MOV R14, R5 ;  /* 0x00000005000e8202 */ /* 0x000fe40000000f00 */
[----:B------:R-:W-:Y:S05]  /*4070*/  @!P0 MOV R15, R3 ;  /* 0x00000003000f8202 */ /* 0x000fea0000000f00 */
[----:B------:R1:W-:Y:S02]  /*4080*/  ST.E.128 [R56.64], R12 ;  /* 0x0000000c38007985 */ /* 0x0003e4000c101d08 */
.L_x_220:
[----:B------:R-:W-:Y:S05]  /*4090*/  BSYNC B0 ;  /* 0x0000000000007941 */ /* 0x000fea0003800000 */
.L_x_219:
[----:B------:R-:W-:Y:S01]  /*40a0*/  ISETP.GE.AND P0, PT, R30, c[0x0][0x1d4], PT ;  /* 0x000075001e007a0c */ /* 0x000fe20003f06270 */
[----:B------:R-:W-:Y:S01]  /*40b0*/  @!UPT UIADD3 URZ, URZ, URZ, URZ ;  /* 0x0000003f3f3ff290 */ /* 0x000fe2000fffe03f */
[----:B------:R-:W-:Y:S11]  /*40c0*/  BSSY B0, `(.L_x_221) ;  /* 0x000003a000007945 */ /* 0x000ff60003800000 */
[----:B------:R-:W-:-:S05]  /*40d0*/  @P0 BRA `(.L_x_222) ;  /* 0x0000038000000947 */ /* 0x000fca0003800000 */
[----:B------:R-:W2:Y:S04]  /*40e0*/  LDL R3, [R1+0x8] ;  /* 0x0000080001037983 */ /* 0x000ea80000100800 */
[----:B-1----:R-:W1:Y:S01]  /*40f0*/  LDS.128 R12, [R245+0x2400] ;  /* 0x00240000f50c7984 */ /* 0x002e620000000c00 */
[----:B--2---:R-:W-:Y:S04]  /*4100*/  SHF.L.U32 R3, R3, 0x3, RZ ;  /* 0x0000000303037819 */ /* 0x004fe800000006ff */
[C---:B----4-:R-:W-:Y:S04]  /*4110*/  LEA R36, P0, R3.reuse, R54, 0x1 ;  /* 0x0000003603247211 */ /* 0x050fe800078008ff */
[----:B---3--:R-:W-:Y:S02]  /*4120*/  LEA.HI.X.SX32 R37, R3, R55, 0x1, P0 ;  /* 0x0000003703257211 */ /* 0x008fe400000f0eff */
[----:B------:R-:W-:Y:S11]  /*4130*/  ISETP.GE.AND P0, PT, R167, c[0x0][0x27c], PT ;  /* 0x00009f00a7007a0c */ /* 0x000ff60003f06270 */
[----:B------:R-:W-:Y:S02]  /*4140*/  @!UPT UIADD3 URZ, URZ, URZ, URZ ;  /* 0x0000003f3f3ff290 */ /* 0x000fe4000fffe03f */
[----:B-1----:R-:W-:Y:S01]  /*4150*/  @!P0 MOV R4, R12 ;  /* 0x0000000c00048202 */ /* 0x002fe20000000f00 */
[----:B------:R-:W-:Y:S01]  /*4160*/  @!P0 HADD2.F32 R3, -RZ, R23.H0_H0 ;  /* 0x20000017ff038230 */ /* 0x000fe20000004100 */
[----:B------:R-:W-:Y:S01]  /*4170*/  @!P0 MOV R5, R13 ;  /* 0x0000000d00058202 */ /* 0x000fe20000000f00 */
[----:B------:R-:W-:Y:S01]  /*4180*/  @!P0 HADD2.F32 R10, -RZ, R39.H0_H0 ;  /* 0x20000027ff0a8230 */ /* 0x000fe20000004100 */
[----:B------:R-:W-:Y:S01]  /*4190*/  @!P0 SHF.R.U64 R6, R8, 0x10, R9 ;  /* 0x0000001008068819 */ /* 0x000fe20000001209 */
[--C-:B------:R-:W-:Y:S01]  /*41a0*/  @!P0 HADD2.F32 R8, -RZ, R4.reuse.H1_H1 ;  /* 0x30000004ff088230 */ /* 0x100fe20000004100 */
[--C-:B------:R-:W-:Y:S01]  /*41b0*/  @!P0 SHF.R.U64 R22, R40, 0x10, R41.reuse ;  /* 0x0000001028168819 */ /* 0x100fe20000001229 */
[----:B------:R-:W-:Y:S01]  /*41c0*/  @!P0 HADD2.F32 R4, -RZ, R4.H0_H0 ;  /* 0x20000004ff048230 */ /* 0x000fe20000004100 */
[----:B------:R-:W-:Y:S01]  /*41d0*/  @!P0 SHF.R.U32.HI R34, RZ, 0x10, R41 ;  /* 0x00000010ff228819 */ /* 0x000fe20000011629 */
[----:B------:R-:W-:Y:S01]  /*41e0*/  @!P0 HADD2.F32 R6, -RZ, R6.H0_H0 ;  /* 0x20000006ff068230 */ /* 0x000fe20000004100 */
[-C--:B------:R-:W-:Y:S01]  /*41f0*/  @!P0 FMUL.FTZ R32, R8, R3.reuse ;  /* 0x0000000308208220 */ /* 0x080fe20000410000 */
[--C-:B------:R-:W-:Y:S01]  /*4200*/  @!P0 HADD2.F32 R11, -RZ, R5.reuse.H1_H1 ;  /* 0x30000005ff0b8230 */ /* 0x100fe20000004100 */
[C---:B------:R-:W-:Y:S01]  /*4210*/  @!P0 FMUL.FTZ R3, R4.reuse, R3 ;  /* 0x0000000304038220 */ /* 0x040fe20000410000 */
[----:B------:R-:W-:Y:S01]  /*4220*/  @!P0 HADD2.F32 R5, -RZ, R5.H0_H0 ;  /* 0x20000005ff058230 */ /* 0x000fe20000004100 */
[-C--:B------:R-:W-:Y:S01]  /*4230*/  @!P0 FFMA.FTZ R41, R4, R10.reuse, -R32 ;  /* 0x0000000a04298223 */ /* 0x080fe20000010820 */
[----:B------:R-:W-:Y:S01]  /*4240*/  @!P0 HADD2.F32 R22, -RZ, R22.H0_H0 ;  /* 0x20000016ff168230 */ /* 0x000fe20000004100 */
[----:B------:R-:W-:Y:S01]  /*4250*/  @!P0 FFMA.FTZ R3, R8, R10, R3 ;  /* 0x0000000a08038223 */ /* 0x000fe20000010003 */
[----:B------:R-:W-:Y:S01]  /*4260*/  @!P0 HADD2.F32 R34, -RZ, R34.H0_H0 ;  /* 0x20000022ff228230 */ /* 0x000fe20000004100 */
[----:B------:R-:W-:Y:S01]  /*4270*/  @!P0 IMAD.MOV.U32 R8, RZ, RZ, R14 ;  /* 0x000000ffff088224 */ /* 0x000fe200078e000e */
[----:B------:R-:W-:Y:S01]  /*4280*/  @!P0 SHF.R.U32.HI R9, RZ, 0x10, R9 ;  /* 0x00000010ff098819 */ /* 0x000fe20000011609 */
[-C--:B------:R-:W-:Y:S02]  /*4290*/  @!P0 FMUL.FTZ R32, R11, R6.reuse ;  /* 0x000000060b208220 */ /* 0x080fe40000410000 */
[C---:B------:R-:W-:Y:S01]  /*42a0*/  @!P0 FMUL.FTZ R4, R5.reuse, R6 ;  /* 0x0000000605048220 */ /* 0x040fe20000410000 */
[----:B------:R-:W-:Y:S01]  /*42b0*/  @!P0 MOV R6, R15 ;  /* 0x0000000f00068202 */ /* 0x000fe20000000f00 */
[-C--:B------:R-:W-:Y:S01]  /*42c0*/  @!P0 FFMA.FTZ R40, R5, R22.reuse, -R32 ;  /* 0x0000001605288223 */ /* 0x080fe20000010820 */
[----:B------:R-:W-:Y:S01]  /*42d0*/  @!P0 HADD2.F32 R5, -RZ, R23.H1_H1 ;  /* 0x30000017ff058230 */ /* 0x000fe20000004100 */
[----:B------:R-:W-:Y:S01]  /*42e0*/  @!P0 FFMA.FTZ R4, R11, R22, R4 ;  /* 0x000000160b048223 */ /* 0x000fe20000010004 */
[--C-:B------:R-:W-:Y:S02]  /*42f0*/  @!P0 HADD2.F32 R23, -RZ, R8.reuse.H1_H1 ;  /* 0x30000008ff178230 */ /* 0x100fe40000004100 */
[----:B------:R-:W-:Y:S02]  /*4300*/  @!P0 HADD2.F32 R10, -RZ, R9.H0_H0 ;  /* 0x20000009ff0a8230 */ /* 0x000fe40000004100 */
[----:B------:R-:W-:Y:S01]  /*4310*/  @!P0 HADD2.F32 R9, -RZ, R8.H0_H0 ;  /* 0x20000008ff098230 */ /* 0x000fe20000004100 */
[----:B------:R-:W-:Y:S01]  /*4320*/  @!P0 F2FP.PACK_AB R4, R4, R40 ;  /* 0x000000280404823e */ /* 0x000fe200000000ff */
[--C-:B------:R-:W-:Y:S02]  /*4330*/  @!P0 HADD2.F32 R8, -RZ, R6.reuse.H0_H0 ;  /* 0x20000006ff088230 */ /* 0x100fe40000004100 */
[----:B------:R-:W-:Y:S02]  /*4340*/  @!P0 HADD2.F32 R32, -RZ, R39.H1_H1 ;  /* 0x30000027ff208230 */ /* 0x000fe40000004100 */
[----:B------:R-:W-:Y:S01]  /*4350*/  @!P0 IMAD.MOV.U32 R13, RZ, RZ, R4 ;  /* 0x000000ffff0d8224 */ /* 0x000fe200078e0004 */
[----:B------:R-:W-:Y:S01]  /*4360*/  @!P0 HADD2.F32 R33, -RZ, R6.H1_H1 ;  /* 0x30000006ff218230 */ /* 0x000fe20000004100 */
[-C--:B------:R-:W-:Y:S02]  /*4370*/  @!P0 FMUL.FTZ R6, R23, R5.reuse ;  /* 0x0000000517068220 */ /* 0x080fe40000410000 */
[C---:B------:R-:W-:Y:S02]  /*4380*/  @!P0 FMUL.FTZ R5, R9.reuse, R5 ;  /* 0x0000000509058220 */ /* 0x040fe40000410000 */
[----:B------:R-:W-:Y:S02]  /*4390*/  @!P0 FFMA.FTZ R9, R9, R32, -R6 ;  /* 0x0000002009098223 */ /* 0x000fe40000010806 */
[CC--:B------:R-:W-:Y:S02]  /*43a0*/  @!P0 FMUL.FTZ R6, R8.reuse, R10.reuse ;  /* 0x0000000a08068220 */ /* 0x0c0fe40000410000 */
[----:B------:R-:W-:Y:S02]  /*43b0*/  @!P0 FMUL.FTZ R38, R33, R10 ;  /* 0x0000000a21268220 */ /* 0x000fe40000410000 */
[----:B------:R-:W-:Y:S02]  /*43c0*/  @!P0 FFMA.FTZ R5, R23, R32, R5 ;  /* 0x0000002017058223 */ /* 0x000fe40000010005 */
[-C--:B------:R-:W-:Y:S01]  /*43d0*/  @!P0 FFMA.FTZ R38, R8, R34.reuse, -R38 ;  /* 0x0000002208268223 */ /* 0x080fe20000010826 */
[----:B------:R-:W-:Y:S01]  /*43e0*/  @!P0 F2FP.PACK_AB R8, R3, R41 ;  /* 0x000000290308823e */ /* 0x000fe200000000ff */
[----:B------:R-:W-:Y:S01]  /*43f0*/  @!P0 FFMA.FTZ R6, R33, R34, R6 ;  /* 0x0000002221068223 */ /* 0x000fe20000010006 */
[----:B------:R-:W-:Y:S02]  /*4400*/  @!P0 F2FP.PACK_AB R5, R5, R9 ;  /* 0x000000090505823e */ /* 0x000fe400000000ff */
[----:B------:R-:W-:Y:S02]  /*4410*/  @!P0 MOV R12, R8 ;  /* 0x00000008000c8202 */ /* 0x000fe40000000f00 */
[----:B------:R-:W-:Y:S02]  /*4420*/  @!P0 F2FP.PACK_AB R3, R6, R38 ;  /* 0x000000260603823e */ /* 0x000fe400000000ff */
[----:B------:R-:W-:Y:S02]  /*4430*/  @!P0 MOV R14, R5 ;  /* 0x00000005000e8202 */ /* 0x000fe40000000f00 */
[----:B------:R-:W-:Y:S05]  /*4440*/  @!P0 MOV R15, R3 ;  /* 0x00000003000f8202 */ /* 0x000fea0000000f00 */
[----:B------:R1:W-:Y:S02]  /*4450*/  ST.E.128 [R36.64], R12 ;  /* 0x0000000c24007985 */ /* 0x0003e4000c101d08 */
.L_x_222:
[----:B------:R-:W-:Y:S05]  /*4460*/  BSYNC B0 ;  /* 0x0000000000007941 */ /* 0x000fea0003800000 */
.L_x_221:
[----:B------:R-:W-:Y:S01]  /*4470*/  ISETP.GE.AND P0, PT, R29, c[0x0][0x1d4], PT ;  /* 0x000075001d007a0c */ /* 0x000fe20003f06270 */
[----:B------:R-:W-:Y:S01]  /*4480*/  @!UPT UIADD3 URZ, URZ, URZ, URZ ;  /* 0x0000003f3f3ff290 */ /* 0x000fe2000fffe03f */
[----:B------:R-:W-:Y:S11]  /*4490*/  BSSY B0, `(.L_x_223) ;  /* 0x000003c000007945 */ /* 0x000ff60003800000 */
[----:B------:R-:W-:-:S05]  /*44a0*/  @P0 BRA `(.L_x_224) ;  /* 0x000003a000000947 */ /* 0x000fca0003800000 */
[----:B---3--:R-:W-:Y:S01]  /*44b0*/  IMAD.MOV.U32 R5, RZ, RZ, R55 ;  /* 0x000000ffff057224 */ /* 0x008fe200078e0037 */
[----:B----4-:R-:W-:Y:S01]  /*44c0*/  MOV R4, R54 ;  /* 0x0000003600047202 */ /* 0x010fe20000000f00 */
[----:B------:R-:W2:Y:S04]  /*44d0*/  LDL R3, [R1+0x4] ;  /* 0x0000040001037983 */ /* 0x000ea80000100800 */
[----:B------:R-:W3:Y:S01]  /*44e0*/  LDS.128 R8, [R244+0x3000] ;  /* 0x00300000f4087984 */ /* 0x000ee20000000c00 */
[----:B--2---:R-:W-:Y:S04]  /*44f0*/  SHF.L.U32 R3, R3, 0x3, RZ ;  /* 0x0000000303037819 */ /* 0x004fe800000006ff */
[C---:B-1----:R-:W-:Y:S04]  /*4500*/  LEA R36, P0, R3.reuse, R4, 0x1 ;  /* 0x0000000403247211 */ /* 0x042fe800078008ff */
[----:B------:R-:W-:Y:S02]  /*4510*/  LEA.HI.X.SX32 R37, R3, R5, 0x1, P0 ;  /* 0x0000000503257211 */ /* 0x000fe400000f0eff */
[----:B------:R-:W-:Y:S11]  /*4520*/  ISETP.GE.AND P0, PT, R164, c[0x0][0x27c], PT ;  /* 0x00009f00a4007a0c */ /* 0x000ff60003f06270 */
[----:B------:R-:W-:Y:S02]  /*4530*/  @!UPT UIADD3 URZ, URZ, URZ, URZ ;  /* 0x0000003f3f3ff290 */ /* 0x000fe4000fffe03f */
[----:B---3--:R-:W-:Y:S01]  /*4540*/  @!P0 MOV R4, R8 ;  /* 0x0000000800048202 */ /* 0x008fe20000000f00 */
[----:B------:R-:W-:Y:S01]  /*4550*/  @!P0 HADD2.F32 R3, -RZ, R26.H0_H0 ;  /* 0x2000001aff038230 */ /* 0x000fe20000004100 */
[----:B------:R-:W-:Y:S01]  /*4560*/  @!P0 MOV R5, R9 ;  /* 0x0000000900058202 */ /* 0x000fe20000000f00 */
[----:B------:R-:W-:Y:S01]  /*4570*/  @!P0 HADD2.F32 R14, -RZ, R50.H0_H0 ;  /* 0x20000032ff0e8230 */ /* 0x000fe20000004100 */
[----:B------:R-:W-:Y:S01]  /*4580*/  @!P0 SHF.R.U64 R6, R16, 0x10, R17 ;  /* 0x0000001010068819 */ /* 0x000fe20000001211 */
[--C-:B------:R-:W-:Y:S01]  /*4590*/  @!P0 HADD2.F32 R12, -RZ, R4.reuse.H1_H1 ;  /* 0x30000004ff0c8230 */ /* 0x100fe20000004100 */
[----:B------:R-:W-:Y:S01]  /*45a0*/  @!P0 SHF.R.U64 R16, R42, 0x10, R43 ;  /* 0x000000102a108819 */ /* 0x000fe2000000122b */
        /* <DEDUP_REMOVED lines=12> */
[----:B------:R-:W-:Y:S01]  /*4670*/  @!P0 HADD2.F32 R22, -RZ, R50.H1_H1 ;  /* 0x30000032ff168230 */ /* 0x000fe20000004100 */
[-C--:B------:R-:W-:Y:S01]  /*4680*/  @!P0 FMUL.FTZ R17, R15, R6.reuse ;  /* 0x000000060f118220 */ /* 0x080fe20000410000 */
[----:B------:R-:W-:Y:S01]  /*4690*/  @!P0 SHF.R.U32.HI R32, RZ, 0x10, R43 ;  /* 0x00000010ff208819 */ /* 0x000fe2000001162b */
[C---:B------:R-:W-:Y:S01]  /*46a0*/  @!P0 FMUL.FTZ R4, R5.reuse, R6 ;  /* 0x0000000605048220 */ /* 0x040fe20000410000 */
[----:B------:R-:W-:Y:S01]  /*46b0*/  @!P0 MOV R6, R11 ;  /* 0x0000000b00068202 */ /* 0x000fe20000000f00 */
[-C--:B------:R-:W-:Y:S01]  /*46c0*/  @!P0 FFMA.FTZ R33, R5, R16.reuse, -R17 ;  /* 0x0000001005218223 */ /* 0x080fe20000010811 */
[----:B------:R-:W-:Y:S01]  /*46d0*/  @!P0 HADD2.F32 R17, -RZ, R12.H1_H1 ;  /* 0x3000000cff118230 */ /* 0x000fe20000004100 */
[----:B------:R-:W-:Y:S01]  /*46e0*/  @!P0 FFMA.FTZ R4, R15, R16, R4 ;  /* 0x000000100f048223 */ /* 0x000fe20000010004 */
[----:B------:R-:W-:Y:S02]  /*46f0*/  @!P0 HADD2.F32 R5, -RZ, R26.H1_H1 ;  /* 0x3000001aff058230 */ /* 0x000fe40000004100 */
[----:B------:R-:W-:Y:S02]  /*4700*/  @!P0 HADD2.F32 R13, -RZ, R12.H0_H0 ;  /* 0x2000000cff0d8230 */ /* 0x000fe40000004100 */
[--C-:B------:R-:W-:Y:S01]  /*4710*/  @!P0 HADD2.F32 R12, -RZ, R6.reuse.H0_H0 ;  /* 0x20000006ff0c8230 */ /* 0x100fe20000004100 */
[----:B------:R-:W-:Y:S01]  /*4720*/  @!P0 F2FP.PACK_AB R4, R4, R33 ;  /* 0x000000210404823e */ /* 0x000fe200000000ff */
[----:B------:R-:W-:Y:S01]  /*4730*/  @!P0 HADD2.F32 R23, -RZ, R6.H1_H1 ;  /* 0x30000006ff178230 */ /* 0x000fe20000004100 */
[-C--:B------:R-:W-:Y:S01]  /*4740*/  @!P0 FMUL.FTZ R6, R17, R5.reuse ;  /* 0x0000000511068220 */ /* 0x080fe20000410000 */
[----:B------:R-:W-:Y:S01]  /*4750*/  @!P0 HADD2.F32 R26, -RZ, R32.H0_H0 ;  /* 0x20000020ff1a8230 */ /* 0x000fe20000004100 */
[----:B------:R-:W-:Y:S02]  /*4760*/  @!P0 FMUL.FTZ R5, R13, R5 ;  /* 0x000000050d058220 */ /* 0x000fe40000410000 */
[----:B------:R-:W-:Y:S02]  /*4770*/  @!P0 FMUL.FTZ R32, R23, R14 ;  /* 0x0000000e17208220 */ /* 0x000fe40000410000 */
[----:B------:R-:W-:Y:S02]  /*4780*/  @!P0 FFMA.FTZ R13, R13, R22, -R6 ;  /* 0x000000160d0d8223 */ /* 0x000fe40000010806 */
[C---:B------:R-:W-:Y:S02]  /*4790*/  @!P0 FMUL.FTZ R6, R12.reuse, R14 ;  /* 0x0000000e0c068220 */ /* 0x040fe40000410000 */
[----:B------:R-:W-:Y:S02]  /*47a0*/  @!P0 FFMA.FTZ R5, R17, R22, R5 ;  /* 0x0000001611058223 */ /* 0x000fe40000010005 */
[----:B------:R-:W-:Y:S01]  /*47b0*/  @!P0 FFMA.FTZ R32, R12, R26, -R32 ;  /* 0x0000001a0c208223 */ /* 0x000fe20000010820 */
        /* <DEDUP_REMOVED lines=9> */
.L_x_224:
[----:B------:R-:W-:Y:S05]  /*4850*/  BSYNC B0 ;  /* 0x0000000000007941 */ /* 0x000fea0003800000 */
.L_x_223:
[----:B------:R-:W-:Y:S01]  /*4860*/  ISETP.GE.AND P0, PT, R248, c[0x0][0x1d4], PT ;  /* 0x00007500f8007a0c */ /* 0x000fe20003f06270 */
[----:B------:R-:W-:Y:S01]  /*4870*/  @!UPT UIADD3 URZ, URZ, URZ, URZ ;  /* 0x0000003f3f3ff290 */ /* 0x000fe2000fffe03f */
[----:B------:R-:W-:Y:S11]  /*4880*/  BSSY B0, `(.L_x_225) ;  /* 0x0000039000007945 */ /* 0x000ff60003800000 */
[----:B------:R-:W-:-:S05]  /*4890*/  @P0 BRA `(.L_x_226) ;  /* 0x0000037000000947 */ /* 0x000fca0003800000 */
[C---:B----4-:R-:W-:Y:S01]  /*48a0*/  LEA R32, P0, R248.reuse, R54, 0x1 ;  /* 0x00000036f8207211 */ /* 0x050fe200078008ff */
[----:B------:R-:W2:Y:S04]  /*48b0*/  LDL R3, [R1+0x24] ;  /* 0x0000240001037983 */ /* 0x000ea80000100800 */
[----:B-1----:R-:W1:Y:S01]  /*48c0*/  LDS.128 R8, [R245+0x3000] ;  /* 0x00300000f5087984 */ /* 0x002e620000000c00 */
[----:B--23--:R-:W-:Y:S02]  /*48d0*/  LEA.HI.X R33, R248, R55, R3, 0x1, P0 ;  /* 0x00000037f8217211 */ /* 0x00cfe400000f0c03 */
[----:B------:R-:W-:Y:S11]  /*48e0*/  ISETP.GE.AND P0, PT, R166, c[0x0][0x27c], PT ;  /* 0x00009f00a6007a0c */ /* 0x000ff60003f06270 */
[----:B------:R-:W-:Y:S02]  /*48f0*/  @!UPT UIADD3 URZ, URZ, URZ, URZ ;  /* 0x0000003f3f3ff290 */ /* 0x000fe4000fffe03f */
[----:B------:R-:W-:Y:S01]  /*4900*/  @!P0 HADD2.F32 R3, -RZ, R27.H0_H0 ;  /* 0x2000001bff038230 */ /* 0x000fe20000004100 */
[----:B-1----:R-:W-:Y:S01]  /*4910*/  @!P0 MOV R4, R8 ;  /* 0x0000000800048202 */ /* 0x002fe20000000f00 */
[----:B------:R-:W-:Y:S01]  /*4920*/  @!P0 HADD2.F32 R13, -RZ, R51.H0_H0 ;  /* 0x20000033ff0d8230 */ /* 0x000fe20000004100 */
[----:B------:R-:W-:Y:S02]  /*4930*/  @!P0 MOV R5, R9 ;  /* 0x0000000900058202 */ /* 0x000fe40000000f00 */
        /* <DEDUP_REMOVED lines=13> */
[----:B------:R-:W-:Y:S01]  /*4a10*/  @!P0 MOV R12, R10 ;  /* 0x0000000a000c8202 */ /* 0x000fe20000000f00 */
[-C--:B------:R-:W-:Y:S01]  /*4a20*/  @!P0 FMUL.FTZ R17, R15, R6.reuse ;  /* 0x000000060f118220 */ /* 0x080fe20000410000 */
[----:B------:R-:W-:Y:S01]  /*4a30*/  @!P0 HADD2.F32 R18, -RZ, R51.H1_H1 ;  /* 0x30000033ff128230 */ /* 0x000fe20000004100 */
[C---:B------:R-:W-:Y:S01]  /*4a40*/  @!P0 FMUL.FTZ R4, R5.reuse, R6 ;  /* 0x0000000605048220 */ /* 0x040fe20000410000 */
[----:B------:R-:W-:Y:S01]  /*4a50*/  @!P0 MOV R6, R11 ;  /* 0x0000000b00068202 */ /* 0x000fe20000000f00 */
[-C--:B------:R-:W-:Y:S01]  /*4a60*/  @!P0 FFMA.FTZ R26, R5, R16.reuse, -R17 ;  /* 0x00000010051a8223 */ /* 0x080fe20000010811 */
[----:B------:R-:W-:Y:S01]  /*4a70*/  @!P0 SHF.R.U32.HI R22, RZ, 0x10, R45 ;  /* 0x00000010ff168819 */ /* 0x000fe2000001162d */
[----:B------:R-:W-:Y:S01]  /*4a80*/  @!P0 FFMA.FTZ R4, R15, R16, R4 ;  /* 0x000000100f048223 */ /* 0x000fe20000010004 */
[--C-:B------:R-:W-:Y:S02]  /*4a90*/  @!P0 HADD2.F32 R17, -RZ, R12.reuse.H1_H1 ;  /* 0x3000000cff118230 */ /* 0x100fe40000004100 */
[----:B------:R-:W-:Y:S02]  /*4aa0*/  @!P0 HADD2.F32 R5, -RZ, R27.H1_H1 ;  /* 0x3000001bff058230 */ /* 0x000fe40000004100 */
[----:B------:R-:W-:Y:S01]  /*4ab0*/  @!P0 F2FP.PACK_AB R4, R4, R26 ;  /* 0x0000001a0404823e */ /* 0x000fe200000000ff */
[----:B------:R-:W-:Y:S02]  /*4ac0*/  @!P0 HADD2.F32 R13, -RZ, R12.H0_H0 ;  /* 0x2000000cff0d8230 */ /* 0x000fe40000004100 */
[----:B------:R-:W-:Y:S01]  /*4ad0*/  @!P0 HADD2.F32 R12, -RZ, R6.H0_H0 ;  /* 0x20000006ff0c8230 */ /* 0x000fe20000004100 */
[----:B------:R-:W-:Y:S01]  /*4ae0*/  @!P0 MOV R9, R4 ;  /* 0x0000000400098202 */ /* 0x000fe20000000f00 */
[----:B------:R-:W-:Y:S02]  /*4af0*/  @!P0 HADD2.F32 R14, -RZ, R14.H0_H0 ;  /* 0x2000000eff0e8230 */ /* 0x000fe40000004100 */
[----:B------:R-:W-:Y:S01]  /*4b00*/  @!P0 HADD2.F32 R19, -RZ, R6.H1_H1 ;  /* 0x30000006ff138230 */ /* 0x000fe20000004100 */
[-C--:B------:R-:W-:Y:S01]  /*4b10*/  @!P0 FMUL.FTZ R6, R17, R5.reuse ;  /* 0x0000000511068220 */ /* 0x080fe20000410000 */
[----:B------:R-:W-:Y:S01]  /*4b20*/  @!P0 HADD2.F32 R22, -RZ, R22.H0_H0 ;  /* 0x20000016ff168230 */ /* 0x000fe20000004100 */
[C---:B------:R-:W-:Y:S02]  /*4b30*/  @!P0 FMUL.FTZ R5, R13.reuse, R5 ;  /* 0x000000050d058220 */ /* 0x040fe40000410000 */
[----:B------:R-:W-:Y:S02]  /*4b40*/  @!P0 FFMA.FTZ R13, R13, R18, -R6 ;  /* 0x000000120d0d8223 */ /* 0x000fe40000010806 */
[CC--:B------:R-:W-:Y:S02]  /*4b50*/  @!P0 FMUL.FTZ R6, R12.reuse, R14.reuse ;  /* 0x0000000e0c068220 */ /* 0x0c0fe40000410000 */
[----:B------:R-:W-:Y:S02]  /*4b60*/  @!P0 FMUL.FTZ R23, R19, R14 ;  /* 0x0000000e13178220 */ /* 0x000fe40000410000 */
[----:B------:R-:W-:Y:S02]  /*4b70*/  @!P0 FFMA.FTZ R5, R17, R18, R5 ;  /* 0x0000001211058223 */ /* 0x000fe40000010005 */
[----:B------:R-:W-:Y:S01]  /*4b80*/  @!P0 FFMA.FTZ R23, R12, R22, -R23 ;  /* 0x000000160c178223 */ /* 0x000fe20000010817 */
        /* <DEDUP_REMOVED lines=8> */
.L_x_226:
[----:B------:R-:W-:Y:S05]  /*4c10*/  BSYNC B0 ;  /* 0x0000000000007941 */ /* 0x000fea0003800000 */
.L_x_225:
        /* <DEDUP_REMOVED lines=12> */
[--C-:B------:R-:W-:Y:S01]  /*4ce0*/  @!P0 HADD2.F32 R13, -RZ, R52.reuse.H0_H0 ;  /* 0x20000034ff0d8230 */ /* 0x100fe20000004100 */
[----:B------:R-:W-:Y:S01]  /*4cf0*/  @!P0 MOV R5, R9 ;  /* 0x0000000900058202 */ /* 0x000fe20000000f00 */
[----:B------:R-:W-:Y:S01]  /*4d00*/  @!P0 HADD2.F32 R18, -RZ, R52.H1_H1 ;  /* 0x30000034ff128230 */ /* 0x000fe20000004100 */
        /* <DEDUP_REMOVED lines=15> */
[----:B------:R-:W-:Y:S01]  /*4e00*/  @!P0 HADD2.F32 R14, -RZ, R14.H0_H0 ;  /* 0x2000000eff0e8230 */ /* 0x000fe20000004100 */
[C---:B------:R-:W-:Y:S01]  /*4e10*/  @!P0 FMUL.FTZ R4, R5.reuse, R6 ;  /* 0x0000000605048220 */ /* 0x040fe20000410000 */
[----:B------:R-:W-:Y:S01]  /*4e20*/  @!P0 MOV R6, R11 ;  /* 0x0000000b00068202 */ /* 0x000fe20000000f00 */
[-C--:B------:R-:W-:Y:S01]  /*4e30*/  @!P0 FFMA.FTZ R26, R5, R16.reuse, -R17 ;  /* 0x00000010051a8223 */ /* 0x080fe20000010811 */
[----:B------:R-:W-:Y:S01]  /*4e40*/  @!P0 SHF.R.U32.HI R20, RZ, 0x10, R47 ;  /* 0x00000010ff148819 */ /* 0x000fe2000001162f */
[----:B------:R-:W-:Y:S01]  /*4e50*/  @!P0 FFMA.FTZ R4, R15, R16, R4 ;  /* 0x000000100f048223 */ /* 0x000fe20000010004 */
[----:B------:R-:W-:Y:S02]  /*4e60*/  @!P0 HADD2.F32 R17, -RZ, R12.H1_H1 ;  /* 0x3000000cff118230 */ /* 0x000fe40000004100 */
[----:B------:R-:W-:Y:S02]  /*4e70*/  @!P0 HADD2.F32 R5, -RZ, R28.H1_H1 ;  /* 0x3000001cff058230 */ /* 0x000fe40000004100 */
[----:B------:R-:W-:Y:S01]  /*4e80*/  @!P0 F2FP.PACK_AB R4, R4, R26 ;  /* 0x0000001a0404823e */ /* 0x000fe200000000ff */
[----:B------:R-:W-:Y:S02]  /*4e90*/  @!P0 HADD2.F32 R13, -RZ, R12.H0_H0 ;  /* 0x2000000cff0d8230 */ /* 0x000fe40000004100 */
[--C-:B------:R-:W-:Y:S01]  /*4ea0*/  @!P0 HADD2.F32 R12, -RZ, R6.reuse.H0_H0 ;  /* 0x20000006ff0c8230 */ /* 0x100fe20000004100 */
[----:B------:R-:W-:Y:S01]  /*4eb0*/  @!P0 MOV R9, R4 ;  /* 0x0000000400098202 */ /* 0x000fe20000000f00 */
        /* <DEDUP_REMOVED lines=17> */
.L_x_228:
[----:B------:R-:W-:Y:S05]  /*4fd0*/  BSYNC B0 ;  /* 0x0000000000007941 */ /* 0x000fea0003800000 */
.L_x_227:
[----:B------:R-:W-:Y:S11]  /*4fe0*/  ISETP.GE.AND P0, PT, R246, c[0x0][0x1d4], PT ;  /* 0x00007500f6007a0c */ /* 0x000ff60003f06270 */
[----:B------:R-:W-:Y:S02]  /*4ff0*/  @!UPT UIADD3 URZ, URZ, URZ, URZ ;  /* 0x0000003f3f3ff290 */ /* 0x000fe4000fffe03f */
[----:B------:R-:W-:-:S05]  /*5000*/  @P0 BRA `(.L_x_218) ;  /* 0x000022d000000947 */ /* 0x000fca0003800000 */
[C---:B-1--4-:R-:W-:Y:S01]  /*5010*/  LEA R22, P0, R246.reuse, R54, 0x1 ;  /* 0x00000036f6167211 */ /* 0x052fe200078008ff */
[----:B------:R-:W2:Y:S04]  /*5020*/  LDL R3, [R1+0x14] ;  /* 0x0000140001037983 */ /* 0x000ea80000100800 */
[----:B------:R-:W1:Y:S01]  /*5030*/  LDS.128 R8, [R245+0x3c00] ;  /* 0x003c0000f5087984 */ /* 0x000e620000000c00 */
        /* <DEDUP_REMOVED lines=51> */
[----:B------:R1:W-:Y:S01]  /*5370*/  ST.E.128 [R22.64], R8 ;  /* 0x0000000816007985 */ /* 0x0003e2000c101d08 */
[----:B------:R-:W-:-:S05]  /*5380*/  BRA `(.L_x_218) ;  /* 0x00001f5000007947 */ /* 0x000fca0003800000 */
.L_x_215:
        /* <DEDUP_REMOVED lines=31> */
[----:B------:R-:W-:Y:S01]  /*5580*/  LEA.HI.X R17, R3, c[0x0][0x274], R4, 0x1, P0 ;  /* 0x00009d0003117a11 */ /* 0x000fe200000f0c04 */
[----:B------:R-:W-:Y:S01]  /*5590*/  CS2R R24, SRZ ;  /* 0x0000000000187805 */ /* 0x000fe2000001ff00 */
[C---:B------:R-:W-:Y:S04]  /*55a0*/  LEA R4, P0, R5.reuse, c[0x0][0x288], 0x1 ;  /* 0x0000a20005047a11 */ /* 0x040fe800078008ff */
[----:B------:R-:W-:Y:S02]  /*55b0*/  LEA.HI.X R5, R5, c[0x0][0x28c], R6, 0x1, P0 ;  /* 0x0000a30005057a11 */ /* 0x000fe400000f0c06 */
[----:B------:R-:W-:Y:S11]  /*55c0*/  ISETP.GE.AND P0, PT, R104, c[0x0][0x27c], PT ;  /* 0x00009f0068007a0c */ /* 0x000ff60003f06270 */
[----:B------:R-:W-:Y:S02]  /*55d0*/  @!UPT UIADD3 URZ, URZ, URZ, URZ ;  /* 0x0000003f3f3ff290 */ /* 0x000fe4000fffe03f */
[----:B------:R1:W5:Y:S04]  /*55e0*/  @!P0 LDG.E.128 R36, [R16.64] ;  /* 0x0000000810248981 */ /* 0x000368000c1e1d00 */
[----:B------:R1:W5:Y:S01]  /*55f0*/  @!P0 LDG.E.128 R8, [R4.64] ;  /* 0x0000000804088981 */ /* 0x000362000c1e1d00 */
[----:B------:R-:W-:Y:S11]  /*5600*/  ISETP.GE.AND P0, PT, R30, c[0x0][0x27c], PT ;  /* 0x00009f001e007a0c */ /* 0x000ff60003f06270 */
[----:B------:R-:W-:Y:S02]  /*5610*/  @!UPT UIADD3 URZ, URZ, URZ, URZ ;  /* 0x0000003f3f3ff290 */ /* 0x000fe4000fffe03f */
[----:B------:R1:W5:Y:S04]  /*5620*/  @!P0 LDG.E.128 R44, [R16.64+0x20] ;  /* 0x00002008102c8981 */ /* 0x000368000c1e1d00 */
[----:B------:R1:W5:Y:S01]  /*5630*/  @!P0 LDG.E.128 R12, [R4.64+0x20] ;  /* 0x00002008040c8981 */ /* 0x000362000c1e1d00 */
[----:B------:R-:W-:Y:S11]  /*5640*/  ISETP.GE.AND P0, PT, R29, c[0x0][0x27c], PT ;  /* 0x00009f001d007a0c */ /* 0x000ff60003f06270 */
[----:B------:R-:W-:Y:S02]  /*5650*/  @!UPT UIADD3 URZ, URZ, URZ, URZ ;  /* 0x0000003f3f3ff290 */ /* 0x000fe4000fffe03f */
[----:B------:R1:W5:Y:S04]  /*5660*/  @!P0 LDG.E.128 R52, [R16.64+0x40] ;  /* 0x0000400810348981 */ /* 0x000368000c1e1d00 */
[----:B------:R1:W5:Y:S02]  /*5670*/  @!P0 LDG.E.128 R24, [R4.64+0x40] ;  /* 0x0000400804188981 */ /* 0x000364000c1e1d00 */
.L_x_230:
[----:B------:R-:W-:Y:S05]  /*5680*/  BSYNC B0 ;  /* 0x0000000000007941 */ /* 0x000fea0003800000 */
.L_x_229:
[----:B------:R2:W3:Y:S04]  /*5690*/  SHFL.IDX PT, R69, R28, RZ, 0x1e1f ;  /* 0x001e1fff1c457589 */ /* 0x0004e800000e0000 */
[----:B------:R2:W4:Y:S01]  /*56a0*/  SHFL.IDX PT, R68, R31, RZ, 0x1e1f ;  /* 0x001e1fff1f447589 */ /* 0x00052200000e0000 */
[----:B------:R-:W-:-:S05]  /*56b0*/  @P4 BRA `(.L_x_218) ;  /* 0x00001c2000004947 */ /* 0x000fca0003800000 */
[----:B------:R-:W-:Y:S01]  /*56c0*/  ISETP.GE.AND P0, PT, R104, c[0x0][0x1d4], PT ;  /* 0x0000750068007a0c */ /* 0x000fe20003f06270 */
[----:B------:R1:W5:Y:S01]  /*56d0*/  LDL R148, [R1+0xc] ;  /* 0x00000c0001947983 */ /* 0x0003620000100800 */
[----:B------:R-:W-:Y:S01]  /*56e0*/  IADD3 R66, -R67, c[0x0][0x1d4], RZ ;  /* 0x0000750043427a10 */ /* 0x000fe20007ffe1ff */
[----:B-----5:R-:W-:Y:S01]  /*56f0*/  IMAD.MOV.U32 R6, RZ, RZ, R54 ;  /* 0x000000ffff067224 */ /* 0x020fe200078e0036 */
[----:B------:R-:W-:Y:S01]  /*5700*/  BSSY B0, `(.L_x_231) ;  /* 0x0000098000007945 */ /* 0x000fe20003800000 */
[----:B------:R1:W5:Y:S02]  /*5710*/  LDL R147, [R1+0x10] ;  /* 0x0000100001937983 */ /* 0x0003640000100800 */
[----:B-1----:R-:W-:Y:S02]  /*5720*/  IMAD.MOV.U32 R5, RZ, RZ, R55 ;  /* 0x000000ffff057224 */ /* 0x002fe400078e0037 */
[----:B------:R-:W-:Y:S02]  /*5730*/  IMAD.MOV.U32 R4, RZ, RZ, R52 ;  /* 0x000000ffff047224 */ /* 0x000fe400078e0034 */
[----:B------:R-:W-:Y:S01]  /*5740*/  IMAD.MOV.U32 R3, RZ, RZ, R53 ;  /* 0x000000ffff037224 */ /* 0x000fe200078e0035 */
[----:B------:R-:W-:Y:S01]  /*5750*/  PRMT R62, R5, 0x5410, R6 ;  /* 0x00005410053e7816 */ /* 0x000fe20000000006 */
[----:B------:R-:W-:Y:S01]  /*5760*/  IMAD.MOV.U32 R5, RZ, RZ, R47 ;  /* 0x000000ffff057224 */ /* 0x000fe200078e002f */
[----:B------:R-:W-:Y:S02]  /*5770*/  MOV R6, R46 ;  /* 0x0000002e00067202 */ /* 0x000fe40000000f00 */
        /* <DEDUP_REMOVED lines=16> */
[----:B--2---:R-:W-:Y:S01]  /*5880*/  PRMT R31, R4, 0x5410, R3 ;  /* 0x00005410041f7816 */ /* 0x004fe20000000003 */
[----:B------:R-:W-:-:S05]  /*5890*/  @P0 BRA `(.L_x_232) ;  /* 0x000007e000000947 */ /* 0x000fca0003800000 */
[----:B------:R-:W-:Y:S01]  /*58a0*/  IMAD.MOV.U32 R6, RZ, RZ, R36 ;  /* 0x000000ffff067224 */ /* 0x000fe200078e0024 */
[----:B------:R-:W-:Y:S01]  /*58b0*/  SEL R3, R67, R66, !P1 ;  /* 0x0000004243037207 */ /* 0x000fe20004800000 */
[----:B------:R-:W-:Y:S01]  /*58c0*/  IMAD.MOV.U32 R21, RZ, RZ, R10 ;  /* 0x000000ffff157224 */ /* 0x000fe200078e000a */
[----:B------:R-:W-:Y:S01]  /*58d0*/  ISETP.GE.AND P0, PT, R104, c[0x0][0x27c], PT ;  /* 0x00009f0068007a0c */ /* 0x000fe20003f06270 */
[----:B------:R-:W-:Y:S01]  /*58e0*/  IMAD.MOV.U32 R43, RZ, RZ, R38 ;  /* 0x000000ffff2b7224 */ /* 0x000fe200078e0026 */
[----:B------:R-:W-:Y:S01]  /*58f0*/  SHF.R.S32.HI R4, RZ, 0x1f, R3 ;  /* 0x0000001fff047819 */ /* 0x000fe20000011403 */
[----:B------:R-:W1:Y:S01]  /*5900*/  LDS.128 R16, [R118+0x3c80] ;  /* 0x003c800076107984 */ /* 0x000e620000000c00 */
[----:B------:R-:W-:Y:S02]  /*5910*/  MOV R20, R9 ;  /* 0x0000000900147202 */ /* 0x000fe40000000f00 */
[----:B------:R-:W-:Y:S02]  /*5920*/  LEA.HI R3, R4, R3, RZ, 0x4 ;  /* 0x0000000304037211 */ /* 0x000fe400078f20ff */
[----:B------:R-:W-:Y:S02]  /*5930*/  MOV R23, R11 ;  /* 0x0000000b00177202 */ /* 0x000fe40000000f00 */
[----:B------:R-:W-:Y:S02]  /*5940*/  LEA.HI.SX32 R3, R3, R65, 0x1c ;  /* 0x0000004103037211 */ /* 0x000fe400078fe2ff */
[----:B------:R-:W-:Y:S02]  /*5950*/  MOV R41, R37 ;  /* 0x0000002500297202 */ /* 0x000fe40000000f00 */
[----:B------:R-:W-:Y:S02]  /*5960*/  SHF.R.S32.HI R4, RZ, 0x1f, R3 ;  /* 0x0000001fff047819 */ /* 0x000fe40000011403 */
[----:B------:R-:W-:Y:S02]  /*5970*/  SHF.L.U32 R70, R3, 0x3, RZ ;  /* 0x0000000303467819 */ /* 0x000fe400000006ff */
[----:B------:R-:W-:Y:S02]  /*5980*/  LEA.HI R4, R4, R3, RZ, 0x2 ;  /* 0x0000000304047211 */ /* 0x000fe400078f10ff */
[----:B------:R-:W-:Y:S02]  /*5990*/  @!P0 SHF.R.U64 R40, R36, 0x10, R37 ;  /* 0x0000001024288819 */ /* 0x000fe40000001225 */
[----:B------:R-:W-:Y:S02]  /*59a0*/  SHF.R.S32.HI R3, RZ, 0x2, R4 ;  /* 0x00000002ff037819 */ /* 0x000fe40000011404 */
[----:B------:R-:W-:Y:S02]  /*59b0*/  LOP3.LUT R4, R148, 0x18, R70, 0xf8, !PT ;  /* 0x0000001894047812 */ /* 0x000fe400078ef846 */
[----:B------:R-:W-:Y:S01]  /*59c0*/  @!P0 SHF.R.U64 R5, R8, 0x10, R9 ;  /* 0x0000001008058819 */ /* 0x000fe20000001209 */
[----:B------:R-:W-:Y:S01]  /*59d0*/  IMAD R3, R3, 0x600, R7 ;  /* 0x0000060003037824 */ /* 0x000fe200078e0207 */
[----:B-----5:R-:W-:Y:S02]  /*59e0*/  LOP3.LUT R4, R4, R147, RZ, 0x3c, !PT ;  /* 0x0000009304047212 */ /* 0x020fe400078e3cff */
[--C-:B------:R-:W-:Y:S02]  /*59f0*/  @!P0 SHF.R.U64 R22, R10, 0x10, R11.reuse ;  /* 0x000000100a168819 */ /* 0x100fe4000000120b */
[----:B------:R-:W-:Y:S01]  /*5a00*/  @!P0 SHF.R.U32.HI R28, RZ, 0x10, R11 ;  /* 0x00000010ff1c8819 */ /* 0x000fe2000001160b */
[----:B------:R-:W-:Y:S01]  /*5a10*/  IMAD.IADD R3, R3, 0x1, R4 ;  /* 0x0000000103037824 */ /* 0x000fe200078e0204 */
[----:B------:R-:W-:Y:S01]  /*5a20*/  @!P0 HADD2.F32 R11, -RZ, R6.H0_H0 ;  /* 0x20000006ff0b8230 */ /* 0x000fe20000004100 */
[----:B------:R-:W-:Y:S01]  /*5a30*/  IMAD.MOV.U32 R4, RZ, RZ, R8 ;  /* 0x000000ffff047224 */ /* 0x000fe200078e0008 */
[----:B------:R-:W-:Y:S02]  /*5a40*/  @!P0 SHF.R.U32.HI R8, RZ, 0x10, R9 ;  /* 0x00000010ff088819 */ /* 0x000fe40000011609 */
[----:B------:R-:W-:Y:S02]  /*5a50*/  SHF.L.U32 R3, R3, 0x1, RZ ;  /* 0x0000000103037819 */ /* 0x000fe400000006ff */
[----:B------:R-:W-:Y:S01]  /*5a60*/  @!P0 HADD2.F32 R9, -RZ, R4.H0_H0 ;  /* 0x20000004ff098230 */ /* 0x000fe20000004100 */
[----:B------:R-:W-:Y:S01]  /*5a70*/  @!P0 SHF.R.U64 R56, R38, 0x10, R39 ;  /* 0x0000001026388819 */ /* 0x000fe20000001227 */
[----:B------:R-:W-:Y:S01]  /*5a80*/  @!P0 HADD2.F32 R4, -RZ, R5.H0_H0 ;  /* 0x20000005ff048230 */ /* 0x000fe20000004100 */
[----:B------:R1:W2:Y:S01]  /*5a90*/  LDS.128 R48, [R3+0x3c80] ;  /* 0x003c800003307984 */ /* 0x0002a20000000c00 */
[----:B------:R-:W-:Y:S01]  /*5aa0*/  @!P0 SHF.R.U32.HI R42, RZ, 0x10, R37 ;  /* 0x00000010ff2a8819 */ /* 0x000fe20000011625 */
[----:B------:R-:W-:Y:S01]  /*5ab0*/  @!P0 HADD2.F32 R37, -RZ, R40.H0_H0 ;  /* 0x20000028ff258230 */ /* 0x000fe20000004100 */
[----:B------:R-:W-:Y:S02]  /*5ac0*/  @!P0 SHF.R.U32.HI R58, RZ, 0x10, R39 ;  /* 0x00000010ff3a8819 */ /* 0x000fe40000011627 */
[----:B------:R-:W-:Y:S01]  /*5ad0*/  MOV R57, R39 ;  /* 0x0000002700397202 */ /* 0x000fe20000000f00 */
[----:B------:R-:W-:Y:S02]  /*5ae0*/  @!P0 HADD2.F32 R39, -RZ, R42.H0_H0 ;  /* 0x2000002aff278230 */ /* 0x000fe40000004100 */
[----:B------:R-:W-:Y:S01]  /*5af0*/  @!P0 HADD2.F32 R42, -RZ, R56.H0_H0 ;  /* 0x20000038ff2a8230 */ /* 0x000fe20000004100 */
[----:B-1----:R-:W-:Y:S05]  /*5b00*/  @!P0 IMAD.MOV.U32 R3, RZ, RZ, R16 ;  /* 0x000000ffff038224 */ /* 0x002fea00078e0010 */
[--C-:B------:R-:W-:Y:S02]  /*5b10*/  @!P0 HADD2.F32 R6, -RZ, R3.reuse.H0_H0 ;  /* 0x20000003ff068230 */ /* 0x100fe40000004100 */
[----:B------:R-:W-:Y:S03]  /*5b20*/  @!P0 HADD2.F32 R5, -RZ, R3.H1_H1 ;  /* 0x30000003ff058230 */ /* 0x000fe60000004100 */
[-C--:B------:R-:W-:Y:S01]  /*5b30*/  @!P0 FMUL.FTZ R3, R6, R9.reuse ;  /* 0x0000000906038220 */ /* 0x080fe20000410000 */
[----:B--2---:R-:W-:Y:S05]  /*5b40*/  @!P0 MOV R36, R48 ;  /* 0x0000003000248202 */ /* 0x004fea0000000f00 */
[--C-:B------:R-:W-:Y:S02]  /*5b50*/  @!P0 HADD2.F32 R10, -RZ, R36.reuse.H0_H0 ;  /* 0x20000024ff0a8230 */ /* 0x100fe40000004100 */
[----:B------:R-:W-:Y:S03]  /*5b60*/  @!P0 HADD2.F32 R36, -RZ, R36.H1_H1 ;  /* 0x30000024ff248230 */ /* 0x000fe60000004100 */
[----:B------:R-:W-:Y:S02]  /*5b70*/  @!P0 FMUL.FTZ R38, R10, R9 ;  /* 0x000000090a268220 */ /* 0x000fe40000410000 */
[-C--:B------:R-:W-:Y:S02]  /*5b80*/  @!P0 FMUL.FTZ R9, R36, R4.reuse ;  /* 0x0000000424098220 */ /* 0x080fe40000410000 */
[-C--:B------:R-:W-:Y:S01]  /*5b90*/  @!P0 FFMA.FTZ R3, R10, R11.reuse, R3 ;  /* 0x0000000b0a038223 */ /* 0x080fe20000010003 */
[----:B------:R-:W-:Y:S01]  /*5ba0*/  @!P0 HADD2.F32 R10, -RZ, R8.H0_H0 ;  /* 0x20000008ff0a8230 */ /* 0x000fe20000004100 */
[----:B------:R-:W-:Y:S02]  /*5bb0*/  @!P0 FFMA.FTZ R77, R6, R11, -R38 ;  /* 0x0000000b064d8223 */ /* 0x000fe40000010826 */
[----:B------:R-:W-:Y:S02]  /*5bc0*/  @!P0 IMAD.MOV.U32 R11, RZ, RZ, R49 ;  /* 0x000000ffff0b8224 */ /* 0x000fe400078e0031 */
[C---:B------:R-:W-:Y:S02]  /*5bd0*/  @!P0 FMUL.FTZ R4, R5.reuse, R4 ;  /* 0x0000000405048220 */ /* 0x040fe40000410000 */
[----:B------:R-:W-:Y:S01]  /*5be0*/  @!P0 FFMA.FTZ R76, R5, R37, -R9 ;  /* 0x00000025054c8223 */ /* 0x000fe20000010809 */
[----:B------:R-:W-:Y:S01]  /*5bf0*/  @!P0 MOV R5, R17 ;  /* 0x0000001100058202 */ /* 0x000fe20000000f00 */
[----:B------:R-:W-:Y:S01]  /*5c00*/  @!P0 FFMA.FTZ R4, R36, R37, R4 ;  /* 0x0000002524048223 */ /* 0x000fe20000010004 */
[----:B------:R-:W-:Y:S02]  /*5c10*/  @!P0 HADD2.F32 R9, -RZ, R20.H0_H0 ;  /* 0x20000014ff098230 */ /* 0x000fe40000004100 */
[----:B------:R-:W-:Y:S01]  /*5c20*/  @!P0 HADD2.F32 R36, -RZ, R11.H0_H0 ;  /* 0x2000000bff248230 */ /* 0x000fe20000004100 */
[----:B------:R-:W-:Y:S01]  /*5c30*/  @!P0 F2FP.PACK_AB R56, R76, R77 ;  /* 0x0000004d4c38823e */ /* 0x000fe200000000ff */
[----:B------:R-:W-:Y:S02]  /*5c40*/  @!P0 HADD2.F32 R6, -RZ, R5.H0_H0 ;  /* 0x20000005ff068230 */ /* 0x000fe40000004100 */
[----:B------:R-:W-:Y:S01]  /*5c50*/  @!P0 HADD2.F32 R38, -RZ, R11.H1_H1 ;  /* 0x3000000bff268230 */ /* 0x000fe20000004100 */
[-C--:B------:R-:W-:Y:S01]  /*5c60*/  @!P0 FMUL.FTZ R11, R36, R9.reuse ;  /* 0x00000009240b8220 */ /* 0x080fe20000410000 */
[----:B------:R-:W-:Y:S01]  /*5c70*/  @!P0 HADD2.F32 R37, -RZ, R41.H0_H0 ;  /* 0x20000029ff258230 */ /* 0x000fe20000004100 */
[----:B------:R-:W-:Y:S01]  /*5c80*/  @!P0 MOV R16, R56 ;  /* 0x0000003800108202 */ /* 0x000fe20000000f00 */
[----:B------:R-:W-:Y:S01]  /*5c90*/  @!P0 HADD2.F32 R8, -RZ, R5.H1_H1 ;  /* 0x30000005ff088230 */ /* 0x000fe20000004100 */
[----:B------:R-:W-:Y:S01]  /*5ca0*/  @!P0 FMUL.FTZ R5, R6, R9 ;  /* 0x0000000906058220 */ /* 0x000fe20000410000 */
[----:B------:R-:W-:Y:S01]  /*5cb0*/  @!P0 HADD2.F32 R20, -RZ, R22.H0_H0 ;  /* 0x20000016ff148230 */ /* 0x000fe20000004100 */
[-C--:B------:R-:W-:Y:S01]  /*5cc0*/  @!P0 FMUL.FTZ R9, R38, R10.reuse ;  /* 0x0000000a26098220 */ /* 0x080fe20000410000 */
[----:B------:R-:W-:Y:S01]  /*5cd0*/  @!P0 HADD2.F32 R41, -RZ, R43.H0_H0 ;  /* 0x2000002bff298230 */ /* 0x000fe20000004100 */
[----:B------:R-:W-:Y:S01]  /*5ce0*/  @!P0 FFMA.FTZ R75, R6, R37, -R11 ;  /* 0x00000025064b8223 */ /* 0x000fe2000001080b */
[----:B------:R-:W-:Y:S01]  /*5cf0*/  @!P0 HADD2.F32 R11, -RZ, R21.H0_H0 ;  /* 0x20000015ff0b8230 */ /* 0x000fe20000004100 */
[C---:B------:R-:W-:Y:S01]  /*5d00*/  @!P0 FMUL.FTZ R6, R8.reuse, R10 ;  /* 0x0000000a08068220 */ /* 0x040fe20000410000 */
[----:B------:R-:W-:Y:S01]  /*5d10*/  @!P0 MOV R43, R51 ;  /* 0x00000033002b8202 */ /* 0x000fe20000000f00 */
[----:B------:R-:W-:Y:S02]  /*5d20*/  @!P0 IMAD.MOV.U32 R10, RZ, RZ, R50 ;  /* 0x000000ffff0a8224 */ /* 0x000fe400078e0032 */
[----:B------:R-:W-:Y:S01]  /*5d30*/  @!P0 FFMA.FTZ R74, R8, R39, -R9 ;  /* 0x00000027084a8223 */ /* 0x000fe20000010809 */
[----:B------:R-:W-:Y:S01]  /*5d40*/  @!P0 MOV R8, R18 ;  /* 0x0000001200088202 */ /* 0x000fe20000000f00 */
[----:B------:R-:W-:Y:S01]  /*5d50*/  @!P0 FFMA.FTZ R5, R36, R37, R5 ;  /* 0x0000002524058223 */ /* 0x000fe20000010005 */
[--C-:B------:R-:W-:Y:S01]  /*5d60*/  @!P0 HADD2.F32 R40, -RZ, R10.reuse.H0_H0 ;  /* 0x2000000aff288230 */ /* 0x100fe20000004100 */
[----:B------:R-:W-:Y:S01]  /*5d70*/  @!P0 FFMA.FTZ R6, R38, R39, R6 ;  /* 0x0000002726068223 */ /* 0x000fe20000010006 */
[----:B------:R-:W-:Y:S02]  /*5d80*/  @!P0 HADD2.F32 R22, -RZ, R10.H1_H1 ;  /* 0x3000000aff168230 */ /* 0x000fe40000004100 */
[--C-:B------:R-:W-:Y:S01]  /*5d90*/  @!P0 HADD2.F32 R9, -RZ, R8.reuse.H0_H0 ;  /* 0x20000008ff098230 */ /* 0x100fe20000004100 */
[----:B------:R-:W-:Y:S01]  /*5da0*/  @!P0 FMUL.FTZ R21, R40, R11 ;  /* 0x0000000b28158220 */ /* 0x000fe20000410000 */
[----:B------:R-:W-:Y:S01]  /*5db0*/  @!P0 HADD2.F32 R10, -RZ, R8.H1_H1 ;  /* 0x30000008ff0a8230 */ /* 0x000fe20000004100 */
[----:B------:R-:W-:Y:S01]  /*5dc0*/  @!P0 F2FP.PACK_AB R5, R6, R5 ;  /* 0x000000050605823e */ /* 0x000fe200000000ff */
[----:B------:R-:W-:Y:S01]  /*5dd0*/  @!P0 HADD2.F32 R36, -RZ, R57.H0_H0 ;  /* 0x20000039ff248230 */ /* 0x000fe20000004100 */
[C---:B------:R-:W-:Y:S01]  /*5de0*/  @!P0 FMUL.FTZ R8, R9.reuse, R11 ;  /* 0x0000000b09088220 */ /* 0x040fe20000410000 */
[----:B------:R-:W-:Y:S01]  /*5df0*/  @!P0 F2FP.PACK_AB R57, R74, R75 ;  /* 0x0000004b4a39823e */ /* 0x000fe200000000ff */
[-C--:B------:R-:W-:Y:S02]  /*5e00*/  @!P0 FMUL.FTZ R11, R22, R20.reuse ;  /* 0x00000014160b8220 */ /* 0x080fe40000410000 */
[----:B------:R-:W-:Y:S01]  /*5e10*/  @!P0 FFMA.FTZ R73, R9, R41, -R21 ;  /* 0x0000002909498223 */ /* 0x000fe20000010815 */
[----:B------:R-:W-:Y:S01]  /*5e20*/  @!P0 MOV R17, R57 ;  /* 0x0000003900118202 */ /* 0x000fe20000000f00 */
[C---:B------:R-:W-:Y:S01]  /*5e30*/  @!P0 FMUL.FTZ R9, R10.reuse, R20 ;  /* 0x000000140a098220 */ /* 0x040fe20000410000 */
[----:B------:R-:W-:Y:S01]  /*5e40*/  @!P0 HADD2.F32 R21, -RZ, R28.H0_H0 ;  /* 0x2000001cff158230 */ /* 0x000fe20000004100 */
[----:B------:R-:W-:Y:S01]  /*5e50*/  @!P0 IMAD.MOV.U32 R20, RZ, RZ, R19 ;  /* 0x000000ffff148224 */ /* 0x000fe200078e0013 */
[----:B------:R-:W-:Y:S01]  /*5e60*/  @!P0 HADD2.F32 R28, -RZ, R43.H1_H1 ;  /* 0x3000002bff1c8230 */ /* 0x000fe20000004100 */
[-C--:B------:R-:W-:Y:S01]  /*5e70*/  @!P0 FFMA.FTZ R72, R10, R42.reuse, -R11 ;  /* 0x0000002a0a488223 */ /* 0x080fe2000001080b */
[----:B------:R-:W-:Y:S01]  /*5e80*/  @!P0 HADD2.F32 R10, -RZ, R23.H0_H0 ;  /* 0x20000017ff0a8230 */ /* 0x000fe20000004100 */
[----:B------:R-:W-:Y:S01]  /*5e90*/  @!P0 FFMA.FTZ R8, R40, R41, R8 ;  /* 0x0000002928088223 */ /* 0x000fe20000010008 */
[----:B------:R-:W-:Y:S01]  /*5ea0*/  @!P0 HADD2.F32 R23, -RZ, R43.H0_H0 ;  /* 0x2000002bff178230 */ /* 0x000fe20000004100 */
[-C--:B------:R-:W-:Y:S01]  /*5eb0*/  @!P0 FMUL.FTZ R43, R28, R21.reuse ;  /* 0x000000151c2b8220 */ /* 0x080fe20000410000 */
[--C-:B------:R-:W-:Y:S01]  /*5ec0*/  @!P0 HADD2.F32 R11, -RZ, R20.reuse.H0_H0 ;  /* 0x20000014ff0b8230 */ /* 0x100fe20000004100 */
[----:B------:R-:W-:Y:S01]  /*5ed0*/  @!P0 FFMA.FTZ R9, R22, R42, R9 ;  /* 0x0000002a16098223 */ /* 0x000fe20000010009 */
[----:B------:R-:W-:Y:S01]  /*5ee0*/  @!P0 HADD2.F32 R20, -RZ, R20.H1_H1 ;  /* 0x30000014ff148230 */ /* 0x000fe20000004100 */
[-C--:B------:R-:W-:Y:S02]  /*5ef0*/  @!P0 FMUL.FTZ R37, R23, R10.reuse ;  /* 0x0000000a17258220 */ /* 0x080fe40000410000 */
[C---:B------:R-:W-:Y:S02]  /*5f00*/  @!P0 FMUL.FTZ R10, R11.reuse, R10 ;  /* 0x0000000a0b0a8220 */ /* 0x040fe40000410000 */
[-C--:B------:R-:W-:Y:S01]  /*5f10*/  @!P0 FFMA.FTZ R71, R11, R36.reuse, -R37 ;  /* 0x000000240b478223 */ /* 0x080fe20000010825 */
[----:B------:R-:W-:Y:S01]  /*5f20*/  @!P0 HADD2.F32 R37, -RZ, R58.H0_H0 ;  /* 0x2000003aff258230 */ /* 0x000fe20000004100 */
[C---:B------:R-:W-:Y:S02]  /*5f30*/  @!P0 FMUL.FTZ R11, R20.reuse, R21 ;  /* 0x00000015140b8220 */ /* 0x040fe40000410000 */
[----:B------:R-:W-:Y:S02]  /*5f40*/  @!P0 FFMA.FTZ R10, R23, R36, R10 ;  /* 0x00000024170a8223 */ /* 0x000fe4000001000a */
[----:B------:R-:W-:Y:S01]  /*5f50*/  @!P0 FFMA.FTZ R21, R20, R37, -R43 ;  /* 0x0000002514158223 */ /* 0x000fe2000001082b */
[----:B------:R-:W-:Y:S01]  /*5f60*/  @!P0 F2FP.PACK_AB R43, R72, R73 ;  /* 0x00000049482b823e */ /* 0x000fe200000000ff */
[----:B------:R-:W-:Y:S01]  /*5f70*/  @!P0 FFMA.FTZ R11, R28, R37, R11 ;  /* 0x000000251c0b8223 */ /* 0x000fe2000001000b */
[----:B------:R-:W-:Y:S01]  /*5f80*/  @!P0 F2FP.PACK_AB R20, R4, R3 ;  /* 0x000000030414823e */ /* 0x000fe200000000ff */
[----:B------:R-:W-:Y:S01]  /*5f90*/  @!P0 IMAD.MOV.U32 R49, RZ, RZ, R5 ;  /* 0x000000ffff318224 */ /* 0x000fe200078e0005 */
[----:B------:R-:W-:Y:S01]  /*5fa0*/  @!P0 F2FP.PACK_AB R21, R21, R71 ;  /* 0x000000471515823e */ /* 0x000fe200000000ff */
[----:B------:R-:W-:Y:S01]  /*5fb0*/  @!P0 IMAD.MOV.U32 R18, RZ, RZ, R43 ;  /* 0x000000ffff128224 */ /* 0x000fe200078e002b */
[----:B------:R-:W-:Y:S02]  /*5fc0*/  @!P0 F2FP.PACK_AB R4, R9, R8 ;  /* 0x000000080904823e */ /* 0x000fe400000000ff */
[----:B------:R-:W-:Y:S02]  /*5fd0*/  @!P0 F2FP.PACK_AB R3, R11, R10 ;  /* 0x0000000a0b03823e */ /* 0x000fe400000000ff */
[----:B------:R-:W-:Y:S02]  /*5fe0*/  @!P0 MOV R19, R21 ;  /* 0x0000001500138202 */ /* 0x000fe40000000f00 */
[----:B------:R-:W-:Y:S02]  /*5ff0*/  @!P0 MOV R48, R20 ;  /* 0x0000001400308202 */ /* 0x000fe40000000f00 */
[----:B------:R-:W-:Y:S02]  /*6000*/  @!P0 MOV R50, R4 ;  /* 0x0000000400328202 */ /* 0x000fe40000000f00 */
[----:B------:R-:W-:Y:S02]  /*6010*/  @!P0 MOV R51, R3 ;  /* 0x0000000300338202 */ /* 0x000fe40000000f00 */
[C---:B----4-:R-:W-:Y:S04]  /*6020*/  LEA R4, P0, R88.reuse, R68, 0x1 ;  /* 0x0000004458047211 */ /* 0x050fe800078008ff */
[----:B---3--:R-:W-:Y:S02]  /*6030*/  LEA.HI.X R5, R88, R69, R122, 0x1, P0 ;  /* 0x0000004558057211 */ /* 0x008fe400000f0c7a */
[C---:B------:R-:W-:Y:S03]  /*6040*/  ISETP.GE.AND P0, PT, R70.reuse, c[0x0][0x1d4], PT ;  /* 0x0000750046007a0c */ /* 0x040fe60003f06270 */
[----:B------:R1:W-:Y:S10]  /*6050*/  ST.E.128 [R4.64], R16 ;  /* 0x0000001004007985 */ /* 0x0003f4000c101d08 */
[----:B------:R-:W-:Y:S05]  /*6060*/  @!P0 IMAD.WIDE R8, R70, 0x2, R68 ;  /* 0x0000000246088825 */ /* 0x000fea00078e0244 */
[----:B------:R1:W-:Y:S02]  /*6070*/  @!P0 ST.E.128 [R8.64], R48 ;  /* 0x0000003008008985 */ /* 0x0003e4000c101d08 */
.L_x_232:
[----:B------:R-:W-:Y:S05]  /*6080*/  BSYNC B0 ;  /* 0x0000000000007941 */ /* 0x000fea0003800000 */
.L_x_231:
[----:B------:R-:W-:Y:S01]  /*6090*/  ISETP.GE.AND P0, PT, R30, c[0x0][0x1d4], PT ;  /* 0x000075001e007a0c */ /* 0x000fe20003f06270 */
[----:B------:R-:W-:Y:S01]  /*60a0*/  @!UPT UIADD3 URZ, URZ, URZ, URZ ;  /* 0x0000003f3f3ff290 */ /* 0x000fe2000fffe03f */
[----:B------:R-:W-:Y:S11]  /*60b0*/  BSSY B0, `(.L_x_233) ;  /* 0x0000078000007945 */ /* 0x000ff60003800000 */
[----:B------:R-:W-:-:S05]  /*60c0*/  @P0 BRA `(.L_x_234) ;  /* 0x0000076000000947 */ /* 0x000fca0003800000 */
[----:B------:R-:W-:Y:S01]  /*60d0*/  SEL R3, R67, R66, !P2 ;  /* 0x0000004243037207 */ /* 0x000fe20005000000 */
[----:B-1----:R-:W1:Y:S01]  /*60e0*/  LDS.128 R16, [R117+0x3c80] ;  /* 0x003c800075107984 */ /* 0x002e620000000c00 */
[----:B------:R-:W-:Y:S02]  /*60f0*/  ISETP.GE.AND P0, PT, R30, c[0x0][0x27c], PT ;  /* 0x00009f001e007a0c */ /* 0x000fe40003f06270 */
[----:B------:R-:W-:Y:S04]  /*6100*/  SHF.R.S32.HI R4, RZ, 0x1f, R3 ;  /* 0x0000001fff047819 */ /* 0x000fe80000011403 */
[----:B------:R-:W-:Y:S04]  /*6110*/  LEA.HI R3, R4, R3, RZ, 0x4 ;  /* 0x0000000304037211 */ /* 0x000fe800078f20ff */
[----:B------:R-:W-:Y:S03]  /*6120*/  LEA.HI.SX32 R3, R3, R64, 0x1c ;  /* 0x0000004003037211 */ /* 0x000fe600078fe2ff */
[----:B------:R-:W-:Y:S01]  /*6130*/  @!P0 SHF.R.U64 R5, R12, 0x10, R13 ;  /* 0x000000100c058819 */ /* 0x000fe2000000120d */
[----:B------:R-:W-:Y:S01]  /*6140*/  @!P0 HADD2.F32 R12, -RZ, R59.H0_H0 ;  /* 0x2000003bff0c8230 */ /* 0x000fe20000004100 */
[----:B------:R-:W-:Y:S01]  /*6150*/  SHF.R.S32.HI R4, RZ, 0x1f, R3 ;  /* 0x0000001fff047819 */ /* 0x000fe20000011403 */
[--C-:B------:R-:W-:Y:S01]  /*6160*/  @!P0 HADD2.F32 R37, -RZ, R60.reuse.H0_H0 ;  /* 0x2000003cff258230 */ /* 0x100fe20000004100 */
[----:B------:R-:W-:Y:S01]  /*6170*/  SHF.L.U32 R48, R3, 0x3, RZ ;  /* 0x0000000303307819 */ /* 0x000fe200000006ff */
[----:B------:R-:W-:Y:S01]  /*6180*/  @!P0 HADD2.F32 R8, -RZ, R5.H0_H0 ;  /* 0x20000005ff088230 */ /* 0x000fe20000004100 */
[----:B------:R-:W-:Y:S01]  /*6190*/  LEA.HI R4, R4, R3, RZ, 0x2 ;  /* 0x0000000304047211 */ /* 0x000fe200078f10ff */
[----:B------:R-:W-:Y:S01]  /*61a0*/  @!P0 HADD2.F32 R28, -RZ, R60.H1_H1 ;  /* 0x3000003cff1c8230 */ /* 0x000fe20000004100 */
[----:B------:R-:W-:Y:S02]  /*61b0*/  @!P0 SHF.R.U32.HI R10, RZ, 0x10, R13 ;  /* 0x00000010ff0a8819 */ /* 0x000fe4000001160d */
[----:B------:R-:W-:Y:S02]  /*61c0*/  SHF.R.S32.HI R3, RZ, 0x2, R4 ;  /* 0x00000002ff037819 */ /* 0x000fe40000011404 */
[----:B------:R-:W-:Y:S01]  /*61d0*/  LOP3.LUT R4, R148, 0x18, R48, 0xf8, !PT ;  /* 0x0000001894047812 */ /* 0x000fe200078ef830 */
[----:B------:R-:W-:Y:S01]  /*61e0*/  @!P0 HADD2.F32 R10, -RZ, R10.H0_H0 ;  /* 0x2000000aff0a8230 */ /* 0x000fe20000004100 */
[----:B------:R-:W-:Y:S01]  /*61f0*/  @!P0 SHF.R.U64 R20, R44, 0x10, R45 ;  /* 0x000000102c148819 */ /* 0x000fe2000000122d */
[----:B------:R-:W-:Y:S01]  /*6200*/  IMAD R3, R3, 0x600, R7 ;  /* 0x0000060003037824 */ /* 0x000fe200078e0207 */
[----:B-----5:R-:W-:Y:S02]  /*6210*/  LOP3.LUT R4, R4, R147, RZ, 0x3c, !PT ;  /* 0x0000009304047212 */ /* 0x020fe400078e3cff */
[--C-:B------:R-:W-:Y:S02]  /*6220*/  @!P0 SHF.R.U32.HI R11, RZ, 0x10, R15.reuse ;  /* 0x00000010ff0b8819 */ /* 0x100fe4000001160f */
[----:B------:R-:W-:Y:S01]  /*6230*/  @!P0 SHF.R.U64 R14, R14, 0x10, R15 ;  /* 0x000000100e0e8819 */ /* 0x000fe2000000120f */
[----:B------:R-:W-:Y:S01]  /*6240*/  IMAD.IADD R3, R3, 0x1, R4 ;  /* 0x0000000103037824 */ /* 0x000fe200078e0204 */
[----:B------:R-:W-:Y:S01]  /*6250*/  @!P0 HADD2.F32 R4, -RZ, R31.H0_H0 ;  /* 0x2000001fff048230 */ /* 0x000fe20000004100 */
[----:B------:R-:W-:Y:S01]  /*6260*/  @!P0 SHF.R.U32.HI R22, RZ, 0x10, R45 ;  /* 0x00000010ff168819 */ /* 0x000fe2000001162d */
[----:B------:R-:W-:Y:S01]  /*6270*/  @!P0 HADD2.F32 R15, -RZ, R20.H0_H0 ;  /* 0x20000014ff0f8230 */ /* 0x000fe20000004100 */
[--C-:B------:R-:W-:Y:S01]  /*6280*/  @!P0 SHF.R.U32.HI R23, RZ, 0x10, R47.reuse ;  /* 0x00000010ff178819 */ /* 0x100fe2000001162f */
[----:B------:R-:W-:Y:S01]  /*6290*/  @!P0 HADD2.F32 R11, -RZ, R11.H0_H0 ;  /* 0x2000000bff0b8230 */ /* 0x000fe20000004100 */
[----:B------:R-:W-:Y:S01]  /*62a0*/  SHF.L.U32 R3, R3, 0x1, RZ ;  /* 0x0000000103037819 */ /* 0x000fe200000006ff */
[----:B------:R-:W-:Y:S01]  /*62b0*/  @!P0 HADD2.F32 R22, -RZ, R22.H0_H0 ;  /* 0x20000016ff168230 */ /* 0x000fe20000004100 */
[----:B------:R-:W-:Y:S01]  /*62c0*/  @!P0 SHF.R.U64 R46, R46, 0x10, R47 ;  /* 0x000000102e2e8819 */ /* 0x000fe2000000122f */
[----:B------:R-:W-:Y:S02]  /*62d0*/  @!P0 HADD2.F32 R39, -RZ, R23.H0_H0 ;  /* 0x20000017ff278230 */ /* 0x000fe40000004100 */
[----:B------:R1:W2:Y:S01]  /*62e0*/  LDS.128 R40, [R3+0x3c80] ;  /* 0x003c800003287984 */ /* 0x0002a20000000c00 */
[----:B------:R-:W-:Y:S01]  /*62f0*/  @!P0 HADD2.F32 R14, -RZ, R14.H0_H0 ;  /* 0x2000000eff0e8230 */ /* 0x000fe20000004100 */
[----:B-1----:R-:W-:Y:S05]  /*6300*/  @!P0 IMAD.MOV.U32 R3, RZ, RZ, R16 ;  /* 0x000000ffff038224 */ /* 0x002fea00078e0010 */
[--C-:B------:R-:W-:Y:S02]  /*6310*/  @!P0 HADD2.F32 R6, -RZ, R3.reuse.H0_H0 ;  /* 0x20000003ff068230 */ /* 0x100fe40000004100 */
[----:B------:R-:W-:Y:S03]  /*6320*/  @!P0 HADD2.F32 R5, -RZ, R3.H1_H1 ;  /* 0x30000003ff058230 */ /* 0x000fe60000004100 */
[C---:B------:R-:W-:Y:S01]  /*6330*/  @!P0 FMUL.FTZ R3, R6.reuse, R4 ;  /* 0x0000000406038220 */ /* 0x040fe20000410000 */
[----:B--2---:R-:W-:Y:S05]  /*6340*/  @!P0 MOV R13, R40 ;  /* 0x00000028000d8202 */ /* 0x004fea0000000f00 */
[--C-:B------:R-:W-:Y:S02]  /*6350*/  @!P0 HADD2.F32 R9, -RZ, R13.reuse.H0_H0 ;  /* 0x2000000dff098230 */ /* 0x100fe40000004100 */
[----:B------:R-:W-:Y:S03]  /*6360*/  @!P0 HADD2.F32 R13, -RZ, R13.H1_H1 ;  /* 0x3000000dff0d8230 */ /* 0x000fe60000004100 */
[----:B------:R-:W-:Y:S02]  /*6370*/  @!P0 FMUL.FTZ R21, R9, R4 ;  /* 0x0000000409158220 */ /* 0x000fe40000410000 */
[-C--:B------:R-:W-:Y:S02]  /*6380*/  @!P0 FMUL.FTZ R20, R13, R8.reuse ;  /* 0x000000080d148220 */ /* 0x080fe40000410000 */
[----:B------:R-:W-:Y:S02]  /*6390*/  @!P0 FMUL.FTZ R4, R5, R8 ;  /* 0x0000000805048220 */ /* 0x000fe40000410000 */
[----:B------:R-:W-:Y:S02]  /*63a0*/  @!P0 IMAD.MOV.U32 R8, RZ, RZ, R41 ;  /* 0x000000ffff088224 */ /* 0x000fe400078e0029 */
[-C--:B------:R-:W-:Y:S02]  /*63b0*/  @!P0 FFMA.FTZ R3, R9, R12.reuse, R3 ;  /* 0x0000000c09038223 */ /* 0x080fe40000010003 */
[----:B------:R-:W-:Y:S01]  /*63c0*/  @!P0 FFMA.FTZ R56, R6, R12, -R21 ;  /* 0x0000000c06388223 */ /* 0x000fe20000010815 */
[----:B------:R-:W-:Y:S01]  /*63d0*/  @!P0 MOV R6, R17 ;  /* 0x0000001100068202 */ /* 0x000fe20000000f00 */
[-C--:B------:R-:W-:Y:S01]  /*63e0*/  @!P0 FFMA.FTZ R51, R5, R15.reuse, -R20 ;  /* 0x0000000f05338223 */ /* 0x080fe20000010814 */
[----:B------:R-:W-:Y:S01]  /*63f0*/  @!P0 HADD2.F32 R5, -RZ, R31.H1_H1 ;  /* 0x3000001fff058230 */ /* 0x000fe20000004100 */
[----:B------:R-:W-:Y:S01]  /*6400*/  @!P0 FFMA.FTZ R4, R13, R15, R4 ;  /* 0x0000000f0d048223 */ /* 0x000fe20000010004 */
[--C-:B------:R-:W-:Y:S01]  /*6410*/  @!P0 HADD2.F32 R15, -RZ, R8.reuse.H0_H0 ;  /* 0x20000008ff0f8230 */ /* 0x100fe20000004100 */
[----:B------:R-:W-:Y:S01]  /*6420*/  @!P0 IMAD.MOV.U32 R12, RZ, RZ, R43 ;  /* 0x000000ffff0c8224 */ /* 0x000fe200078e002b */
[----:B------:R-:W-:Y:S02]  /*6430*/  @!P0 HADD2.F32 R21, -RZ, R8.H1_H1 ;  /* 0x30000008ff158230 */ /* 0x000fe40000004100 */
[----:B------:R-:W-:Y:S02]  /*6440*/  @!P0 HADD2.F32 R20, -RZ, R59.H1_H1 ;  /* 0x3000003bff148230 */ /* 0x000fe40000004100 */
[--C-:B------:R-:W-:Y:S01]  /*6450*/  @!P0 HADD2.F32 R9, -RZ, R6.reuse.H0_H0 ;  /* 0x20000006ff098230 */ /* 0x100fe20000004100 */
[----:B------:R-:W-:Y:S01]  /*6460*/  @!P0 FMUL.FTZ R13, R21, R10 ;  /* 0x0000000a150d8220 */ /* 0x000fe20000410000 */
[----:B------:R-:W-:Y:S01]  /*6470*/  @!P0 HADD2.F32 R8, -RZ, R6.H1_H1 ;  /* 0x30000006ff088230 */ /* 0x000fe20000004100 */
[-C--:B------:R-:W-:Y:S01]  /*6480*/  @!P0 FMUL.FTZ R6, R15, R5.reuse ;  /* 0x000000050f068220 */ /* 0x080fe20000410000 */
[--C-:B------:R-:W-:Y:S01]  /*6490*/  @!P0 HADD2.F32 R36, -RZ, R12.reuse.H0_H0 ;  /* 0x2000000cff248230 */ /* 0x100fe20000004100 */
[C---:B------:R-:W-:Y:S01]  /*64a0*/  @!P0 FMUL.FTZ R5, R9.reuse, R5 ;  /* 0x0000000509058220 */ /* 0x040fe20000410000 */
[----:B------:R-:W-:Y:S01]  /*64b0*/  @!P0 HADD2.F32 R38, -RZ, R12.H1_H1 ;  /* 0x3000000cff268230 */ /* 0x000fe20000004100 */
[----:B------:R-:W-:Y:S02]  /*64c0*/  @!P0 FFMA.FTZ R50, R9, R20, -R6 ;  /* 0x0000001409328223 */ /* 0x000fe40000010806 */
[C---:B------:R-:W-:Y:S01]  /*64d0*/  @!P0 FMUL.FTZ R6, R8.reuse, R10 ;  /* 0x0000000a08068220 */ /* 0x040fe20000410000 */
[----:B------:R-:W-:Y:S01]  /*64e0*/  @!P0 HADD2.F32 R10, -RZ, R32.H0_H0 ;  /* 0x20000020ff0a8230 */ /* 0x000fe20000004100 */
[----:B------:R-:W-:Y:S01]  /*64f0*/  @!P0 FFMA.FTZ R49, R8, R22, -R13 ;  /* 0x0000001608318223 */ /* 0x000fe2000001080d */
[----:B------:R-:W-:Y:S01]  /*6500*/  @!P0 MOV R8, R19 ;  /* 0x0000001300088202 */ /* 0x000fe20000000f00 */
[----:B------:R-:W-:Y:S02]  /*6510*/  @!P0 FMUL.FTZ R13, R38, R11 ;  /* 0x0000000b260d8220 */ /* 0x000fe40000410000 */
[----:B------:R-:W-:Y:S02]  /*6520*/  @!P0 FMUL.FTZ R12, R36, R10 ;  /* 0x0000000a240c8220 */ /* 0x000fe40000410000 */
[----:B------:R-:W-:Y:S01]  /*6530*/  @!P0 FFMA.FTZ R5, R15, R20, R5 ;  /* 0x000000140f058223 */ /* 0x000fe20000010005 */
[--C-:B------:R-:W-:Y:S01]  /*6540*/  @!P0 HADD2.F32 R9, -RZ, R8.reuse.H0_H0 ;  /* 0x20000008ff098230 */ /* 0x100fe20000004100 */
[----:B------:R-:W-:Y:S01]  /*6550*/  @!P0 FFMA.FTZ R6, R21, R22, R6 ;  /* 0x0000001615068223 */ /* 0x000fe20000010006 */
[----:B------:R-:W-:Y:S01]  /*6560*/  @!P0 HADD2.F32 R8, -RZ, R8.H1_H1 ;  /* 0x30000008ff088230 */ /* 0x000fe20000004100 */
[----:B------:R-:W-:Y:S02]  /*6570*/  @!P0 F2FP.PACK_AB R20, R49, R50 ;  /* 0x000000323114823e */ /* 0x000fe400000000ff */
[C---:B------:R-:W-:Y:S01]  /*6580*/  @!P0 FFMA.FTZ R47, R9.reuse, R37, -R12 ;  /* 0x00000025092f8223 */ /* 0x040fe2000001080c */
[----:B------:R-:W-:Y:S01]  /*6590*/  @!P0 MOV R12, R42 ;  /* 0x0000002a000c8202 */ /* 0x000fe20000000f00 */
[----:B------:R-:W-:Y:S01]  /*65a0*/  @!P0 FMUL.FTZ R10, R9, R10 ;  /* 0x0000000a090a8220 */ /* 0x000fe20000410000 */
[----:B------:R-:W-:Y:S01]  /*65b0*/  @!P0 MOV R17, R20 ;  /* 0x0000001400118202 */ /* 0x000fe20000000f00 */
[----:B------:R-:W-:Y:S01]  /*65c0*/  @!P0 IMAD.MOV.U32 R9, RZ, RZ, R18 ;  /* 0x000000ffff098224 */ /* 0x000fe200078e0012 */
[----:B------:R-:W-:Y:S01]  /*65d0*/  @!P0 F2FP.PACK_AB R5, R6, R5 ;  /* 0x000000050605823e */ /* 0x000fe200000000ff */
[C---:B------:R-:W-:Y:S01]  /*65e0*/  @!P0 FMUL.FTZ R11, R8.reuse, R11 ;  /* 0x0000000b080b8220 */ /* 0x040fe20000410000 */
[----:B------:R-:W-:Y:S01]  /*65f0*/  @!P0 HADD2.F32 R23, -RZ, R12.H0_H0 ;  /* 0x2000000cff178230 */ /* 0x000fe20000004100 */
[----:B------:R-:W-:Y:S01]  /*6600*/  @!P0 FFMA.FTZ R45, R8, R39, -R13 ;  /* 0x00000027082d8223 */ /* 0x000fe2000001080d */
[----:B------:R-:W-:Y:S01]  /*6610*/  @!P0 F2FP.PACK_AB R15, R51, R56 ;  /* 0x00000038330f823e */ /* 0x000fe200000000ff */
[----:B------:R-:W-:Y:S01]  /*6620*/  @!P0 IMAD.MOV.U32 R41, RZ, RZ, R5 ;  /* 0x000000ffff298224 */ /* 0x000fe200078e0005 */
[----:B------:R-:W-:Y:S02]  /*6630*/  @!P0 HADD2.F32 R8, -RZ, R32.H1_H1 ;  /* 0x30000020ff088230 */ /* 0x000fe40000004100 */
[----:B------:R-:W-:Y:S01]  /*6640*/  @!P0 MOV R16, R15 ;  /* 0x0000000f00108202 */ /* 0x000fe20000000f00 */
[--C-:B------:R-:W-:Y:S02]  /*6650*/  @!P0 HADD2.F32 R13, -RZ, R9.reuse.H0_H0 ;  /* 0x20000009ff0d8230 */ /* 0x100fe40000004100 */
[----:B------:R-:W-:Y:S02]  /*6660*/  @!P0 HADD2.F32 R31, -RZ, R12.H1_H1 ;  /* 0x3000000cff1f8230 */ /* 0x000fe40000004100 */
[----:B------:R-:W-:Y:S01]  /*6670*/  @!P0 HADD2.F32 R12, -RZ, R9.H1_H1 ;  /* 0x30000009ff0c8230 */ /* 0x000fe20000004100 */
[-C--:B------:R-:W-:Y:S01]  /*6680*/  @!P0 FMUL.FTZ R9, R23, R8.reuse ;  /* 0x0000000817098220 */ /* 0x080fe20000410000 */
[----:B------:R-:W-:Y:S01]  /*6690*/  @!P0 HADD2.F32 R32, -RZ, R46.H0_H0 ;  /* 0x2000002eff208230 */ /* 0x000fe20000004100 */
[C---:B------:R-:W-:Y:S02]  /*66a0*/  @!P0 FMUL.FTZ R8, R13.reuse, R8 ;  /* 0x000000080d088220 */ /* 0x040fe40000410000 */
[----:B------:R-:W-:Y:S02]  /*66b0*/  @!P0 FFMA.FTZ R13, R13, R28, -R9 ;  /* 0x0000001c0d0d8223 */ /* 0x000fe40000010809 */
[----:B------:R-:W-:Y:S02]  /*66c0*/  @!P0 FMUL.FTZ R9, R12, R14 ;  /* 0x0000000e0c098220 */ /* 0x000fe40000410000 */
[----:B------:R-:W-:Y:S02]  /*66d0*/  @!P0 FFMA.FTZ R8, R23, R28, R8 ;  /* 0x0000001c17088223 */ /* 0x000fe40000010008 */
[----:B------:R-:W-:Y:S01]  /*66e0*/  @!P0 FMUL.FTZ R44, R31, R14 ;  /* 0x0000000e1f2c8220 */ /* 0x000fe20000410000 */
[----:B------:R-:W-:Y:S01]  /*66f0*/  @!P0 F2FP.PACK_AB R14, R45, R47 ;  /* 0x0000002f2d0e823e */ /* 0x000fe200000000ff */
[----:B------:R-:W-:Y:S02]  /*6700*/  @!P0 FFMA.FTZ R9, R31, R32, R9 ;  /* 0x000000201f098223 */ /* 0x000fe40000010009 */
[----:B------:R-:W-:Y:S01]  /*6710*/  @!P0 FFMA.FTZ R10, R36, R37, R10 ;  /* 0x00000025240a8223 */ /* 0x000fe2000001000a */
[----:B------:R-:W-:Y:S01]  /*6720*/  @!P0 MOV R19, R14 ;  /* 0x0000000e00138202 */ /* 0x000fe20000000f00 */
[----:B------:R-:W-:Y:S01]  /*6730*/  @!P0 FFMA.FTZ R44, R12, R32, -R44 ;  /* 0x000000200c2c8223 */ /* 0x000fe2000001082c */
[----:B------:R-:W-:Y:S01]  /*6740*/  @!P0 F2FP.PACK_AB R12, R4, R3 ;  /* 0x00000003040c823e */ /* 0x000fe200000000ff */
[----:B------:R-:W-:Y:S01]  /*6750*/  @!P0 FFMA.FTZ R11, R38, R39, R11 ;  /* 0x00000027260b8223 */ /* 0x000fe2000001000b */
[----:B------:R-:W-:Y:S02]  /*6760*/  @!P0 F2FP.PACK_AB R4, R9, R8 ;  /* 0x000000080904823e */ /* 0x000fe400000000ff */
[----:B------:R-:W-:Y:S02]  /*6770*/  @!P0 F2FP.PACK_AB R13, R44, R13 ;  /* 0x0000000d2c0d823e */ /* 0x000fe400000000ff */
[----:B------:R-:W-:Y:S02]  /*6780*/  @!P0 F2FP.PACK_AB R3, R11, R10 ;  /* 0x0000000a0b03823e */ /* 0x000fe400000000ff */
[----:B------:R-:W-:Y:S01]  /*6790*/  @!P0 MOV R40, R12 ;  /* 0x0000000c00288202 */ /* 0x000fe20000000f00 */
[----:B------:R-:W-:Y:S01]  /*67a0*/  @!P0 IMAD.MOV.U32 R18, RZ, RZ, R13 ;  /* 0x000000ffff128224 */ /* 0x000fe200078e000d */
        /* <DEDUP_REMOVED lines=8> */
.L_x_234:
[----:B------:R-:W-:Y:S05]  /*6830*/  BSYNC B0 ;  /* 0x0000000000007941 */ /* 0x000fea0003800000 */
.L_x_233:
[----:B------:R-:W-:Y:S11]  /*6840*/  ISETP.GE.AND P0, PT, R29, c[0x0][0x1d4], PT ;  /* 0x000075001d007a0c */ /* 0x000ff60003f06270 */
[----:B------:R-:W-:Y:S02]  /*6850*/  @!UPT UIADD3 URZ, URZ, URZ, URZ ;  /* 0x0000003f3f3ff290 */ /* 0x000fe4000fffe03f */
[----:B------:R-:W-:-:S05]  /*6860*/  @P0 BRA `(.L_x_218) ;  /* 0x00000a7000000947 */ /* 0x000fca0003800000 */
[----:B------:R-:W-:Y:S01]  /*6870*/  SEL R3, R67, R66, !P3 ;  /* 0x0000004243037207 */ /* 0x000fe20005800000 */
[----:B-1----:R-:W1:Y:S01]  /*6880*/  LDS.128 R16, [R116+0x3c80] ;  /* 0x003c800074107984 */ /* 0x002e620000000c00 */
[C---:B----4-:R-:W-:Y:S02]  /*6890*/  LEA R44, P0, R86.reuse, R68, 0x1 ;  /* 0x00000044562c7211 */ /* 0x050fe400078008ff */
[----:B------:R-:W-:Y:S02]  /*68a0*/  SHF.R.S32.HI R4, RZ, 0x1f, R3 ;  /* 0x0000001fff047819 */ /* 0x000fe40000011403 */
[----:B---3--:R-:W-:Y:S02]  /*68b0*/  LEA.HI.X R45, R86, R69, R120, 0x1, P0 ;  /* 0x00000045562d7211 */ /* 0x008fe400000f0c78 */
[----:B------:R-:W-:Y:S02]  /*68c0*/  LEA.HI R3, R4, R3, RZ, 0x4 ;  /* 0x0000000304037211 */ /* 0x000fe400078f20ff */
[----:B------:R-:W-:Y:S02]  /*68d0*/  ISETP.GE.AND P0, PT, R29, c[0x0][0x27c], PT ;  /* 0x00009f001d007a0c */ /* 0x000fe40003f06270 */
[----:B------:R-:W-:Y:S04]  /*68e0*/  LEA.HI.SX32 R3, R3, R63, 0x1c ;  /* 0x0000003f03037211 */ /* 0x000fe800078fe2ff */
[----:B------:R-:W-:Y:S02]  /*68f0*/  SHF.R.S32.HI R4, RZ, 0x1f, R3 ;  /* 0x0000001fff047819 */ /* 0x000fe40000011403 */
[----:B------:R-:W-:Y:S02]  /*6900*/  SHF.L.U32 R40, R3, 0x3, RZ ;  /* 0x0000000303287819 */ /* 0x000fe400000006ff */
[----:B------:R-:W-:Y:S03]  /*6910*/  LEA.HI R4, R4, R3, RZ, 0x2 ;  /* 0x0000000304047211 */ /* 0x000fe600078f10ff */
[----:B------:R-:W-:Y:S01]  /*6920*/  @!P0 SHF.R.U64 R5, R24, 0x10, R25 ;  /* 0x0000001018058819 */ /* 0x000fe20000001219 */
[----:B------:R-:W-:Y:S01]  /*6930*/  @!P0 HADD2.F32 R12, -RZ, R61.H0_H0 ;  /* 0x2000003dff0c8230 */ /* 0x000fe20000004100 */
[----:B------:R-:W-:Y:S01]  /*6940*/  SHF.R.S32.HI R3, RZ, 0x2, R4 ;  /* 0x00000002ff037819 */ /* 0x000fe20000011404 */
[--C-:B------:R-:W-:Y:S01]  /*6950*/  @!P0 HADD2.F32 R28, -RZ, R62.reuse.H0_H0 ;  /* 0x2000003eff1c8230 */ /* 0x100fe20000004100 */
[----:B------:R-:W-:Y:S01]  /*6960*/  LOP3.LUT R4, R148, 0x18, R40, 0xf8, !PT ;  /* 0x0000001894047812 */ /* 0x000fe200078ef828 */
[----:B------:R-:W-:Y:S01]  /*6970*/  @!P0 HADD2.F32 R24, -RZ, R62.H1_H1 ;  /* 0x3000003eff188230 */ /* 0x000fe20000004100 */
[----:B------:R-:W-:Y:S01]  /*6980*/  @!P0 SHF.R.U64 R14, R26, 0x10, R27 ;  /* 0x000000101a0e8819 */ /* 0x000fe2000000121b */
[----:B------:R-:W-:Y:S01]  /*6990*/  IMAD R3, R3, 0x600, R7 ;  /* 0x0000060003037824 */ /* 0x000fe200078e0207 */
[----:B-----5:R-:W-:Y:S01]  /*69a0*/  LOP3.LUT R4, R4, R147, RZ, 0x3c, !PT ;  /* 0x0000009304047212 */ /* 0x020fe200078e3cff */
[----:B------:R-:W-:Y:S01]  /*69b0*/  @!P0 HADD2.F32 R8, -RZ, R5.H0_H0 ;  /* 0x20000005ff088230 */ /* 0x000fe20000004100 */
[----:B------:R-:W-:Y:S01]  /*69c0*/  @!P0 SHF.R.U64 R15, R52, 0x10, R53 ;  /* 0x00000010340f8819 */ /* 0x000fe20000001235 */
[----:B------:R-:W-:Y:S01]  /*69d0*/  @!P0 HADD2.F32 R14, -RZ, R14.H0_H0 ;  /* 0x2000000eff0e8230 */ /* 0x000fe20000004100 */
[----:B------:R-:W-:Y:S01]  /*69e0*/  @!P0 SHF.R.U32.HI R10, RZ, 0x10, R25 ;  /* 0x00000010ff0a8819 */ /* 0x000fe20000011619 */
        /* <DEDUP_REMOVED lines=9> */
[----:B------:R-:W-:Y:S01]  /*6a80*/  @!P0 HADD2.F32 R32, -RZ, R23.H0_H0 ;  /* 0x20000017ff208230 */ /* 0x000fe20000004100 */
[----:B------:R-:W-:Y:S01]  /*6a90*/  @!P0 SHF.R.U32.HI R11, RZ, 0x10, R27 ;  /* 0x00000010ff0b8819 */ /* 0x000fe2000001161b */
[----:B------:R1:W2:Y:S02]  /*6aa0*/  LDS.128 R36, [R3+0x3c80] ;  /* 0x003c800003247984 */ /* 0x0002a40000000c00 */
[----:B------:R-:W-:Y:S02]  /*6ab0*/  @!P0 HADD2.F32 R26, -RZ, R26.H0_H0 ;  /* 0x2000001aff1a8230 */ /* 0x000fe40000004100 */
        /* <DEDUP_REMOVED lines=22> */
[--C-:B------:R-:W-:Y:S02]  /*6c20*/  @!P0 HADD2.F32 R8, -RZ, R6.reuse.H1_H1 ;  /* 0x30000006ff088230 */ /* 0x100fe40000004100 */
[----:B------:R-:W-:Y:S01]  /*6c30*/  @!P0 HADD2.F32 R9, -RZ, R6.H0_H0 ;  /* 0x20000006ff098230 */ /* 0x000fe20000004100 */
[----:B------:R-:W-:Y:S01]  /*6c40*/  @!P0 FMUL.FTZ R6, R15, R5 ;  /* 0x000000050f068220 */ /* 0x000fe20000410000 */
[--C-:B------:R-:W-:Y:S01]  /*6c50*/  @!P0 HADD2.F32 R27, -RZ, R12.reuse.H0_H0 ;  /* 0x2000000cff1b8230 */ /* 0x100fe20000004100 */
[----:B------:R-:W-:Y:S01]  /*6c60*/  @!P0 FMUL.FTZ R13, R21, R10 ;  /* 0x0000000a150d8220 */ /* 0x000fe20000410000 */
[----:B------:R-:W-:Y:S01]  /*6c70*/  @!P0 HADD2.F32 R31, -RZ, R12.H1_H1 ;  /* 0x3000000cff1f8230 */ /* 0x000fe20000004100 */
[C---:B------:R-:W-:Y:S02]  /*6c80*/  @!P0 FFMA.FTZ R46, R9.reuse, R20, -R6 ;  /* 0x00000014092e8223 */ /* 0x040fe40000010806 */
[C---:B------:R-:W-:Y:S01]  /*6c90*/  @!P0 FMUL.FTZ R6, R8.reuse, R10 ;  /* 0x0000000a08068220 */ /* 0x040fe20000410000 */
[----:B------:R-:W-:Y:S01]  /*6ca0*/  @!P0 HADD2.F32 R10, -RZ, R34.H0_H0 ;  /* 0x20000022ff0a8230 */ /* 0x000fe20000004100 */
[----:B------:R-:W-:Y:S01]  /*6cb0*/  @!P0 FFMA.FTZ R43, R8, R22, -R13 ;  /* 0x00000016082b8223 */ /* 0x000fe2000001080d */
[----:B------:R-:W-:Y:S01]  /*6cc0*/  @!P0 MOV R8, R19 ;  /* 0x0000001300088202 */ /* 0x000fe20000000f00 */
[----:B------:R-:W-:Y:S02]  /*6cd0*/  @!P0 FMUL.FTZ R5, R9, R5 ;  /* 0x0000000509058220 */ /* 0x000fe40000410000 */
[----:B------:R-:W-:Y:S02]  /*6ce0*/  @!P0 FMUL.FTZ R12, R27, R10 ;  /* 0x0000000a1b0c8220 */ /* 0x000fe40000410000 */
[----:B------:R-:W-:Y:S01]  /*6cf0*/  @!P0 FMUL.FTZ R13, R31, R11 ;  /* 0x0000000b1f0d8220 */ /* 0x000fe20000410000 */
[--C-:B------:R-:W-:Y:S01]  /*6d00*/  @!P0 HADD2.F32 R9, -RZ, R8.reuse.H0_H0 ;  /* 0x20000008ff098230 */ /* 0x100fe20000004100 */
[----:B------:R-:W-:Y:S01]  /*6d10*/  @!P0 FFMA.FTZ R5, R15, R20, R5 ;  /* 0x000000140f058223 */ /* 0x000fe20000010005 */
[----:B------:R-:W-:Y:S01]  /*6d20*/  @!P0 F2FP.PACK_AB R20, R43, R46 ;  /* 0x0000002e2b14823e */ /* 0x000fe200000000ff */
[----:B------:R-:W-:Y:S01]  /*6d30*/  @!P0 FFMA.FTZ R6, R21, R22, R6 ;  /* 0x0000001615068223 */ /* 0x000fe20000010006 */
[----:B------:R-:W-:Y:S01]  /*6d40*/  @!P0 F2FP.PACK_AB R15, R47, R48 ;  /* 0x000000302f0f823e */ /* 0x000fe200000000ff */
[C---:B------:R-:W-:Y:S01]  /*6d50*/  @!P0 FFMA.FTZ R42, R9.reuse, R28, -R12 ;  /* 0x0000001c092a8223 */ /* 0x040fe2000001080c */
[----:B------:R-:W-:Y:S01]  /*6d60*/  @!P0 HADD2.F32 R8, -RZ, R8.H1_H1 ;  /* 0x30000008ff088230 */ /* 0x000fe20000004100 */
[----:B------:R-:W-:Y:S01]  /*6d70*/  @!P0 FMUL.FTZ R10, R9, R10 ;  /* 0x0000000a090a8220 */ /* 0x000fe20000410000 */
[----:B------:R-:W-:Y:S01]  /*6d80*/  @!P0 MOV R12, R38 ;  /* 0x00000026000c8202 */ /* 0x000fe20000000f00 */
[----:B------:R-:W-:Y:S01]  /*6d90*/  @!P0 IMAD.MOV.U32 R9, RZ, RZ, R18 ;  /* 0x000000ffff098224 */ /* 0x000fe200078e0012 */
[----:B------:R-:W-:Y:S01]  /*6da0*/  @!P0 MOV R16, R15 ;  /* 0x0000000f00108202 */ /* 0x000fe20000000f00 */
[C---:B------:R-:W-:Y:S01]  /*6db0*/  @!P0 FMUL.FTZ R11, R8.reuse, R11 ;  /* 0x0000000b080b8220 */ /* 0x040fe20000410000 */
[----:B------:R-:W-:Y:S01]  /*6dc0*/  @!P0 MOV R17, R20 ;  /* 0x0000001400118202 */ /* 0x000fe20000000f00 */
[----:B------:R-:W-:Y:S01]  /*6dd0*/  @!P0 FFMA.FTZ R41, R8, R32, -R13 ;  /* 0x0000002008298223 */ /* 0x000fe2000001080d */
[----:B------:R-:W-:Y:S01]  /*6de0*/  @!P0 HADD2.F32 R25, -RZ, R12.H1_H1 ;  /* 0x3000000cff198230 */ /* 0x000fe20000004100 */
[----:B------:R-:W-:Y:S01]  /*6df0*/  @!P0 F2FP.PACK_AB R5, R6, R5 ;  /* 0x000000050605823e */ /* 0x000fe200000000ff */
[----:B------:R-:W-:Y:S02]  /*6e00*/  @!P0 HADD2.F32 R8, -RZ, R34.H1_H1 ;  /* 0x30000022ff088230 */ /* 0x000fe40000004100 */
[----:B------:R-:W-:Y:S01]  /*6e10*/  @!P0 HADD2.F32 R23, -RZ, R12.H0_H0 ;  /* 0x2000000cff178230 */ /* 0x000fe20000004100 */
[----:B------:R-:W-:Y:S01]  /*6e20*/  @!P0 FMUL.FTZ R33, R25, R14 ;  /* 0x0000000e19218220 */ /* 0x000fe20000410000 */
[--C-:B------:R-:W-:Y:S01]  /*6e30*/  @!P0 HADD2.F32 R13, -RZ, R9.reuse.H0_H0 ;  /* 0x20000009ff0d8230 */ /* 0x100fe20000004100 */
[----:B------:R-:W-:Y:S01]  /*6e40*/  @!P0 IMAD.MOV.U32 R37, RZ, RZ, R5 ;  /* 0x000000ffff258224 */ /* 0x000fe200078e0005 */
[----:B------:R-:W-:Y:S01]  /*6e50*/  @!P0 HADD2.F32 R12, -RZ, R9.H1_H1 ;  /* 0x30000009ff0c8230 */ /* 0x000fe20000004100 */
[-C--:B------:R-:W-:Y:S02]  /*6e60*/  @!P0 FMUL.FTZ R9, R23, R8.reuse ;  /* 0x0000000817098220 */ /* 0x080fe40000410000 */
[C---:B------:R-:W-:Y:S02]  /*6e70*/  @!P0 FMUL.FTZ R8, R13.reuse, R8 ;  /* 0x000000080d088220 */ /* 0x040fe40000410000 */
[----:B------:R-:W-:Y:S02]  /*6e80*/  @!P0 FFMA.FTZ R13, R13, R24, -R9 ;  /* 0x000000180d0d8223 */ /* 0x000fe40000010809 */
[C---:B------:R-:W-:Y:S02]  /*6e90*/  @!P0 FFMA.FTZ R33, R12.reuse, R26, -R33 ;  /* 0x0000001a0c218223 */ /* 0x040fe40000010821 */
[----:B------:R-:W-:Y:S01]  /*6ea0*/  @!P0 FMUL.FTZ R9, R12, R14 ;  /* 0x0000000e0c098220 */ /* 0x000fe20000410000 */
[----:B------:R-:W-:Y:S01]  /*6eb0*/  @!P0 F2FP.PACK_AB R14, R41, R42 ;  /* 0x0000002a290e823e */ /* 0x000fe200000000ff */
[----:B------:R-:W-:Y:S01]  /*6ec0*/  @!P0 FFMA.FTZ R8, R23, R24, R8 ;  /* 0x0000001817088223 */ /* 0x000fe20000010008 */
[----:B------:R-:W-:Y:S01]  /*6ed0*/  @!P0 F2FP.PACK_AB R13, R33, R13 ;  /* 0x0000000d210d823e */ /* 0x000fe200000000ff */
[----:B------:R-:W-:Y:S01]  /*6ee0*/  @!P0 FFMA.FTZ R9, R25, R26, R9 ;  /* 0x0000001a19098223 */ /* 0x000fe20000010009 */
[----:B------:R-:W-:Y:S01]  /*6ef0*/  @!P0 MOV R19, R14 ;  /* 0x0000000e00138202 */ /* 0x000fe20000000f00 */
[----:B------:R-:W-:Y:S01]  /*6f00*/  @!P0 FFMA.FTZ R10, R27, R28, R10 ;  /* 0x0000001c1b0a8223 */ /* 0x000fe2000001000a */
[----:B------:R-:W-:Y:S01]  /*6f10*/  @!P0 F2FP.PACK_AB R12, R4, R3 ;  /* 0x00000003040c823e */ /* 0x000fe200000000ff */
[----:B------:R-:W-:Y:S01]  /*6f20*/  @!P0 IMAD.MOV.U32 R18, RZ, RZ, R13 ;  /* 0x000000ffff128224 */ /* 0x000fe200078e000d */
[----:B------:R-:W-:Y:S01]  /*6f30*/  @!P0 F2FP.PACK_AB R4, R9, R8 ;  /* 0x000000080904823e */ /* 0x000fe200000000ff */
[----:B------:R-:W-:Y:S01]  /*6f40*/  @!P0 FFMA.FTZ R11, R31, R32, R11 ;  /* 0x000000201f0b8223 */ /* 0x000fe2000001000b */
[----:B------:R-:W-:Y:S02]  /*6f50*/  @!P0 MOV R36, R12 ;  /* 0x0000000c00248202 */ /* 0x000fe40000000f00 */
[----:B------:R1:W-:Y:S01]  /*6f60*/  ST.E.128 [R44.64], R16 ;  /* 0x000000102c007985 */ /* 0x0003e2000c101d08 */
[----:B------:R-:W-:Y:S02]  /*6f70*/  @!P0 MOV R38, R4 ;  /* 0x0000000400268202 */ /* 0x000fe40000000f00 */
[----:B------:R-:W-:Y:S04]  /*6f80*/  @!P0 F2FP.PACK_AB R3, R11, R10 ;  /* 0x0000000a0b03823e */ /* 0x000fe800000000ff */
[----:B------:R-:W-:Y:S02]  /*6f90*/  @!P0 MOV R39, R3 ;  /* 0x0000000300278202 */ /* 0x000fe40000000f00 */
[----:B------:R-:W-:Y:S11]  /*6fa0*/  ISETP.GE.AND P0, PT, R40, c[0x0][0x1d4], PT ;  /* 0x0000750028007a0c */ /* 0x000ff60003f06270 */
[----:B------:R-:W-:Y:S02]  /*6fb0*/  @!UPT UIADD3 URZ, URZ, URZ, URZ ;  /* 0x0000003f3f3ff290 */ /* 0x000fe4000fffe03f */
[----:B------:R-:W-:-:S05]  /*6fc0*/  @P0 BRA `(.L_x_218) ;  /* 0x0000031000000947 */ /* 0x000fca0003800000 */
[C---:B------:R-:W-:Y:S04]  /*6fd0*/  LEA R4, P0, R40.reuse, R68, 0x1 ;  /* 0x0000004428047211 */ /* 0x040fe800078008ff */
[----:B------:R-:W-:Y:S05]  /*6fe0*/  LEA.HI.X.SX32 R5, R40, R69, 0x1, P0 ;  /* 0x0000004528057211 */ /* 0x000fea00000f0eff */
[----:B------:R2:W-:Y:S01]  /*6ff0*/  ST.E.128 [R4.64], R36 ;  /* 0x0000002404007985 */ /* 0x0005e2000c101d08 */
[----:B------:R-:W-:-:S05]  /*7000*/  BRA `(.L_x_218) ;  /* 0x000002d000007947 */ /* 0x000fca0003800000 */
.L_x_214:
[----:B------:R1:W2:Y:S01]  /*7010*/  SHFL.IDX PT, R5, R28, RZ, 0x1e1f ;  /* 0x001e1fff1c057589 */ /* 0x0002a200000e0000 */
[----:B------:R-:W-:Y:S03]  /*7020*/  IMAD R3, R35, -0x30, R2 ;  /* 0xffffffd023037824 */ /* 0x000fe600078e0202 */
[----:B------:R1:W3:Y:S02]  /*7030*/  SHFL.IDX PT, R4, R31, RZ, 0x1e1f ;  /* 0x001e1fff1f047589 */ /* 0x0002e400000e0000 */
[----:B------:R-:W-:Y:S04]  /*7040*/  IMNMX R78, R3, 0x30, PT ;  /* 0x00000030034e7817 */ /* 0x000fe80003800200 */
[----:B------:R-:W-:Y:S11]  /*7050*/  ISETP.GT.AND P0, PT, R78, R112, PT ;  /* 0x000000704e00720c */ /* 0x000ff60003f04270 */
[----:B------:R-:W-:Y:S02]  /*7060*/  @!UPT UIADD3 URZ, URZ, URZ, URZ ;  /* 0x0000003f3f3ff290 */ /* 0x000fe4000fffe03f */
[----:B------:R-:W-:-:S05]  /*7070*/  @!P0 BRA `(.L_x_218) ;  /* 0x0000026000008947 */ /* 0x000fca0003800000 */
[----:B------:R-:W4:Y:S01]  /*7080*/  LDL R10, [R1+0x24] ;  /* 0x00002400010a7983 */ /* 0x000f220000100800 */
[----:B------:R-:W-:Y:S02]  /*7090*/  ISETP.GE.AND P0, PT, R104, c[0x0][0x1d4], PT ;  /* 0x0000750068007a0c */ /* 0x000fe40003f06270 */
[----:B------:R-:W-:Y:S01]  /*70a0*/  ISETP.GE.AND P5, PT, R248, c[0x0][0x1d4], PT ;  /* 0x00007500f8007a0c */ /* 0x000fe20003fa6270 */
[----:B------:R-:W5:Y:S04]  /*70b0*/  LDL R6, [R1+0x14] ;  /* 0x0000140001067983 */ /* 0x000f680000100800 */
[----:B---3--:R-:W3:Y:S04]  /*70c0*/  LDL R16, [R1+0x20] ;  /* 0x0000200001107983 */ /* 0x008ee80000100800 */
[----:B--2---:R-:W2:Y:S02]  /*70d0*/  LDL R15, [R1+0x8] ;  /* 0x00000800010f7983 */ /* 0x004ea40000100800 */
[CC--:B------:R-:W-:Y:S02]  /*70e0*/  @!P0 LEA R8, P4, R104.reuse, R4.reuse, 0x1 ;  /* 0x0000000468088211 */ /* 0x0c0fe400078808ff */
[----:B------:R-:W2:Y:S02]  /*70f0*/  LDL R14, [R1+0x4] ;  /* 0x00000400010e7983 */ /* 0x000ea40000100800 */
[-C--:B------:R-:W-:Y:S02]  /*7100*/  @!P0 LEA.HI.X R9, R104, R5.reuse, R105, 0x1, P4 ;  /* 0x0000000568098211 */ /* 0x080fe400020f0c69 */
[CC--:B------:R-:W-:Y:S04]  /*7110*/  @!P5 LEA R12, P4, R248.reuse, R4.reuse, 0x1 ;  /* 0x00000004f80cd211 */ /* 0x0c0fe800078808ff */
[-C--:B----4-:R-:W-:Y:S02]  /*7120*/  @!P5 LEA.HI.X R13, R248, R5.reuse, R10, 0x1, P4 ;  /* 0x00000005f80dd211 */ /* 0x090fe400020f0c0a */
[C---:B------:R-:W-:Y:S11]  /*7130*/  ISETP.GE.AND P4, PT, R247.reuse, c[0x0][0x1d4], PT ;  /* 0x00007500f7007a0c */ /* 0x040ff60003f86270 */
[----:B------:R-:W-:Y:S02]  /*7140*/  @!UPT UIADD3 URZ, URZ, URZ, URZ ;  /* 0x0000003f3f3ff290 */ /* 0x000fe4000fffe03f */
[CC--:B------:R-:W-:Y:S04]  /*7150*/  @!P4 LEA R10, P6, R247.reuse, R4.reuse, 0x1 ;  /* 0x00000004f70ac211 */ /* 0x0c0fe800078c08ff */
[-C--:B---3--:R-:W-:Y:S02]  /*7160*/  @!P4 LEA.HI.X R11, R247, R5.reuse, R16, 0x1, P6 ;  /* 0x00000005f70bc211 */ /* 0x088fe400030f0c10 */
[----:B------:R-:W3:Y:S04]  /*7170*/  @!P0 LDS.128 R16, [R244+0x2400] ;  /* 0x00240000f4108984 */ /* 0x000ee80000000c00 */
[----:B---3--:R3:W-:Y:S01]  /*7180*/  @!P0 ST.E.128 [R8.64], R16 ;  /* 0x0000001008008985 */ /* 0x0087e2000c101d08 */
[----:B------:R-:W-:Y:S11]  /*7190*/  ISETP.GE.AND P0, PT, R30, c[0x0][0x1d4], PT ;  /* 0x000075001e007a0c */ /* 0x000ff60003f06270 */
[----:B------:R-:W-:Y:S02]  /*71a0*/  @!UPT UIADD3 URZ, URZ, URZ, URZ ;  /* 0x0000003f3f3ff290 */ /* 0x000fe4000fffe03f */
[----:B------:R-:W4:Y:S01]  /*71b0*/  @!P0 LDS.128 R16, [R245+0x2400] ;  /* 0x00240000f5108984 */ /* 0x000f220000000c00 */
[----:B--2---:R-:W-:Y:S04]  /*71c0*/  @!P0 IMAD.SHL.U32 R3, R15, 0x8, RZ ;  /* 0x000000080f038824 */ /* 0x004fe800078e00ff */
[--C-:B---3--:R-:W-:Y:S05]  /*71d0*/  @!P0 IMAD.WIDE R8, R3, 0x2, R4.reuse ;  /* 0x0000000203088825 */ /* 0x108fea00078e0204 */
[----:B----4-:R2:W-:Y:S01]  /*71e0*/  @!P0 ST.E.128 [R8.64], R16 ;  /* 0x0000001008008985 */ /* 0x0105e2000c101d08 */
[----:B------:R-:W-:Y:S11]  /*71f0*/  ISETP.GE.AND P0, PT, R29, c[0x0][0x1d4], PT ;  /* 0x000075001d007a0c */ /* 0x000ff60003f06270 */
[----:B------:R-:W-:Y:S02]  /*7200*/  @!UPT UIADD3 URZ, URZ, URZ, URZ ;  /* 0x0000003f3f3ff290 */ /* 0x000fe4000fffe03f */
[----:B------:R-:W3:Y:S01]  /*7210*/  @!P0 LDS.128 R20, [R244+0x3000] ;  /* 0x00300000f4148984 */ /* 0x000ee20000000c00 */
[----:B------:R-:W-:Y:S04]  /*7220*/  @!P0 IMAD.SHL.U32 R3, R14, 0x8, RZ ;  /* 0x000000080e038824 */ /* 0x000fe800078e00ff */
[----:B--2---:R-:W-:Y:S05]  /*7230*/  @!P0 IMAD.WIDE R8, R3, 0x2, R4 ;  /* 0x0000000203088825 */ /* 0x004fea00078e0204 */
[----:B---3--:R-:W-:Y:S01]  /*7240*/  @!P0 ST.E.128 [R8.64], R20 ;  /* 0x0000001408008985 */ /* 0x008fe2000c101d08 */
[C---:B------:R-:W-:Y:S03]  /*7250*/  ISETP.GE.AND P0, PT, R246.reuse, c[0x0][0x1d4], PT ;  /* 0x00007500f6007a0c */ /* 0x040fe60003f06270 */
[----:B------:R-:W2:Y:S10]  /*7260*/  @!P5 LDS.128 R16, [R245+0x3000] ;  /* 0x00300000f510d984 */ /* 0x000eb40000000c00 */
[C---:B------:R-:W-:Y:S04]  /*7270*/  @!P0 LEA R4, P6, R246.reuse, R4, 0x1 ;  /* 0x00000004f6048211 */ /* 0x040fe800078c08ff */
[----:B-----5:R-:W-:Y:S01]  /*7280*/  @!P0 LEA.HI.X R5, R246, R5, R6, 0x1, P6 ;  /* 0x00000005f6058211 */ /* 0x020fe200030f0c06 */
[----:B--2---:R-:W-:Y:S04]  /*7290*/  @!P5 ST.E.128 [R12.64], R16 ;  /* 0x000000100c00d985 */ /* 0x004fe8000c101d08 */
[----:B------:R-:W2:Y:S04]  /*72a0*/  @!P4 LDS.128 R12, [R244+0x3c00] ;  /* 0x003c0000f40cc984 */ /* 0x000ea80000000c00 */
[----:B--2---:R-:W-:Y:S04]  /*72b0*/  @!P4 ST.E.128 [R10.64], R12 ;  /* 0x0000000c0a00c985 */ /* 0x004fe8000c101d08 */
[----:B------:R-:W2:Y:S04]  /*72c0*/  @!P0 LDS.128 R8, [R245+0x3c00] ;  /* 0x003c0000f5088984 */ /* 0x000ea80000000c00 */
[----:B--2---:R2:W-:Y:S02]  /*72d0*/  @!P0 ST.E.128 [R4.64], R8 ;  /* 0x0000000804008985 */ /* 0x0045e4000c101d08 */
.L_x_218:
[----:B------:R-:W-:Y:S05]  /*72e0*/  BSYNC B1 ;  /* 0x0000000000017941 */ /* 0x000fea0003800000 */
.L_x_213:
[----:B------:R-:W-:Y:S01]  /*72f0*/  IMAD.IADD R3, R78, 0x1, -R249 ;  /* 0x000000014e037824 */ /* 0x000fe200078e0af9 */
[----:B------:R-:W-:Y:S01]  /*7300*/  LOP3.LUT P6, RZ, R243, 0x1, RZ, 0xc0, !PT ;  /* 0x00000001f3ff7812 */ /* 0x000fe200078cc0ff */
[----:B-12--5:R-:W-:Y:S01]  /*7310*/  IMAD.WIDE R8, R35, 0x30, R90 ;  /* 0x0000003023087825 */ /* 0x026fe200078e025a */
[----:B------:R-:W-:Y:S01]  /*7320*/  P2R R13, PR, RZ, 0x2 ;  /* 0x00000002ff0d7803 */ /* 0x000fe20000000000 */
[----:B------:R-:W-:Y:S01]  /*7330*/  BSSY B0, `(.L_x_235) ;  /* 0x000005d000007945 */ /* 0x000fe20003800000 */
[----:B------:R-:W-:Y:S01]  /*7340*/  ISETP.GE.AND P0, PT, R3, 0x21, PT ;  /* 0x000000210300780c */ /* 0x000fe20003f06270 */
[----:B------:R-:W-:Y:S01]  /*7350*/  IMAD R10, R82, c[0x0][0x218], RZ ;  /* 0x00008600520a7a24 */ /* 0x000fe200078e02ff */
[----:B------:R-:W-:Y:S03]  /*7360*/  LOP3.LUT P1, RZ, R243, 0x4, RZ, 0xc0, !PT ;  /* 0x00000004f3ff7812 */ /* 0x000fe6000782c0ff */
[----:B------:R-:W-:Y:S08]  /*7370*/  IMAD R10, R79, c[0x0][0x21c], R10 ;  /* 0x000087004f0a7a24 */ /* 0x000ff000078e020a */
[C---:B------:R-:W-:Y:S05]  /*7380*/  @P0 IADD3 R6, P4, R8.reuse, 0x20, RZ ;  /* 0x0000002008060810 */ /* 0x040fea0007f9e0ff */
[----:B------:R-:W-:Y:S01]  /*7390*/  @P0 IMAD.X R11, RZ, RZ, R9, P4 ;  /* 0x000000ffff0b0224 */ /* 0x000fe200020e0609 */
[----:B------:R-:W-:Y:S11]  /*73a0*/  ISETP.GE.AND P4, PT, R3, 0x1, PT ;  /* 0x000000010300780c */ /* 0x000ff60003f86270 */
[----:B------:R-:W-:Y:S02]  /*73b0*/  @!UPT UIADD3 URZ, URZ, URZ, URZ ;  /* 0x0000003f3f3ff290 */ /* 0x000fe4000fffe03f */
[----:B---3--:R-:W-:Y:S01]  /*73c0*/  @P4 MOV R4, R84 ;  /* 0x0000005400044202 */ /* 0x008fe20000000f00 */
[----:B------:R-:W-:Y:S02]  /*73d0*/  @P4 IMAD R3, R9, c[0x0][0x258], RZ ;  /* 0x0000960009034a24 */ /* 0x000fe400078e02ff */
[----:B------:R-:W-:Y:S02]  /*73e0*/  @P4 IMAD.MOV.U32 R5, RZ, RZ, R83 ;  /* 0x000000ffff054224 */ /* 0x000fe400078e0053 */
[C---:B------:R-:W-:Y:S02]  /*73f0*/  @P4 IMAD R3, R8.reuse, c[0x0][0x25c], R3 ;  /* 0x0000970008034a24 */ /* 0x040fe400078e0203 */
[----:B------:R-:W-:Y:S04]  /*7400*/  @P4 IMAD.WIDE.U32 R4, R8, c[0x0][0x258], R4 ;  /* 0x0000960008044a25 */ /* 0x000fe800078e0004 */
[----:B------:R-:W-:Y:S01]  /*7410*/  @P4 IMAD.IADD R3, R5, 0x1, R3 ;  /* 0x0000000105034824 */ /* 0x000fe200078e0203 */
[C---:B------:R-:W-:Y:S04]  /*7420*/  @P4 LEA R8, P5, R4.reuse, c[0x0][0x250], 0x1 ;  /* 0x0000940004084a11 */ /* 0x040fe800078a08ff */
[----:B------:R-:W-:Y:S01]  /*7430*/  @P4 LEA.HI.X R9, R4, c[0x0][0x254], R3, 0x1, P5 ;  /* 0x0000950004094a11 */ /* 0x000fe200028f0c03 */
[----:B------:R-:W-:Y:S02]  /*7440*/  IMAD R3, R81, c[0x0][0x208], RZ ;  /* 0x0000820051037a24 */ /* 0x000fe400078e02ff */
[C---:B------:R-:W-:Y:S04]  /*7450*/  IMAD.WIDE.U32 R4, R80.reuse, c[0x0][0x208], RZ ;  /* 0x0000820050047a25 */ /* 0x040fe800078e00ff */
[----:B------:R-:W-:Y:S05]  /*7460*/  IMAD R3, R80, c[0x0][0x20c], R3 ;  /* 0x0000830050037a24 */ /* 0x000fea00078e0203 */
[----:B------:R-:W-:Y:S05]  /*7470*/  IADD3 R5, R5, R3, RZ ;  /* 0x0000000305057210 */ /* 0x000fea0007ffe0ff */
[----:B------:R-:W-:Y:S05]  /*7480*/  IMAD.WIDE.U32 R4, R79, c[0x0][0x218], R4 ;  /* 0x000086004f047a25 */ /* 0x000fea00078e0004 */
[----:B------:R-:W-:Y:S01]  /*7490*/  IADD3 R3, P5, R106, R4, RZ ;  /* 0x000000046a037210 */ /* 0x000fe20007fbe0ff */
[----:B------:R-:W-:Y:S02]  /*74a0*/  @P0 IMAD R4, R11, c[0x0][0x258], RZ ;  /* 0x000096000b040a24 */ /* 0x000fe400078e02ff */
[----:B------:R-:W-:Y:S01]  /*74b0*/  @P0 IMAD.MOV.U32 R11, RZ, RZ, R83 ;  /* 0x000000ffff0b0224 */ /* 0x000fe200078e0053 */
[----:B------:R-:W-:Y:S01]  /*74c0*/  IADD3.X R12, R127, R5, R10, P5, !PT ;  /* 0x000000057f0c7210 */ /* 0x000fe20002ffe40a */
[----:B------:R-:W-:Y:S04]  /*74d0*/  @P0 IMAD.MOV.U32 R10, RZ, RZ, R84 ;  /* 0x000000ffff0a0224 */ /* 0x000fe800078e0054 */
[C---:B------:R-:W-:Y:S04]  /*74e0*/  @P0 IMAD.WIDE.U32 R10, R6.reuse, c[0x0][0x258], R10 ;  /* 0x00009600060a0a25 */ /* 0x040fe800078e000a */
[----:B------:R-:W-:Y:S01]  /*74f0*/  @P0 IMAD R6, R6, c[0x0][0x25c], R4 ;  /* 0x0000970006060a24 */ /* 0x000fe200078e0204 */
[C---:B------:R-:W-:Y:S04]  /*7500*/  @P0 LEA R4, P5, R10.reuse, c[0x0][0x250], 0x1 ;  /* 0x000094000a040a11 */ /* 0x040fe800078a08ff */
[----:B------:R-:W-:Y:S04]  /*7510*/  @P0 IADD3 R6, R11, R6, RZ ;  /* 0x000000060b060210 */ /* 0x000fe80007ffe0ff */
[----:B------:R-:W-:Y:S02]  /*7520*/  @P0 LEA.HI.X R5, R10, c[0x0][0x254], R6, 0x1, P5 ;  /* 0x000095000a050a11 */ /* 0x000fe400028f0c06 */
[C---:B------:R-:W-:Y:S04]  /*7530*/  LEA R6, P5, R3.reuse, c[0x0][0x1f8], 0x1 ;  /* 0x00007e0003067a11 */ /* 0x040fe800078a08ff */
[----:B------:R-:W-:Y:S01]  /*7540*/  LEA.HI.X R10, R3, c[0x0][0x1fc], R12, 0x1, P5 ;  /* 0x00007f00030a7a11 */ /* 0x000fe200028f0c0c */
[C---:B------:R-:W-:Y:S01]  /*7550*/  @P4 IMAD.SHL.U32 R3, R250.reuse, 0x2, RZ ;  /* 0x00000002fa034824 */ /* 0x040fe200078e00ff */
[----:B------:R-:W-:Y:S04]  /*7560*/  LOP3.LUT P5, RZ, R243, 0x2, RZ, 0xc0, !PT ;  /* 0x00000002f3ff7812 */ /* 0x000fe800078ac0ff */
[----:B------:R-:W-:Y:S01]  /*7570*/  @!PT LDS RZ, [RZ] ;  /* 0x00000000fffff984 */ /* 0x000fe20000000800 */
[----:B------:R-:W-:Y:S01]  /*7580*/  @!PT LDS RZ, [RZ] ;  /* 0x00000000fffff984 */ /* 0x000fe20000000800 */
[----:B------:R-:W-:Y:S01]  /*7590*/  @!PT LDS RZ, [RZ] ;  /* 0x00000000fffff984 */ /* 0x000fe20000000800 */
[----:B------:R1:W-:Y:S01]  /*75a0*/  @P4 LDGSTS.E.BYPASS.LTC128B.128 [R3+0x1880], [R8.64], !P1 ;  /* 0x0188000008034fae */ /* 0x0003e2000c901d48 */
[----:B------:R-:W-:Y:S08]  /*75b0*/  ISETP.NE.AND P1, PT, R13, RZ, PT ;  /* 0x000000ff0d00720c */ /* 0x000ff00003f25270 */
[----:B------:R1:W-:Y:S04]  /*75c0*/  @P4 LDGSTS.E.BYPASS.LTC128B.128 [R3+0x2480], [R8.64+0x40], !P5 ;  /* 0x0248004008034fae */ /* 0x0003e8000e901d48 */
[----:B------:R1:W-:Y:S01]  /*75d0*/  @P4 LDGSTS.E.BYPASS.LTC128B.128 [R3+0x3080], [R8.64+0x80], !P6 ;  /* 0x0308008008034fae */ /* 0x0003e2000f101d48 */
[----:B------:R-:W-:Y:S02]  /*75e0*/  LOP3.LUT P4, RZ, R243, 0x4, RZ, 0xc0, !PT ;  /* 0x00000004f3ff7812 */ /* 0x000fe4000788c0ff */
[----:B-1----:R-:W-:Y:S11]  /*75f0*/  @P0 SHF.L.U32 R3, R250, 0x1, RZ ;  /* 0x00000001fa030819 */ /* 0x002ff600000006ff */
[----:B------:R1:W-:Y:S04]  /*7600*/  @P0 LDGSTS.E.BYPASS.LTC128B.128 [R3+0x2080], [R4.64], !P4 ;  /* 0x0208000004030fae */ /* 0x0003e8000e101d48 */
[----:B------:R1:W-:Y:S04]  /*7610*/  @P0 LDGSTS.E.BYPASS.LTC128B.128 [R3+0x2c80], [R4.64+0x40], !P5 ;  /* 0x02c8004004030fae */ /* 0x0003e8000e901d48 */
[----:B------:R1:W-:Y:S01]  /*7620*/  @P0 LDGSTS.E.BYPASS.LTC128B.128 [R3+0x3880], [R4.64+0x80], !P6 ;  /* 0x0388008004030fae */ /* 0x0003e2000f101d48 */
[----:B------:R-:W-:Y:S03]  /*7630*/  ISETP.GT.AND P0, PT, R78, R112, PT ;  /* 0x000000704e00720c */ /* 0x000fe60003f04270 */
[----:B------:R-:W0:Y:S04]  /*7640*/  LDGDEPBAR ;  /* 0x00000000000079af */ /* 0x000e280000000000 */
[----:B-1----:R1:W2:Y:S01]  /*7650*/  SHFL.IDX PT, R4, R6, RZ, 0x1e1f ;  /* 0x001e1fff06047589 */ /* 0x0022a200000e0000 */
[----:B------:R-:W-:Y:S04]  /*7660*/  DEPBAR.LE SB0, 0x0 ;  /* 0x000080000000791a */ /* 0x000fe80000000000 */
[----:B------:R1:W3:Y:S04]  /*7670*/  SHFL.IDX PT, R5, R10, RZ, 0x1e1f ;  /* 0x001e1fff0a057589 */ /* 0x0002e800000e0000 */
[----:B------:R-:W-:Y:S06]  /*7680*/  BAR.SYNC.DEFER_BLOCKING 0x0 ;  /* 0x0000000000007b1d */ /* 0x000fec0000010000 */
[----:B------:R-:W-:-:S05]  /*7690*/  @!P0 BRA `(.L_x_236) ;  /* 0x0000026000008947 */ /* 0x000fca0003800000 */
[----:B------:R-:W5:Y:S01]  /*76a0*/  LDL R17, [R1+0x24] ;  /* 0x0000240001117983 */ /* 0x000f620000100800 */
[----:B------:R-:W-:Y:S02]  /*76b0*/  ISETP.GE.AND P0, PT, R104, c[0x0][0x1d4], PT ;  /* 0x0000750068007a0c */ /* 0x000fe40003f06270 */
[----:B------:R-:W-:Y:S01]  /*76c0*/  ISETP.GE.AND P5, PT, R248, c[0x0][0x1d4], PT ;  /* 0x00007500f8007a0c */ /* 0x000fe20003fa6270 */
[----:B----4-:R-:W4:Y:S04]  /*76d0*/  LDL R16, [R1+0x20] ;  /* 0x0000200001107983 */ /* 0x010f280000100800 */
[----:B---3--:R-:W3:Y:S04]  /*76e0*/  LDL R20, [R1+0x8] ;  /* 0x0000080001147983 */ /* 0x008ee80000100800 */
[----:B--2---:R-:W2:Y:S02]  /*76f0*/  LDL R15, [R1+0x4] ;  /* 0x00000400010f7983 */ /* 0x004ea40000100800 */
[CC--:B------:R-:W-:Y:S02]  /*7700*/  @!P0 LEA R8, P4, R104.reuse, R4.reuse, 0x1 ;  /* 0x0000000468088211 */ /* 0x0c0fe400078808ff */
[----:B------:R-:W2:Y:S02]  /*7710*/  LDL R14, [R1+0x14] ;  /* 0x00001400010e7983 */ /* 0x000ea40000100800 */
[-C--:B------:R-:W-:Y:S02]  /*7720*/  @!P0 LEA.HI.X R9, R104, R5.reuse, R105, 0x1, P4 ;  /* 0x0000000568098211 */ /* 0x080fe400020f0c69 */
[CC--:B------:R-:W-:Y:S04]  /*7730*/  @!P5 LEA R12, P4, R248.reuse, R4.reuse, 0x1 ;  /* 0x00000004f80cd211 */ /* 0x0c0fe800078808ff */
[-C--:B-----5:R-:W-:Y:S02]  /*7740*/  @!P5 LEA.HI.X R13, R248, R5.reuse, R17, 0x1, P4 ;  /* 0x00000005f80dd211 */ /* 0x0a0fe400020f0c11 */
[C---:B------:R-:W-:Y:S11]  /*7750*/  ISETP.GE.AND P4, PT, R247.reuse, c[0x0][0x1d4], PT ;  /* 0x00007500f7007a0c */ /* 0x040ff60003f86270 */
[----:B------:R-:W-:Y:S02]  /*7760*/  @!UPT UIADD3 URZ, URZ, URZ, URZ ;  /* 0x0000003f3f3ff290 */ /* 0x000fe4000fffe03f */
[CC--:B-1----:R-:W-:Y:S04]  /*7770*/  @!P4 LEA R10, P6, R247.reuse, R4.reuse, 0x1 ;  /* 0x00000004f70ac211 */ /* 0x0c2fe800078c08ff */
[-C--:B----4-:R-:W-:Y:S02]  /*7780*/  @!P4 LEA.HI.X R11, R247, R5.reuse, R16, 0x1, P6 ;  /* 0x00000005f70bc211 */ /* 0x090fe400030f0c10 */
[----:B------:R-:W1:Y:S04]  /*7790*/  @!P0 LDS.128 R16, [R244] ;  /* 0x00000000f4108984 */ /* 0x000e680000000c00 */
[----:B-1----:R1:W-:Y:S01]  /*77a0*/  @!P0 ST.E.128 [R8.64], R16 ;  /* 0x0000001008008985 */ /* 0x0023e2000c101d08 */
[----:B------:R-:W-:Y:S11]  /*77b0*/  ISETP.GE.AND P0, PT, R30, c[0x0][0x1d4], PT ;  /* 0x000075001e007a0c */ /* 0x000ff60003f06270 */
[----:B------:R-:W-:Y:S02]  /*77c0*/  @!UPT UIADD3 URZ, URZ, URZ, URZ ;  /* 0x0000003f3f3ff290 */ /* 0x000fe4000fffe03f */
[----:B------:R-:W4:Y:S01]  /*77d0*/  @!P0 LDS.128 R16, [R245] ;  /* 0x00000000f5108984 */ /* 0x000f220000000c00 */
[----:B---3--:R-:W-:Y:S04]  /*77e0*/  @!P0 IMAD.SHL.U32 R3, R20, 0x8, RZ ;  /* 0x0000000814038824 */ /* 0x008fe800078e00ff */
[--C-:B-1----:R-:W-:Y:S05]  /*77f0*/  @!P0 IMAD.WIDE R8, R3, 0x2, R4.reuse ;  /* 0x0000000203088825 */ /* 0x102fea00078e0204 */
[----:B----4-:R1:W-:Y:S01]  /*7800*/  @!P0 ST.E.128 [R8.64], R16 ;  /* 0x0000001008008985 */ /* 0x0103e2000c101d08 */
[----:B------:R-:W-:Y:S11]  /*7810*/  ISETP.GE.AND P0, PT, R29, c[0x0][0x1d4], PT ;  /* 0x000075001d007a0c */ /* 0x000ff60003f06270 */
[----:B------:R-:W-:Y:S02]  /*7820*/  @!UPT UIADD3 URZ, URZ, URZ, URZ ;  /* 0x0000003f3f3ff290 */ /* 0x000fe4000fffe03f */
[----:B------:R-:W3:Y:S01]  /*7830*/  @!P0 LDS.128 R20, [R244+0xc00] ;  /* 0x000c0000f4148984 */ /* 0x000ee20000000c00 */
[----:B--2---:R-:W-:Y:S04]  /*7840*/  @!P0 IMAD.SHL.U32 R3, R15, 0x8, RZ ;  /* 0x000000080f038824 */ /* 0x004fe800078e00ff */
[----:B-1----:R-:W-:Y:S05]  /*7850*/  @!P0 IMAD.WIDE R8, R3, 0x2, R4 ;  /* 0x0000000203088825 */ /* 0x002fea00078e0204 */
[----:B---3--:R-:W-:Y:S01]  /*7860*/  @!P0 ST.E.128 [R8.64], R20 ;  /* 0x0000001408008985 */ /* 0x008fe2000c101d08 */
[C---:B------:R-:W-:Y:S03]  /*7870*/  ISETP.GE.AND P0, PT, R246.reuse, c[0x0][0x1d4], PT ;  /* 0x00007500f6007a0c */ /* 0x040fe60003f06270 */
[----:B------:R-:W1:Y:S10]  /*7880*/  @!P5 LDS.128 R16, [R245+0xc00] ;  /* 0x000c0000f510d984 */ /* 0x000e740000000c00 */
[C---:B------:R-:W-:Y:S04]  /*7890*/  @!P0 LEA R4, P6, R246.reuse, R4, 0x1 ;  /* 0x00000004f6048211 */ /* 0x040fe800078c08ff */
[----:B------:R-:W-:Y:S01]  /*78a0*/  @!P0 LEA.HI.X R5, R246, R5, R14, 0x1, P6 ;  /* 0x00000005f6058211 */ /* 0x000fe200030f0c0e */
[----:B-1----:R-:W-:Y:S04]  /*78b0*/  @!P5 ST.E.128 [R12.64], R16 ;  /* 0x000000100c00d985 */ /* 0x002fe8000c101d08 */
[----:B------:R-:W1:Y:S04]  /*78c0*/  @!P4 LDS.128 R12, [R244+0x1800] ;  /* 0x00180000f40cc984 */ /* 0x000e680000000c00 */
[----:B-1----:R-:W-:Y:S04]  /*78d0*/  @!P4 ST.E.128 [R10.64], R12 ;  /* 0x0000000c0a00c985 */ /* 0x002fe8000c101d08 */
[----:B------:R-:W1:Y:S04]  /*78e0*/  @!P0 LDS.128 R8, [R245+0x1800] ;  /* 0x00180000f5088984 */ /* 0x000e680000000c00 */
[----:B-1----:R1:W-:Y:S02]  /*78f0*/  @!P0 ST.E.128 [R4.64], R8 ;  /* 0x0000000804008985 */ /* 0x0023e4000c101d08 */
.L_x_236:
[----:B------:R-:W-:Y:S05]  /*7900*/  BSYNC B0 ;  /* 0x0000000000007941 */ /* 0x000fea0003800000 */
.L_x_235:
[----:B------:R-:W-:Y:S01]  /*7910*/  ISETP.GT.AND P5, PT, R35, R89, PT ;  /* 0x000000592300720c */ /* 0x000fe20003fa4270 */
[----:B------:R-:W-:Y:S01]  /*7920*/  @!UPT UIADD3 URZ, URZ, URZ, URZ ;  /* 0x0000003f3f3ff290 */ /* 0x000fe2000fffe03f */
[----:B------:R-:W-:Y:S11]  /*7930*/  BSSY B0, `(.L_x_237) ;  /* 0x0000029000007945 */ /* 0x000ff60003800000 */
[----:B------:R-:W-:-:S05]  /*7940*/  @!P5 BRA `(.L_x_238) ;  /* 0x000002700000d947 */ /* 0x000fca0003800000 */
[----:B------:R-:W-:Y:S01]  /*7950*/  IADD3 R3, R35, -0x1, RZ ;  /* 0xffffffff23037810 */ /* 0x000fe20007ffe0ff */
[----:B-12---:R-:W-:Y:S01]  /*7960*/  IMAD.MOV.U32 R4, RZ, RZ, R94 ;  /* 0x000000ffff047224 */ /* 0x006fe200078e005e */
[----:B------:R-:W-:Y:S01]  /*7970*/  P2R R10, PR, RZ, 0x4 ;  /* 0x00000004ff0a7803 */ /* 0x000fe20000000000 */
[----:B---3--:R-:W-:Y:S01]  /*7980*/  IMAD.MOV.U32 R5, RZ, RZ, R93 ;  /* 0x000000ffff057224 */ /* 0x008fe200078e005d */
[----:B------:R-:W-:Y:S01]  /*7990*/  SHF.R.S32.HI R8, RZ, 0x1f, R3 ;  /* 0x0000001fff087819 */ /* 0x000fe20000011403 */
[----:B------:R-:W-:Y:S01]  /*79a0*/  IMAD R6, R143, R3, RZ ;  /* 0x000000038f067224 */ /* 0x000fe200078e02ff */
[----:B------:R-:W-:Y:S01]  /*79b0*/  LOP3.LUT P2, RZ, R243, 0x4, RZ, 0xc0, !PT ;  /* 0x00000004f3ff7812 */ /* 0x000fe2000784c0ff */
[-C--:B------:R-:W-:Y:S01]  /*79c0*/  IMAD.WIDE.U32 R4, R3, R136.reuse, R4 ;  /* 0x0000008803047225 */ /* 0x080fe200078e0004 */
[----:B------:R-:W-:Y:S02]  /*79d0*/  P2R R11, PR, RZ, 0x2 ;  /* 0x00000002ff0b7803 */ /* 0x000fe40000000000 */
[----:B------:R-:W-:Y:S01]  /*79e0*/  LOP3.LUT P1, RZ, R243, 0x2, RZ, 0xc0, !PT ;  /* 0x00000002f3ff7812 */ /* 0x000fe2000782c0ff */
[----:B------:R-:W-:Y:S01]  /*79f0*/  IMAD R3, R8, R136, R6 ;  /* 0x0000008808037224 */ /* 0x000fe200078e0206 */
[----:B------:R-:W-:Y:S03]  /*7a00*/  IADD3 R6, -R249, 0x30, RZ ;  /* 0x00000030f9067810 */ /* 0x000fe60007ffe1ff */
[----:B------:R-:W-:Y:S01]  /*7a10*/  IMAD.IADD R3, R5, 0x1, R3 ;  /* 0x0000000105037824 */ /* 0x000fe200078e0203 */
[----:B------:R-:W-:Y:S11]  /*7a20*/  ISETP.GE.AND P4, PT, R6, 0x1, PT ;  /* 0x000000010600780c */ /* 0x000ff60003f86270 */
[----:B------:R-:W-:Y:S02]  /*7a30*/  @!UPT UIADD3 URZ, URZ, URZ, URZ ;  /* 0x0000003f3f3ff290 */ /* 0x000fe4000fffe03f */
[C---:B------:R-:W-:Y:S04]  /*7a40*/  @P4 LEA R8, P0, R4.reuse, c[0x0][0x220], 0x1 ;  /* 0x0000880004084a11 */ /* 0x040fe800078008ff */
[----:B------:R-:W-:Y:S02]  /*7a50*/  @P4 LEA.HI.X R9, R4, c[0x0][0x224], R3, 0x1, P0 ;  /* 0x0000890004094a11 */ /* 0x000fe400000f0c03 */
[----:B------:R-:W-:Y:S11]  /*7a60*/  ISETP.GE.AND P0, PT, R6, 0x21, PT ;  /* 0x000000210600780c */ /* 0x000ff60003f06270 */
[----:B------:R-:W-:Y:S02]  /*7a70*/  @!UPT UIADD3 URZ, URZ, URZ, URZ ;  /* 0x0000003f3f3ff290 */ /* 0x000fe4000fffe03f */
[----:B------:R-:W-:Y:S05]  /*7a80*/  @P0 IADD3 R5, P6, R144, R4, RZ ;  /* 0x0000000490050210 */ /* 0x000fea0007fde0ff */
[----:B------:R-:W-:Y:S01]  /*7a90*/  @P0 IMAD.X R3, R3, 0x1, R142, P6 ;  /* 0x0000000103030824 */ /* 0x000fe200030e068e */
[C---:B------:R-:W-:Y:S04]  /*7aa0*/  @P0 LEA R4, P6, R5.reuse, c[0x0][0x220], 0x1 ;  /* 0x0000880005040a11 */ /* 0x040fe800078c08ff */
[----:B------:R-:W-:Y:S01]  /*7ab0*/  @P0 LEA.HI.X R5, R5, c[0x0][0x224], R3, 0x1, P6 ;  /* 0x0000890005050a11 */ /* 0x000fe200030f0c03 */
[----:B------:R-:W-:Y:S01]  /*7ac0*/  @P4 IMAD.SHL.U32 R3, R250, 0x2, RZ ;  /* 0x00000002fa034824 */ /* 0x000fe200078e00ff */
[C---:B------:R-:W-:Y:S04]  /*7ad0*/  LOP3.LUT P6, RZ, R243.reuse, 0x1, RZ, 0xc0, !PT ;  /* 0x00000001f3ff7812 */ /* 0x040fe800078cc0ff */
[----:B------:R-:W-:Y:S01]  /*7ae0*/  @!PT LDS RZ, [RZ] ;  /* 0x00000000fffff984 */ /* 0x000fe20000000800 */
[----:B------:R-:W-:Y:S01]  /*7af0*/  @!PT LDS RZ, [RZ] ;  /* 0x00000000fffff984 */ /* 0x000fe20000000800 */
[----:B------:R-:W-:Y:S01]  /*7b00*/  @!PT LDS RZ, [RZ] ;  /* 0x00000000fffff984 */ /* 0x000fe20000000800 */
[----:B------:R1:W-:Y:S01]  /*7b10*/  @P4 LDGSTS.E.BYPASS.LTC128B.128 [R3+0x3c80], [R8.64], !P2 ;  /* 0x03c8000008034fae */ /* 0x0003e2000d101d48 */
[----:B------:R-:W-:Y:S03]  /*7b20*/  ISETP.NE.AND P2, PT, R10, RZ, PT ;  /* 0x000000ff0a00720c */ /* 0x000fe60003f45270 */
[----:B------:R1:W-:Y:S05]  /*7b30*/  @P4 LDGSTS.E.BYPASS.LTC128B.128 [R3+0x4880], [R8.64+0x40], !P1 ;  /* 0x0488004008034fae */ /* 0x0003ea000c901d48 */
[----:B------:R1:W-:Y:S01]  /*7b40*/  @P4 LDGSTS.E.BYPASS.LTC128B.128 [R3+0x5480], [R8.64+0x80], !P6 ;  /* 0x0548008008034fae */ /* 0x0003e2000f101d48 */
[----:B------:R-:W-:Y:S01]  /*7b50*/  LOP3.LUT P4, RZ, R243, 0x4, RZ, 0xc0, !PT ;  /* 0x00000004f3ff7812 */ /* 0x000fe2000788c0ff */
[----:B-1----:R-:W-:Y:S11]  /*7b60*/  @P0 IMAD.SHL.U32 R3, R250, 0x2, RZ ;  /* 0x00000002fa030824 */ /* 0x002ff600078e00ff */
[----:B------:R-:W-:Y:S01]  /*7b70*/  @!UPT UIADD3 URZ, URZ, URZ, URZ ;  /* 0x0000003f3f3ff290 */ /* 0x000fe2000fffe03f */
[----:B------:R1:W-:Y:S04]  /*7b80*/  @P0 LDGSTS.E.BYPASS.LTC128B.128 [R3+0x4480], [R4.64], !P4 ;  /* 0x0448000004030fae */ /* 0x0003e8000e101d48 */
[----:B------:R1:W-:Y:S01]  /*7b90*/  @P0 LDGSTS.E.BYPASS.LTC128B.128 [R3+0x5080], [R4.64+0x40], !P1 ;  /* 0x0508004004030fae */ /* 0x0003e2000c901d48 */
[----:B------:R-:W-:Y:S03]  /*7ba0*/  ISETP.NE.AND P1, PT, R11, RZ, PT ;  /* 0x000000ff0b00720c */ /* 0x000fe60003f25270 */
[----:B------:R1:W-:Y:S05]  /*7bb0*/  @P0 LDGSTS.E.BYPASS.LTC128B.128 [R3+0x5c80], [R4.64+0x80], !P6 ;  /* 0x05c8008004030fae */ /* 0x0003ea000f101d48 */
.L_x_238:
[----:B------:R-:W-:Y:S05]  /*7bc0*/  BSYNC B0 ;  /* 0x0000000000007941 */ /* 0x000fea0003800000 */
.L_x_237:
[----:B------:R-:W0:Y:S01]  /*7bd0*/  LDGDEPBAR ;  /* 0x00000000000079af */ /* 0x000e220000000000 */
[----:B------:R-:W-:Y:S01]  /*7be0*/  IADD3 R35, R35, -0x1, RZ ;  /* 0xffffffff23237810 */ /* 0x000fe20007ffe0ff */
[----:B------:R-:W-:-:S05]  /*7bf0*/  @P5 BRA `(.L_x_239) ;  /* 0xffffb80000005947 */ /* 0x000fca000383ffff */
[----:B------:R-:W-:Y:S01]  /*7c00*/  WARPSYNC 0xffffffff ;  /* 0xffffffff00007948 */ /* 0x000fe20003800000 */
[----:B------:R-:W-:Y:S06]  /*7c10*/  BAR.SYNC.DEFER_BLOCKING 0x0 ;  /* 0x0000000000007b1d */ /* 0x000fec0000010000 */
.L_x_212:
[----:B------:R-:W-:Y:S01]  /*7c20*/  ISETP.GE.AND P0, PT, R138, 0x1, PT ;  /* 0x000000018a00780c */ /* 0x000fe20003f06270 */
[----:B------:R-:W-:Y:S01]  /*7c30*/  BSSY B0, `(.L_x_240) ;  /* 0x000001f000007945 */ /* 0x000fe20003800000 */
[----:B------:R-:W-:-:S11]  /*7c40*/  MOV R0, RZ ;  /* 0x000000ff00007202 */ /* 0x000fd60000000f00 */
[----:B------:R-:W-:Y:S05]  /*7c50*/  @!P0 BRA `(.L_x_241) ;  /* 0x000001c000008947 */ /* 0x000fea0003800000 */
[----:B------:R-:W-:Y:S01]  /*7c60*/  IABS R2, R130 ;  /* 0x0000008200027213 */ /* 0x000fe20000000000 */
[----:B-12---:R-:W-:Y:S01]  /*7c70*/  IMAD.MOV.U32 R4, RZ, RZ, RZ ;  /* 0x000000ffff047224 */ /* 0x006fe200078e00ff */
[----:B------:R-:W-:Y:S02]  /*7c80*/  IADD3 R6, R139, -0x1, R130 ;  /* 0xffffffff8b067810 */ /* 0x000fe40007ffe082 */
[----:B------:R-:W1:Y:S02]  /*7c90*/  I2F.RP R0, R2 ;  /* 0x0000000200007306 */ /* 0x000e640000209400 */
[----:B------:R-:W-:-:S06]  /*7ca0*/  IABS R9, R6 ;  /* 0x0000000600097213 */ /* 0x000fcc0000000000 */
[----:B-1----:R-:W1:Y:S02]  /*7cb0*/  MUFU.RCP R0, R0 ;  /* 0x0000000000007308 */ /* 0x002e640000001000 */
[----:B-1----:R-:W-:-:S06]  /*7cc0*/  IADD3 R0, R0, 0xffffffe, RZ ;  /* 0x0ffffffe00007810 */ /* 0x002fcc0007ffe0ff */
[----:B---3--:R-:W1:Y:S02]  /*7cd0*/  F2I.FTZ.U32.TRUNC.NTZ R5, R0 ;  /* 0x0000000000057305 */ /* 0x008e64000021f000 */
        /* <DEDUP_REMOVED lines=20> */
.L_x_241:
[----:B------:R-:W-:Y:S05]  /*7e20*/  BSYNC B0 ;  /* 0x0000000000007941 */ /* 0x000fea0003800000 */
.L_x_240:
[----:B----4-:R-:W4:Y:S01]  /*7e30*/  LDL R2, [R1+0xb0] ;  /* 0x0000b00001027983 */ /* 0x010f220000100800 */
        /* <DEDUP_REMOVED lines=50> */
[----:B-1--4-:R-:W-:-:S04]  /*8160*/  IMAD R3, R2, R0, RZ ;  /* 0x0000000002037224 */ /* 0x012fc800078e02ff */
[--C-:B------:R-:W-:Y:S01]  /*8170*/  IMAD.IADD R2, R3, 0x1, R0.reuse ;  /* 0x0000000103027824 */ /* 0x100fe200078e0200 */
[----:B------:R1:W-:Y:S01]  /*8180*/  STL [R1], R3 ;  /* 0x0000000301007387 */ /* 0x0003e20000100800 */
[----:B------:R-:W-:-:S03]  /*8190*/  PRMT R0, RZ, 0x7610, R0 ;  /* 0x00007610ff007816 */ /* 0x000fc60000000000 */
[----:B------:R-:W-:-:S04]  /*81a0*/  IMNMX R209, R139, R2, PT ;  /* 0x000000028bd17217 */ /* 0x000fc80003800200 */
[----:B------:R-:W-:-:S13]  /*81b0*/  ISETP.GT.AND P0, PT, R209, R3, PT ;  /* 0x00000003d100720c */ /* 0x000fda0003f04270 */
[----:B------:R-:W-:Y:S05]  /*81c0*/  @!P0 BRA `(.L_x_242) ;  /* 0x0000c36000008947 */ /* 0x000fea0003800000 */
[----:B-1----:R-:W4:Y:S04]  /*81d0*/  LDL R3, [R1+0x4c] ;  /* 0x00004c0001037983 */ /* 0x002f280000100800 */
[----:B--2---:R-:W2:Y:S04]  /*81e0*/  LDL R4, [R1+0x60] ;  /* 0x0000600001047983 */ /* 0x004ea80000100800 */
[----:B---3--:R-:W3:Y:S04]  /*81f0*/  LDL R6, [R1+0x58] ;  /* 0x0000580001067983 */ /* 0x008ee80000100800 */
[----:B------:R-:W3:Y:S04]  /*8200*/  LDL R10, [R1+0x54] ;  /* 0x00005400010a7983 */ /* 0x000ee80000100800 */
[----:B------:R-:W3:Y:S04]  /*8210*/  LDL R5, [R1+0xa8] ;  /* 0x0000a80001057983 */ /* 0x000ee80000100800 */
[----:B------:R-:W3:Y:S01]  /*8220*/  LDL R9, [R1+0x64] ;  /* 0x0000640001097983 */ /* 0x000ee20000100800 */
[----:B------:R-:W-:-:S04]  /*8230*/  ISETP.NE.U32.AND P0, PT, RZ, c[0x0][0x340], PT ;  /* 0x0000d000ff007a0c */ /* 0x000fc80003f05070 */
[----:B------:R-:W-:Y:S01]  /*8240*/  ISETP.NE.AND.EX P2, PT, RZ, c[0x0][0x344], PT, P0 ;  /* 0x0000d100ff007a0c */ /* 0x000fe20003f45300 */
[----:B------:R-:W1:Y:S01]  /*8250*/  S2R R11, SR_TID.X ;  /* 0x00000000000b7919 */ /* 0x000e620000002100 */
[----:B------:R-:W-:-:S05]  /*8260*/  SHF.R.S32.HI R0, RZ, 0x1f, R162 ;  /* 0x0000001fff007819 */ /* 0x000fca00000114a2 */
[----:B------:R-:W-:Y:S01]  /*8270*/  IMAD R0, R0, c[0x0][0x178], RZ ;  /* 0x00005e0000007a24 */ /* 0x000fe200078e02ff */
[----:B-1----:R-:W-:-:S05]  /*8280*/  SHF.R.S32.HI R8, RZ, 0x1f, R11 ;  /* 0x0000001fff087819 */ /* 0x002fca000001140b */
[----:B----4-:R-:W-:-:S04]  /*8290*/  @P2 IADD3 R2, P0, R3, c[0x0][0x340], RZ ;  /* 0x0000d00003022a10 */ /* 0x010fc80007f1e0ff */
[----:B--2---:R-:W-:-:S05]  /*82a0*/  @P2 IADD3.X R3, R4, c[0x0][0x344], RZ, P0, !PT ;  /* 0x0000d10004032a10 */ /* 0x004fca00007fe4ff */
[----:B------:R1:W5:Y:S01]  /*82b0*/  @P2 LDG.E R13, [R2.64] ;  /* 0x00000008020d2981 */ /* 0x000362000c1e1900 */
[----:B------:R-:W-:Y:S01]  /*82c0*/  LEA.HI R8, R8, R11, RZ, 0x2 ;  /* 0x0000000b08087211 */ /* 0x000fe200078f10ff */
[----:B------:R-:W-:-:S03]  /*82d0*/  IMAD.MOV.U32 R4, RZ, RZ, c[0x0][0x2c4] ;  /* 0x0000b100ff047624 */ /* 0x000fc600078e00ff */
[----:B------:R-:W-:Y:S02]  /*82e0*/  LOP3.LUT R8, R8, 0xfffffffc, RZ, 0xc0, !PT ;  /* 0xfffffffc08087812 */ /* 0x000fe400078ec0ff */
[----:B------:R-:W-:Y:S01]  /*82f0*/  ISETP.NE.AND P1, PT, R4, 0x1, PT ;  /* 0x000000010400780c */ /* 0x000fe20003f25270 */
[----:B------:R-:W-:Y:S02]  /*8300*/  IMAD R0, R162, c[0x0][0x17c], R0 ;  /* 0x00005f00a2007a24 */ /* 0x000fe400078e0200 */
[----:B------:R-:W-:Y:S01]  /*8310*/  IMAD.IADD R8, R11, 0x1, -R8 ;  /* 0x000000010b087824 */ /* 0x000fe200078e0a08 */
[----:B------:R-:W-:-:S03]  /*8320*/  ISETP.NE.U32.AND P0, PT, RZ, c[0x0][0x348], PT ;  /* 0x0000d200ff007a0c */ /* 0x000fc60003f05070 */
[----:B------:R-:W-:Y:S01]  /*8330*/  IMAD R4, R8, 0x20, R249 ;  /* 0x0000002008047824 */ /* 0x000fe200078e02f9 */
[----:B---3--:R-:W-:Y:S02]  /*8340*/  LOP3.LUT R65, R6, 0xffff, RZ, 0xc0, !PT ;  /* 0x0000ffff06417812 */ /* 0x008fe400078ec0ff */
[----:B------:R-:W-:Y:S01]  /*8350*/  ISETP.NE.AND.EX P0, PT, RZ, c[0x0][0x34c], PT, P0 ;  /* 0x0000d300ff007a0c */ /* 0x000fe20003f05300 */
[----:B------:R-:W-:Y:S02]  /*8360*/  IMAD R4, R10, 0x80, R4 ;  /* 0x000000800a047824 */ /* 0x000fe400078e0204 */
[----:B-1----:R-:W-:Y:S01]  /*8370*/  IMAD.WIDE.U32 R2, R162, c[0x0][0x178], RZ ;  /* 0x00005e00a2027a25 */ /* 0x002fe200078e00ff */
[----:B------:R-:W-:-:S04]  /*8380*/  SEL R6, R5, RZ, !P0 ;  /* 0x000000ff05067207 */ /* 0x000fc80004000000 */
[----:B------:R-:W-:Y:S01]  /*8390*/  IADD3 R3, R3, R0, RZ ;  /* 0x0000000003037210 */ /* 0x000fe20007ffe0ff */
[----:B------:R-:W-:Y:S01]  /*83a0*/  @P1 IMAD.HI.U32 R8, R4, c[0x0][0x2c8], RZ ;  /* 0x0000b20004081a27 */ /* 0x000fe200078e00ff */
[----:B------:R-:W-:-:S03]  /*83b0*/  SEL R5, R9, RZ, !P0 ;  /* 0x000000ff09057207 */ /* 0x000fc60004000000 */
[----:B------:R-:W-:-:S04]  /*83c0*/  IMAD.WIDE.U32 R2, R65, c[0x0][0x1b8], R2 ;  /* 0x00006e0041027a25 */ /* 0x000fc800078e0002 */
[----:B------:R-:W-:Y:S01]  /*83d0*/  IMAD.MOV.U32 R0, RZ, RZ, R4 ;  /* 0x000000ffff007224 */ /* 0x000fe200078e0004 */
[----:B------:R-:W-:Y:S01]  /*83e0*/  @P1 SHF.R.U32.HI R0, RZ, c[0x0][0x2cc], R8 ;  /* 0x0000b300ff001a19 */ /* 0x000fe20000011608 */
[----:B------:R-:W-:Y:S02]  /*83f0*/  IMAD R3, R65, c[0x0][0x1bc], R3 ;  /* 0x00006f0041037a24 */ /* 0x000fe400078e0203 */
[----:B------:R-:W-:Y:S02]  /*8400*/  IMAD R6, R6, c[0x0][0x1c0], RZ ;  /* 0x0000700006067a24 */ /* 0x000fe400078e02ff */
[----:B------:R-:W-:Y:S01]  /*8410*/  IMAD.WIDE.U32 R2, R5, c[0x0][0x1c0], R2 ;  /* 0x0000700005027a25 */ /* 0x000fe200078e0002 */
[----:B------:R-:W-:-:S03]  /*8420*/  SHF.R.S32.HI R8, RZ, 0x1f, R0 ;  /* 0x0000001fff087819 */ /* 0x000fc60000011400 */
[----:B------:R-:W-:Y:S01]  /*8430*/  IMAD R6, R5, c[0x0][0x1c4], R6 ;  /* 0x0000710005067a24 */ /* 0x000fe200078e0206 */
[----:B------:R-:W-:-:S05]  /*8440*/  IADD3 R5, -R0, RZ, RZ ;  /* 0x000000ff00057210 */ /* 0x000fca0007ffe1ff */
[----:B------:R-:W-:Y:S02]  /*8450*/  IMAD R4, R5, c[0x0][0x2c4], R4 ;  /* 0x0000b10005047a24 */ /* 0x000fe400078e0204 */
[----:B------:R-:W-:Y:S02]  /*8460*/  IMAD R5, R8, c[0x0][0x1b0], RZ ;  /* 0x00006c0008057a24 */ /* 0x000fe400078e02ff */
[----:B------:R-:W-:Y:S02]  /*8470*/  IMAD.IADD R3, R3, 0x1, R6 ;  /* 0x0000000103037824 */ /* 0x000fe400078e0206 */
[C---:B------:R-:W-:Y:S01]  /*8480*/  IMAD R6, R0.reuse, c[0x0][0x1b4], R5 ;  /* 0x00006d0000067a24 */ /* 0x040fe200078e0205 */
[----:B------:R-:W-:Y:S01]  /*8490*/  SHF.R.S32.HI R5, RZ, 0x1f, R4 ;  /* 0x0000001fff057819 */ /* 0x000fe20000011404 */
[----:B------:R-:W-:-:S04]  /*84a0*/  IMAD.WIDE.U32 R2, R0, c[0x0][0x1b0], R2 ;  /* 0x00006c0000027a25 */ /* 0x000fc800078e0002 */
[----:B------:R-:W-:Y:S02]  /*84b0*/  IMAD R0, R5, c[0x0][0x1a8], RZ ;  /* 0x00006a0005007a24 */ /* 0x000fe400078e02ff */
[----:B------:R-:W-:Y:S02]  /*84c0*/  IMAD.IADD R3, R3, 0x1, R6 ;  /* 0x0000000103037824 */ /* 0x000fe400078e0206 */
[C---:B------:R-:W-:Y:S02]  /*84d0*/  IMAD R0, R4.reuse, c[0x0][0x1ac], R0 ;  /* 0x00006b0004007a24 */ /* 0x040fe400078e0200 */
[----:B------:R-:W-:Y:S01]  /*84e0*/  IMAD.WIDE.U32 R2, R4, c[0x0][0x1a8], R2 ;  /* 0x00006a0004027a25 */ /* 0x000fe200078e0002 */
[----:B------:R-:W-:-:S04]  /*84f0*/  ISETP.GE.AND P4, PT, R228, c[0x0][0x198], PT ;  /* 0x00006600e4007a0c */ /* 0x000fc80003f86270 */
[----:B------:R-:W-:Y:S02]  /*8500*/  IADD3 R0, R3, R0, RZ ;  /* 0x0000000003007210 */ /* 0x000fe40007ffe0ff */
[----:B------:R-:W-:Y:S01]  /*8510*/  LEA R12, P0, R2, c[0x0][0x160], 0x1 ;  /* 0x00005800020c7a11 */ /* 0x000fe200078008ff */
[----:B------:R-:W-:Y:S01]  /*8520*/  IMAD R5, R10, 0x80, R249 ;  /* 0x000000800a057824 */ /* 0x000fe200078e02f9 */
[----:B------:R-:W-:Y:S02]  /*8530*/  ISETP.GE.AND P6, PT, R235, c[0x0][0x198], PT ;  /* 0x00006600eb007a0c */ /* 0x000fe40003fc6270 */
[----:B------:R-:W-:Y:S02]  /*8540*/  ISETP.GE.AND P5, PT, R227, c[0x0][0x198], PT ;  /* 0x00006600e3007a0c */ /* 0x000fe40003fa6270 */
[----:B------:R-:W-:Y:S02]  /*8550*/  LEA.HI.X R6, R2, c[0x0][0x164], R0, 0x1, P0 ;  /* 0x0000590002067a11 */ /* 0x000fe400000f0c00 */
[----:B------:R-:W-:-:S02]  /*8560*/  IADD3 R128, R209, -0x1, RZ ;  /* 0xffffffffd1807810 */ /* 0x000fc40007ffe0ff */
[----:B------:R-:W-:Y:S01]  /*8570*/  @!P2 MOV R13, R9 ;  /* 0x00000009000da202 */ /* 0x000fe20000000f00 */
[----:B------:R-:W-:Y:S05]  /*8580*/  BRA.DIV ~URZ, `(.L_x_243) ;  /* 0x000109c27f007947 */ /* 0x000fea000b800000 */
[----:B------:R1:W2:Y:S02]  /*8590*/  SHFL.IDX PT, R4, R6, RZ, 0x1c1f ;  /* 0x001c1fff06047589 */ /* 0x0002a400000e0000 */
.L_x_390:
[----:B------:R-:W-:Y:S05]  /*85a0*/  BRA.DIV ~URZ, `(.L_x_244) ;  /* 0x00010a127f007947 */ /* 0x000fea000b800000 */
[----:B------:R3:W4:Y:S02]  /*85b0*/  SHFL.IDX PT, R0, R12, RZ, 0x1c1f ;  /* 0x001c1fff0c007589 */ /* 0x00072400000e0000 */
.L_x_391:
[----:B------:R-:W-:Y:S01]  /*85c0*/  IMAD R36, R163, c[0x0][0x2c4], RZ ;  /* 0x0000b100a3247a24 */ /* 0x000fe200078e02ff */
[----:B------:R-:W-:Y:S04]  /*85d0*/  BSSY B0, `(.L_x_245) ;  /* 0x0000010000007945 */ /* 0x000fe80003800000 */
[----:B------:R-:W-:-:S13]  /*85e0*/  ISETP.GE.AND P0, PT, R5, R36, PT ;  /* 0x000000240500720c */ /* 0x000fda0003f06270 */
[----:B------:R-:W-:Y:S05]  /*85f0*/  @P0 BRA `(.L_x_246) ;  /* 0x000000d000000947 */ /* 0x000fea0003800000 */
[-C--:B----4-:R-:W-:Y:S02]  /*8600*/  LEA R10, P2, R228, R0.reuse, 0x1 ;  /* 0x00000000e40a7211 */ /* 0x090fe400078408ff */
[-C--:B------:R-:W-:Y:S02]  /*8610*/  LEA R8, P1, R235, R0.reuse, 0x1 ;  /* 0x00000000eb087211 */ /* 0x080fe400078208ff */
[----:B------:R-:W-:Y:S01]  /*8620*/  LEA R2, P0, R227, R0, 0x1 ;  /* 0x00000000e3027211 */ /* 0x000fe200078008ff */
[----:B------:R-:W-:Y:S01]  /*8630*/  IMAD.SHL.U32 R0, R250, 0x2, RZ ;  /* 0x00000002fa007824 */ /* 0x000fe200078e00ff */
        /* <DEDUP_REMOVED lines=9> */
.L_x_246:
[----:B------:R-:W-:Y:S05]  /*86d0*/  BSYNC B0 ;  /* 0x0000000000007941 */ /* 0x000fea0003800000 */
.L_x_245:
[----:B------:R-:W-:Y:S05]  /*86e0*/  BRA.DIV ~URZ, `(.L_x_247) ;  /* 0x000109427f007947 */ /* 0x000fea000b800000 */
[----:B--2---:R2:W1:Y:S04]  /*86f0*/  SHFL.IDX PT, R4, R6, 0x1, 0x1c1f ;  /* 0x003c1f0006047f89 */ /* 0x00446800000e0000 */
[----:B----4-:R2:W4:Y:S02]  /*8700*/  SHFL.IDX PT, R0, R12, 0x1, 0x1c1f ;  /* 0x003c1f000c007f89 */ /* 0x01052400000e0000 */
.L_x_392:
[----:B------:R-:W-:Y:S01]  /*8710*/  IADD3 R2, R5, 0x20, RZ ;  /* 0x0000002005027810 */ /* 0x000fe20007ffe0ff */
[----:B------:R-:W-:Y:S03]  /*8720*/  BSSY B0, `(.L_x_248) ;  /* 0x0000010000007945 */ /* 0x000fe60003800000 */
[----:B------:R-:W-:-:S13]  /*8730*/  ISETP.GE.AND P0, PT, R2, R36, PT ;  /* 0x000000240200720c */ /* 0x000fda0003f06270 */
[----:B------:R-:W-:Y:S05]  /*8740*/  @P0 BRA `(.L_x_249) ;  /* 0x000000d000000947 */ /* 0x000fea0003800000 */
[-C--:B----4-:R-:W-:Y:S02]  /*8750*/  LEA R10, P2, R228, R0.reuse, 0x1 ;  /* 0x00000000e40a7211 */ /* 0x090fe400078408ff */
[-C--:B------:R-:W-:Y:S02]  /*8760*/  LEA R8, P1, R235, R0.reuse, 0x1 ;  /* 0x00000000eb087211 */ /* 0x080fe400078208ff */
[----:B------:R-:W-:Y:S01]  /*8770*/  LEA R2, P0, R227, R0, 0x1 ;  /* 0x00000000e3027211 */ /* 0x000fe200078008ff */
[----:B------:R-:W-:Y:S01]  /*8780*/  IMAD.SHL.U32 R0, R250, 0x2, RZ ;  /* 0x00000002fa007824 */ /* 0x000fe200078e00ff */
[-C--:B-1----:R-:W-:Y:S02]  /*8790*/  LEA.HI.X R11, R228, R4.reuse, R229, 0x1, P2 ;  /* 0x00000004e40b7211 */ /* 0x082fe400010f0ce5 */
        /* <DEDUP_REMOVED lines=8> */
.L_x_249:
[----:B------:R-:W-:Y:S05]  /*8820*/  BSYNC B0 ;  /* 0x0000000000007941 */ /* 0x000fea0003800000 */
.L_x_248:
[----:B------:R-:W-:Y:S05]  /*8830*/  BRA.DIV ~URZ, `(.L_x_250) ;  /* 0x000108c27f007947 */ /* 0x000fea000b800000 */
[----:B-1----:R1:W2:Y:S02]  /*8840*/  SHFL.IDX PT, R4, R6, 0x2, 0x1c1f ;  /* 0x005c1f0006047f89 */ /* 0x0022a400000e0000 */
.L_x_393:
[----:B------:R-:W-:Y:S05]  /*8850*/  BRA.DIV ~URZ, `(.L_x_251) ;  /* 0x000109127f007947 */ /* 0x000fea000b800000 */
[----:B----4-:R4:W1:Y:S02]  /*8860*/  SHFL.IDX PT, R0, R12, 0x2, 0x1c1f ;  /* 0x005c1f000c007f89 */ /* 0x01086400000e0000 */
.L_x_394:
[----:B------:R-:W-:Y:S01]  /*8870*/  IADD3 R2, R5, 0x40, RZ ;  /* 0x0000004005027810 */ /* 0x000fe20007ffe0ff */
[----:B------:R-:W-:Y:S03]  /*8880*/  BSSY B0, `(.L_x_252) ;  /* 0x0000010000007945 */ /* 0x000fe60003800000 */
[----:B------:R-:W-:-:S13]  /*8890*/  ISETP.GE.AND P0, PT, R2, R36, PT ;  /* 0x000000240200720c */ /* 0x000fda0003f06270 */
[----:B------:R-:W-:Y:S05]  /*88a0*/  @P0 BRA `(.L_x_253) ;  /* 0x000000d000000947 */ /* 0x000fea0003800000 */
[-C--:B-1----:R-:W-:Y:S02]  /*88b0*/  LEA R10, P2, R228, R0.reuse, 0x1 ;  /* 0x00000000e40a7211 */ /* 0x082fe400078408ff */
        /* <DEDUP_REMOVED lines=12> */
.L_x_253:
[----:B------:R-:W-:Y:S05]  /*8980*/  BSYNC B0 ;  /* 0x0000000000007941 */ /* 0x000fea0003800000 */
.L_x_252:
[----:B------:R-:W-:Y:S05]  /*8990*/  BRA.DIV ~URZ, `(.L_x_254) ;  /* 0x000108427f007947 */ /* 0x000fea000b800000 */
[----:B-12---:R-:W1:Y:S04]  /*89a0*/  SHFL.IDX PT, R6, R6, 0x3, 0x1c1f ;  /* 0x007c1f0006067f89 */ /* 0x006e6800000e0000 */
[----:B------:R2:W3:Y:S02]  /*89b0*/  SHFL.IDX PT, R2, R12, 0x3, 0x1c1f ;  /* 0x007c1f000c027f89 */ /* 0x0004e400000e0000 */
.L_x_395:
[----:B--2---:R-:W2:Y:S04]  /*89c0*/  LDL R8, [R1+0x48] ;  /* 0x0000480001087983 */ /* 0x004ea80000100800 */
[----:B------:R-:W4:Y:S01]  /*89d0*/  S2R R4, SR_TID.X ;  /* 0x0000000000047919 */ /* 0x000f220000002100 */
[----:B------:R-:W-:Y:S01]  /*89e0*/  IADD3 R0, R5, 0x60, RZ ;  /* 0x0000006005007810 */ /* 0x000fe20007ffe0ff */
[----:B------:R-:W-:-:S03]  /*89f0*/  IMAD.MOV.U32 R107, RZ, RZ, 0x30 ;  /* 0x00000030ff6b7424 */ /* 0x000fc600078e00ff */
[----:B------:R-:W-:Y:S01]  /*8a00*/  ISETP.GE.AND P0, PT, R0, R36, PT ;  /* 0x000000240000720c */ /* 0x000fe20003f06270 */
[----:B------:R-:W-:Y:S01]  /*8a10*/  IMAD.MOV.U32 R0, RZ, RZ, c[0x0][0x2b8] ;  /* 0x0000ae00ff007624 */ /* 0x000fe200078e00ff */
[----:B----4-:R-:W-:-:S04]  /*8a20*/  SHF.R.S32.HI R3, RZ, 0x1f, R4 ;  /* 0x0000001fff037819 */ /* 0x010fc80000011404 */
[----:B------:R-:W-:-:S04]  /*8a30*/  LEA.HI R3, R3, R4, RZ, 0x2 ;  /* 0x0000000403037211 */ /* 0x000fc800078f10ff */
[----:B------:R-:W-:Y:S01]  /*8a40*/  LOP3.LUT R3, R3, 0xfffffffc, RZ, 0xc0, !PT ;  /* 0xfffffffc03037812 */ /* 0x000fe200078ec0ff */
[----:B------:R-:W-:-:S04]  /*8a50*/  IMAD R107, R209, R107, -0x30 ;  /* 0xffffffd0d16b7424 */ /* 0x000fc800078e026b */
[----:B------:R-:W-:Y:S01]  /*8a60*/  IMAD.IADD R3, R4, 0x1, -R3 ;  /* 0x0000000104037824 */ /* 0x000fe200078e0a03 */
[----:B------:R-:W-:-:S03]  /*8a70*/  ISETP.NE.AND P3, PT, R0, 0x1, PT ;  /* 0x000000010000780c */ /* 0x000fc60003f65270 */
[----:B------:R-:W-:Y:S01]  /*8a80*/  IMAD R16, R3, 0x20, R249 ;  /* 0x0000002003107824 */ /* 0x000fe200078e02f9 */
[----:B-----5:R-:W-:-:S03]  /*8a90*/  SHF.R.S32.HI R0, RZ, 0x1f, R13 ;  /* 0x0000001fff007819 */ /* 0x020fc6000001140d */
[----:B------:R-:W-:Y:S01]  /*8aa0*/  IMAD.IADD R3, R16, 0x1, R107 ;  /* 0x0000000110037824 */ /* 0x000fe200078e026b */
[----:B---3--:R-:W-:-:S04]  /*8ab0*/  @!P0 LEA R4, P2, R228, R2, 0x1 ;  /* 0x00000002e4048211 */ /* 0x008fc800078408ff */
[----:B------:R-:W-:Y:S01]  /*8ac0*/  ISETP.GE.AND P1, PT, R3, R138, PT ;  /* 0x0000008a0300720c */ /* 0x000fe20003f26270 */
[----:B------:R-:W-:Y:S01]  /*8ad0*/  @!P0 IMAD.SHL.U32 R12, R250, 0x2, RZ ;  /* 0x00000002fa0c8824 */ /* 0x000fe200078e00ff */
[----:B-1----:R-:W-:Y:S01]  /*8ae0*/  @!P0 LEA.HI.X R5, R228, R6, R229, 0x1, P2 ;  /* 0x00000006e4058211 */ /* 0x002fe200010f0ce5 */
[----:B------:R-:W-:-:S04]  /*8af0*/  IMAD.WIDE.U32 R18, R13, c[0x0][0x2b0], RZ ;  /* 0x0000ac000d127a25 */ /* 0x000fc800078e00ff */
[----:B------:R-:W-:Y:S01]  /*8b00*/  @!PT LDS RZ, [RZ] ;  /* 0x00000000fffff984 */ /* 0x000fe20000000800 */
[----:B------:R-:W-:Y:S01]  /*8b10*/  @!PT LDS RZ, [RZ] ;  /* 0x00000000fffff984 */ /* 0x000fe20000000800 */
[----:B------:R-:W-:Y:S01]  /*8b20*/  @!PT LDS RZ, [RZ] ;  /* 0x00000000fffff984 */ /* 0x000fe20000000800 */
[----:B------:R1:W-:Y:S01]  /*8b30*/  @!P0 LDGSTS.E.BYPASS.LTC128B.128 [R12+0x7880], [R4.64], !P4 ;  /* 0x07880000040c8fae */ /* 0x0003e2000e101d48 */
[----:B------:R-:W-:Y:S01]  /*8b40*/  ISETP.GT.OR P1, PT, R16, 0x2f, P1 ;  /* 0x0000002f1000780c */ /* 0x000fe20000f24670 */
[----:B------:R-:W-:Y:S02]  /*8b50*/  IMAD.MOV.U32 R208, RZ, RZ, RZ ;  /* 0x000000ffffd07224 */ /* 0x000fe400078e00ff */
[----:B--2---:R-:W-:Y:S02]  /*8b60*/  IMAD.IADD R3, R3, 0x1, R8 ;  /* 0x0000000103037824 */ /* 0x004fe400078e0208 */
[----:B------:R-:W-:Y:S02]  /*8b70*/  IMAD R8, R0, c[0x0][0x2b0], RZ ;  /* 0x0000ac0000087a24 */ /* 0x000fe400078e02ff */
[----:B------:R-:W-:-:S04]  /*8b80*/  @P3 IMAD.HI.U32 R9, R3, c[0x0][0x2bc], RZ ;  /* 0x0000af0003093a27 */ /* 0x000fc800078e00ff */
[----:B------:R-:W-:Y:S02]  /*8b90*/  IMAD R8, R13, c[0x0][0x2b4], R8 ;  /* 0x0000ad000d087a24 */ /* 0x000fe400078e0208 */
[----:B------:R-:W-:Y:S01]  /*8ba0*/  IMAD.MOV.U32 R0, RZ, RZ, R3 ;  /* 0x000000ffff007224 */ /* 0x000fe200078e0003 */
[----:B------:R-:W-:Y:S01]  /*8bb0*/  @P3 SHF.R.U32.HI R0, RZ, c[0x0][0x2c0], R9 ;  /* 0x0000b000ff003a19 */ /* 0x000fe20000011609 */
[----:B------:R-:W-:Y:S01]  /*8bc0*/  IMAD.IADD R14, R19, 0x1, R8 ;  /* 0x00000001130e7824 */ /* 0x000fe200078e0208 */
[-C--:B------:R-:W-:Y:S02]  /*8bd0*/  @!P0 LEA R10, P3, R235, R2.reuse, 0x1 ;  /* 0x00000002eb0a8211 */ /* 0x080fe400078608ff */
[----:B------:R-:W-:Y:S02]  /*8be0*/  @!P0 LEA R8, P4, R227, R2, 0x1 ;  /* 0x00000002e3088211 */ /* 0x000fe400078808ff */
        /* <DEDUP_REMOVED lines=12> */
[----:B------:R-:W-:-:S04]  /*8cb0*/  IMAD.MOV R0, RZ, RZ, -R0 ;  /* 0x000000ffff007224 */ /* 0x000fc800078e0a00 */
[----:B------:R-:W-:-:S05]  /*8cc0*/  IMAD R210, R0, c[0x0][0x2b8], R3 ;  /* 0x0000ae0000d27a24 */ /* 0x000fca00078e0203 */
[----:B------:R-:W-:Y:S01]  /*8cd0*/  SHF.R.S32.HI R66, RZ, 0x1f, R210 ;  /* 0x0000001fff427819 */ /* 0x000fe200000114d2 */
[----:B------:R-:W-:-:S04]  /*8ce0*/  IMAD.WIDE.U32 R2, R210, c[0x0][0x1e0], RZ ;  /* 0x00007800d2027a25 */ /* 0x000fc800078e00ff */
[----:B------:R-:W-:-:S04]  /*8cf0*/  IMAD R0, R66, c[0x0][0x1e0], RZ ;  /* 0x0000780042007a24 */ /* 0x000fc800078e02ff */
[----:B------:R-:W-:Y:S01]  /*8d00*/  IMAD R0, R210, c[0x0][0x1e4], R0 ;  /* 0x00007900d2007a24 */ /* 0x000fe200078e0200 */
[----:B------:R-:W-:Y:S03]  /*8d10*/  STL.64 [R1+0x38], R18 ;  /* 0x0000381201007387 */ /* 0x000fe60000100a00 */
[----:B------:R-:W-:Y:S01]  /*8d20*/  IMAD.IADD R3, R3, 0x1, R0 ;  /* 0x0000000103037824 */ /* 0x000fe200078e0200 */
[----:B------:R2:W-:Y:S01]  /*8d30*/  STL [R1+0x44], R14 ;  /* 0x0000440e01007387 */ /* 0x0005e20000100800 */
[----:B------:R-:W-:-:S05]  /*8d40*/  IMAD R138, R128, -0x30, R138 ;  /* 0xffffffd0808a7824 */ /* 0x000fca00078e028a */
[----:B-1----:R-:W-:Y:S01]  /*8d50*/  IMNMX R4, R138, 0x30, PT ;  /* 0x000000308a047817 */ /* 0x002fe20003800200 */
[----:B--2---:R-:W-:-:S04]  /*8d60*/  IMAD.WIDE.U32 R14, R65, c[0x0][0x1e8], RZ ;  /* 0x00007a00410e7a25 */ /* 0x004fc800078e00ff */
[----:B------:R-:W-:Y:S02]  /*8d70*/  IMAD R13, R65, c[0x0][0x1ec], R15 ;  /* 0x00007b00410d7a24 */ /* 0x000fe400078e020f */
[----:B------:R-:W-:-:S05]  /*8d80*/  IMAD.IADD R4, R4, 0x1, -R249 ;  /* 0x0000000104047824 */ /* 0x000fca00078e0af9 */
[----:B------:R-:W-:Y:S02]  /*8d90*/  ISETP.GE.AND P1, PT, R4, 0x1, PT ;  /* 0x000000010400780c */ /* 0x000fe40003f26270 */
[----:B------:R-:W-:Y:S02]  /*8da0*/  ISETP.GE.AND P6, PT, R227, c[0x0][0x1d4], PT ;  /* 0x00007500e3007a0c */ /* 0x000fe40003fc6270 */
[----:B------:R-:W-:Y:S02]  /*8db0*/  ISETP.GE.AND P5, PT, R228, c[0x0][0x1d4], PT ;  /* 0x00007500e4007a0c */ /* 0x000fe40003fa6270 */
[----:B------:R-:W-:Y:S01]  /*8dc0*/  P2R R106, PR, RZ, 0x40 ;  /* 0x00000040ff6a7803 */ /* 0x000fe20000000000 */
[----:B------:R-:W-:Y:S01]  /*8dd0*/  STL.64 [R1+0x30], R14 ;  /* 0x0000300e01007387 */ /* 0x000fe20000100a00 */
[----:B------:R-:W-:-:S03]  /*8de0*/  ISETP.GE.AND P4, PT, R235, c[0x0][0x1d4], PT ;  /* 0x00007500eb007a0c */ /* 0x000fc60003f86270 */
[----:B------:R-:W-:Y:S01]  /*8df0*/  STL [R1+0x40], R13 ;  /* 0x0000400d01007387 */ /* 0x000fe20000100800 */
[----:B----4-:R-:W-:Y:S01]  /*8e00*/  SHF.R.S32.HI R67, RZ, 0x1f, R208 ;  /* 0x0000001fff437819 */ /* 0x010fe200000114d0 */
[----:B------:R-:W-:-:S04]  /*8e10*/  IMAD.WIDE.U32 R2, R208, c[0x0][0x1f0], R2 ;  /* 0x00007c00d0027a25 */ /* 0x000fc800078e0002 */
[----:B------:R-:W-:Y:S01]  /*8e20*/  IMAD R0, R67, c[0x0][0x1f0], RZ ;  /* 0x00007c0043007a24 */ /* 0x000fe200078e02ff */
[----:B------:R-:W-:-:S03]  /*8e30*/  IADD3 R2, P0, R2, R14, RZ ;  /* 0x0000000e02027210 */ /* 0x000fc60007f1e0ff */
[----:B------:R-:W-:-:S05]  /*8e40*/  IMAD R0, R208, c[0x0][0x1f4], R0 ;  /* 0x00007d00d0007a24 */ /* 0x000fca00078e0200 */
[----:B------:R-:W-:Y:S02]  /*8e50*/  IADD3.X R3, R13, R3, R0, P0, !PT ;  /* 0x000000030d037210 */ /* 0x000fe400007fe400 */
[----:B------:R-:W-:-:S04]  /*8e60*/  LEA R0, P0, R2, c[0x0][0x1c8], 0x1 ;  /* 0x0000720002007a11 */ /* 0x000fc800078008ff */
[----:B------:R-:W-:Y:S02]  /*8e70*/  LEA.HI.X R5, R2, c[0x0][0x1cc], R3, 0x1, P0 ;  /* 0x0000730002057a11 */ /* 0x000fe400000f0c03 */
[----:B------:R-:W3:Y:S04]  /*8e80*/  SHFL.IDX PT, R2, R0, RZ, 0x1c1f ;  /* 0x001c1fff00027589 */ /* 0x000ee800000e0000 */
[----:B------:R-:W1:Y:S04]  /*8e90*/  SHFL.IDX PT, R0, R0, 0x1, 0x1c1f ;  /* 0x003c1f0000007f89 */ /* 0x000e6800000e0000 */
[----:B------:R-:W2:Y:S04]  /*8ea0*/  SHFL.IDX PT, R3, R5, RZ, 0x1c1f ;  /* 0x001c1fff05037589 */ /* 0x000ea800000e0000 */
[----:B------:R-:W4:Y:S01]  /*8eb0*/  SHFL.IDX PT, R5, R5, 0x1, 0x1c1f ;  /* 0x003c1f0005057f89 */ /* 0x000f2200000e0000 */
[----:B------:R-:W-:Y:S01]  /*8ec0*/  ISETP.GE.AND P0, PT, R4, 0x21, PT ;  /* 0x000000210400780c */ /* 0x000fe20003f06270 */
[----:B------:R-:W-:Y:S01]  /*8ed0*/  @P1 IMAD.SHL.U32 R4, R250, 0x2, RZ ;  /* 0x00000002fa041824 */ /* 0x000fe200078e00ff */
[----:B---3--:R-:W-:-:S11]  /*8ee0*/  @P1 LEA R8, P2, R228, R2, 0x1 ;  /* 0x00000002e4081211 */ /* 0x008fd600078408ff */
[C---:B-1----:R-:W-:Y:S02]  /*8ef0*/  @P0 LEA R10, P6, R228.reuse, R0, 0x1 ;  /* 0x00000000e40a0211 */ /* 0x042fe400078c08ff */
[----:B------:R-:W-:Y:S02]  /*8f00*/  @P1 LEA R14, P3, R235, R2, 0x1 ;  /* 0x00000002eb0e1211 */ /* 0x000fe400078608ff */
[C-C-:B--2---:R-:W-:Y:S02]  /*8f10*/  @P1 LEA.HI.X R9, R228.reuse, R3, R229.reuse, 0x1, P2 ;  /* 0x00000003e4091211 */ /* 0x144fe400010f0ce5 */
[----:B----4-:R-:W-:-:S03]  /*8f20*/  @P0 LEA.HI.X R11, R228, R5, R229, 0x1, P6 ;  /* 0x00000005e40b0211 */ /* 0x010fc600030f0ce5 */
[----:B------:R1:W-:Y:S01]  /*8f30*/  @P1 LDGSTS.E.BYPASS.LTC128B.128 [R4+0x3c80], [R8.64], !P5 ;  /* 0x03c8000008041fae */ /* 0x0003e2000e901d48 */
[----:B------:R-:W-:Y:S02]  /*8f40*/  ISETP.NE.AND P6, PT, R106, RZ, PT ;  /* 0x000000ff6a00720c */ /* 0x000fe40003fc5270 */
[----:B------:R-:W-:Y:S02]  /*8f50*/  @P1 LEA R12, P2, R227, R2, 0x1 ;  /* 0x00000002e30c1211 */ /* 0x000fe400078408ff */
[-C--:B------:R-:W-:Y:S02]  /*8f60*/  @P1 LEA.HI.X R15, R235, R3.reuse, R252, 0x1, P3 ;  /* 0x00000003eb0f1211 */ /* 0x080fe400018f0cfc */
[C-C-:B------:R-:W-:Y:S02]  /*8f70*/  @P1 LEA.HI.X R13, R227.reuse, R3, R251.reuse, 0x1, P2 ;  /* 0x00000003e30d1211 */ /* 0x140fe400010f0cfb */
[CC--:B------:R-:W-:Y:S01]  /*8f80*/  @P0 LEA R2, P2, R227.reuse, R0.reuse, 0x1 ;  /* 0x00000000e3020211 */ /* 0x0c0fe200078408ff */
[----:B------:R2:W-:Y:S03]  /*8f90*/  @P1 LDGSTS.E.BYPASS.LTC128B.128 [R4+0x4880], [R14.64], !P4 ;  /* 0x048800000e041fae */ /* 0x0005e6000e101d48 */
[----:B------:R-:W-:Y:S01]  /*8fa0*/  @P0 LEA.HI.X R3, R227, R5, R251, 0x1, P2 ;  /* 0x00000005e3030211 */ /* 0x000fe200010f0cfb */
[----:B------:R2:W-:Y:S01]  /*8fb0*/  @P1 LDGSTS.E.BYPASS.LTC128B.128 [R4+0x5480], [R12.64], !P6 ;  /* 0x054800000c041fae */ /* 0x0005e2000f101d48 */
[----:B-1----:R-:W-:Y:S01]  /*8fc0*/  @P0 LEA R8, P3, R235, R0, 0x1 ;  /* 0x00000000eb080211 */ /* 0x002fe200078608ff */
[----:B------:R-:W-:-:S03]  /*8fd0*/  @P0 IMAD.SHL.U32 R0, R250, 0x2, RZ ;  /* 0x00000002fa000824 */ /* 0x000fc600078e00ff */
[----:B------:R-:W-:Y:S02]  /*8fe0*/  @P0 LEA.HI.X R9, R235, R5, R252, 0x1, P3 ;  /* 0x00000005eb090211 */ /* 0x000fe400018f0cfc */
[----:B------:R2:W-:Y:S04]  /*8ff0*/  @P0 LDGSTS.E.BYPASS.LTC128B.128 [R0+0x4480], [R10.64], !P5 ;  /* 0x044800000a000fae */ /* 0x0005e8000e901d48 */
[----:B------:R2:W-:Y:S04]  /*9000*/  @P0 LDGSTS.E.BYPASS.LTC128B.128 [R0+0x5080], [R8.64], !P4 ;  /* 0x0508000008000fae */ /* 0x0005e8000e101d48 */
[----:B------:R2:W-:Y:S01]  /*9010*/  @P0 LDGSTS.E.BYPASS.LTC128B.128 [R0+0x5c80], [R2.64], !P6 ;  /* 0x05c8000002000fae */ /* 0x0005e2000f101d48 */
[----:B------:R-:W-:-:S03]  /*9020*/  ISETP.LT.AND P0, PT, RZ, c[0x0][0x27c], PT ;  /* 0x00009f00ff007a0c */ /* 0x000fc60003f01270 */
[----:B------:R-:W0:Y:S01]  /*9030*/  LDGDEPBAR ;  /* 0x00000000000079af */ /* 0x000e220000000000 */
[----:B------:R-:W-:-:S09]  /*9040*/  ISETP.GT.AND P3, PT, R16, 0x2f, PT ;  /* 0x0000002f1000780c */ /* 0x000fd20003f64270 */
[----:B------:R-:W-:Y:S05]  /*9050*/  @P0 BRA `(.L_x_255) ;  /* 0x0000002000000947 */ /* 0x000fea0003800000 */
[----:B------:R-:W-:-:S04]  /*9060*/  DEPBAR.LE SB0, 0x1 ;  /* 0x000080400000791a */ /* 0x000fc80000000000 */
[----:B------:R-:W-:Y:S05]  /*9070*/  BRA `(.L_x_256) ;  /* 0x000057c000007947 */ /* 0x000fea0003800000 */
.L_x_255:
[----:B------:R-:W3:Y:S01]  /*9080*/  LDL R68, [R1+0x54] ;  /* 0x0000540001447983 */ /* 0x000ee20000100800 */
[----:B--2---:R-:W-:Y:S01]  /*9090*/  SHF.R.S32.HI R0, RZ, 0x1f, R131 ;  /* 0x0000001fff007819 */ /* 0x004fe20000011483 */
[----:B------:R-:W-:Y:S01]  /*90a0*/  ULDC.U8 UR4, c[0x0][0x298] ;  /* 0x0000a60000047ab9 */ /* 0x000fe20000000000 */
[C---:B------:R-:W-:Y:S01]  /*90b0*/  IMAD.WIDE.U32 R2, R131.reuse, c[0x0][0x280], RZ ;  /* 0x0000a00083027a25 */ /* 0x040fe200078e00ff */
[----:B------:R-:W-:Y:S01]  /*90c0*/  ISETP.NE.AND P2, PT, RZ, UR4, PT ;  /* 0x00000004ff007c0c */ /* 0x000fe2000bf45270 */
[----:B------:R-:W-:Y:S02]  /*90d0*/  BSSY B2, `(.L_x_256) ;  /* 0x0000576000027945 */ /* 0x000fe40003800000 */
[----:B------:R-:W-:Y:S01]  /*90e0*/  IMAD R6, R0, c[0x0][0x280], RZ ;  /* 0x0000a00000067a24 */ /* 0x000fe200078e02ff */
[----:B------:R-:W-:Y:S01]  /*90f0*/  LEA R8, P1, R2, c[0x0][0x270], 0x1 ;  /* 0x00009c0002087a11 */ /* 0x000fe200078208ff */
[----:B------:R-:W-:Y:S02]  /*9100*/  IMAD R0, R0, c[0x0][0x290], RZ ;  /* 0x0000a40000007a24 */ /* 0x000fe400078e02ff */
[----:B------:R-:W-:-:S02]  /*9110*/  IMAD R6, R131, c[0x0][0x284], R6 ;  /* 0x0000a10083067a24 */ /* 0x000fc400078e0206 */
[----:B------:R-:W-:-:S03]  /*9120*/  IMAD.WIDE.U32 R4, R131, c[0x0][0x290], RZ ;  /* 0x0000a40083047a25 */ /* 0x000fc600078e00ff */
[----:B------:R-:W-:Y:S01]  /*9130*/  IADD3 R3, R6, R3, RZ ;  /* 0x0000000306037210 */ /* 0x000fe20007ffe0ff */
[----:B------:R-:W-:Y:S01]  /*9140*/  IMAD R0, R131, c[0x0][0x294], R0 ;  /* 0x0000a50083007a24 */ /* 0x000fe200078e0200 */
[----:B------:R-:W-:-:S04]  /*9150*/  LEA R9, P0, R4, c[0x0][0x288], 0x1 ;  /* 0x0000a20004097a11 */ /* 0x000fc800078008ff */
[----:B------:R-:W-:Y:S02]  /*9160*/  IADD3 R5, R0, R5, RZ ;  /* 0x0000000500057210 */ /* 0x000fe40007ffe0ff */
[----:B------:R-:W-:Y:S02]  /*9170*/  LEA.HI.X R0, R2, c[0x0][0x274], R3, 0x1, P1 ;  /* 0x00009d0002007a11 */ /* 0x000fe400008f0c03 */
[----:B------:R-:W-:Y:S02]  /*9180*/  LEA.HI.X R2, R4, c[0x0][0x28c], R5, 0x1, P0 ;  /* 0x0000a30004027a11 */ /* 0x000fe400000f0c05 */
[----:B---3--:R-:W-:Y:S01]  /*9190*/  LEA R6, R68, R112, 0x7 ;  /* 0x0000007044067211 */ /* 0x008fe200078e38ff */
[----:B------:R-:W-:Y:S05]  /*91a0*/  @!P2 BRA `(.L_x_257) ;  /* 0x00002a700000a947 */ /* 0x000fea0003800000 */
[----:B------:R-:W-:Y:S01]  /*91b0*/  ISETP.GE.AND P0, PT, R6, R36, PT ;  /* 0x000000240600720c */ /* 0x000fe20003f06270 */
[----:B------:R-:W1:Y:S01]  /*91c0*/  SHFL.IDX PT, R3, R2, RZ, 0x1e1f ;  /* 0x001e1fff02037589 */ /* 0x000e6200000e0000 */
[----:B------:R-:W-:Y:S01]  /*91d0*/  BSSY B0, `(.L_x_258) ;  /* 0x000004f000007945 */ /* 0x000fe20003800000 */
[----:B------:R-:W-:Y:S01]  /*91e0*/  CS2R R30, SRZ ;  /* 0x00000000001e7805 */ /* 0x000fe2000001ff00 */
[----:B------:R-:W-:Y:S01]  /*91f0*/  CS2R R28, SRZ ;  /* 0x00000000001c7805 */ /* 0x000fe2000001ff00 */
[----:B------:R-:W2:Y:S01]  /*9200*/  SHFL.IDX PT, R5, R0, RZ, 0x1e1f ;  /* 0x001e1fff00057589 */ /* 0x000ea200000e0000 */
[----:B------:R-:W-:Y:S01]  /*9210*/  CS2R R26, SRZ ;  /* 0x00000000001a7805 */ /* 0x000fe2000001ff00 */
[----:B------:R-:W-:Y:S01]  /*9220*/  CS2R R24, SRZ ;  /* 0x0000000000187805 */ /* 0x000fe2000001ff00 */
[----:B------:R-:W-:Y:S01]  /*9230*/  CS2R R22, SRZ ;  /* 0x0000000000167805 */ /* 0x000fe2000001ff00 */
[----:B------:R-:W3:Y:S01]  /*9240*/  SHFL.IDX PT, R4, R8, RZ, 0x1e1f ;  /* 0x001e1fff08047589 */ /* 0x000ee200000e0000 */
[----:B------:R-:W-:Y:S01]  /*9250*/  CS2R R20, SRZ ;  /* 0x0000000000147805 */ /* 0x000fe2000001ff00 */
[----:B------:R-:W-:Y:S01]  /*9260*/  CS2R R18, SRZ ;  /* 0x0000000000127805 */ /* 0x000fe2000001ff00 */
[----:B------:R-:W-:Y:S01]  /*9270*/  CS2R R16, SRZ ;  /* 0x0000000000107805 */ /* 0x000fe2000001ff00 */
[----:B------:R4:W1:Y:S01]  /*9280*/  SHFL.IDX PT, R2, R9, RZ, 0x1e1f ;  /* 0x001e1fff09027589 */ /* 0x00086200000e0000 */
[----:B------:R-:W-:Y:S01]  /*9290*/  CS2R R14, SRZ ;  /* 0x00000000000e7805 */ /* 0x000fe2000001ff00 */
[----:B------:R-:W-:Y:S01]  /*92a0*/  CS2R R12, SRZ ;  /* 0x00000000000c7805 */ /* 0x000fe2000001ff00 */
[----:B------:R-:W-:Y:S01]  /*92b0*/  CS2R R10, SRZ ;  /* 0x00000000000a7805 */ /* 0x000fe2000001ff00 */
[----:B----4-:R-:W-:Y:S01]  /*92c0*/  CS2R R8, SRZ ;  /* 0x0000000000087805 */ /* 0x010fe2000001ff00 */
[----:B------:R-:W-:Y:S05]  /*92d0*/  @P0 BRA `(.L_x_259) ;  /* 0x000003e000000947 */ /* 0x000fea0003800000 */
[----:B-123--:R-:W2:Y:S04]  /*92e0*/  LDL R40, [R1+0x118] ;  /* 0x0001180001287983 */ /* 0x00eea80000100800 */
[----:B------:R-:W3:Y:S04]  /*92f0*/  LDL R39, [R1+0x114] ;  /* 0x0001140001277983 */ /* 0x000ee80000100800 */
[----:B------:R-:W4:Y:S04]  /*9300*/  LDL R38, [R1+0x11c] ;  /* 0x00011c0001267983 */ /* 0x000f280000100800 */
[----:B------:R-:W4:Y:S04]  /*9310*/  LDL R37, [R1+0x110] ;  /* 0x0001100001257983 */ /* 0x000f280000100800 */
[----:B------:R-:W4:Y:S04]  /*9320*/  LDL R35, [R1+0x120] ;  /* 0x0001200001237983 */ /* 0x000f280000100800 */
[----:B------:R-:W4:Y:S04]  /*9330*/  LDL R33, [R1+0x10c] ;  /* 0x00010c0001217983 */ /* 0x000f280000100800 */
[----:B------:R-:W4:Y:S04]  /*9340*/  LDL R32, [R1+0x124] ;  /* 0x0001240001207983 */ /* 0x000f280000100800 */
[----:B------:R-:W4:Y:S01]  /*9350*/  LDL R34, [R1+0x108] ;  /* 0x0001080001227983 */ /* 0x000f220000100800 */
[----:B------:R-:W-:Y:S01]  /*9360*/  ISETP.GE.AND P0, PT, R114, c[0x0][0x27c], PT ;  /* 0x00009f0072007a0c */ /* 0x000fe20003f06270 */
[----:B------:R-:W-:Y:S01]  /*9370*/  CS2R R20, SRZ ;  /* 0x0000000000147805 */ /* 0x000fe2000001ff00 */
[----:B------:R-:W-:Y:S01]  /*9380*/  ISETP.GE.AND P1, PT, R167, c[0x0][0x27c], PT ;  /* 0x00009f00a7007a0c */ /* 0x000fe20003f26270 */
[----:B------:R-:W4:Y:S01]  /*9390*/  LDL R6, [R1+0x128] ;  /* 0x0001280001067983 */ /* 0x000f220000100800 */
[----:B------:R-:W-:-:S03]  /*93a0*/  CS2R R8, SRZ ;  /* 0x0000000000087805 */ /* 0x000fc6000001ff00 */
[----:B------:R-:W4:Y:S06]  /*93b0*/  LDL R0, [R1+0x104] ;  /* 0x0001040001007983 */ /* 0x000f2c0000100800 */
[----:B------:R-:W-:-:S04]  /*93c0*/  @!P0 IMAD.WIDE R12, R114, 0x2, R4 ;  /* 0x00000002720c8825 */ /* 0x000fc800078e0204 */
[----:B------:R-:W-:Y:S01]  /*93d0*/  @!P0 IMAD.WIDE R10, R114, 0x2, R2 ;  /* 0x00000002720a8825 */ /* 0x000fe200078e0202 */
[----:B------:R1:W5:Y:S04]  /*93e0*/  @!P0 LD.E.64 R20, [R12.64] ;  /* 0x000000080c148980 */ /* 0x000368000c101b00 */
[----:B------:R1:W5:Y:S01]  /*93f0*/  @!P0 LD.E.64 R8, [R10.64] ;  /* 0x000000080a088980 */ /* 0x000362000c101b00 */
[----:B------:R-:W-:Y:S01]  /*9400*/  ISETP.GE.AND P0, PT, R164, c[0x0][0x27c], PT ;  /* 0x00009f00a4007a0c */ /* 0x000fe20003f06270 */
[----:B------:R-:W-:Y:S01]  /*9410*/  CS2R R22, SRZ ;  /* 0x0000000000167805 */ /* 0x000fe2000001ff00 */
[----:B------:R-:W-:Y:S01]  /*9420*/  CS2R R24, SRZ ;  /* 0x0000000000187805 */ /* 0x000fe2000001ff00 */
[----:B-1----:R-:W-:Y:S01]  /*9430*/  CS2R R10, SRZ ;  /* 0x00000000000a7805 */ /* 0x002fe2000001ff00 */
[----:B------:R-:W-:Y:S01]  /*9440*/  CS2R R26, SRZ ;  /* 0x00000000001a7805 */ /* 0x000fe2000001ff00 */
[----:B------:R-:W-:Y:S01]  /*9450*/  CS2R R28, SRZ ;  /* 0x00000000001c7805 */ /* 0x000fe2000001ff00 */
[----:B------:R-:W-:Y:S01]  /*9460*/  CS2R R30, SRZ ;  /* 0x00000000001e7805 */ /* 0x000fe2000001ff00 */
[----:B--2---:R-:W-:-:S05]  /*9470*/  @!P1 IADD3 R14, P2, R4, R40, RZ ;  /* 0x00000028040e9210 */ /* 0x004fca0007f5e0ff */
[----:B---3--:R-:W-:Y:S01]  /*9480*/  @!P1 IMAD.X R15, R5, 0x1, R39, P2 ;  /* 0x00000001050f9824 */ /* 0x008fe200010e0627 */
[----:B------:R-:W-:-:S04]  /*9490*/  @!P1 IADD3 R12, P2, R2, R40, RZ ;  /* 0x00000028020c9210 */ /* 0x000fc80007f5e0ff */
[----:B------:R1:W5:Y:S01]  /*94a0*/  @!P1 LD.E.64 R22, [R14.64] ;  /* 0x000000080e169980 */ /* 0x000362000c101b00 */
[----:B------:R-:W-:-:S05]  /*94b0*/  @!P1 IMAD.X R13, R3, 0x1, R39, P2 ;  /* 0x00000001030d9824 */ /* 0x000fca00010e0627 */
[----:B------:R2:W5:Y:S01]  /*94c0*/  @!P1 LD.E.64 R10, [R12.64] ;  /* 0x000000080c0a9980 */ /* 0x000562000c101b00 */
[----:B----4-:R-:W-:Y:S02]  /*94d0*/  @!P0 IADD3 R16, P1, R4, R38, RZ ;  /* 0x0000002604108210 */ /* 0x010fe40007f3e0ff */
[----:B------:R-:W-:-:S03]  /*94e0*/  ISETP.GE.AND P2, PT, R166, c[0x0][0x27c], PT ;  /* 0x00009f00a6007a0c */ /* 0x000fc60003f46270 */
[----:B------:R-:W-:-:S05]  /*94f0*/  @!P0 IMAD.X R17, R5, 0x1, R37, P1 ;  /* 0x0000000105118824 */ /* 0x000fca00008e0625 */
[----:B------:R3:W5:Y:S01]  /*9500*/  @!P0 LD.E.64 R24, [R16.64] ;  /* 0x0000000810188980 */ /* 0x000762000c101b00 */
[----:B-1----:R-:W-:-:S05]  /*9510*/  @!P0 IADD3 R14, P1, R2, R38, RZ ;  /* 0x00000026020e8210 */ /* 0x002fca0007f3e0ff */
[----:B------:R-:W-:Y:S01]  /*9520*/  @!P0 IMAD.X R15, R3, 0x1, R37, P1 ;  /* 0x00000001030f8824 */ /* 0x000fe200008e0625 */
[----:B--2---:R-:W-:Y:S01]  /*9530*/  CS2R R12, SRZ ;  /* 0x00000000000c7805 */ /* 0x004fe2000001ff00 */
[----:B------:R-:W-:Y:S02]  /*9540*/  ISETP.GE.AND P1, PT, R113, c[0x0][0x27c], PT ;  /* 0x00009f0071007a0c */ /* 0x000fe40003f26270 */
[----:B------:R-:W-:-:S03]  /*9550*/  @!P2 IADD3 R18, P6, R4, R35, RZ ;  /* 0x000000230412a210 */ /* 0x000fc60007fde0ff */
[----:B------:R1:W5:Y:S01]  /*9560*/  @!P0 LD.E.64 R12, [R14.64] ;  /* 0x000000080e0c8980 */ /* 0x000362000c101b00 */
[----:B---3--:R-:W-:Y:S01]  /*9570*/  @!P2 IADD3 R16, P0, R2, R35, RZ ;  /* 0x000000230210a210 */ /* 0x008fe20007f1e0ff */
[----:B------:R-:W-:-:S04]  /*9580*/  @!P2 IMAD.X R19, R5, 0x1, R33, P6 ;  /* 0x000000010513a824 */ /* 0x000fc800030e0621 */
[----:B------:R-:W-:Y:S01]  /*9590*/  @!P2 IMAD.X R17, R3, 0x1, R33, P0 ;  /* 0x000000010311a824 */ /* 0x000fe200000e0621 */
[----:B------:R2:W5:Y:S01]  /*95a0*/  @!P2 LD.E.64 R26, [R18.64] ;  /* 0x00000008121aa980 */ /* 0x000562000c101b00 */
[----:B------:R-:W-:Y:S01]  /*95b0*/  ISETP.GE.AND P0, PT, R165, c[0x0][0x27c], PT ;  /* 0x00009f00a5007a0c */ /* 0x000fe20003f06270 */
[----:B-1----:R-:W-:-:S06]  /*95c0*/  CS2R R14, SRZ ;  /* 0x00000000000e7805 */ /* 0x002fcc000001ff00 */
[----:B------:R1:W5:Y:S02]  /*95d0*/  @!P2 LD.E.64 R14, [R16.64] ;  /* 0x00000008100ea980 */ /* 0x000364000c101b00 */
[----:B-1----:R-:W-:-:S05]  /*95e0*/  @!P1 IADD3 R16, P2, R4, R32, RZ ;  /* 0x0000002004109210 */ /* 0x002fca0007f5e0ff */
[----:B------:R-:W-:Y:S01]  /*95f0*/  @!P1 IMAD.X R17, R5, 0x1, R34, P2 ;  /* 0x0000000105119824 */ /* 0x000fe200010e0622 */
[----:B------:R-:W-:Y:S01]  /*9600*/  @!P1 IADD3 R32, P2, R2, R32, RZ ;  /* 0x0000002002209210 */ /* 0x000fe20007f5e0ff */
[----:B--2---:R-:W-:-:S03]  /*9610*/  CS2R R18, SRZ ;  /* 0x0000000000127805 */ /* 0x004fc6000001ff00 */
[----:B------:R1:W5:Y:S01]  /*9620*/  @!P1 LD.E.64 R28, [R16.64] ;  /* 0x00000008101c9980 */ /* 0x000362000c101b00 */
[----:B------:R-:W-:Y:S01]  /*9630*/  @!P1 IMAD.X R33, R3, 0x1, R34, P2 ;  /* 0x0000000103219824 */ /* 0x000fe200010e0622 */
[----:B------:R-:W-:-:S05]  /*9640*/  @!P0 IADD3 R4, P2, R4, R6, RZ ;  /* 0x0000000604048210 */ /* 0x000fca0007f5e0ff */
[----:B------:R-:W-:Y:S01]  /*9650*/  @!P0 IMAD.X R5, R5, 0x1, R0, P2 ;  /* 0x0000000105058824 */ /* 0x000fe200010e0600 */
[----:B------:R-:W-:-:S04]  /*9660*/  @!P0 IADD3 R2, P2, R2, R6, RZ ;  /* 0x0000000602028210 */ /* 0x000fc80007f5e0ff */
[----:B------:R2:W5:Y:S01]  /*9670*/  @!P0 LD.E.64 R30, [R4.64] ;  /* 0x00000008041e8980 */ /* 0x000562000c101b00 */
[----:B------:R-:W-:-:S05]  /*9680*/  @!P0 IMAD.X R3, R3, 0x1, R0, P2 ;  /* 0x0000000103038824 */ /* 0x000fca00010e0600 */
[----:B------:R2:W5:Y:S01]  /*9690*/  @!P0 LD.E.64 R18, [R2.64] ;  /* 0x0000000802128980 */ /* 0x000562000c101b00 */
[----:B-1----:R-:W-:-:S06]  /*96a0*/  CS2R R16, SRZ ;  /* 0x0000000000107805 */ /* 0x002fcc000001ff00 */
[----:B------:R2:W5:Y:S02]  /*96b0*/  @!P1 LD.E.64 R16, [R32.64] ;  /* 0x0000000820109980 */ /* 0x000564000c101b00 */
.L_x_259:
[----:B-123--:R-:W-:Y:S05]  /*96c0*/  BSYNC B0 ;  /* 0x0000000000007941 */ /* 0x00efea0003800000 */
.L_x_258:
[----:B-----5:R-:W-:Y:S01]  /*96d0*/  IMAD.MOV.U32 R55, RZ, RZ, R21 ;  /* 0x000000ffff377224 */ /* 0x020fe200078e0015 */
[--C-:B------:R-:W-:Y:S01]  /*96e0*/  SHF.R.U64 R46, R24, 0x10, R25.reuse ;  /* 0x00000010182e7819 */ /* 0x100fe20000001219 */
[--C-:B------:R-:W-:Y:S01]  /*96f0*/  IMAD.MOV.U32 R48, RZ, RZ, R25.reuse ;  /* 0x000000ffff307224 */ /* 0x100fe200078e0019 */
[----:B------:R-:W-:Y:S01]  /*9700*/  SHF.R.U32.HI R43, RZ, 0x10, R25 ;  /* 0x00000010ff2b7819 */ /* 0x000fe20000011619 */
[----:B------:R-:W-:Y:S01]  /*9710*/  IMAD.MOV.U32 R37, RZ, RZ, R30 ;  /* 0x000000ffff257224 */ /* 0x000fe200078e001e */
[--C-:B------:R-:W-:Y:S01]  /*9720*/  SHF.R.U64 R33, R30, 0x10, R31.reuse ;  /* 0x000000101e217819 */ /* 0x100fe2000000121f */
[----:B------:R-:W-:Y:S01]  /*9730*/  IMAD.MOV.U32 R35, RZ, RZ, R31 ;  /* 0x000000ffff237224 */ /* 0x000fe200078e001f */
[----:B------:R-:W-:Y:S01]  /*9740*/  SHF.R.U64 R25, R10, 0x10, R11 ;  /* 0x000000100a197819 */ /* 0x000fe2000000120b */
[----:B------:R-:W-:Y:S01]  /*9750*/  IMAD.MOV.U32 R52, RZ, RZ, R23 ;  /* 0x000000ffff347224 */ /* 0x000fe200078e0017 */
[----:B------:R-:W-:Y:S01]  /*9760*/  SHF.R.U32.HI R30, RZ, 0x10, R31 ;  /* 0x00000010ff1e7819 */ /* 0x000fe2000001161f */
[----:B------:R-:W-:Y:S01]  /*9770*/  IMAD.MOV.U32 R49, RZ, RZ, R24 ;  /* 0x000000ffff317224 */ /* 0x000fe200078e0018 */
[--C-:B------:R-:W-:Y:S01]  /*9780*/  SHF.R.U64 R50, R22, 0x10, R23.reuse ;  /* 0x0000001016327819 */ /* 0x100fe20000001217 */
[----:B------:R-:W-:Y:S01]  /*9790*/  IMAD.MOV.U32 R45, RZ, RZ, R26 ;  /* 0x000000ffff2d7224 */ /* 0x000fe200078e001a */
[----:B------:R-:W-:Y:S01]  /*97a0*/  SHF.R.U32.HI R47, RZ, 0x10, R23 ;  /* 0x00000010ff2f7819 */ /* 0x000fe20000011617 */
[----:B------:R-:W-:Y:S01]  /*97b0*/  IMAD.MOV.U32 R31, RZ, RZ, R9 ;  /* 0x000000ffff1f7224 */ /* 0x000fe200078e0009 */
[----:B------:R-:W-:Y:S01]  /*97c0*/  SHF.R.U64 R42, R26, 0x10, R27 ;  /* 0x000000101a2a7819 */ /* 0x000fe2000000121b */
[----:B------:R-:W-:Y:S01]  /*97d0*/  IMAD.MOV.U32 R23, RZ, RZ, R13 ;  /* 0x000000ffff177224 */ /* 0x000fe200078e000d */
[----:B------:R-:W-:Y:S01]  /*97e0*/  SHF.R.U32.HI R26, RZ, 0x10, R9 ;  /* 0x00000010ff1a7819 */ /* 0x000fe20000011609 */
[----:B------:R-:W-:Y:S01]  /*97f0*/  IMAD.MOV.U32 R5, RZ, RZ, R19 ;  /* 0x000000ffff057224 */ /* 0x000fe200078e0013 */
[----:B------:R-:W-:Y:S01]  /*9800*/  PRMT R25, R25, 0x5410, R55 ;  /* 0x0000541019197816 */ /* 0x000fe20000000037 */
[----:B------:R-:W-:Y:S01]  /*9810*/  IMAD.MOV.U32 R41, RZ, RZ, R28 ;  /* 0x000000ffff297224 */ /* 0x000fe200078e001c */
[----:B------:R-:W-:Y:S01]  /*9820*/  PRMT R26, R26, 0x5410, R50 ;  /* 0x000054101a1a7816 */ /* 0x000fe20000000032 */
[----:B------:R-:W-:Y:S01]  /*9830*/  IMAD.MOV.U32 R40, RZ, RZ, R29 ;  /* 0x000000ffff287224 */ /* 0x000fe200078e001d */
[----:B------:R-:W-:Y:S01]  /*9840*/  PRMT R31, R31, 0x5410, R49 ;  /* 0x000054101f1f7816 */ /* 0x000fe20000000031 */
[----:B------:R-:W-:Y:S01]  /*9850*/  IMAD.MOV.U32 R32, RZ, RZ, R8 ;  /* 0x000000ffff207224 */ /* 0x000fe200078e0008 */
[----:B------:R-:W-:Y:S01]  /*9860*/  PRMT R23, R23, 0x5410, R25 ;  /* 0x0000541017177816 */ /* 0x000fe20000000019 */
[----:B------:R-:W-:Y:S01]  /*9870*/  IMAD.MOV.U32 R56, RZ, RZ, R20 ;  /* 0x000000ffff387224 */ /* 0x000fe200078e0014 */
[----:B------:R-:W-:Y:S01]  /*9880*/  SHF.R.U64 R2, R12, 0x10, R13 ;  /* 0x000000100c027819 */ /* 0x000fe2000000120d */
[----:B------:R-:W-:Y:S01]  /*9890*/  IMAD.MOV.U32 R44, RZ, RZ, R27 ;  /* 0x000000ffff2c7224 */ /* 0x000fe200078e001b */
[--C-:B------:R-:W-:Y:S01]  /*98a0*/  SHF.R.U64 R3, R18, 0x10, R19.reuse ;  /* 0x0000001012037819 */ /* 0x100fe20000001213 */
[----:B------:R-:W-:Y:S01]  /*98b0*/  IMAD.MOV.U32 R53, RZ, RZ, R22 ;  /* 0x000000ffff357224 */ /* 0x000fe200078e0016 */
[----:B------:R-:W-:Y:S01]  /*98c0*/  SHF.R.U32.HI R0, RZ, 0x10, R19 ;  /* 0x00000010ff007819 */ /* 0x000fe20000011613 */
[----:B------:R-:W-:Y:S01]  /*98d0*/  IMAD.MOV.U32 R24, RZ, RZ, R12 ;  /* 0x000000ffff187224 */ /* 0x000fe200078e000c */
[----:B------:R-:W-:Y:S01]  /*98e0*/  PRMT R19, R26, 0x5410, R31 ;  /* 0x000054101a137816 */ /* 0x000fe2000000001f */
[----:B------:R-:W-:Y:S01]  /*98f0*/  IMAD.MOV.U32 R6, RZ, RZ, R18 ;  /* 0x000000ffff067224 */ /* 0x000fe200078e0012 */
[----:B------:R-:W-:Y:S01]  /*9900*/  PRMT R26, R23, 0x7610, R26 ;  /* 0x00007610171a7816 */ /* 0x000fe2000000001a */
[----:B------:R-:W-:-:S04]  /*9910*/  DEPBAR.LE SB0, 0x1 ;  /* 0x000080400000791a */ /* 0x000fc80000000000 */
[----:B------:R-:W-:Y:S01]  /*9920*/  PRMT R23, R2, 0x7610, R23 ;  /* 0x0000761002177816 */ /* 0x000fe20000000017 */
[----:B------:R-:W-:Y:S01]  /*9930*/  IMAD R2, R68, -0x80, R36 ;  /* 0xffffff8044027824 */ /* 0x000fe200078e0224 */
[--C-:B------:R-:W-:Y:S01]  /*9940*/  SHF.R.U64 R38, R28, 0x10, R29.reuse ;  /* 0x000000101c267819 */ /* 0x100fe2000000121d */
[----:B------:R-:W-:Y:S01]  /*9950*/  IMAD.MOV.U32 R28, RZ, RZ, R10 ;  /* 0x000000ffff1c7224 */ /* 0x000fe200078e000a */
[----:B------:R-:W-:Y:S01]  /*9960*/  SHF.R.U32.HI R34, RZ, 0x10, R29 ;  /* 0x00000010ff227819 */ /* 0x000fe2000001161d */
[----:B------:R-:W-:Y:S01]  /*9970*/  IMAD.MOV.U32 R10, RZ, RZ, R17 ;  /* 0x000000ffff0a7224 */ /* 0x000fe200078e0011 */
[----:B------:R-:W-:Y:S01]  /*9980*/  SHF.R.U64 R29, R8, 0x10, R9 ;  /* 0x00000010081d7819 */ /* 0x000fe20000001209 */
[----:B------:R-:W-:Y:S01]  /*9990*/  BSSY B1, `(.L_x_260) ;  /* 0x000012a000017945 */ /* 0x000fe20003800000 */
[--C-:B------:R-:W-:Y:S02]  /*99a0*/  SHF.R.U64 R8, R16, 0x10, R17.reuse ;  /* 0x0000001010087819 */ /* 0x100fe40000001211 */
[----:B------:R-:W-:-:S02]  /*99b0*/  SHF.R.U32.HI R4, RZ, 0x10, R17 ;  /* 0x00000010ff047819 */ /* 0x000fc40000011611 */
[----:B------:R-:W-:Y:S02]  /*99c0*/  IMNMX R17, R2, 0x80, PT ;  /* 0x0000008002117817 */ /* 0x000fe40003800200 */
[----:B------:R-:W-:Y:S01]  /*99d0*/  SHF.R.U64 R54, R20, 0x10, R21 ;  /* 0x0000001014367819 */ /* 0x000fe20000001215 */
[----:B------:R-:W-:Y:S01]  /*99e0*/  IMAD.MOV.U32 R20, RZ, RZ, R15 ;  /* 0x000000ffff147224 */ /* 0x000fe200078e000f */
[----:B------:R-:W-:Y:S02]  /*99f0*/  ISETP.GE.AND P0, PT, R112, R17, PT ;  /* 0x000000117000720c */ /* 0x000fe40003f06270 */
[----:B------:R-:W-:Y:S01]  /*9a00*/  SHF.R.U32.HI R39, RZ, 0x10, R27 ;  /* 0x00000010ff277819 */ /* 0x000fe2000001161b */
[----:B------:R-:W-:Y:S01]  /*9a10*/  IMAD.MOV.U32 R27, RZ, RZ, R11 ;  /* 0x000000ffff1b7224 */ /* 0x000fe200078e000b */
[----:B------:R-:W-:Y:S01]  /*9a20*/  SHF.R.U32.HI R51, RZ, 0x10, R21 ;  /* 0x00000010ff337819 */ /* 0x000fe20000011615 */
[----:B------:R-:W-:Y:S01]  /*9a30*/  IMAD.MOV.U32 R21, RZ, RZ, R14 ;  /* 0x000000ffff157224 */ /* 0x000fe200078e000e */
[----:B------:R-:W-:Y:S01]  /*9a40*/  SHF.R.U32.HI R22, RZ, 0x10, R11 ;  /* 0x00000010ff167819 */ /* 0x000fe2000001160b */
[----:B------:R-:W-:Y:S01]  /*9a50*/  IMAD.MOV.U32 R11, RZ, RZ, R16 ;  /* 0x000000ffff0b7224 */ /* 0x000fe200078e0010 */
[----:B------:R-:W-:-:S02]  /*9a60*/  PRMT R29, R29, 0x5410, R52 ;  /* 0x000054101d1d7816 */ /* 0x000fc40000000034 */
[----:B------:R-:W-:Y:S02]  /*9a70*/  PRMT R32, R32, 0x5410, R43 ;  /* 0x0000541020207816 */ /* 0x000fe4000000002b */
[----:B------:R-:W-:Y:S02]  /*9a80*/  PRMT R37, R37, 0x5410, R44 ;  /* 0x0000541025257816 */ /* 0x000fe4000000002c */
[----:B------:R-:W-:Y:S02]  /*9a90*/  PRMT R20, R20, 0x5410, R54 ;  /* 0x0000541014147816 */ /* 0x000fe40000000036 */
[----:B------:R-:W-:Y:S02]  /*9aa0*/  PRMT R28, R28, 0x5410, R47 ;  /* 0x000054101c1c7816 */ /* 0x000fe4000000002f */
[----:B------:R-:W-:Y:S02]  /*9ab0*/  PRMT R33, R33, 0x5410, R48 ;  /* 0x0000541021217816 */ /* 0x000fe40000000030 */
[----:B------:R-:W-:-:S02]  /*9ac0*/  PRMT R30, R30, 0x5410, R46 ;  /* 0x000054101e1e7816 */ /* 0x000fc4000000002e */
[----:B------:R-:W-:Y:S02]  /*9ad0*/  PRMT R35, R35, 0x5410, R45 ;  /* 0x0000541023237816 */ /* 0x000fe4000000002d */
[----:B------:R-:W-:Y:S02]  /*9ae0*/  PRMT R34, R34, 0x5410, R42 ;  /* 0x0000541022227816 */ /* 0x000fe4000000002a */
[----:B------:R-:W-:Y:S02]  /*9af0*/  SHF.R.U32.HI R13, RZ, 0x10, R13 ;  /* 0x00000010ff0d7819 */ /* 0x000fe4000001160d */
[--C-:B------:R-:W-:Y:S02]  /*9b00*/  SHF.R.U64 R12, R14, 0x10, R15.reuse ;  /* 0x000000100e0c7819 */ /* 0x100fe4000000120f */
[----:B------:R-:W-:Y:S02]  /*9b10*/  SHF.R.U32.HI R9, RZ, 0x10, R15 ;  /* 0x00000010ff097819 */ /* 0x000fe4000001160f */
        /* <DEDUP_REMOVED lines=20> */
[----:B------:R-:W-:Y:S01]  /*9c60*/  PRMT R35, R3, 0x7610, R35 ;  /* 0x0000761003237816 */ /* 0x000fe20000000023 */
[----:B------:R-:W-:Y:S06]  /*9c70*/  BAR.SYNC.DEFER_BLOCKING 0x0 ;  /* 0x0000000000007b1d */ /* 0x000fec0000010000 */
[----:B------:R-:W-:Y:S05]  /*9c80*/  @P0 BRA `(.L_x_261) ;  /* 0x00000fa000000947 */ /* 0x000fea0003800000 */
[----:B------:R-:W-:Y:S01]  /*9c90*/  ISETP.GE.AND P0, PT, R114, c[0x0][0x27c], PT ;  /* 0x00009f0072007a0c */ /* 0x000fe20003f06270 */
[----:B------:R-:W-:-:S12]  /*9ca0*/  BSSY B0, `(.L_x_262) ;  /* 0x0000028000007945 */ /* 0x000fd80003800000 */
[----:B------:R-:W-:Y:S05]  /*9cb0*/  @P0 BRA `(.L_x_263) ;  /* 0x0000026000000947 */ /* 0x000fea0003800000 */
[----:B------:R-:W1:Y:S01]  /*9cc0*/  LDS.128 R8, [R244+0x4800] ;  /* 0x00480000f4087984 */ /* 0x000e620000000c00 */
[--C-:B------:R-:W-:Y:S02]  /*9cd0*/  HADD2.F32 R12, -RZ, R18.reuse.H0_H0 ;  /* 0x20000012ff0c7230 */ /* 0x100fe40000004100 */
[----:B------:R-:W-:Y:S02]  /*9ce0*/  HADD2.F32 R0, -RZ, R18.H1_H1 ;  /* 0x30000012ff007230 */ /* 0x000fe40000004100 */
[----:B------:R-:W-:Y:S02]  /*9cf0*/  HADD2.F32 R3, -RZ, R21.H1_H1 ;  /* 0x30000015ff037230 */ /* 0x000fe40000004100 */
[----:B------:R-:W-:Y:S02]  /*9d00*/  HADD2.F32 R2, -RZ, R20.H1_H1 ;  /* 0x30000014ff027230 */ /* 0x000fe40000004100 */
[--C-:B-1----:R-:W-:Y:S02]  /*9d10*/  HADD2.F32 R13, -RZ, R8.reuse.H0_H0 ;  /* 0x20000008ff0d7230 */ /* 0x102fe40000004100 */
[----:B------:R-:W-:-:S02]  /*9d20*/  HADD2.F32 R6, -RZ, R8.H1_H1 ;  /* 0x30000008ff067230 */ /* 0x000fc40000004100 */
[--C-:B------:R-:W-:Y:S01]  /*9d30*/  HADD2.F32 R5, -RZ, R9.reuse.H1_H1 ;  /* 0x30000009ff057230 */ /* 0x100fe20000004100 */
[-C--:B------:R-:W-:Y:S01]  /*9d40*/  FMUL.FTZ R14, R13, R12.reuse ;  /* 0x0000000c0d0e7220 */ /* 0x080fe20000410000 */
[----:B------:R-:W-:Y:S01]  /*9d50*/  HADD2.F32 R4, -RZ, R9.H0_H0 ;  /* 0x20000009ff047230 */ /* 0x000fe20000004100 */
[----:B------:R-:W-:Y:S01]  /*9d60*/  FMUL.FTZ R15, R6, R12 ;  /* 0x0000000c060f7220 */ /* 0x000fe20000410000 */
[--C-:B------:R-:W-:Y:S01]  /*9d70*/  HADD2.F32 R9, -RZ, R10.reuse.H0_H0 ;  /* 0x2000000aff097230 */ /* 0x100fe20000004100 */
[-C--:B------:R-:W-:Y:S01]  /*9d80*/  FMUL.FTZ R12, R5, R0.reuse ;  /* 0x00000000050c7220 */ /* 0x080fe20000410000 */
[--C-:B------:R-:W-:Y:S01]  /*9d90*/  HADD2.F32 R8, -RZ, R11.reuse.H0_H0 ;  /* 0x2000000bff087230 */ /* 0x100fe20000004100 */
[----:B------:R-:W-:Y:S01]  /*9da0*/  FMUL.FTZ R0, R4, R0 ;  /* 0x0000000004007220 */ /* 0x000fe20000410000 */
[----:B------:R-:W-:Y:S01]  /*9db0*/  HADD2.F32 R10, -RZ, R10.H1_H1 ;  /* 0x3000000aff0a7230 */ /* 0x000fe20000004100 */
[-C--:B------:R-:W-:Y:S01]  /*9dc0*/  FFMA.FTZ R16, R13, R3.reuse, -R15 ;  /* 0x000000030d107223 */ /* 0x080fe2000001080f */
[----:B------:R-:W-:Y:S01]  /*9dd0*/  HADD2.F32 R11, -RZ, R11.H1_H1 ;  /* 0x3000000bff0b7230 */ /* 0x000fe20000004100 */
[----:B------:R-:W-:Y:S01]  /*9de0*/  FFMA.FTZ R15, R6, R3, R14 ;  /* 0x00000003060f7223 */ /* 0x000fe2000001000e */
[----:B------:R-:W-:Y:S01]  /*9df0*/  HADD2.F32 R3, -RZ, R25.H1_H1 ;  /* 0x30000019ff037230 */ /* 0x000fe20000004100 */
[-C--:B------:R-:W-:Y:S01]  /*9e00*/  FFMA.FTZ R14, R4, R2.reuse, -R12 ;  /* 0x00000002040e7223 */ /* 0x080fe2000001080c */
[--C-:B------:R-:W-:Y:S01]  /*9e10*/  HADD2.F32 R4, -RZ, R19.reuse.H1_H1 ;  /* 0x30000013ff047230 */ /* 0x100fe20000004100 */
[----:B------:R-:W-:Y:S01]  /*9e20*/  FFMA.FTZ R13, R5, R2, R0 ;  /* 0x00000002050d7223 */ /* 0x000fe20000010000 */
[----:B------:R-:W-:-:S02]  /*9e30*/  HADD2.F32 R0, -RZ, R19.H0_H0 ;  /* 0x20000013ff007230 */ /* 0x000fc40000004100 */
[----:B------:R-:W-:Y:S01]  /*9e40*/  HADD2.F32 R2, -RZ, R24.H1_H1 ;  /* 0x30000018ff027230 */ /* 0x000fe20000004100 */
[----:B------:R-:W-:Y:S02]  /*9e50*/  FMUL.FTZ R12, R10, R4 ;  /* 0x000000040a0c7220 */ /* 0x000fe40000410000 */
[----:B------:R-:W-:Y:S02]  /*9e60*/  FMUL.FTZ R6, R11, R0 ;  /* 0x000000000b067220 */ /* 0x000fe40000410000 */
[C---:B------:R-:W-:Y:S02]  /*9e70*/  FMUL.FTZ R4, R9.reuse, R4 ;  /* 0x0000000409047220 */ /* 0x040fe40000410000 */
[C---:B------:R-:W-:Y:S02]  /*9e80*/  FMUL.FTZ R5, R8.reuse, R0 ;  /* 0x0000000008057220 */ /* 0x040fe40000410000 */
[-C--:B------:R-:W-:Y:S01]  /*9e90*/  FFMA.FTZ R12, R9, R3.reuse, -R12 ;  /* 0x00000003090c7223 */ /* 0x080fe2000001080c */
[----:B------:R-:W-:Y:S01]  /*9ea0*/  F2FP.PACK_AB R9, R13, R14 ;  /* 0x0000000e0d09723e */ /* 0x000fe200000000ff */
[----:B------:R-:W-:Y:S01]  /*9eb0*/  FFMA.FTZ R0, R8, R2, -R6 ;  /* 0x0000000208007223 */ /* 0x000fe20000010806 */
[----:B------:R-:W-:Y:S01]  /*9ec0*/  F2FP.PACK_AB R8, R15, R16 ;  /* 0x000000100f08723e */ /* 0x000fe200000000ff */
[----:B------:R-:W-:-:S02]  /*9ed0*/  FFMA.FTZ R3, R10, R3, R4 ;  /* 0x000000030a037223 */ /* 0x000fc40000010004 */
[----:B------:R-:W-:-:S03]  /*9ee0*/  FFMA.FTZ R2, R11, R2, R5 ;  /* 0x000000020b027223 */ /* 0x000fc60000010005 */
[----:B------:R-:W-:Y:S02]  /*9ef0*/  F2FP.PACK_AB R10, R3, R12 ;  /* 0x0000000c030a723e */ /* 0x000fe400000000ff */
[----:B------:R-:W-:-:S05]  /*9f00*/  F2FP.PACK_AB R11, R2, R0 ;  /* 0x00000000020b723e */ /* 0x000fca00000000ff */
[----:B------:R1:W-:Y:S02]  /*9f10*/  STS.128 [R244+0x4800], R8 ;  /* 0x00480008f4007388 */ /* 0x0003e40000000c00 */
.L_x_263:
[----:B------:R-:W-:Y:S05]  /*9f20*/  BSYNC B0 ;  /* 0x0000000000007941 */ /* 0x000fea0003800000 */
.L_x_262:
[----:B------:R-:W-:Y:S01]  /*9f30*/  ISETP.GE.AND P0, PT, R167, c[0x0][0x27c], PT ;  /* 0x00009f00a7007a0c */ /* 0x000fe20003f06270 */
[----:B------:R-:W-:-:S12]  /*9f40*/  BSSY B0, `(.L_x_264) ;  /* 0x0000028000007945 */ /* 0x000fd80003800000 */
[----:B------:R-:W-:Y:S05]  /*9f50*/  @P0 BRA `(.L_x_265) ;  /* 0x0000026000000947 */ /* 0x000fea0003800000 */
[----:B-1----:R-:W1:Y:S01]  /*9f60*/  LDS.128 R8, [R245+0x4800] ;  /* 0x00480000f5087984 */ /* 0x002e620000000c00 */
[----:B------:R-:W-:Y:S02]  /*9f70*/  HADD2.F32 R12, -RZ, R22.H1_H1 ;  /* 0x30000016ff0c7230 */ /* 0x000fe40000004100 */
        /* <DEDUP_REMOVED lines=19> */
[----:B------:R-:W-:Y:S01]  /*a0b0*/  HADD2.F32 R4, -RZ, R27.H0_H0 ;  /* 0x2000001bff047230 */ /* 0x000fe20000004100 */
        /* <DEDUP_REMOVED lines=16> */
.L_x_265:
[----:B------:R-:W-:Y:S05]  /*a1c0*/  BSYNC B0 ;  /* 0x0000000000007941 */ /* 0x000fea0003800000 */
.L_x_264:
[----:B------:R-:W-:Y:S01]  /*a1d0*/  ISETP.GE.AND P0, PT, R164, c[0x0][0x27c], PT ;  /* 0x00009f00a4007a0c */ /* 0x000fe20003f06270 */
[----:B------:R-:W-:-:S12]  /*a1e0*/  BSSY B0, `(.L_x_266) ;  /* 0x0000028000007945 */ /* 0x000fd80003800000 */
[----:B------:R-:W-:Y:S05]  /*a1f0*/  @P0 BRA `(.L_x_267) ;  /* 0x0000026000000947 */ /* 0x000fea0003800000 */
[----:B-1----:R-:W1:Y:S01]  /*a200*/  LDS.128 R8, [R244+0x6800] ;  /* 0x00680000f4087984 */ /* 0x002e620000000c00 */
[----:B------:R-:W-:Y:S02]  /*a210*/  HADD2.F32 R12, -RZ, R24.H0_H0 ;  /* 0x20000018ff0c7230 */ /* 0x000fe40000004100 */
[----:B------:R-:W-:Y:S02]  /*a220*/  HADD2.F32 R0, -RZ, R23.H0_H0 ;  /* 0x20000017ff007230 */ /* 0x000fe40000004100 */
        /* <DEDUP_REMOVED lines=35> */
.L_x_267:
[----:B------:R-:W-:Y:S05]  /*a460*/  BSYNC B0 ;  /* 0x0000000000007941 */ /* 0x000fea0003800000 */
.L_x_266:
        /* <DEDUP_REMOVED lines=27> */
[----:B------:R-:W-:Y:S01]  /*a620*/  HADD2.F32 R2, -RZ, R39.H0_H0 ;  /* 0x20000027ff027230 */ /* 0x000fe20000004100 */
        /* <DEDUP_REMOVED lines=13> */
.L_x_269:
[----:B------:R-:W-:Y:S05]  /*a700*/  BSYNC B0 ;  /* 0x0000000000007941 */ /* 0x000fea0003800000 */
.L_x_268:
[----:B------:R-:W-:Y:S01]  /*a710*/  ISETP.GE.AND P0, PT, R113, c[0x0][0x27c], PT ;  /* 0x00009f0071007a0c */ /* 0x000fe20003f06270 */
[----:B------:R-:W-:-:S12]  /*a720*/  BSSY B0, `(.L_x_270) ;  /* 0x0000028000007945 */ /* 0x000fd80003800000 */
[----:B------:R-:W-:Y:S05]  /*a730*/  @P0 BRA `(.L_x_271) ;  /* 0x0000026000000947 */ /* 0x000fea0003800000 */
[----:B-1----:R-:W1:Y:S01]  /*a740*/  LDS.128 R8, [R244+0x8800] ;  /* 0x00880000f4087984 */ /* 0x002e620000000c00 */
[----:B------:R-:W-:Y:S02]  /*a750*/  HADD2.F32 R12, -RZ, R30.H0_H0 ;  /* 0x2000001eff0c7230 */ /* 0x000fe40000004100 */
[----:B------:R-:W-:Y:S02]  /*a760*/  HADD2.F32 R0, -RZ, R31.H0_H0 ;  /* 0x2000001fff007230 */ /* 0x000fe40000004100 */
[--C-:B------:R-:W-:Y:S02]  /*a770*/  HADD2.F32 R3, -RZ, R38.reuse.H1_H1 ;  /* 0x30000026ff037230 */ /* 0x100fe40000004100 */
[----:B------:R-:W-:Y:S02]  /*a780*/  HADD2.F32 R2, -RZ, R38.H0_H0 ;  /* 0x20000026ff027230 */ /* 0x000fe40000004100 */
        /* <DEDUP_REMOVED lines=14> */
[----:B------:R-:W-:Y:S01]  /*a870*/  HADD2.F32 R3, -RZ, R40.H0_H0 ;  /* 0x20000028ff037230 */ /* 0x000fe20000004100 */
        /* <DEDUP_REMOVED lines=18> */
.L_x_271:
[----:B------:R-:W-:Y:S05]  /*a9a0*/  BSYNC B0 ;  /* 0x0000000000007941 */ /* 0x000fea0003800000 */
.L_x_270:
[----:B------:R-:W-:-:S13]  /*a9b0*/  ISETP.GE.AND P0, PT, R165, c[0x0][0x27c], PT ;  /* 0x00009f00a5007a0c */ /* 0x000fda0003f06270 */
[----:B------:R-:W-:Y:S05]  /*a9c0*/  @P0 BRA `(.L_x_261) ;  /* 0x0000026000000947 */ /* 0x000fea0003800000 */
[----:B-1----:R-:W1:Y:S01]  /*a9d0*/  LDS.128 R8, [R245+0x8800] ;  /* 0x00880000f5087984 */ /* 0x002e620000000c00 */
[----:B------:R-:W-:Y:S02]  /*a9e0*/  HADD2.F32 R12, -RZ, R34.H0_H0 ;  /* 0x20000022ff0c7230 */ /* 0x000fe40000004100 */
[----:B------:R-:W-:Y:S02]  /*a9f0*/  HADD2.F32 R0, -RZ, R35.H0_H0 ;  /* 0x20000023ff007230 */ /* 0x000fe40000004100 */
[----:B------:R-:W-:Y:S02]  /*aa00*/  HADD2.F32 R3, -RZ, R40.H1_H1 ;  /* 0x30000028ff037230 */ /* 0x000fe40000004100 */
        /* <DEDUP_REMOVED lines=34> */
.L_x_261:
[----:B------:R-:W-:Y:S05]  /*ac30*/  BSYNC B1 ;  /* 0x0000000000017941 */ /* 0x000fea0003800000 */
.L_x_260:
[----:B------:R-:W-:-:S04]  /*ac40*/  IADD3 R0, R112, 0x40, RZ ;  /* 0x0000004070007810 */ /* 0x000fc80007ffe0ff */
[----:B------:R-:W-:-:S13]  /*ac50*/  ISETP.GE.AND P0, PT, R0, R17, PT ;  /* 0x000000110000720c */ /* 0x000fda0003f06270 */
[----:B------:R-:W-:Y:S05]  /*ac60*/  @P0 BRA `(.L_x_272) ;  /* 0x00003bc000000947 */ /* 0x000fea0003800000 */
[----:B------:R-:W-:Y:S01]  /*ac70*/  ISETP.GE.AND P0, PT, R114, c[0x0][0x27c], PT ;  /* 0x00009f0072007a0c */ /* 0x000fe20003f06270 */
[----:B------:R-:W-:-:S12]  /*ac80*/  BSSY B0, `(.L_x_273) ;  /* 0x0000028000007945 */ /* 0x000fd80003800000 */
[----:B------:R-:W-:Y:S05]  /*ac90*/  @P0 BRA `(.L_x_274) ;  /* 0x0000026000000947 */ /* 0x000fea0003800000 */
[----:B-1----:R-:W1:Y:S01]  /*aca0*/  LDS.128 R8, [R244+0x5800] ;  /* 0x00580000f4087984 */ /* 0x002e620000000c00 */
[--C-:B------:R-:W-:Y:S02]  /*acb0*/  HADD2.F32 R12, -RZ, R18.reuse.H0_H0 ;  /* 0x20000012ff0c7230 */ /* 0x100fe40000004100 */
[----:B------:R-:W-:Y:S02]  /*acc0*/  HADD2.F32 R0, -RZ, R18.H1_H1 ;  /* 0x30000012ff007230 */ /* 0x000fe40000004100 */
[----:B------:R-:W-:Y:S02]  /*acd0*/  HADD2.F32 R3, -RZ, R21.H1_H1 ;  /* 0x30000015ff037230 */ /* 0x000fe40000004100 */
[----:B------:R-:W-:Y:S02]  /*ace0*/  HADD2.F32 R2, -RZ, R20.H1_H1 ;  /* 0x30000014ff027230 */ /* 0x000fe40000004100 */
[--C-:B-1----:R-:W-:Y:S02]  /*acf0*/  HADD2.F32 R13, -RZ, R8.reuse.H0_H0 ;  /* 0x20000008ff0d7230 */ /* 0x102fe40000004100 */
[----:B------:R-:W-:-:S02]  /*ad00*/  HADD2.F32 R6, -RZ, R8.H1_H1 ;  /* 0x30000008ff067230 */ /* 0x000fc40000004100 */
[--C-:B------:R-:W-:Y:S01]  /*ad10*/  HADD2.F32 R5, -RZ, R9.reuse.H1_H1 ;  /* 0x30000009ff057230 */ /* 0x100fe20000004100 */
[C---:B------:R-:W-:Y:S01]  /*ad20*/  FMUL.FTZ R14, R12.reuse, R13 ;  /* 0x0000000d0c0e7220 */ /* 0x040fe20000410000 */
[----:B------:R-:W-:Y:S01]  /*ad30*/  HADD2.F32 R4, -RZ, R9.H0_H0 ;  /* 0x20000009ff047230 */ /* 0x000fe20000004100 */
[----:B------:R-:W-:Y:S01]  /*ad40*/  FMUL.FTZ R15, R12, R6 ;  /* 0x000000060c0f7220 */ /* 0x000fe20000410000 */
[--C-:B------:R-:W-:Y:S01]  /*ad50*/  HADD2.F32 R9, -RZ, R10.reuse.H0_H0 ;  /* 0x2000000aff097230 */ /* 0x100fe20000004100 */
[C---:B------:R-:W-:Y:S01]  /*ad60*/  FMUL.FTZ R12, R0.reuse, R5 ;  /* 0x00000005000c7220 */ /* 0x040fe20000410000 */
[--C-:B------:R-:W-:Y:S01]  /*ad70*/  HADD2.F32 R8, -RZ, R11.reuse.H0_H0 ;  /* 0x2000000bff087230 */ /* 0x100fe20000004100 */
[----:B------:R-:W-:Y:S01]  /*ad80*/  FMUL.FTZ R0, R0, R4 ;  /* 0x0000000400007220 */ /* 0x000fe20000410000 */
[----:B------:R-:W-:Y:S01]  /*ad90*/  HADD2.F32 R10, -RZ, R10.H1_H1 ;  /* 0x3000000aff0a7230 */ /* 0x000fe20000004100 */
[C---:B------:R-:W-:Y:S01]  /*ada0*/  FFMA.FTZ R16, R3.reuse, R13, -R15 ;  /* 0x0000000d03107223 */ /* 0x040fe2000001080f */
[----:B------:R-:W-:Y:S01]  /*adb0*/  HADD2.F32 R11, -RZ, R11.H1_H1 ;  /* 0x3000000bff0b7230 */ /* 0x000fe20000004100 */
[----:B------:R-:W-:Y:S01]  /*adc0*/  FFMA.FTZ R15, R3, R6, R14 ;  /* 0x00000006030f7223 */ /* 0x000fe2000001000e */
[----:B------:R-:W-:Y:S01]  /*add0*/  HADD2.F32 R3, -RZ, R25.H1_H1 ;  /* 0x30000019ff037230 */ /* 0x000fe20000004100 */
[C---:B------:R-:W-:Y:S01]  /*ade0*/  FFMA.FTZ R14, R2.reuse, R4, -R12 ;  /* 0x00000004020e7223 */ /* 0x040fe2000001080c */
[--C-:B------:R-:W-:Y:S01]  /*adf0*/  HADD2.F32 R4, -RZ, R19.reuse.H1_H1 ;  /* 0x30000013ff047230 */ /* 0x100fe20000004100 */
[----:B------:R-:W-:Y:S01]  /*ae00*/  FFMA.FTZ R13, R2, R5, R0 ;  /* 0x00000005020d7223 */ /* 0x000fe20000010000 */
[----:B------:R-:W-:-:S02]  /*ae10*/  HADD2.F32 R0, -RZ, R19.H0_H0 ;  /* 0x20000013ff007230 */ /* 0x000fc40000004100 */
[----:B------:R-:W-:Y:S01]  /*ae20*/  HADD2.F32 R2, -RZ, R24.H1_H1 ;  /* 0x30000018ff027230 */ /* 0x000fe20000004100 */
[----:B------:R-:W-:Y:S02]  /*ae30*/  FMUL.FTZ R12, R4, R10 ;  /* 0x0000000a040c7220 */ /* 0x000fe40000410000 */
[----:B------:R-:W-:Y:S02]  /*ae40*/  FMUL.FTZ R6, R0, R11 ;  /* 0x0000000b00067220 */ /* 0x000fe40000410000 */
[-C--:B------:R-:W-:Y:S02]  /*ae50*/  FMUL.FTZ R4, R4, R9.reuse ;  /* 0x0000000904047220 */ /* 0x080fe40000410000 */
[----:B------:R-:W-:Y:S02]  /*ae60*/  FMUL.FTZ R5, R0, R8 ;  /* 0x0000000800057220 */ /* 0x000fe40000410000 */
[----:B------:R-:W-:Y:S01]  /*ae70*/  FFMA.FTZ R12, R3, R9, -R12 ;  /* 0x00000009030c7223 */ /* 0x000fe2000001080c */
        /* <DEDUP_REMOVED lines=8> */
.L_x_274:
[----:B------:R-:W-:Y:S05]  /*af00*/  BSYNC B0 ;  /* 0x0000000000007941 */ /* 0x000fea0003800000 */
.L_x_273:
        /* <DEDUP_REMOVED lines=24> */
[----:B------:R-:W-:Y:S01]  /*b090*/  HADD2.F32 R4, -RZ, R27.H0_H0 ;  /* 0x2000001bff047230 */ /* 0x000fe20000004100 */
        /* <DEDUP_REMOVED lines=16> */
.L_x_276:
[----:B------:R-:W-:Y:S05]  /*b1a0*/  BSYNC B0 ;  /* 0x0000000000007941 */ /* 0x000fea0003800000 */
.L_x_275:
        /* <DEDUP_REMOVED lines=41> */
.L_x_278:
[----:B------:R-:W-:Y:S05]  /*b440*/  BSYNC B0 ;  /* 0x0000000000007941 */ /* 0x000fea0003800000 */
.L_x_277:
        /* <DEDUP_REMOVED lines=27> */
[----:B------:R-:W-:Y:S01]  /*b600*/  HADD2.F32 R2, -RZ, R39.H0_H0 ;  /* 0x20000027ff027230 */ /* 0x000fe20000004100 */
        /* <DEDUP_REMOVED lines=13> */
.L_x_280:
[----:B------:R-:W-:Y:S05]  /*b6e0*/  BSYNC B0 ;  /* 0x0000000000007941 */ /* 0x000fea0003800000 */
.L_x_279:
        /* <DEDUP_REMOVED lines=22> */
[----:B------:R-:W-:Y:S01]  /*b850*/  HADD2.F32 R3, -RZ, R40.H0_H0 ;  /* 0x20000028ff037230 */ /* 0x000fe20000004100 */
        /* <DEDUP_REMOVED lines=18> */
.L_x_282:
[----:B------:R-:W-:Y:S05]  /*b980*/  BSYNC B0 ;  /* 0x0000000000007941 */ /* 0x000fea0003800000 */
.L_x_281:
        /* <DEDUP_REMOVED lines=39> */
[----:B------:R1:W-:Y:S01]  /*bc00*/  STS.128 [R245+0x9800], R8 ;  /* 0x00980008f5007388 */ /* 0x0003e20000000c00 */
[----:B------:R-:W-:Y:S05]  /*bc10*/  BRA `(.L_x_272) ;  /* 0x00002c1000007947 */ /* 0x000fea0003800000 */
.L_x_257:
        /* <DEDUP_REMOVED lines=20> */
[----:B------:R-:W3:Y:S01]  /*bd60*/  LDL R37, [R1+0x4] ;  /* 0x0000040001257983 */ /* 0x000ee20000100800 */
[C---:B------:R-:W-:Y:S01]  /*bd70*/  ISETP.GE.AND P0, PT, R104.reuse, c[0x0][0x27c], PT ;  /* 0x00009f0068007a0c */ /* 0x040fe20003f06270 */
[----:B------:R-:W-:Y:S01]  /*bd80*/  CS2R R26, SRZ ;  /* 0x00000000001a7805 */ /* 0x000fe2000001ff00 */
[----:B------:R-:W-:Y:S01]  /*bd90*/  IADD3 R8, R104, 0x10, RZ ;  /* 0x0000001068087810 */ /* 0x000fe20007ffe0ff */
[----:B------:R-:W-:Y:S01]  /*bda0*/  CS2R R24, SRZ ;  /* 0x0000000000187805 */ /* 0x000fe2000001ff00 */
[----:B------:R-:W-:Y:S01]  /*bdb0*/  CS2R R14, SRZ ;  /* 0x00000000000e7805 */ /* 0x000fe2000001ff00 */
[----:B------:R-:W-:Y:S01]  /*bdc0*/  CS2R R12, SRZ ;  /* 0x00000000000c7805 */ /* 0x000fe2000001ff00 */
[----:B------:R-:W-:Y:S01]  /*bdd0*/  ISETP.GE.AND P2, PT, R8, c[0x0][0x27c], PT ;  /* 0x00009f0008007a0c */ /* 0x000fe20003f46270 */
[----:B------:R-:W-:Y:S01]  /*bde0*/  CS2R R30, SRZ ;  /* 0x00000000001e7805 */ /* 0x000fe2000001ff00 */
[----:B------:R-:W-:-:S05]  /*bdf0*/  CS2R R28, SRZ ;  /* 0x00000000001c7805 */ /* 0x000fca000001ff00 */
[C---:B------:R-:W-:Y:S01]  /*be00*/  @!P0 IMAD.SHL.U32 R6, R104.reuse, 0x2, RZ ;  /* 0x0000000268068824 */ /* 0x040fe200078e00ff */
[----:B------:R-:W-:-:S04]  /*be10*/  @!P0 SHF.L.U64.HI R0, R104, 0x1, R105 ;  /* 0x0000000168008819 */ /* 0x000fc80000010269 */
[-C--:B------:R-:W-:Y:S02]  /*be20*/  @!P0 IADD3 R34, P1, R4, R6.reuse, RZ ;  /* 0x0000000604228210 */ /* 0x080fe40007f3e0ff */
[----:B------:R-:W-:Y:S02]  /*be30*/  @!P0 IADD3 R32, P6, R2, R6, RZ ;  /* 0x0000000602208210 */ /* 0x000fe40007fde0ff */
[----:B------:R-:W-:Y:S01]  /*be40*/  IADD3 R6, R104, 0x20, RZ ;  /* 0x0000002068067810 */ /* 0x000fe20007ffe0ff */
[----:B------:R-:W-:Y:S01]  /*be50*/  @!P0 IMAD.X R35, R5, 0x1, R0, P1 ;  /* 0x0000000105238824 */ /* 0x000fe200008e0600 */
[----:B------:R-:W-:Y:S02]  /*be60*/  @!P0 IADD3.X R33, R3, R0, RZ, P6, !PT ;  /* 0x0000000003218210 */ /* 0x000fe400037fe4ff */
[----:B------:R-:W-:Y:S01]  /*be70*/  ISETP.GE.AND P1, PT, R6, c[0x0][0x27c], PT ;  /* 0x00009f0006007a0c */ /* 0x000fe20003f26270 */
[----:B------:R-:W-:Y:S01]  /*be80*/  CS2R R18, SRZ ;  /* 0x0000000000127805 */ /* 0x000fe2000001ff00 */
[----:B------:R-:W-:Y:S01]  /*be90*/  CS2R R16, SRZ ;  /* 0x0000000000107805 */ /* 0x000fe2000001ff00 */
[----:B------:R-:W-:Y:S01]  /*bea0*/  CS2R R22, SRZ ;  /* 0x0000000000167805 */ /* 0x000fe2000001ff00 */
[----:B------:R-:W-:-:S06]  /*beb0*/  CS2R R20, SRZ ;  /* 0x0000000000147805 */ /* 0x000fcc000001ff00 */
[----:B------:R1:W5:Y:S01]  /*bec0*/  @!P0 LD.E.128 R20, [R34.64] ;  /* 0x0000000822148980 */ /* 0x000362000c101d00 */
[----:B--2---:R-:W-:-:S04]  /*bed0*/  @!P2 IMAD.SHL.U32 R6, R38, 0x8, RZ ;  /* 0x000000082606a824 */ /* 0x004fc800078e00ff */
[----:B------:R-:W-:Y:S01]  /*bee0*/  @!P2 IMAD.WIDE R10, R6, 0x2, R4 ;  /* 0x00000002060aa825 */ /* 0x000fe200078e0204 */
[----:B---3--:R-:W-:-:S03]  /*bef0*/  @!P1 SHF.L.U32 R0, R37, 0x3, RZ ;  /* 0x0000000325009819 */ /* 0x008fc600000006ff */
[----:B------:R-:W-:Y:S01]  /*bf00*/  @!P2 IMAD.WIDE R8, R6, 0x2, R2 ;  /* 0x000000020608a825 */ /* 0x000fe200078e0202 */
[----:B------:R2:W5:Y:S03]  /*bf10*/  @!P2 LD.E.128 R24, [R10.64] ;  /* 0x000000080a18a980 */ /* 0x000566000c101d00 */
[C---:B------:R-:W-:Y:S01]  /*bf20*/  @!P1 IMAD.WIDE R4, R0.reuse, 0x2, R4 ;  /* 0x0000000200049825 */ /* 0x040fe200078e0204 */
[----:B------:R3:W5:Y:S03]  /*bf30*/  @!P2 LD.E.128 R12, [R8.64] ;  /* 0x00000008080ca980 */ /* 0x000766000c101d00 */
[----:B------:R-:W-:Y:S01]  /*bf40*/  @!P1 IMAD.WIDE R2, R0, 0x2, R2 ;  /* 0x0000000200029825 */ /* 0x000fe200078e0202 */
[----:B------:R1:W5:Y:S04]  /*bf50*/  @!P1 LD.E.128 R28, [R4.64] ;  /* 0x00000008041c9980 */ /* 0x000368000c101d00 */
[----:B------:R1:W5:Y:S01]  /*bf60*/  @!P1 LD.E.128 R16, [R2.64] ;  /* 0x0000000802109980 */ /* 0x000362000c101d00 */
[----:B--2---:R-:W-:Y:S01]  /*bf70*/  CS2R R10, SRZ ;  /* 0x00000000000a7805 */ /* 0x004fe2000001ff00 */
[----:B---3--:R-:W-:-:S06]  /*bf80*/  CS2R R8, SRZ ;  /* 0x0000000000087805 */ /* 0x008fcc000001ff00 */
[----:B------:R1:W5:Y:S02]  /*bf90*/  @!P0 LD.E.128 R8, [R32.64] ;  /* 0x0000000820088980 */ /* 0x000364000c101d00 */
.L_x_284:
[----:B-123--:R-:W-:Y:S05]  /*bfa0*/  BSYNC B0 ;  /* 0x0000000000007941 */ /* 0x00efea0003800000 */
.L_x_283:
[----:B-----5:R-:W-:Y:S01]  /*bfb0*/  IMAD.MOV.U32 R52, RZ, RZ, R23 ;  /* 0x000000ffff347224 */ /* 0x020fe200078e0017 */
[----:B------:R-:W-:Y:S01]  /*bfc0*/  SHF.R.U64 R54, R20, 0x10, R21 ;  /* 0x0000001014367819 */ /* 0x000fe20000001215 */
[----:B------:R-:W-:Y:S01]  /*bfd0*/  IMAD.MOV.U32 R49, RZ, RZ, R24 ;  /* 0x000000ffff317224 */ /* 0x000fe200078e0018 */
[----:B------:R-:W-:Y:S01]  /*bfe0*/  SHF.R.U64 R46, R24, 0x10, R25 ;  /* 0x00000010182e7819 */ /* 0x000fe20000001219 */
[----:B------:R-:W-:Y:S01]  /*bff0*/  IMAD.MOV.U32 R53, RZ, RZ, R22 ;  /* 0x000000ffff357224 */ /* 0x000fe200078e0016 */
[----:B------:R-:W-:Y:S01]  /*c000*/  SHF.R.U64 R2, R12, 0x10, R13 ;  /* 0x000000100c027819 */ /* 0x000fe2000000120d */
[----:B------:R-:W-:Y:S01]  /*c010*/  IMAD.MOV.U32 R48, RZ, RZ, R25 ;  /* 0x000000ffff307224 */ /* 0x000fe200078e0019 */
[----:B------:R-:W-:Y:S01]  /*c020*/  PRMT R46, R46, 0x5410, R54 ;  /* 0x000054102e2e7816 */ /* 0x000fe20000000036 */
[----:B------:R-:W-:Y:S01]  /*c030*/  IMAD.MOV.U32 R40, RZ, RZ, R29 ;  /* 0x000000ffff287224 */ /* 0x000fe200078e001d */
[----:B------:R-:W-:Y:S01]  /*c040*/  PRMT R49, R49, 0x5410, R52 ;  /* 0x0000541031317816 */ /* 0x000fe20000000034 */
[----:B------:R-:W-:Y:S01]  /*c050*/  IMAD.MOV.U32 R56, RZ, RZ, R20 ;  /* 0x000000ffff387224 */ /* 0x000fe200078e0014 */
[----:B------:R-:W-:Y:S01]  /*c060*/  PRMT R48, R48, 0x5410, R53 ;  /* 0x0000541030307816 */ /* 0x000fe20000000035 */
[----:B------:R-:W-:Y:S01]  /*c070*/  IMAD.MOV.U32 R45, RZ, RZ, R26 ;  /* 0x000000ffff2d7224 */ /* 0x000fe200078e001a */
[--C-:B------:R-:W-:Y:S01]  /*c080*/  PRMT R53, R49, 0x5410, R46.reuse ;  /* 0x0000541031357816 */ /* 0x100fe2000000002e */
[----:B------:R-:W-:Y:S01]  /*c090*/  IMAD.MOV.U32 R55, RZ, RZ, R21 ;  /* 0x000000ffff377224 */ /* 0x000fe200078e0015 */
[----:B------:R-:W-:Y:S01]  /*c0a0*/  PRMT R46, R2, 0x7610, R46 ;  /* 0x00007610022e7816 */ /* 0x000fe2000000002e */
[----:B------:R-:W-:Y:S01]  /*c0b0*/  IMAD R2, R68, -0x80, R36 ;  /* 0xffffff8044027824 */ /* 0x000fe200078e0224 */
[----:B------:R-:W-:Y:S01]  /*c0c0*/  SHF.R.U32.HI R34, RZ, 0x10, R29 ;  /* 0x00000010ff227819 */ /* 0x000fe2000001161d */
[----:B------:R-:W-:Y:S01]  /*c0d0*/  IMAD.MOV.U32 R44, RZ, RZ, R27 ;  /* 0x000000ffff2c7224 */ /* 0x000fe200078e001b */
[----:B------:R-:W-:Y:S01]  /*c0e0*/  SHF.R.U64 R50, R22, 0x10, R23 ;  /* 0x0000001016327819 */ /* 0x000fe20000001217 */
[----:B------:R-:W-:Y:S01]  /*c0f0*/  IMAD.MOV.U32 R41, RZ, RZ, R28 ;  /* 0x000000ffff297224 */ /* 0x000fe200078e001c */
[----:B------:R-:W-:Y:S01]  /*c100*/  PRMT R62, R40, 0x5410, R34 ;  /* 0x00005410283e7816 */ /* 0x000fe20000000022 */
[----:B------:R-:W-:Y:S01]  /*c110*/  IMAD.MOV.U32 R37, RZ, RZ, R30 ;  /* 0x000000ffff257224 */ /* 0x000fe200078e001e */
[----:B------:R-:W-:Y:S01]  /*c120*/  IMNMX R40, R2, 0x80, PT ;  /* 0x0000008002287817 */ /* 0x000fe20003800200 */
[----:B------:R-:W-:Y:S01]  /*c130*/  IMAD.MOV.U32 R35, RZ, RZ, R31 ;  /* 0x000000ffff237224 */ /* 0x000fe200078e001f */
[----:B------:R-:W-:Y:S01]  /*c140*/  SHF.R.U32.HI R43, RZ, 0x10, R25 ;  /* 0x00000010ff2b7819 */ /* 0x000fe20000011619 */
[----:B------:R-:W-:Y:S01]  /*c150*/  IMAD.MOV.U32 R32, RZ, RZ, R8 ;  /* 0x000000ffff207224 */ /* 0x000fe200078e0008 */
[----:B------:R-:W-:Y:S01]  /*c160*/  ISETP.GE.AND P0, PT, R112, R40, PT ;  /* 0x000000287000720c */ /* 0x000fe20003f06270 */
[----:B------:R-:W-:Y:S01]  /*c170*/  IMAD.MOV.U32 R24, RZ, RZ, R12 ;  /* 0x000000ffff187224 */ /* 0x000fe200078e000c */
[----:B------:R-:W-:Y:S01]  /*c180*/  SHF.R.U64 R42, R26, 0x10, R27 ;  /* 0x000000101a2a7819 */ /* 0x000fe2000000121b */
[----:B------:R-:W-:Y:S01]  /*c190*/  IMAD.MOV.U32 R20, RZ, RZ, R15 ;  /* 0x000000ffff147224 */ /* 0x000fe200078e000f */
[----:B------:R-:W-:Y:S01]  /*c1a0*/  SHF.R.U32.HI R39, RZ, 0x10, R27 ;  /* 0x00000010ff277819 */ /* 0x000fe2000001161b */
[----:B------:R-:W-:Y:S01]  /*c1b0*/  IMAD.MOV.U32 R27, RZ, RZ, R11 ;  /* 0x000000ffff1b7224 */ /* 0x000fe200078e000b */
[----:B------:R-:W-:Y:S01]  /*c1c0*/  SHF.R.U64 R38, R28, 0x10, R29 ;  /* 0x000000101c267819 */ /* 0x000fe2000000121d */
[----:B------:R-:W-:Y:S01]  /*c1d0*/  IMAD.MOV.U32 R28, RZ, RZ, R10 ;  /* 0x000000ffff1c7224 */ /* 0x000fe200078e000a */
[----:B------:R-:W-:Y:S01]  /*c1e0*/  SHF.R.U64 R33, R30, 0x10, R31 ;  /* 0x000000101e217819 */ /* 0x000fe2000000121f */
[----:B------:R-:W-:Y:S01]  /*c1f0*/  IMAD.MOV.U32 R6, RZ, RZ, R18 ;  /* 0x000000ffff067224 */ /* 0x000fe200078e0012 */
[----:B------:R-:W-:Y:S01]  /*c200*/  SHF.R.U32.HI R51, RZ, 0x10, R21 ;  /* 0x00000010ff337819 */ /* 0x000fe20000011615 */
[----:B------:R-:W-:Y:S01]  /*c210*/  IMAD.MOV.U32 R21, RZ, RZ, R14 ;  /* 0x000000ffff157224 */ /* 0x000fe200078e000e */
[----:B------:R-:W-:Y:S01]  /*c220*/  SHF.R.U32.HI R47, RZ, 0x10, R23 ;  /* 0x00000010ff2f7819 */ /* 0x000fe20000011617 */
[----:B------:R-:W-:Y:S01]  /*c230*/  IMAD.MOV.U32 R23, RZ, RZ, R13 ;  /* 0x000000ffff177224 */ /* 0x000fe200078e000d */
[----:B------:R-:W-:Y:S01]  /*c240*/  SHF.R.U32.HI R30, RZ, 0x10, R31 ;  /* 0x00000010ff1e7819 */ /* 0x000fe2000001161f */
[----:B------:R-:W-:Y:S01]  /*c250*/  IMAD.MOV.U32 R31, RZ, RZ, R9 ;  /* 0x000000ffff1f7224 */ /* 0x000fe200078e0009 */
[----:B------:R-:W-:Y:S01]  /*c260*/  SHF.R.U64 R25, R10, 0x10, R11 ;  /* 0x000000100a197819 */ /* 0x000fe2000000120b */
[----:B------:R-:W-:Y:S01]  /*c270*/  IMAD.MOV.U32 R10, RZ, RZ, R17 ;  /* 0x000000ffff0a7224 */ /* 0x000fe200078e0011 */
[----:B------:R-:W-:Y:S01]  /*c280*/  SHF.R.U32.HI R22, RZ, 0x10, R11 ;  /* 0x00000010ff167819 */ /* 0x000fe2000001160b */
[----:B------:R-:W-:Y:S01]  /*c290*/  IMAD.MOV.U32 R11, RZ, RZ, R16 ;  /* 0x000000ffff0b7224 */ /* 0x000fe200078e0010 */
[----:B------:R-:W-:Y:S01]  /*c2a0*/  SHF.R.U64 R29, R8, 0x10, R9 ;  /* 0x00000010081d7819 */ /* 0x000fe20000001209 */
[----:B------:R-:W-:Y:S01]  /*c2b0*/  IMAD.MOV.U32 R5, RZ, RZ, R19 ;  /* 0x000000ffff057224 */ /* 0x000fe200078e0013 */
[----:B------:R-:W-:Y:S01]  /*c2c0*/  SHF.R.U32.HI R26, RZ, 0x10, R9 ;  /* 0x00000010ff1a7819 */ /* 0x000fe20000011609 */
[----:B------:R-:W-:-:S04]  /*c2d0*/  DEPBAR.LE SB0, 0x1 ;  /* 0x000080400000791a */ /* 0x000fc80000000000 */
[----:B------:R-:W-:Y:S01]  /*c2e0*/  PRMT R45, R45, 0x5410, R56 ;  /* 0x000054102d2d7816 */ /* 0x000fe20000000038 */
[----:B------:R-:W-:Y:S01]  /*c2f0*/  BSSY B1, `(.L_x_285) ;  /* 0x0000137000017945 */ /* 0x000fe20003800000 */
[----:B------:R-:W-:Y:S02]  /*c300*/  SHF.R.U32.HI R13, RZ, 0x10, R13 ;  /* 0x00000010ff0d7819 */ /* 0x000fe4000001160d */
[--C-:B------:R-:W-:Y:S02]  /*c310*/  SHF.R.U64 R12, R14, 0x10, R15.reuse ;  /* 0x000000100e0c7819 */ /* 0x100fe4000000120f */
[----:B------:R-:W-:Y:S02]  /*c320*/  SHF.R.U32.HI R9, RZ, 0x10, R15 ;  /* 0x00000010ff097819 */ /* 0x000fe4000001160f */
[--C-:B------:R-:W-:Y:S02]  /*c330*/  SHF.R.U64 R8, R16, 0x10, R17.reuse ;  /* 0x0000001010087819 */ /* 0x100fe40000001211 */
[----:B------:R-:W-:-:S02]  /*c340*/  SHF.R.U32.HI R4, RZ, 0x10, R17 ;  /* 0x00000010ff047819 */ /* 0x000fc40000011611 */
[--C-:B------:R-:W-:Y:S02]  /*c350*/  SHF.R.U64 R3, R18, 0x10, R19.reuse ;  /* 0x0000001012037819 */ /* 0x100fe40000001213 */
[----:B------:R-:W-:Y:S02]  /*c360*/  SHF.R.U32.HI R0, RZ, 0x10, R19 ;  /* 0x00000010ff007819 */ /* 0x000fe40000011613 */
        /* <DEDUP_REMOVED lines=20> */
[----:B------:R-:W-:Y:S01]  /*c4b0*/  PRMT R60, R0, 0x5410, R5 ;  /* 0x00005410003c7816 */ /* 0x000fe20000000005 */
[----:B------:R-:W-:Y:S06]  /*c4c0*/  BAR.SYNC.DEFER_BLOCKING 0x0 ;  /* 0x0000000000007b1d */ /* 0x000fec0000010000 */
[----:B------:R-:W-:Y:S05]  /*c4d0*/  @P0 BRA `(.L_x_286) ;  /* 0x0000118000000947 */ /* 0x000fea0003800000 */
[----:B------:R1:W5:Y:S04]  /*c4e0*/  LDL R70, [R1+0xc] ;  /* 0x00000c0001467983 */ /* 0x0003680000100800 */
[----:B------:R1:W5:Y:S01]  /*c4f0*/  LDL R69, [R1+0x10] ;  /* 0x0000100001457983 */ /* 0x0003620000100800 */
[----:B------:R-:W-:Y:S01]  /*c500*/  ISETP.GE.AND P0, PT, R104, c[0x0][0x27c], PT ;  /* 0x00009f0068007a0c */ /* 0x000fe20003f06270 */
[----:B------:R-:W-:-:S12]  /*c510*/  BSSY B0, `(.L_x_287) ;  /* 0x000005a000007945 */ /* 0x000fd80003800000 */
[----:B------:R-:W-:Y:S05]  /*c520*/  @P0 BRA `(.L_x_288) ;  /* 0x0000058000000947 */ /* 0x000fea0003800000 */
[----:B------:R-:W2:Y:S01]  /*c530*/  LDL R68, [R1+0xec] ;  /* 0x0000ec0001447983 */ /* 0x000ea20000100800 */
[----:B------:R-:W-:Y:S01]  /*c540*/  MOV R0, c[0x0][0x27c] ;  /* 0x00009f0000007a02 */ /* 0x000fe20000000f00 */
[----:B------:R-:W-:-:S03]  /*c550*/  HADD2.F32 R5, -RZ, R42.H0_H0 ;  /* 0x2000002aff057230 */ /* 0x000fc60000004100 */
[----:B------:R-:W-:-:S04]  /*c560*/  LEA.HI R0, R0, R168, RZ, 0x1d ;  /* 0x000000a800007211 */ /* 0x000fc800078fe8ff */
[----:B------:R-:W-:Y:S02]  /*c570*/  SHF.R.S32.HI R3, RZ, 0x1f, R0 ;  /* 0x0000001fff037819 */ /* 0x000fe40000011400 */
[----:B------:R-:W-:Y:S02]  /*c580*/  SHF.L.U32 R2, R0, 0x3, RZ ;  /* 0x0000000300027819 */ /* 0x000fe400000006ff */
[----:B------:R-:W-:Y:S02]  /*c590*/  LEA.HI R0, R3, R0, RZ, 0x2 ;  /* 0x0000000003007211 */ /* 0x000fe400078f10ff */
[----:B-----5:R-:W-:Y:S02]  /*c5a0*/  LOP3.LUT R2, R70, 0x18, R2, 0xf8, !PT ;  /* 0x0000001846027812 */ /* 0x020fe400078ef802 */
[----:B------:R-:W-:Y:S02]  /*c5b0*/  SHF.L.U32 R0, R0, 0xa, RZ ;  /* 0x0000000a00007819 */ /* 0x000fe400000006ff */
[----:B------:R-:W-:-:S02]  /*c5c0*/  LOP3.LUT R2, R2, R69, RZ, 0x3c, !PT ;  /* 0x0000004502027212 */ /* 0x000fc400078e3cff */
[----:B------:R-:W-:-:S04]  /*c5d0*/  LOP3.LUT R0, R0, 0x7ffff000, RZ, 0xc0, !PT ;  /* 0x7ffff00000007812 */ /* 0x000fc800078ec0ff */
[----:B------:R-:W-:Y:S01]  /*c5e0*/  IADD3 R0, R2, R0, R7 ;  /* 0x0000000002007210 */ /* 0x000fe20007ffe007 */
[----:B------:R-:W-:-:S03]  /*c5f0*/  HADD2.F32 R2, -RZ, R41.H0_H0 ;  /* 0x20000029ff027230 */ /* 0x000fc60000004100 */
[----:B------:R-:W-:Y:S01]  /*c600*/  SHF.L.U32 R26, R0, 0x1, RZ ;  /* 0x00000001001a7819 */ /* 0x000fe200000006ff */
[----:B------:R-:W-:-:S04]  /*c610*/  HADD2.F32 R0, -RZ, R41.H1_H1 ;  /* 0x30000029ff007230 */ /* 0x000fc80000004100 */
[----:B------:R-:W3:Y:S02]  /*c620*/  LDS.128 R12, [R26+0x6080] ;  /* 0x006080001a0c7984 */ /* 0x000ee40000000c00 */
[--C-:B---3--:R-:W-:Y:S02]  /*c630*/  HADD2.F32 R4, -RZ, R12.reuse.H0_H0 ;  /* 0x2000000cff047230 */ /* 0x108fe40000004100 */
[----:B------:R-:W-:Y:S02]  /*c640*/  HADD2.F32 R3, -RZ, R12.H1_H1 ;  /* 0x3000000cff037230 */ /* 0x000fe40000004100 */
[----:B------:R-:W-:Y:S01]  /*c650*/  HADD2.F32 R6, -RZ, R13.H0_H0 ;  /* 0x2000000dff067230 */ /* 0x000fe20000004100 */
[----:B------:R-:W-:Y:S01]  /*c660*/  FMUL.FTZ R36, R4, R2 ;  /* 0x0000000204247220 */ /* 0x000fe20000410000 */
[----:B------:R-:W-:Y:S01]  /*c670*/  HADD2.F32 R12, -RZ, R46.H1_H1 ;  /* 0x3000002eff0c7230 */ /* 0x000fe20000004100 */
[----:B------:R-:W-:Y:S01]  /*c680*/  FMUL.FTZ R35, R3, R0 ;  /* 0x0000000003237220 */ /* 0x000fe20000410000 */
[--C-:B------:R-:W-:Y:S01]  /*c690*/  HADD2.F32 R16, -RZ, R15.reuse.H0_H0 ;  /* 0x2000000fff107230 */ /* 0x100fe20000004100 */
[----:B------:R-:W-:Y:S01]  /*c6a0*/  FMUL.FTZ R33, R6, R5 ;  /* 0x0000000506217220 */ /* 0x000fe20000410000 */
[----:B------:R-:W-:Y:S01]  /*c6b0*/  HADD2.F32 R15, -RZ, R15.H1_H1 ;  /* 0x3000000fff0f7230 */ /* 0x000fe20000004100 */
[----:B--2---:R-:W2:Y:S02]  /*c6c0*/  LDS.128 R8, [R68] ;  /* 0x0000000044087984 */ /* 0x004ea40000000c00 */
[----:B--2---:R-:W-:-:S02]  /*c6d0*/  HADD2.F32 R24, -RZ, R8.H0_H0 ;  /* 0x20000008ff187230 */ /* 0x004fc40000004100 */
[----:B------:R-:W-:Y:S02]  /*c6e0*/  HADD2.F32 R23, -RZ, R8.H1_H1 ;  /* 0x30000008ff177230 */ /* 0x000fe40000004100 */
[--C-:B------:R-:W-:Y:S01]  /*c6f0*/  HADD2.F32 R20, -RZ, R10.reuse.H0_H0 ;  /* 0x2000000aff147230 */ /* 0x100fe20000004100 */
[----:B------:R-:W-:Y:S01]  /*c700*/  FMUL.FTZ R8, R24, R2 ;  /* 0x0000000218087220 */ /* 0x000fe20000410000 */
[----:B------:R-:W-:Y:S01]  /*c710*/  HADD2.F32 R17, -RZ, R10.H1_H1 ;  /* 0x3000000aff117230 */ /* 0x000fe20000004100 */
[----:B------:R-:W-:Y:S01]  /*c720*/  FMUL.FTZ R2, R23, R0 ;  /* 0x0000000017027220 */ /* 0x000fe20000410000 */
[----:B------:R-:W-:Y:S02]  /*c730*/  HADD2.F32 R10, -RZ, R13.H1_H1 ;  /* 0x3000000dff0a7230 */ /* 0x000fe40000004100 */
[----:B------:R-:W-:Y:S01]  /*c740*/  HADD2.F32 R13, -RZ, R45.H1_H1 ;  /* 0x3000002dff0d7230 */ /* 0x000fe20000004100 */
[-C--:B------:R-:W-:Y:S01]  /*c750*/  FFMA.FTZ R38, R3, R12.reuse, R2 ;  /* 0x0000000c03267223 */ /* 0x080fe20000010002 */
[----:B------:R-:W-:Y:S01]  /*c760*/  HADD2.F32 R22, -RZ, R9.H0_H0 ;  /* 0x20000009ff167230 */ /* 0x000fe20000004100 */
[----:B------:R-:W-:Y:S01]  /*c770*/  FFMA.FTZ R12, R23, R12, -R35 ;  /* 0x0000000c170c7223 */ /* 0x000fe20000010823 */
[--C-:B------:R-:W-:Y:S01]  /*c780*/  HADD2.F32 R19, -RZ, R11.reuse.H0_H0 ;  /* 0x2000000bff137230 */ /* 0x100fe20000004100 */
[----:B------:R-:W-:Y:S01]  /*c790*/  FFMA.FTZ R39, R4, R13, R8 ;  /* 0x0000000d04277223 */ /* 0x000fe20000010008 */
[----:B------:R-:W-:Y:S01]  /*c7a0*/  HADD2.F32 R18, -RZ, R11.H1_H1 ;  /* 0x3000000bff127230 */ /* 0x000fe20000004100 */
[----:B------:R-:W-:Y:S01]  /*c7b0*/  FMUL.FTZ R4, R22, R5 ;  /* 0x0000000516047220 */ /* 0x000fe20000410000 */
[----:B------:R-:W-:-:S02]  /*c7c0*/  HADD2.F32 R11, -RZ, R47.H1_H1 ;  /* 0x3000002fff0b7230 */ /* 0x000fc40000004100 */
[----:B------:R-:W-:Y:S02]  /*c7d0*/  HADD2.F32 R21, -RZ, R9.H1_H1 ;  /* 0x30000009ff157230 */ /* 0x000fe40000004100 */
[----:B------:R-:W-:Y:S01]  /*c7e0*/  HADD2.F32 R2, -RZ, R42.H1_H1 ;  /* 0x3000002aff027230 */ /* 0x000fe20000004100 */
[----:B------:R-:W-:Y:S01]  /*c7f0*/  FFMA.FTZ R37, R6, R11, R4 ;  /* 0x0000000b06257223 */ /* 0x000fe20000010004 */
[----:B------:R-:W-:Y:S02]  /*c800*/  HADD2.F32 R0, -RZ, R43.H0_H0 ;  /* 0x2000002bff007230 */ /* 0x000fe40000004100 */
[----:B------:R-:W-:Y:S01]  /*c810*/  HADD2.F32 R8, -RZ, R51.H0_H0 ;  /* 0x20000033ff087230 */ /* 0x000fe20000004100 */
[----:B------:R-:W-:Y:S01]  /*c820*/  FMUL.FTZ R5, R21, R2 ;  /* 0x0000000215057220 */ /* 0x000fe20000410000 */
[----:B------:R-:W-:Y:S01]  /*c830*/  HADD2.F32 R9, -RZ, R14.H0_H0 ;  /* 0x2000000eff097230 */ /* 0x000fe20000004100 */
[----:B------:R-:W-:Y:S01]  /*c840*/  FMUL.FTZ R4, R20, R0 ;  /* 0x0000000014047220 */ /* 0x000fe20000410000 */
[----:B------:R-:W-:Y:S01]  /*c850*/  HADD2.F32 R6, -RZ, R48.H1_H1 ;  /* 0x30000030ff067230 */ /* 0x000fe20000004100 */
[C---:B------:R-:W-:Y:S01]  /*c860*/  FFMA.FTZ R34, R10.reuse, R8, R5 ;  /* 0x000000080a227223 */ /* 0x040fe20000010005 */
[----:B------:R-:W-:Y:S01]  /*c870*/  HADD2.F32 R3, -RZ, R43.H1_H1 ;  /* 0x3000002bff037230 */ /* 0x000fe20000004100 */
[----:B------:R-:W-:Y:S01]  /*c880*/  FMUL.FTZ R30, R10, R2 ;  /* 0x000000020a1e7220 */ /* 0x000fe20000410000 */
[----:B------:R-:W-:Y:S01]  /*c890*/  HADD2.F32 R14, -RZ, R14.H1_H1 ;  /* 0x3000000eff0e7230 */ /* 0x000fe20000004100 */
[----:B------:R-:W-:Y:S01]  /*c8a0*/  FFMA.FTZ R32, R9, R6, R4 ;  /* 0x0000000609207223 */ /* 0x000fe20000010004 */
[----:B------:R-:W-:Y:S01]  /*c8b0*/  HADD2.F32 R5, -RZ, R50.H0_H0 ;  /* 0x20000032ff057230 */ /* 0x000fe20000004100 */
[----:B------:R-:W-:Y:S01]  /*c8c0*/  FMUL.FTZ R4, R17, R3 ;  /* 0x0000000311047220 */ /* 0x000fe20000410000 */
[--C-:B------:R-:W-:Y:S01]  /*c8d0*/  HADD2.F32 R2, -RZ, R44.reuse.H1_H1 ;  /* 0x3000002cff027230 */ /* 0x100fe20000004100 */
[----:B------:R-:W-:Y:S01]  /*c8e0*/  FMUL.FTZ R28, R9, R0 ;  /* 0x00000000091c7220 */ /* 0x000fe20000410000 */
[----:B------:R-:W-:Y:S01]  /*c8f0*/  HADD2.F32 R0, -RZ, R44.H0_H0 ;  /* 0x2000002cff007230 */ /* 0x000fe20000004100 */
[----:B------:R-:W-:Y:S01]  /*c900*/  FFMA.FTZ R29, R14, R5, R4 ;  /* 0x000000050e1d7223 */ /* 0x000fe20000010004 */
[----:B------:R-:W-:Y:S01]  /*c910*/  HADD2.F32 R4, -RZ, R49.H1_H1 ;  /* 0x30000031ff047230 */ /* 0x000fe20000004100 */
[----:B------:R-:W-:-:S02]  /*c920*/  FMUL.FTZ R10, R19, R2 ;  /* 0x00000002130a7220 */ /* 0x000fc40000410000 */
[----:B------:R-:W-:Y:S01]  /*c930*/  FMUL.FTZ R27, R14, R3 ;  /* 0x000000030e1b7220 */ /* 0x000fe20000410000 */
[----:B------:R-:W-:Y:S01]  /*c940*/  HADD2.F32 R3, -RZ, R47.H0_H0 ;  /* 0x2000002fff037230 */ /* 0x000fe20000004100 */
[----:B------:R-:W-:Y:S02]  /*c950*/  FMUL.FTZ R9, R18, R0 ;  /* 0x0000000012097220 */ /* 0x000fe40000410000 */
[C---:B------:R-:W-:Y:S02]  /*c960*/  FFMA.FTZ R31, R16.reuse, R4, R10 ;  /* 0x00000004101f7223 */ /* 0x040fe4000001000a */
[----:B------:R-:W-:Y:S02]  /*c970*/  FMUL.FTZ R25, R16, R2 ;  /* 0x0000000210197220 */ /* 0x000fe40000410000 */
[----:B------:R-:W-:Y:S02]  /*c980*/  FMUL.FTZ R10, R15, R0 ;  /* 0x000000000f0a7220 */ /* 0x000fe40000410000 */
[----:B------:R-:W-:-:S02]  /*c990*/  FFMA.FTZ R14, R24, R13, -R36 ;  /* 0x0000000d180e7223 */ /* 0x000fc40000010824 */
[----:B------:R-:W-:Y:S01]  /*c9a0*/  FFMA.FTZ R16, R15, R3, R9 ;  /* 0x000000030f107223 */ /* 0x000fe20000010009 */
[----:B------:R-:W-:Y:S01]  /*c9b0*/  F2FP.PACK_AB R9, R34, R37 ;  /* 0x000000252209723e */ /* 0x000fe200000000ff */
[----:B------:R-:W-:Y:S01]  /*c9c0*/  FFMA.FTZ R13, R22, R11, -R33 ;  /* 0x0000000b160d7223 */ /* 0x000fe20000010821 */
[----:B------:R-:W-:Y:S01]  /*c9d0*/  F2FP.PACK_AB R12, R12, R14 ;  /* 0x0000000e0c0c723e */ /* 0x000fe200000000ff */
[----:B------:R-:W-:Y:S01]  /*c9e0*/  FFMA.FTZ R11, R21, R8, -R30 ;  /* 0x00000008150b7223 */ /* 0x000fe2000001081e */
[----:B------:R-:W-:Y:S01]  /*c9f0*/  F2FP.PACK_AB R8, R38, R39 ;  /* 0x000000272608723e */ /* 0x000fe200000000ff */
[----:B------:R-:W-:Y:S02]  /*ca00*/  FFMA.FTZ R6, R20, R6, -R28 ;  /* 0x0000000614067223 */ /* 0x000fe4000001081c */
[----:B------:R-:W-:Y:S01]  /*ca10*/  FFMA.FTZ R2, R17, R5, -R27 ;  /* 0x0000000511027223 */ /* 0x000fe2000001081b */
[----:B------:R-:W-:Y:S01]  /*ca20*/  F2FP.PACK_AB R13, R11, R13 ;  /* 0x0000000d0b0d723e */ /* 0x000fe200000000ff */
[----:B------:R-:W-:Y:S01]  /*ca30*/  FFMA.FTZ R0, R19, R4, -R25 ;  /* 0x0000000413007223 */ /* 0x000fe20000010819 */
[----:B------:R-:W-:Y:S01]  /*ca40*/  F2FP.PACK_AB R11, R16, R31 ;  /* 0x0000001f100b723e */ /* 0x000fe200000000ff */
[----:B------:R-:W-:Y:S01]  /*ca50*/  FFMA.FTZ R3, R18, R3, -R10 ;  /* 0x0000000312037223 */ /* 0x000fe2000001080a */
[----:B------:R-:W-:-:S02]  /*ca60*/  F2FP.PACK_AB R14, R2, R6 ;  /* 0x00000006020e723e */ /* 0x000fc400000000ff */
[----:B------:R-:W-:Y:S02]  /*ca70*/  F2FP.PACK_AB R10, R29, R32 ;  /* 0x000000201d0a723e */ /* 0x000fe400000000ff */
[----:B------:R-:W-:-:S05]  /*ca80*/  F2FP.PACK_AB R15, R3, R0 ;  /* 0x00000000030f723e */ /* 0x000fca00000000ff */
[----:B------:R2:W-:Y:S04]  /*ca90*/  STS.128 [R68], R12 ;  /* 0x0000000c44007388 */ /* 0x0005e80000000c00 */
[----:B------:R2:W-:Y:S02]  /*caa0*/  STS.128 [R26+0x6080], R8 ;  /* 0x006080081a007388 */ /* 0x0005e40000000c00 */
.L_x_288:
[----:B------:R-:W-:Y:S05]  /*cab0*/  BSYNC B0 ;  /* 0x0000000000007941 */ /* 0x000fea0003800000 */
.L_x_287:
[----:B------:R-:W-:Y:S01]  /*cac0*/  IADD3 R0, R104, 0x10, RZ ;  /* 0x0000001068007810 */ /* 0x000fe20007ffe0ff */
[----:B------:R-:W-:Y:S03]  /*cad0*/  BSSY B0, `(.L_x_289) ;  /* 0x000005c000007945 */ /* 0x000fe60003800000 */
[----:B------:R-:W-:-:S13]  /*cae0*/  ISETP.GE.AND P0, PT, R0, c[0x0][0x27c], PT ;  /* 0x00009f0000007a0c */ /* 0x000fda0003f06270 */
[----:B------:R-:W-:Y:S05]  /*caf0*/  @P0 BRA `(.L_x_290) ;  /* 0x0000059000000947 */ /* 0x000fea0003800000 */
[----:B------:R-:W3:Y:S04]  /*cb00*/  LDL R2, [R1+0x8] ;  /* 0x0000080001027983 */ /* 0x000ee80000100800 */
[----:B--2---:R-:W2:Y:S01]  /*cb10*/  LDL R68, [R1+0xfc] ;  /* 0x0000fc0001447983 */ /* 0x004ea20000100800 */
[----:B------:R-:W-:Y:S01]  /*cb20*/  MOV R0, c[0x0][0x27c] ;  /* 0x00009f0000007a02 */ /* 0x000fe20000000f00 */
[----:B------:R-:W-:-:S03]  /*cb30*/  HADD2.F32 R5, -RZ, R48.H0_H0 ;  /* 0x20000030ff057230 */ /* 0x000fc60000004100 */
[----:B---3--:R-:W-:-:S04]  /*cb40*/  LEA.HI R0, R0, R2, RZ, 0x1d ;  /* 0x0000000200007211 */ /* 0x008fc800078fe8ff */
[----:B------:R-:W-:Y:S01]  /*cb50*/  SHF.R.S32.HI R2, RZ, 0x1f, R0 ;  /* 0x0000001fff027819 */ /* 0x000fe20000011400 */
[----:B--2---:R-:W2:Y:S01]  /*cb60*/  LDS.128 R8, [R68] ;  /* 0x0000000044087984 */ /* 0x004ea20000000c00 */
        /* <DEDUP_REMOVED lines=9> */
[----:B------:R-:W-:-:S04]  /*cc00*/  HADD2.F32 R0, -RZ, R46.H0_H0 ;  /* 0x2000002eff007230 */ /* 0x000fc80000004100 */
[----:B------:R-:W3:Y:S01]  /*cc10*/  LDS.128 R12, [R26+0x6080] ;  /* 0x006080001a0c7984 */ /* 0x000ee20000000c00 */
[--C-:B--2---:R-:W-:Y:S02]  /*cc20*/  HADD2.F32 R24, -RZ, R8.reuse.H0_H0 ;  /* 0x20000008ff187230 */ /* 0x104fe40000004100 */
[----:B------:R-:W-:Y:S02]  /*cc30*/  HADD2.F32 R23, -RZ, R8.H1_H1 ;  /* 0x30000008ff177230 */ /* 0x000fe40000004100 */
[--C-:B------:R-:W-:Y:S01]  /*cc40*/  HADD2.F32 R20, -RZ, R10.reuse.H0_H0 ;  /* 0x2000000aff147230 */ /* 0x100fe20000004100 */
[----:B------:R-:W-:Y:S01]  /*cc50*/  FMUL.FTZ R8, R24, R2 ;  /* 0x0000000218087220 */ /* 0x000fe20000410000 */
[----:B------:R-:W-:Y:S02]  /*cc60*/  HADD2.F32 R17, -RZ, R10.H1_H1 ;  /* 0x3000000aff117230 */ /* 0x000fe40000004100 */
[----:B------:R-:W-:Y:S02]  /*cc70*/  HADD2.F32 R22, -RZ, R9.H0_H0 ;  /* 0x20000009ff167230 */ /* 0x000fe40000004100 */
[----:B------:R-:W-:-:S02]  /*cc80*/  HADD2.F32 R19, -RZ, R11.H0_H0 ;  /* 0x2000000bff137230 */ /* 0x000fc40000004100 */
[----:B------:R-:W-:Y:S02]  /*cc90*/  HADD2.F32 R18, -RZ, R11.H1_H1 ;  /* 0x3000000bff127230 */ /* 0x000fe40000004100 */
[----:B------:R-:W-:Y:S02]  /*cca0*/  HADD2.F32 R11, -RZ, R54.H0_H0 ;  /* 0x20000036ff0b7230 */ /* 0x000fe40000004100 */
[----:B------:R-:W-:Y:S02]  /*ccb0*/  HADD2.F32 R21, -RZ, R9.H1_H1 ;  /* 0x30000009ff157230 */ /* 0x000fe40000004100 */
[--C-:B---3--:R-:W-:Y:S02]  /*ccc0*/  HADD2.F32 R4, -RZ, R12.reuse.H0_H0 ;  /* 0x2000000cff047230 */ /* 0x108fe40000004100 */
[----:B------:R-:W-:Y:S02]  /*ccd0*/  HADD2.F32 R3, -RZ, R12.H1_H1 ;  /* 0x3000000cff037230 */ /* 0x000fe40000004100 */
[--C-:B------:R-:W-:Y:S01]  /*cce0*/  HADD2.F32 R6, -RZ, R13.reuse.H0_H0 ;  /* 0x2000000dff067230 */ /* 0x100fe20000004100 */
[----:B------:R-:W-:Y:S01]  /*ccf0*/  FMUL.FTZ R36, R4, R2 ;  /* 0x0000000204247220 */ /* 0x000fe20000410000 */
[----:B------:R-:W-:Y:S01]  /*cd00*/  HADD2.F32 R10, -RZ, R13.H1_H1 ;  /* 0x3000000dff0a7230 */ /* 0x000fe20000004100 */
[-C--:B------:R-:W-:Y:S01]  /*cd10*/  FMUL.FTZ R2, R23, R0.reuse ;  /* 0x0000000017027220 */ /* 0x080fe20000410000 */
[--C-:B------:R-:W-:Y:S01]  /*cd20*/  HADD2.F32 R13, -RZ, R53.reuse.H0_H0 ;  /* 0x20000035ff0d7230 */ /* 0x100fe20000004100 */
[C---:B------:R-:W-:Y:S01]  /*cd30*/  FMUL.FTZ R35, R3.reuse, R0 ;  /* 0x0000000003237220 */ /* 0x040fe20000410000 */
[----:B------:R-:W-:Y:S01]  /*cd40*/  HADD2.F32 R12, -RZ, R53.H1_H1 ;  /* 0x30000035ff0c7230 */ /* 0x000fe20000004100 */
[----:B------:R-:W-:Y:S01]  /*cd50*/  FMUL.FTZ R33, R6, R5 ;  /* 0x0000000506217220 */ /* 0x000fe20000410000 */
[----:B------:R-:W-:Y:S01]  /*cd60*/  HADD2.F32 R0, -RZ, R50.H1_H1 ;  /* 0x30000032ff007230 */ /* 0x000fe20000004100 */
[----:B------:R-:W-:Y:S01]  /*cd70*/  FFMA.FTZ R39, R4, R13, R8 ;  /* 0x0000000d04277223 */ /* 0x000fe20000010008 */
[----:B------:R-:W-:Y:S01]  /*cd80*/  HADD2.F32 R8, -RZ, R54.H1_H1 ;  /* 0x30000036ff087230 */ /* 0x000fe20000004100 */
[-C--:B------:R-:W-:Y:S01]  /*cd90*/  FFMA.FTZ R38, R3, R12.reuse, R2 ;  /* 0x0000000c03267223 */ /* 0x080fe20000010002 */
[----:B------:R-:W-:Y:S01]  /*cda0*/  HADD2.F32 R2, -RZ, R49.H0_H0 ;  /* 0x20000031ff027230 */ /* 0x000fe20000004100 */
[----:B------:R-:W-:Y:S01]  /*cdb0*/  FMUL.FTZ R4, R22, R5 ;  /* 0x0000000516047220 */ /* 0x000fe20000410000 */
[--C-:B------:R-:W-:Y:S01]  /*cdc0*/  HADD2.F32 R9, -RZ, R14.reuse.H0_H0 ;  /* 0x2000000eff097230 */ /* 0x100fe20000004100 */
[----:B------:R-:W-:Y:S01]  /*cdd0*/  FFMA.FTZ R12, R23, R12, -R35 ;  /* 0x0000000c170c7223 */ /* 0x000fe20000010823 */
[----:B------:R-:W-:Y:S01]  /*cde0*/  HADD2.F32 R3, -RZ, R51.H1_H1 ;  /* 0x30000033ff037230 */ /* 0x000fe20000004100 */
[----:B------:R-:W-:Y:S01]  /*cdf0*/  FFMA.FTZ R37, R6, R11, R4 ;  /* 0x0000000b06257223 */ /* 0x000fe20000010004 */
[----:B------:R-:W-:Y:S01]  /*ce00*/  HADD2.F32 R6, -RZ, R55.H0_H0 ;  /* 0x20000037ff067230 */ /* 0x000fe20000004100 */
[----:B------:R-:W-:Y:S01]  /*ce10*/  FMUL.FTZ R5, R21, R2 ;  /* 0x0000000215057220 */ /* 0x000fe20000410000 */
[----:B------:R-:W-:Y:S01]  /*ce20*/  HADD2.F32 R14, -RZ, R14.H1_H1 ;  /* 0x3000000eff0e7230 */ /* 0x000fe20000004100 */
[----:B------:R-:W-:Y:S01]  /*ce30*/  FMUL.FTZ R4, R20, R0 ;  /* 0x0000000014047220 */ /* 0x000fe20000410000 */
[----:B------:R-:W-:Y:S01]  /*ce40*/  HADD2.F32 R16, -RZ, R15.H0_H0 ;  /* 0x2000000fff107230 */ /* 0x000fe20000004100 */
[C---:B------:R-:W-:Y:S01]  /*ce50*/  FFMA.FTZ R34, R10.reuse, R8, R5 ;  /* 0x000000080a227223 */ /* 0x040fe20000010005 */
[----:B------:R-:W-:Y:S01]  /*ce60*/  HADD2.F32 R5, -RZ, R55.H1_H1 ;  /* 0x30000037ff057230 */ /* 0x000fe20000004100 */
[----:B------:R-:W-:Y:S01]  /*ce70*/  FFMA.FTZ R32, R9, R6, R4 ;  /* 0x0000000609207223 */ /* 0x000fe20000010004 */
[----:B------:R-:W-:Y:S01]  /*ce80*/  HADD2.F32 R15, -RZ, R15.H1_H1 ;  /* 0x3000000fff0f7230 */ /* 0x000fe20000004100 */
[----:B------:R-:W-:Y:S01]  /*ce90*/  FMUL.FTZ R30, R10, R2 ;  /* 0x000000020a1e7220 */ /* 0x000fe20000410000 */
[----:B------:R-:W-:Y:S01]  /*cea0*/  HADD2.F32 R2, -RZ, R52.H1_H1 ;  /* 0x30000034ff027230 */ /* 0x000fe20000004100 */
[----:B------:R-:W-:-:S02]  /*ceb0*/  FMUL.FTZ R4, R17, R3 ;  /* 0x0000000311047220 */ /* 0x000fc40000410000 */
[----:B------:R-:W-:Y:S01]  /*cec0*/  FMUL.FTZ R28, R9, R0 ;  /* 0x00000000091c7220 */ /* 0x000fe20000410000 */
[----:B------:R-:W-:Y:S01]  /*ced0*/  HADD2.F32 R0, -RZ, R52.H0_H0 ;  /* 0x20000034ff007230 */ /* 0x000fe20000004100 */
[C---:B------:R-:W-:Y:S01]  /*cee0*/  FFMA.FTZ R29, R14.reuse, R5, R4 ;  /* 0x000000050e1d7223 */ /* 0x040fe20000010004 */
[--C-:B------:R-:W-:Y:S01]  /*cef0*/  HADD2.F32 R4, -RZ, R56.reuse.H1_H1 ;  /* 0x30000038ff047230 */ /* 0x100fe20000004100 */
[----:B------:R-:W-:Y:S02]  /*cf00*/  FMUL.FTZ R10, R19, R2 ;  /* 0x00000002130a7220 */ /* 0x000fe40000410000 */
[----:B------:R-:W-:Y:S01]  /*cf10*/  FMUL.FTZ R27, R14, R3 ;  /* 0x000000030e1b7220 */ /* 0x000fe20000410000 */
[----:B------:R-:W-:Y:S01]  /*cf20*/  HADD2.F32 R3, -RZ, R56.H0_H0 ;  /* 0x20000038ff037230 */ /* 0x000fe20000004100 */
[----:B------:R-:W-:Y:S02]  /*cf30*/  FMUL.FTZ R9, R18, R0 ;  /* 0x0000000012097220 */ /* 0x000fe40000410000 */
[----:B------:R-:W-:-:S02]  /*cf40*/  FFMA.FTZ R31, R16, R4, R10 ;  /* 0x00000004101f7223 */ /* 0x000fc4000001000a */
[----:B------:R-:W-:Y:S02]  /*cf50*/  FMUL.FTZ R25, R16, R2 ;  /* 0x0000000210197220 */ /* 0x000fe40000410000 */
[C---:B------:R-:W-:Y:S02]  /*cf60*/  FMUL.FTZ R10, R15.reuse, R0 ;  /* 0x000000000f0a7220 */ /* 0x040fe40000410000 */
[----:B------:R-:W-:Y:S02]  /*cf70*/  FFMA.FTZ R14, R24, R13, -R36 ;  /* 0x0000000d180e7223 */ /* 0x000fe40000010824 */
[----:B------:R-:W-:Y:S01]  /*cf80*/  FFMA.FTZ R16, R15, R3, R9 ;  /* 0x000000030f107223 */ /* 0x000fe20000010009 */
[----:B------:R-:W-:Y:S01]  /*cf90*/  F2FP.PACK_AB R9, R34, R37 ;  /* 0x000000252209723e */ /* 0x000fe200000000ff */
[----:B------:R-:W-:Y:S01]  /*cfa0*/  FFMA.FTZ R13, R22, R11, -R33 ;  /* 0x0000000b160d7223 */ /* 0x000fe20000010821 */
[----:B------:R-:W-:Y:S01]  /*cfb0*/  F2FP.PACK_AB R12, R12, R14 ;  /* 0x0000000e0c0c723e */ /* 0x000fe200000000ff */
[----:B------:R-:W-:Y:S01]  /*cfc0*/  FFMA.FTZ R11, R21, R8, -R30 ;  /* 0x00000008150b7223 */ /* 0x000fe2000001081e */
[----:B------:R-:W-:Y:S01]  /*cfd0*/  F2FP.PACK_AB R8, R38, R39 ;  /* 0x000000272608723e */ /* 0x000fe200000000ff */
[----:B------:R-:W-:-:S02]  /*cfe0*/  FFMA.FTZ R6, R20, R6, -R28 ;  /* 0x0000000614067223 */ /* 0x000fc4000001081c */
[----:B------:R-:W-:Y:S01]  /*cff0*/  FFMA.FTZ R2, R17, R5, -R27 ;  /* 0x0000000511027223 */ /* 0x000fe2000001081b */
[----:B------:R-:W-:Y:S01]  /*d000*/  F2FP.PACK_AB R13, R11, R13 ;  /* 0x0000000d0b0d723e */ /* 0x000fe200000000ff */
[----:B------:R-:W-:Y:S01]  /*d010*/  FFMA.FTZ R0, R19, R4, -R25 ;  /* 0x0000000413007223 */ /* 0x000fe20000010819 */
[----:B------:R-:W-:Y:S01]  /*d020*/  F2FP.PACK_AB R11, R16, R31 ;  /* 0x0000001f100b723e */ /* 0x000fe200000000ff */
[----:B------:R-:W-:Y:S01]  /*d030*/  FFMA.FTZ R3, R18, R3, -R10 ;  /* 0x0000000312037223 */ /* 0x000fe2000001080a */
[----:B------:R-:W-:Y:S02]  /*d040*/  F2FP.PACK_AB R14, R2, R6 ;  /* 0x00000006020e723e */ /* 0x000fe400000000ff */
[----:B------:R-:W-:Y:S02]  /*d050*/  F2FP.PACK_AB R10, R29, R32 ;  /* 0x000000201d0a723e */ /* 0x000fe400000000ff */
[----:B------:R-:W-:-:S05]  /*d060*/  F2FP.PACK_AB R15, R3, R0 ;  /* 0x00000000030f723e */ /* 0x000fca00000000ff */
[----:B------:R2:W-:Y:S04]  /*d070*/  STS.128 [R68], R12 ;  /* 0x0000000c44007388 */ /* 0x0005e80000000c00 */
[----:B------:R2:W-:Y:S02]  /*d080*/  STS.128 [R26+0x6080], R8 ;  /* 0x006080081a007388 */ /* 0x0005e40000000c00 */
.L_x_290:
[----:B------:R-:W-:Y:S05]  /*d090*/  BSYNC B0 ;  /* 0x0000000000007941 */ /* 0x000fea0003800000 */
.L_x_289:
[----:B------:R-:W-:-:S04]  /*d0a0*/  IADD3 R0, R104, 0x20, RZ ;  /* 0x0000002068007810 */ /* 0x000fc80007ffe0ff */
        /* <DEDUP_REMOVED lines=40> */
[--C-:B------:R-:W-:Y:S01]  /*d330*/  HADD2.F32 R0, -RZ, R59.reuse.H0_H0 ;  /* 0x2000003bff007230 */ /* 0x100fe20000004100 */
[----:B------:R-:W-:Y:S01]  /*d340*/  FFMA.FTZ R39, R4, R13, R8 ;  /* 0x0000000d04277223 */ /* 0x000fe20000010008 */
[----:B------:R-:W-:Y:S01]  /*d350*/  HADD2.F32 R8, -RZ, R62.H1_H1 ;  /* 0x3000003eff087230 */ /* 0x000fe20000004100 */
[-C--:B------:R-:W-:Y:S01]  /*d360*/  FFMA.FTZ R38, R3, R12.reuse, R2 ;  /* 0x0000000c03267223 */ /* 0x080fe20000010002 */
[----:B------:R-:W-:Y:S01]  /*d370*/  HADD2.F32 R2, -RZ, R58.H1_H1 ;  /* 0x3000003aff027230 */ /* 0x000fe20000004100 */
        /* <DEDUP_REMOVED lines=46> */
.L_x_286:
[----:B------:R-:W-:Y:S05]  /*d660*/  BSYNC B1 ;  /* 0x0000000000017941 */ /* 0x000fea0003800000 */
.L_x_285:
[----:B------:R-:W-:-:S04]  /*d670*/  IADD3 R0, R112, 0x40, RZ ;  /* 0x0000004070007810 */ /* 0x000fc80007ffe0ff */
[----:B------:R-:W-:-:S13]  /*d680*/  ISETP.GE.AND P0, PT, R0, R40, PT ;  /* 0x000000280000720c */ /* 0x000fda0003f06270 */
[----:B------:R-:W-:Y:S05]  /*d690*/  @P0 BRA `(.L_x_272) ;  /* 0x0000119000000947 */ /* 0x000fea0003800000 */
[----:B-----5:R3:W5:Y:S04]  /*d6a0*/  LDL R70, [R1+0xe0] ;  /* 0x0000e00001467983 */ /* 0x0207680000100800 */
[----:B------:R3:W5:Y:S04]  /*d6b0*/  LDL R69, [R1+0xe4] ;  /* 0x0000e40001457983 */ /* 0x0007680000100800 */
[----:B--2---:R3:W5:Y:S01]  /*d6c0*/  LDL R68, [R1+0xe8] ;  /* 0x0000e80001447983 */ /* 0x0047620000100800 */
        /* <DEDUP_REMOVED lines=18> */
[----:B------:R-:W4:Y:S02]  /*d7f0*/  LDS.128 R12, [R26+0x6080] ;  /* 0x006080001a0c7984 */ /* 0x000f240000000c00 */
[--C-:B----4-:R-:W-:Y:S02]  /*d800*/  HADD2.F32 R4, -RZ, R12.reuse.H0_H0 ;  /* 0x2000000cff047230 */ /* 0x110fe40000004100 */
        /* <DEDUP_REMOVED lines=17> */
[C---:B------:R-:W-:Y:S01]  /*d920*/  FFMA.FTZ R38, R12.reuse, R3, R2 ;  /* 0x000000030c267223 */ /* 0x040fe20000010002 */
        /* <DEDUP_REMOVED lines=16> */
[-C--:B------:R-:W-:Y:S01]  /*da30*/  FFMA.FTZ R34, R8, R10.reuse, R5 ;  /* 0x0000000a08227223 */ /* 0x080fe20000010005 */
        /* <DEDUP_REMOVED lines=15> */
[-C--:B------:R-:W-:Y:S02]  /*db30*/  FFMA.FTZ R31, R4, R16.reuse, R10 ;  /* 0x00000010041f7223 */ /* 0x080fe4000001000a */
        /* <DEDUP_REMOVED lines=20> */
.L_x_292:
[----:B------:R-:W-:Y:S05]  /*dc80*/  BSYNC B0 ;  /* 0x0000000000007941 */ /* 0x000fea0003800000 */
.L_x_291:
[----:B------:R-:W-:Y:S01]  /*dc90*/  IADD3 R0, R104, 0x10, RZ ;  /* 0x0000001068007810 */ /* 0x000fe20007ffe0ff */
[----:B------:R-:W-:Y:S03]  /*dca0*/  BSSY B0, `(.L_x_293) ;  /* 0x000005c000007945 */ /* 0x000fe60003800000 */
[----:B------:R-:W-:-:S13]  /*dcb0*/  ISETP.GE.AND P0, PT, R0, c[0x0][0x27c], PT ;  /* 0x00009f0000007a0c */ /* 0x000fda0003f06270 */
[----:B------:R-:W-:Y:S05]  /*dcc0*/  @P0 BRA `(.L_x_294) ;  /* 0x0000059000000947 */ /* 0x000fea0003800000 */
[----:B------:R-:W4:Y:S04]  /*dcd0*/  LDL R2, [R1+0x8] ;  /* 0x0000080001027983 */ /* 0x000f280000100800 */
[----:B--2---:R-:W2:Y:S01]  /*dce0*/  LDL R40, [R1+0xf8] ;  /* 0x0000f80001287983 */ /* 0x004ea20000100800 */
[----:B------:R-:W-:Y:S01]  /*dcf0*/  MOV R0, c[0x0][0x27c] ;  /* 0x00009f0000007a02 */ /* 0x000fe20000000f00 */
[----:B------:R-:W-:-:S03]  /*dd00*/  HADD2.F32 R5, -RZ, R48.H0_H0 ;  /* 0x20000030ff057230 */ /* 0x000fc60000004100 */
[----:B----4-:R-:W-:-:S04]  /*dd10*/  LEA.HI R0, R0, R2, RZ, 0x1d ;  /* 0x0000000200007211 */ /* 0x010fc800078fe8ff */
        /* <DEDUP_REMOVED lines=12> */
[----:B------:R-:W4:Y:S01]  /*dde0*/  LDS.128 R12, [R26+0x6080] ;  /* 0x006080001a0c7984 */ /* 0x000f220000000c00 */
        /* <DEDUP_REMOVED lines=10> */
[--C-:B----4-:R-:W-:Y:S02]  /*de90*/  HADD2.F32 R4, -RZ, R12.reuse.H0_H0 ;  /* 0x2000000cff047230 */ /* 0x110fe40000004100 */
[----:B------:R-:W-:Y:S02]  /*dea0*/  HADD2.F32 R3, -RZ, R12.H1_H1 ;  /* 0x3000000cff037230 */ /* 0x000fe40000004100 */
[--C-:B------:R-:W-:Y:S01]  /*deb0*/  HADD2.F32 R6, -RZ, R13.reuse.H0_H0 ;  /* 0x2000000dff067230 */ /* 0x100fe20000004100 */
[----:B------:R-:W-:Y:S01]  /*dec0*/  FMUL.FTZ R36, R2, R4 ;  /* 0x0000000402247220 */ /* 0x000fe20000410000 */
[----:B------:R-:W-:Y:S01]  /*ded0*/  HADD2.F32 R10, -RZ, R13.H1_H1 ;  /* 0x3000000dff0a7230 */ /* 0x000fe20000004100 */
[C---:B------:R-:W-:Y:S01]  /*dee0*/  FMUL.FTZ R2, R0.reuse, R23 ;  /* 0x0000001700027220 */ /* 0x040fe20000410000 */
[--C-:B------:R-:W-:Y:S01]  /*def0*/  HADD2.F32 R13, -RZ, R53.reuse.H0_H0 ;  /* 0x20000035ff0d7230 */ /* 0x100fe20000004100 */
[-C--:B------:R-:W-:Y:S01]  /*df00*/  FMUL.FTZ R35, R0, R3.reuse ;  /* 0x0000000300237220 */ /* 0x080fe20000410000 */
[----:B------:R-:W-:Y:S01]  /*df10*/  HADD2.F32 R12, -RZ, R53.H1_H1 ;  /* 0x30000035ff0c7230 */ /* 0x000fe20000004100 */
[----:B------:R-:W-:Y:S01]  /*df20*/  FMUL.FTZ R33, R5, R6 ;  /* 0x0000000605217220 */ /* 0x000fe20000410000 */
[----:B------:R-:W-:Y:S01]  /*df30*/  HADD2.F32 R0, -RZ, R50.H1_H1 ;  /* 0x30000032ff007230 */ /* 0x000fe20000004100 */
[----:B------:R-:W-:Y:S01]  /*df40*/  FFMA.FTZ R39, R13, R4, R8 ;  /* 0x000000040d277223 */ /* 0x000fe20000010008 */
[----:B------:R-:W-:Y:S01]  /*df50*/  HADD2.F32 R8, -RZ, R54.H1_H1 ;  /* 0x30000036ff087230 */ /* 0x000fe20000004100 */
[C---:B------:R-:W-:Y:S01]  /*df60*/  FFMA.FTZ R38, R12.reuse, R3, R2 ;  /* 0x000000030c267223 */ /* 0x040fe20000010002 */
        /* <DEDUP_REMOVED lines=11> */
[-C--:B------:R-:W-:Y:S01]  /*e020*/  FFMA.FTZ R34, R8, R10.reuse, R5 ;  /* 0x0000000a08227223 */ /* 0x080fe20000010005 */
        /* <DEDUP_REMOVED lines=8> */
[-C--:B------:R-:W-:Y:S01]  /*e0b0*/  FFMA.FTZ R29, R5, R14.reuse, R4 ;  /* 0x0000000e051d7223 */ /* 0x080fe20000010004 */
[--C-:B------:R-:W-:Y:S01]  /*e0c0*/  HADD2.F32 R4, -RZ, R56.reuse.H1_H1 ;  /* 0x30000038ff047230 */ /* 0x100fe20000004100 */
[----:B------:R-:W-:Y:S02]  /*e0d0*/  FMUL.FTZ R10, R2, R19 ;  /* 0x00000013020a7220 */ /* 0x000fe40000410000 */
[----:B------:R-:W-:Y:S01]  /*e0e0*/  FMUL.FTZ R27, R3, R14 ;  /* 0x0000000e031b7220 */ /* 0x000fe20000410000 */
[----:B------:R-:W-:Y:S01]  /*e0f0*/  HADD2.F32 R3, -RZ, R56.H0_H0 ;  /* 0x20000038ff037230 */ /* 0x000fe20000004100 */
[----:B------:R-:W-:Y:S02]  /*e100*/  FMUL.FTZ R9, R0, R18 ;  /* 0x0000001200097220 */ /* 0x000fe40000410000 */
[----:B------:R-:W-:-:S02]  /*e110*/  FFMA.FTZ R31, R4, R16, R10 ;  /* 0x00000010041f7223 */ /* 0x000fc4000001000a */
[----:B------:R-:W-:Y:S02]  /*e120*/  FMUL.FTZ R25, R2, R16 ;  /* 0x0000001002197220 */ /* 0x000fe40000410000 */
[-C--:B------:R-:W-:Y:S02]  /*e130*/  FMUL.FTZ R10, R0, R15.reuse ;  /* 0x0000000f000a7220 */ /* 0x080fe40000410000 */
        /* <DEDUP_REMOVED lines=18> */
.L_x_294:
[----:B------:R-:W-:Y:S05]  /*e260*/  BSYNC B0 ;  /* 0x0000000000007941 */ /* 0x000fea0003800000 */
.L_x_293:
[----:B------:R-:W-:-:S04]  /*e270*/  IADD3 R0, R104, 0x20, RZ ;  /* 0x0000002068007810 */ /* 0x000fc80007ffe0ff */
        /* <DEDUP_REMOVED lines=40> */
[--C-:B------:R-:W-:Y:S01]  /*e500*/  HADD2.F32 R0, -RZ, R59.reuse.H0_H0 ;  /* 0x2000003bff007230 */ /* 0x100fe20000004100 */
[----:B------:R-:W-:Y:S01]  /*e510*/  FFMA.FTZ R39, R13, R4, R8 ;  /* 0x000000040d277223 */ /* 0x000fe20000010008 */
[----:B------:R-:W-:Y:S01]  /*e520*/  HADD2.F32 R8, -RZ, R62.H1_H1 ;  /* 0x3000003eff087230 */ /* 0x000fe20000004100 */
[C---:B------:R-:W-:Y:S01]  /*e530*/  FFMA.FTZ R38, R12.reuse, R3, R2 ;  /* 0x000000030c267223 */ /* 0x040fe20000010002 */
        /* <DEDUP_REMOVED lines=47> */
.L_x_272:
[----:B------:R-:W-:Y:S05]  /*e830*/  BSYNC B2 ;  /* 0x0000000000027941 */ /* 0x000fea0003800000 */
.L_x_256:
[----:B--2---:R-:W-:Y:S01]  /*e840*/  IMAD R0, R66, c[0x0][0x208], RZ ;  /* 0x0000820042007a24 */ /* 0x004fe200078e02ff */
[----:B------:R-:W-:-:S04]  /*e850*/  DEPBAR.LE SB0, 0x0 ;  /* 0x000080000000791a */ /* 0x000fc80000000000 */
[----:B------:R-:W-:Y:S01]  /*e860*/  IMAD.WIDE.U32 R2, R210, c[0x0][0x208], RZ ;  /* 0x00008200d2027a25 */ /* 0x000fe200078e00ff */
[----:B------:R-:W-:Y:S01]  /*e870*/  BAR.SYNC.DEFER_BLOCKING 0x0 ;  /* 0x0000000000007b1d */ /* 0x000fe20000010000 */
[----:B------:R-:W-:Y:S02]  /*e880*/  ISETP.GE.AND P6, PT, R228, c[0x0][0x1d4], PT ;  /* 0x00007500e4007a0c */ /* 0x000fe40003fc6270 */
[----:B------:R-:W-:Y:S01]  /*e890*/  IMAD R0, R210, c[0x0][0x20c], R0 ;  /* 0x00008300d2007a24 */ /* 0x000fe200078e0200 */
[----:B------:R-:W-:Y:S01]  /*e8a0*/  ISETP.GE.AND P2, PT, R235, c[0x0][0x1d4], PT ;  /* 0x00007500eb007a0c */ /* 0x000fe20003f46270 */
[----:B-1----:R-:W-:Y:S01]  /*e8b0*/  IMAD.WIDE.U32 R8, R65, c[0x0][0x210], RZ ;  /* 0x0000840041087a25 */ /* 0x002fe200078e00ff */
[----:B------:R-:W1:Y:S01]  /*e8c0*/  S2R R27, SR_TID.X ;  /* 0x00000000001b7919 */ /* 0x000e620000002100 */
[----:B------:R-:W-:Y:S02]  /*e8d0*/  BSSY B0, `(.L_x_295) ;  /* 0x000003e000007945 */ /* 0x000fe40003800000 */
[----:B------:R-:W-:Y:S01]  /*e8e0*/  IMAD.IADD R3, R3, 0x1, R0 ;  /* 0x0000000103037824 */ /* 0x000fe200078e0200 */
[----:B------:R-:W-:Y:S01]  /*e8f0*/  STL.64 [R1+0x18], R8 ;  /* 0x0000180801007387 */ /* 0x000fe20000100a00 */
[----:B------:R-:W-:-:S02]  /*e900*/  IMAD R0, R67, c[0x0][0x218], RZ ;  /* 0x0000860043007a24 */ /* 0x000fc400078e02ff */
[----:B------:R-:W-:-:S04]  /*e910*/  IMAD.WIDE.U32 R2, R208, c[0x0][0x218], R2 ;  /* 0x00008600d0027a25 */ /* 0x000fc800078e0002 */
[----:B------:R-:W-:Y:S01]  /*e920*/  IMAD R4, R208, c[0x0][0x21c], R0 ;  /* 0x00008700d0047a24 */ /* 0x000fe200078e0200 */
[----:B------:R-:W-:Y:S01]  /*e930*/  IADD3 R0, P0, R2, R8, RZ ;  /* 0x0000000802007210 */ /* 0x000fe20007f1e0ff */
[----:B------:R-:W-:Y:S02]  /*e940*/  IMAD R5, R65, c[0x0][0x214], R9 ;  /* 0x0000850041057a24 */ /* 0x000fe400078e0209 */
[----:B------:R-:W-:-:S03]  /*e950*/  IMAD.SHL.U32 R207, R250, 0x2, RZ ;  /* 0x00000002facf7824 */ /* 0x000fc600078e00ff */
[----:B------:R-:W-:Y:S01]  /*e960*/  IADD3.X R2, R5, R3, R4, P0, !PT ;  /* 0x0000000305027210 */ /* 0x000fe200007fe404 */
[----:B------:R-:W-:Y:S01]  /*e970*/  STL [R1+0x28], R5 ;  /* 0x0000280501007387 */ /* 0x000fe20000100800 */
[----:B------:R-:W-:-:S03]  /*e980*/  LEA R26, P0, R0, c[0x0][0x1f8], 0x1 ;  /* 0x00007e00001a7a11 */ /* 0x000fc600078008ff */
[----:B------:R-:W-:Y:S01]  /*e990*/  LDSM.16.M88.4 R16, [R196] ;  /* 0x00000000c410783b */ /* 0x000fe20000000200 */
[----:B------:R-:W-:Y:S01]  /*e9a0*/  LEA.HI.X R6, R0, c[0x0][0x1fc], R2, 0x1, P0 ;  /* 0x00007f0000067a11 */ /* 0x000fe200000f0c02 */
[----:B------:R-:W-:Y:S02]  /*e9b0*/  IMAD.IADD R0, R138, 0x1, -R249 ;  /* 0x000000018a007824 */ /* 0x000fe400078e0af9 */
[----:B------:R-:W2:Y:S03]  /*e9c0*/  SHFL.IDX PT, R2, R26, RZ, 0x1c1f ;  /* 0x001c1fff1a027589 */ /* 0x000ea600000e0000 */
[----:B------:R-:W-:Y:S01]  /*e9d0*/  ISETP.LT.OR P1, PT, R0, 0x1, P6 ;  /* 0x000000010000780c */ /* 0x000fe20003721670 */
[----:B------:R-:W4:Y:S04]  /*e9e0*/  SHFL.IDX PT, R3, R6, RZ, 0x1c1f ;  /* 0x001c1fff06037589 */ /* 0x000f2800000e0000 */
[----:B------:R3:W1:Y:S04]  /*e9f0*/  LDSM.16.M88.4 R12, [R196+0x1000] ;  /* 0x00100000c40c783b */ /* 0x0006680000000200 */
[----:B------:R3:W1:Y:S04]  /*ea00*/  LDSM.16.M88.4 R36, [R169] ;  /* 0x00000000a924783b */ /* 0x0006680000000200 */
[----:B------:R3:W1:Y:S04]  /*ea10*/  LDSM.16.M88.4 R32, [R169+0x400] ;  /* 0x00040000a920783b */ /* 0x0006680000000200 */
[----:B------:R3:W1:Y:S01]  /*ea20*/  LDSM.16.M88.4 R28, [R169+0x800] ;  /* 0x00080000a91c783b */ /* 0x0006620000000200 */
[----:B--2---:R-:W-:-:S03]  /*ea30*/  LEA R24, P0, R228, R2, 0x1 ;  /* 0x00000002e4187211 */ /* 0x004fc600078008ff */
[----:B------:R3:W2:Y:S01]  /*ea40*/  LDSM.16.M88.4 R20, [R197] ;  /* 0x00000000c514783b */ /* 0x0006a20000000200 */
[----:B----4-:R-:W-:-:S03]  /*ea50*/  LEA.HI.X R25, R228, R3, R229, 0x1, P0 ;  /* 0x00000003e4197211 */ /* 0x010fc600000f0ce5 */
[----:B------:R3:W4:Y:S01]  /*ea60*/  LDSM.16.M88.4 R8, [R197+0x1000] ;  /* 0x00100000c508783b */ /* 0x0007220000000200 */
[----:B------:R-:W-:-:S03]  /*ea70*/  LEA R4, P0, R235, R2, 0x1 ;  /* 0x00000002eb047211 */ /* 0x000fc600078008ff */
[----:B------:R3:W2:Y:S01]  /*ea80*/  LDSM.16.M88.4 R44, [R198] ;  /* 0x00000000c62c783b */ /* 0x0006a20000000200 */
[----:B------:R-:W-:Y:S02]  /*ea90*/  LEA.HI.X R5, R235, R3, R252, 0x1, P0 ;  /* 0x00000003eb057211 */ /* 0x000fe400000f0cfc */
[----:B------:R-:W-:Y:S01]  /*eaa0*/  ISETP.LT.OR P0, PT, R0, 0x1, P2 ;  /* 0x000000010000780c */ /* 0x000fe20001701670 */
[----:B------:R3:W2:Y:S04]  /*eab0*/  LDSM.16.M88.4 R52, [R206] ;  /* 0x00000000ce34783b */ /* 0x0006a80000000200 */
[----:B-----5:R3:W2:Y:S04]  /*eac0*/  LDSM.16.M88.4 R68, [R205] ;  /* 0x00000000cd44783b */ /* 0x0206a80000000200 */
[----:B------:R-:W-:Y:S01]  /*ead0*/  @!PT LDS RZ, [RZ] ;  /* 0x00000000fffff984 */ /* 0x000fe20000000800 */
[----:B------:R-:W-:Y:S01]  /*eae0*/  @!PT LDS RZ, [RZ] ;  /* 0x00000000fffff984 */ /* 0x000fe20000000800 */
[----:B------:R-:W-:Y:S01]  /*eaf0*/  @!PT LDS RZ, [RZ] ;  /* 0x00000000fffff984 */ /* 0x000fe20000000800 */
[----:B------:R3:W-:Y:S01]  /*eb00*/  LDGSTS.E.BYPASS.LTC128B.128 [R207+0x1880], [R24.64], !P1 ;  /* 0x0188000018cf7fae */ /* 0x0007e2000c901d48 */
[----:B------:R-:W-:-:S03]  /*eb10*/  ISETP.GE.AND P1, PT, R227, c[0x0][0x1d4], PT ;  /* 0x00007500e3007a0c */ /* 0x000fc60003f26270 */
[----:B------:R3:W-:Y:S01]  /*eb20*/  LDGSTS.E.BYPASS.LTC128B.128 [R207+0x2480], [R4.64], !P0 ;  /* 0x0248000004cf7fae */ /* 0x0007e2000c101d48 */
[----:B------:R-:W-:-:S04]  /*eb30*/  LEA R2, P0, R227, R2, 0x1 ;  /* 0x00000002e3027211 */ /* 0x000fc800078008ff */
[----:B------:R-:W-:Y:S02]  /*eb40*/  LEA.HI.X R3, R227, R3, R251, 0x1, P0 ;  /* 0x00000003e3037211 */ /* 0x000fe400000f0cfb */
[----:B------:R-:W-:-:S13]  /*eb50*/  ISETP.LT.OR P0, PT, R0, 0x1, P1 ;  /* 0x000000010000780c */ /* 0x000fda0000f01670 */
[----:B------:R3:W-:Y:S01]  /*eb60*/  LDGSTS.E.BYPASS.LTC128B.128 [R207+0x3080], [R2.64], !P0 ;  /* 0x0308000002cf7fae */ /* 0x0007e2000c101d48 */
[----:B-1----:R-:W-:-:S13]  /*eb70*/  ISETP.GT.AND P0, PT, R27, 0x3f, PT ;  /* 0x0000003f1b00780c */ /* 0x002fda0003f04270 */
[----:B------:R-:W-:Y:S05]  /*eb80*/  @P0 BRA `(.L_x_296) ;  /* 0x0000012000000947 */ /* 0x000fea0003800000 */
[----:B--2-4-:R-:W-:Y:S05]  /*eb90*/  BRA.DIV ~URZ, `(.L_x_297) ;  /* 0x0000a7127f007947 */ /* 0x014fea000b800000 */
[----:B---3--:R1:W2:Y:S04]  /*eba0*/  SHFL.IDX PT, R4, R6, 0x1, 0x1c1f ;  /* 0x003c1f0006047f89 */ /* 0x0082a800000e0000 */
[----:B------:R1:W3:Y:S02]  /*ebb0*/  SHFL.IDX PT, R2, R26, 0x1, 0x1c1f ;  /* 0x003c1f001a027f89 */ /* 0x0002e400000e0000 */
.L_x_396:
[----:B---3--:R-:W-:Y:S02]  /*ebc0*/  LEA R24, P0, R228, R2, 0x1 ;  /* 0x00000002e4187211 */ /* 0x008fe400078008ff */
[----:B------:R-:W-:Y:S02]  /*ebd0*/  ISETP.LT.OR P2, PT, R0, 0x21, P2 ;  /* 0x000000210000780c */ /* 0x000fe40001741670 */
[----:B--2---:R-:W-:Y:S02]  /*ebe0*/  LEA.HI.X R25, R228, R4, R229, 0x1, P0 ;  /* 0x00000004e4197211 */ /* 0x004fe400000f0ce5 */
[----:B------:R-:W-:-:S02]  /*ebf0*/  ISETP.LT.OR P0, PT, R0, 0x21, P6 ;  /* 0x000000210000780c */ /* 0x000fc40003701670 */
[----:B------:R-:W-:-:S11]  /*ec00*/  ISETP.LT.OR P1, PT, R0, 0x21, P1 ;  /* 0x000000210000780c */ /* 0x000fd60000f21670 */
        /* <DEDUP_REMOVED lines=10> */
.L_x_296:
[----:B--2-4-:R-:W-:Y:S05]  /*ecb0*/  BSYNC B0 ;  /* 0x0000000000007941 */ /* 0x014fea0003800000 */
.L_x_295:
[----:B------:R-:W2:Y:S04]  /*ecc0*/  LDL R0, [R1] ;  /* 0x0000000001007983 */ /* 0x000ea80000100800 */
[----:B------:R-:W0:Y:S01]  /*ecd0*/  LDGDEPBAR ;  /* 0x00000000000079af */ /* 0x000e220000000000 */
[----:B------:R-:W-:Y:S01]  /*ece0*/  WARPSYNC 0xffffffff ;  /* 0xffffffff00007948 */ /* 0x000fe20003800000 */
[C---:B------:R-:W-:Y:S01]  /*ecf0*/  HMMA.16816.F32 R60, R12.reuse, R36, RZ ;  /* 0x000000240c3c723c */ /* 0x040fe200000018ff */
[----:B------:R-:W-:Y:S07]  /*ed00*/  BSSY B1, `(.L_x_298) ;  /* 0x00000b0000017945 */ /* 0x000fee0003800000 */
[C---:B------:R-:W-:Y:S08]  /*ed10*/  HMMA.16816.F32 R48, R12.reuse, R32, RZ ;  /* 0x000000200c30723c */ /* 0x040ff000000018ff */
[C---:B-1-3--:R-:W-:Y:S08]  /*ed20*/  HMMA.16816.F32 R24, R12.reuse, R28, RZ ;  /* 0x0000001c0c18723c */ /* 0x04aff000000018ff */
[C---:B------:R-:W-:Y:S08]  /*ed30*/  HMMA.16816.F32 R56, R12.reuse, R38, RZ ;  /* 0x000000260c38723c */ /* 0x040ff000000018ff */
[C---:B------:R-:W-:Y:S08]  /*ed40*/  HMMA.16816.F32 R40, R12.reuse, R34, RZ ;  /* 0x000000220c28723c */ /* 0x040ff000000018ff */
[----:B------:R-:W-:Y:S08]  /*ed50*/  HMMA.16816.F32 R12, R12, R30, RZ ;  /* 0x0000001e0c0c723c */ /* 0x000ff000000018ff */
[C---:B------:R-:W-:Y:S08]  /*ed60*/  HMMA.16816.F32 R64, R16.reuse, R36, RZ ;  /* 0x000000241040723c */ /* 0x040ff000000018ff */
[C---:B------:R-:W-:Y:S01]  /*ed70*/  HMMA.16816.F32 R88, R16.reuse, R38, RZ ;  /* 0x000000261058723c */ /* 0x040fe200000018ff */
[----:B------:R-:W-:Y:S07]  /*ed80*/  LDSM.16.M88.4 R36, [R169+0xc00] ;  /* 0x000c0000a924783b */ /* 0x000fee0000000200 */
[C---:B------:R-:W-:Y:S08]  /*ed90*/  HMMA.16816.F32 R76, R16.reuse, R32, RZ ;  /* 0x00000020104c723c */ /* 0x040ff000000018ff */
[C---:B------:R-:W-:Y:S08]  /*eda0*/  HMMA.16816.F32 R84, R16.reuse, R28, RZ ;  /* 0x0000001c1054723c */ /* 0x040ff000000018ff */
[C---:B------:R-:W-:Y:S01]  /*edb0*/  HMMA.16816.F32 R92, R16.reuse, R34, RZ ;  /* 0x00000022105c723c */ /* 0x040fe200000018ff */
[----:B------:R-:W-:Y:S07]  /*edc0*/  LDSM.16.M88.4 R32, [R169+0x1000] ;  /* 0x00100000a920783b */ /* 0x000fee0000000200 */
[----:B------:R-:W-:Y:S01]  /*edd0*/  HMMA.16816.F32 R28, R16, R30, RZ ;  /* 0x0000001e101c723c */ /* 0x000fe200000018ff */
[----:B------:R-:W-:Y:S07]  /*ede0*/  LDSM.16.M88.4 R16, [R169+0x1400] ;  /* 0x00140000a910783b */ /* 0x000fee0000000200 */
[C---:B------:R-:W-:Y:S01]  /*edf0*/  HMMA.16816.F32 R80, R8.reuse, R70, R12 ;  /* 0x000000460850723c */ /* 0x040fe2000000180c */
[----:B------:R-:W1:Y:S07]  /*ee00*/  LDSM.16.M88.4 R12, [R196+0x2000] ;  /* 0x00200000c40c783b */ /* 0x000e6e0000000200 */
[C---:B------:R-:W-:Y:S01]  /*ee10*/  HMMA.16816.F32 R120, R8.reuse, R44, R60 ;  /* 0x0000002c0878723c */ /* 0x040fe2000000183c */
[----:B------:R-:W-:Y:S07]  /*ee20*/  LDSM.16.M88.4 R60, [R202] ;  /* 0x00000000ca3c783b */ /* 0x000fee0000000200 */
[C---:B------:R-:W-:Y:S08]  /*ee30*/  HMMA.16816.F32 R116, R8.reuse, R52, R48 ;  /* 0x000000340874723c */ /* 0x040ff00000001830 */
[C---:B------:R-:W-:Y:S01]  /*ee40*/  HMMA.16816.F32 R108, R8.reuse, R68, R24 ;  /* 0x00000044086c723c */ /* 0x040fe20000001818 */
[----:B------:R-:W-:Y:S07]  /*ee50*/  LDSM.16.M88.4 R24, [R197+0x3000] ;  /* 0x00300000c518783b */ /* 0x000fee0000000200 */
[C---:B------:R-:W-:Y:S01]  /*ee60*/  HMMA.16816.F32 R100, R8.reuse, R46, R56 ;  /* 0x0000002e0864723c */ /* 0x040fe20000001838 */
[----:B------:R-:W-:Y:S07]  /*ee70*/  LDSM.16.M88.4 R56, [R204] ;  /* 0x00000000cc38783b */ /* 0x000fee0000000200 */
[----:B------:R-:W-:Y:S01]  /*ee80*/  HMMA.16816.F32 R96, R8, R54, R40 ;  /* 0x000000360860723c */ /* 0x000fe20000001828 */
[----:B------:R-:W3:Y:S07]  /*ee90*/  LDSM.16.M88.4 R8, [R196+0x3000] ;  /* 0x00300000c408783b */ /* 0x000eee0000000200 */
[C---:B------:R-:W-:Y:S08]  /*eea0*/  HMMA.16816.F32 R72, R20.reuse, R44, R64 ;  /* 0x0000002c1448723c */ /* 0x040ff00000001840 */
[C---:B------:R-:W-:Y:S08]  /*eeb0*/  HMMA.16816.F32 R44, R20.reuse, R46, R88 ;  /* 0x0000002e142c723c */ /* 0x040ff00000001858 */
[C---:B------:R-:W-:Y:S08]  /*eec0*/  HMMA.16816.F32 R48, R20.reuse, R52, R76 ;  /* 0x000000341430723c */ /* 0x040ff0000000184c */
[C---:B------:R-:W-:Y:S08]  /*eed0*/  HMMA.16816.F32 R64, R20.reuse, R68, R84 ;  /* 0x000000441440723c */ /* 0x040ff00000001854 */
[C---:B------:R-:W-:Y:S01]  /*eee0*/  HMMA.16816.F32 R40, R20.reuse, R54, R92 ;  /* 0x000000361428723c */ /* 0x040fe2000000185c */
[----:B------:R-:W4:Y:S07]  /*eef0*/  LDSM.16.M88.4 R52, [R203] ;  /* 0x00000000cb34783b */ /* 0x000f2e0000000200 */
[----:B------:R-:W-:Y:S01]  /*ef00*/  HMMA.16816.F32 R20, R20, R70, R28 ;  /* 0x000000461414723c */ /* 0x000fe2000000181c */
[----:B------:R-:W5:Y:S07]  /*ef10*/  LDSM.16.M88.4 R28, [R197+0x2000] ;  /* 0x00200000c51c783b */ /* 0x000f6e0000000200 */
[-C--:B-1----:R-:W-:Y:S08]  /*ef20*/  HMMA.16816.F32 R76, R12, R36.reuse, R72 ;  /* 0x000000240c4c723c */ /* 0x082ff00000001848 */
[C---:B---3--:R-:W-:Y:S08]  /*ef30*/  HMMA.16816.F32 R68, R8.reuse, R36, R120 ;  /* 0x000000240844723c */ /* 0x048ff00000001878 */
[C---:B------:R-:W-:Y:S08]  /*ef40*/  HMMA.16816.F32 R116, R8.reuse, R32, R116 ;  /* 0x000000200874723c */ /* 0x040ff00000001874 */
[C---:B------:R-:W-:Y:S08]  /*ef50*/  HMMA.16816.F32 R108, R8.reuse, R16, R108 ;  /* 0x00000010086c723c */ /* 0x040ff0000000186c */
[-C--:B------:R-:W-:Y:S08]  /*ef60*/  HMMA.16816.F32 R100, R8, R38.reuse, R100 ;  /* 0x000000260864723c */ /* 0x080ff00000001864 */
[----:B------:R-:W-:Y:S01]  /*ef70*/  HMMA.16816.F32 R72, R12, R38, R44 ;  /* 0x000000260c48723c */ /* 0x000fe2000000182c */
[----:B------:R-:W-:Y:S07]  /*ef80*/  LDSM.16.M88.4 R44, [R169+0x1c00] ;  /* 0x001c0000a92c783b */ /* 0x000fee0000000200 */
[C---:B------:R-:W-:Y:S08]  /*ef90*/  HMMA.16816.F32 R96, R8.reuse, R34, R96 ;  /* 0x000000220860723c */ /* 0x040ff00000001860 */
[----:B------:R-:W-:Y:S08]  /*efa0*/  HMMA.16816.F32 R80, R8, R18, R80 ;  /* 0x000000120850723c */ /* 0x000ff00000001850 */
[C---:B------:R-:W-:Y:S01]  /*efb0*/  HMMA.16816.F32 R36, R12.reuse, R32, R48 ;  /* 0x000000200c24723c */ /* 0x040fe20000001830 */
[----:B------:R-:W-:Y:S07]  /*efc0*/  LDSM.16.M88.4 R48, [R169+0x1800] ;  /* 0x00180000a930783b */ /* 0x000fee0000000200 */
[C---:B------:R-:W-:Y:S01]  /*efd0*/  HMMA.16816.F32 R32, R12.reuse, R34, R40 ;  /* 0x000000220c20723c */ /* 0x040fe20000001828 */
[----:B------:R-:W-:Y:S07]  /*efe0*/  LDSM.16.M88.4 R40, [R169+0x2000] ;  /* 0x00200000a928783b */ /* 0x000fee0000000200 */
[C---:B------:R-:W-:Y:S08]  /*eff0*/  HMMA.16816.F32 R8, R12.reuse, R16, R64 ;  /* 0x000000100c08723c */ /* 0x040ff00000001840 */
[----:B------:R-:W-:Y:S01]  /*f000*/  HMMA.16816.F32 R12, R12, R18, R20 ;  /* 0x000000120c0c723c */ /* 0x000fe20000001814 */
[----:B------:R-:W1:Y:S04]  /*f010*/  LDSM.16.M88.4 R16, [R196+0x5000] ;  /* 0x00500000c410783b */ /* 0x000e680000000200 */
[----:B------:R-:W3:Y:S03]  /*f020*/  LDSM.16.M88.4 R20, [R196+0x4000] ;  /* 0x00400000c414783b */ /* 0x000ee60000000200 */
[----:B------:R-:W-:Y:S01]  /*f030*/  HMMA.16816.F32 R68, R24, R56, R68 ;  /* 0x000000381844723c */ /* 0x000fe20000001844 */
[----:B--2---:R-:W-:-:S07]  /*f040*/  ISETP.GT.AND P0, PT, R128, R0, PT ;  /* 0x000000008000720c */ /* 0x004fce0003f04270 */
[C---:B------:R-:W-:Y:S08]  /*f050*/  HMMA.16816.F32 R64, R24.reuse, R58, R100 ;  /* 0x0000003a1840723c */ /* 0x040ff00000001864 */
[C---:B----4-:R-:W-:Y:S08]  /*f060*/  HMMA.16816.F32 R120, R24.reuse, R52, R116 ;  /* 0x000000341878723c */ /* 0x050ff00000001874 */
[C---:B------:R-:W-:Y:S08]  /*f070*/  HMMA.16816.F32 R124, R24.reuse, R60, R108 ;  /* 0x0000003c187c723c */ /* 0x040ff0000000186c */
[C---:B------:R-:W-:Y:S08]  /*f080*/  HMMA.16816.F32 R116, R24.reuse, R54, R96 ;  /* 0x000000361874723c */ /* 0x040ff00000001860 */
[----:B------:R-:W-:Y:S01]  /*f090*/  HMMA.16816.F32 R108, R24, R62, R80 ;  /* 0x0000003e186c723c */ /* 0x000fe20000001850 */
[----:B------:R-:W-:Y:S07]  /*f0a0*/  LDSM.16.M88.4 R24, [R199] ;  /* 0x00000000c718783b */ /* 0x000fee0000000200 */
[C---:B-----5:R-:W-:Y:S08]  /*f0b0*/  HMMA.16816.F32 R100, R28.reuse, R56, R76 ;  /* 0x000000381c64723c */ /* 0x060ff0000000184c */
[C---:B------:R-:W-:Y:S01]  /*f0c0*/  HMMA.16816.F32 R92, R28.reuse, R52, R36 ;  /* 0x000000341c5c723c */ /* 0x040fe20000001824 */
[----:B------:R-:W-:Y:S07]  /*f0d0*/  LDSM.16.M88.4 R36, [R201] ;  /* 0x00000000c924783b */ /* 0x000fee0000000200 */
[C---:B------:R-:W-:Y:S08]  /*f0e0*/  HMMA.16816.F32 R96, R28.reuse, R58, R72 ;  /* 0x0000003a1c60723c */ /* 0x040ff00000001848 */
[C---:B------:R-:W-:Y:S01]  /*f0f0*/  HMMA.16816.F32 R88, R28.reuse, R54, R32 ;  /* 0x000000361c58723c */ /* 0x040fe20000001820 */
[----:B------:R-:W-:Y:S07]  /*f100*/  LDSM.16.M88.4 R32, [R200] ;  /* 0x00000000c820783b */ /* 0x000fee0000000200 */
[C---:B------:R-:W-:Y:S01]  /*f110*/  HMMA.16816.F32 R84, R28.reuse, R60, R8 ;  /* 0x0000003c1c54723c */ /* 0x040fe20000001808 */
[----:B------:R-:W2:Y:S07]  /*f120*/  LDSM.16.M88.4 R8, [R197+0x5000] ;  /* 0x00500000c508783b */ /* 0x000eae0000000200 */
        /* <DEDUP_REMOVED lines=15> */
[C---:B--2---:R-:W-:Y:S08]  /*f220*/  HMMA.16816.F32 R84, R8.reuse, R24, R60 ;  /* 0x000000180854723c */ /* 0x044ff0000000183c */
[----:B------:R-:W-:Y:S08]  /*f230*/  HMMA.16816.F32 R80, R8, R26, R56 ;  /* 0x0000001a0850723c */ /* 0x000ff00000001838 */
[----:B----4-:R-:W-:Y:S08]  /*f240*/  HMMA.16816.F32 R60, R12, R34, R44 ;  /* 0x000000220c3c723c */ /* 0x010ff0000000182c */
[C---:B------:R-:W-:Y:S08]  /*f250*/  HMMA.16816.F32 R76, R8.reuse, R36, R76 ;  /* 0x00000024084c723c */ /* 0x040ff0000000184c */
[C---:B------:R-:W-:Y:S08]  /*f260*/  HMMA.16816.F32 R72, R8.reuse, R38, R72 ;  /* 0x000000260848723c */ /* 0x040ff00000001848 */
[C---:B------:R-:W-:Y:S08]  /*f270*/  HMMA.16816.F32 R68, R8.reuse, R32, R68 ;  /* 0x000000200844723c */ /* 0x040ff00000001844 */
[----:B------:R-:W-:Y:S08]  /*f280*/  HMMA.16816.F32 R64, R8, R34, R64 ;  /* 0x000000220840723c */ /* 0x000ff00000001840 */
        /* <DEDUP_REMOVED lines=8> */
[----:B------:R-:W2:Y:S04]  /*f310*/  LDL R3, [R1+0x48] ;  /* 0x0000480001037983 */ /* 0x000ea80000100800 */
[----:B------:R-:W3:Y:S04]  /*f320*/  LDL.64 R132, [R1+0x38] ;  /* 0x0000380001847983 */ /* 0x000ee80000100a00 */
[----:B------:R-:W4:Y:S04]  /*f330*/  LDL R4, [R1+0x44] ;  /* 0x0000440001047983 */ /* 0x000f280000100800 */
[----:B------:R-:W1:Y:S04]  /*f340*/  S2R R0, SR_TID.X ;  /* 0x0000000000007919 */ /* 0x000e680000002100 */
[----:B------:R-:W5:Y:S04]  /*f350*/  LDL.64 R130, [R1+0x30] ;  /* 0x0000300001827983 */ /* 0x000f680000100a00 */
[----:B------:R-:W4:Y:S01]  /*f360*/  LDL R8, [R1+0x40] ;  /* 0x0000400001087983 */ /* 0x000f220000100800 */
[----:B-1----:R-:W-:-:S04]  /*f370*/  SHF.R.S32.HI R2, RZ, 0x1f, R0 ;  /* 0x0000001fff027819 */ /* 0x002fc80000011400 */
[----:B------:R-:W-:-:S04]  /*f380*/  LEA.HI R2, R2, R0, RZ, 0x2 ;  /* 0x0000000002027211 */ /* 0x000fc800078f10ff */
[----:B------:R-:W-:-:S05]  /*f390*/  LOP3.LUT R2, R2, 0xfffffffc, RZ, 0xc0, !PT ;  /* 0xfffffffc02027812 */ /* 0x000fca00078ec0ff */
[----:B------:R-:W-:Y:S02]  /*f3a0*/  IMAD.IADD R2, R0, 0x1, -R2 ;  /* 0x0000000100027824 */ /* 0x000fe400078e0a02 */
[----:B------:R-:W-:Y:S02]  /*f3b0*/  IMAD.MOV.U32 R0, RZ, RZ, 0x1 ;  /* 0x00000001ff007424 */ /* 0x000fe400078e00ff */
[----:B------:R-:W-:-:S03]  /*f3c0*/  IMAD R2, R2, 0x20, R249 ;  /* 0x0000002002027824 */ /* 0x000fc600078e02f9 */
[----:B------:R-:W-:Y:S01]  /*f3d0*/  ISETP.NE.AND P0, PT, R0, c[0x0][0x2b8], PT ;  /* 0x0000ae0000007a0c */ /* 0x000fe20003f05270 */
[----:B------:R-:W-:Y:S01]  /*f3e0*/  IMAD.MOV.U32 R208, RZ, RZ, RZ ;  /* 0x000000ffffd07224 */ /* 0x000fe200078e00ff */
[----:B--2---:R-:W-:-:S04]  /*f3f0*/  IADD3 R2, R2, R107, R3 ;  /* 0x0000006b02027210 */ /* 0x004fc80007ffe003 */
[----:B------:R-:W-:-:S07]  /*f400*/  IADD3 R2, R2, -0x30, RZ ;  /* 0xffffffd002027810 */ /* 0x000fce0007ffe0ff */
[----:B------:R-:W-:-:S04]  /*f410*/  @P0 IMAD.HI.U32 R3, R2, c[0x0][0x2bc], RZ ;  /* 0x0000af0002030a27 */ /* 0x000fc800078e00ff */
[----:B------:R-:W-:Y:S01]  /*f420*/  IMAD.MOV.U32 R0, RZ, RZ, R2 ;  /* 0x000000ffff007224 */ /* 0x000fe200078e0002 */
[----:B------:R-:W-:-:S04]  /*f430*/  @P0 SHF.R.U32.HI R0, RZ, c[0x0][0x2c0], R3 ;  /* 0x0000b000ff000a19 */ /* 0x000fc80000011603 */
[----:B---3--:R-:W-:-:S04]  /*f440*/  @!P3 IADD3 R3, P0, R0, R132, RZ ;  /* 0x000000840003b210 */ /* 0x008fc80007f1e0ff */
[----:B----4-:R-:W-:Y:S02]  /*f450*/  @!P3 LEA.HI.X.SX32 R5, R0, R4, 0x1, P0 ;  /* 0x000000040005b211 */ /* 0x010fe400000f0eff */
[----:B------:R-:W-:-:S04]  /*f460*/  @!P3 LEA R4, P0, R3, c[0x0][0x2a0], 0x2 ;  /* 0x0000a8000304ba11 */ /* 0x000fc800078010ff */
[----:B------:R-:W-:-:S05]  /*f470*/  @!P3 LEA.HI.X R5, R3, c[0x0][0x2a4], R5, 0x2, P0 ;  /* 0x0000a9000305ba11 */ /* 0x000fca00000f1405 */
[----:B------:R-:W2:Y:S01]  /*f480*/  @!P3 LDG.E R208, [R4.64] ;  /* 0x0000000804d0b981 */ /* 0x000ea2000c1e1900 */
[----:B------:R-:W-:-:S04]  /*f490*/  IMAD.MOV R0, RZ, RZ, -R0 ;  /* 0x000000ffff007224 */ /* 0x000fc800078e0a00 */
[----:B------:R-:W-:-:S05]  /*f4a0*/  IMAD R210, R0, c[0x0][0x2b8], R2 ;  /* 0x0000ae0000d27a24 */ /* 0x000fca00078e0202 */
[----:B------:R-:W-:Y:S01]  /*f4b0*/  SHF.R.S32.HI R0, RZ, 0x1f, R210 ;  /* 0x0000001fff007819 */ /* 0x000fe200000114d2 */
[----:B------:R-:W-:-:S04]  /*f4c0*/  IMAD.WIDE.U32 R2, R210, c[0x0][0x1e0], RZ ;  /* 0x00007800d2027a25 */ /* 0x000fc800078e00ff */
[----:B------:R-:W-:-:S04]  /*f4d0*/  IMAD R0, R0, c[0x0][0x1e0], RZ ;  /* 0x0000780000007a24 */ /* 0x000fc800078e02ff */
[----:B------:R-:W-:-:S04]  /*f4e0*/  IMAD R0, R210, c[0x0][0x1e4], R0 ;  /* 0x00007900d2007a24 */ /* 0x000fc800078e0200 */
[----:B------:R-:W-:Y:S01]  /*f4f0*/  IMAD.IADD R3, R3, 0x1, R0 ;  /* 0x0000000103037824 */ /* 0x000fe200078e0200 */
[----:B------:R-:W-:-:S04]  /*f500*/  IADD3 R12, -R249, 0x30, RZ ;  /* 0x00000030f90c7810 */ /* 0x000fc80007ffe1ff */
[----:B------:R-:W-:Y:S02]  /*f510*/  ISETP.GE.AND P0, PT, R12, 0x1, PT ;  /* 0x000000010c00780c */ /* 0x000fe40003f06270 */
[----:B--2---:R-:W-:Y:S01]  /*f520*/  SHF.R.S32.HI R0, RZ, 0x1f, R208 ;  /* 0x0000001fff007819 */ /* 0x004fe200000114d0 */
[----:B------:R-:W-:-:S04]  /*f530*/  IMAD.WIDE.U32 R2, R208, c[0x0][0x1f0], R2 ;  /* 0x00007c00d0027a25 */ /* 0x000fc800078e0002 */
[----:B------:R-:W-:Y:S01]  /*f540*/  IMAD R4, R0, c[0x0][0x1f0], RZ ;  /* 0x00007c0000047a24 */ /* 0x000fe200078e02ff */
[----:B-----5:R-:W-:-:S03]  /*f550*/  IADD3 R0, P2, R130, R2, RZ ;  /* 0x0000000282007210 */ /* 0x020fc60007f5e0ff */
[----:B------:R-:W-:Y:S01]  /*f560*/  IMAD R2, R208, c[0x0][0x1f4], R4 ;  /* 0x00007d00d0027a24 */ /* 0x000fe200078e0204 */
[----:B------:R-:W-:-:S04]  /*f570*/  LEA R6, P1, R0, c[0x0][0x1c8], 0x1 ;  /* 0x0000720000067a11 */ /* 0x000fc800078208ff */
[----:B------:R-:W-:-:S04]  /*f580*/  IADD3.X R2, R8, R3, R2, P2, !PT ;  /* 0x0000000308027210 */ /* 0x000fc800017fe402 */
[----:B------:R-:W-:Y:S01]  /*f590*/  LEA.HI.X R5, R0, c[0x0][0x1cc], R2, 0x1, P1 ;  /* 0x0000730000057a11 */ /* 0x000fe200008f0c02 */
[----:B------:R-:W-:Y:S05]  /*f5a0*/  BRA.DIV ~URZ, `(.L_x_300) ;  /* 0x00009dd27f007947 */ /* 0x000fea000b800000 */
[----:B------:R1:W2:Y:S02]  /*f5b0*/  SHFL.IDX PT, R4, R5, RZ, 0x1c1f ;  /* 0x001c1fff05047589 */ /* 0x0002a400000e0000 */
.L_x_397:
[----:B------:R-:W-:Y:S05]  /*f5c0*/  BRA.DIV ~URZ, `(.L_x_301) ;  /* 0x00009e227f007947 */ /* 0x000fea000b800000 */
[----:B------:R3:W4:Y:S02]  /*f5d0*/  SHFL.IDX PT, R0, R6, RZ, 0x1c1f ;  /* 0x001c1fff06007589 */ /* 0x00072400000e0000 */
.L_x_398:
[----:B------:R-:W-:Y:S01]  /*f5e0*/  BSSY B0, `(.L_x_302) ;  /* 0x000000f000007945 */ /* 0x000fe20003800000 */
[----:B------:R-:W-:Y:S05]  /*f5f0*/  @!P0 BRA `(.L_x_303) ;  /* 0x000000d000008947 */ /* 0x000fea0003800000 */
[----:B------:R-:W-:Y:S02]  /*f600*/  ISETP.NE.AND P6, PT, R106, RZ, PT ;  /* 0x000000ff6a00720c */ /* 0x000fe40003fc5270 */
[CC--:B----4-:R-:W-:Y:S02]  /*f610*/  LEA R10, P2, R228.reuse, R0.reuse, 0x1 ;  /* 0x00000000e40a7211 */ /* 0x0d0fe400078408ff */
[-C--:B------:R-:W-:Y:S02]  /*f620*/  LEA R8, P1, R235, R0.reuse, 0x1 ;  /* 0x00000000eb087211 */ /* 0x080fe400078208ff */
[----:B------:R-:W-:Y:S02]  /*f630*/  LEA R2, P0, R227, R0, 0x1 ;  /* 0x00000000e3027211 */ /* 0x000fe400078008ff */
[----:B--2---:R-:W-:-:S02]  /*f640*/  LEA.HI.X R11, R228, R4, R229, 0x1, P2 ;  /* 0x00000004e40b7211 */ /* 0x004fc400010f0ce5 */
        /* <DEDUP_REMOVED lines=8> */
.L_x_303:
[----:B------:R-:W-:Y:S05]  /*f6d0*/  BSYNC B0 ;  /* 0x0000000000007941 */ /* 0x000fea0003800000 */
.L_x_302:
[----:B------:R-:W-:Y:S01]  /*f6e0*/  ISETP.GE.AND P0, PT, R12, 0x21, PT ;  /* 0x000000210c00780c */ /* 0x000fe20003f06270 */
[----:B------:R-:W-:Y:S06]  /*f6f0*/  BRA.DIV ~URZ, `(.L_x_304) ;  /* 0x00009d627f007947 */ /* 0x000fec000b800000 */
[----:B--2---:R2:W1:Y:S04]  /*f700*/  SHFL.IDX PT, R4, R5, 0x1, 0x1c1f ;  /* 0x003c1f0005047f89 */ /* 0x00446800000e0000 */
[----:B----4-:R2:W4:Y:S02]  /*f710*/  SHFL.IDX PT, R0, R6, 0x1, 0x1c1f ;  /* 0x003c1f0006007f89 */ /* 0x01052400000e0000 */
.L_x_399:
[----:B------:R-:W-:Y:S05]  /*f720*/  @!P0 BRA `(.L_x_299) ;  /* 0x000000d000008947 */ /* 0x000fea0003800000 */
[----:B------:R-:W-:Y:S02]  /*f730*/  ISETP.NE.AND P6, PT, R106, RZ, PT ;  /* 0x000000ff6a00720c */ /* 0x000fe40003fc5270 */
[----:B----4-:R-:W-:-:S02]  /*f740*/  LEA R10, P2, R228, R0, 0x1 ;  /* 0x00000000e40a7211 */ /* 0x010fc400078408ff */
[-C--:B------:R-:W-:Y:S02]  /*f750*/  LEA R8, P1, R235, R0.reuse, 0x1 ;  /* 0x00000000eb087211 */ /* 0x080fe400078208ff */
[----:B------:R-:W-:Y:S02]  /*f760*/  LEA R2, P0, R227, R0, 0x1 ;  /* 0x00000000e3027211 */ /* 0x000fe400078008ff */
        /* <DEDUP_REMOVED lines=9> */
.L_x_299:
[----:B------:R-:W-:Y:S05]  /*f800*/  BSYNC B1 ;  /* 0x0000000000017941 */ /* 0x000fea0003800000 */
.L_x_298:
[----:B----4-:R-:W4:Y:S04]  /*f810*/  LDL R0, [R1+0xa4] ;  /* 0x0000a40001007983 */ /* 0x010f280000100800 */
[----:B------:R-:W0:Y:S01]  /*f820*/  LDGDEPBAR ;  /* 0x00000000000079af */ /* 0x000e220000000000 */
[----:B----4-:R-:W-:-:S05]  /*f830*/  IMAD.IADD R0, R138, 0x1, -R0 ;  /* 0x000000018a007824 */ /* 0x010fca00078e0a00 */
[C---:B------:R-:W-:Y:S02]  /*f840*/  ISETP.GT.AND P1, PT, R0.reuse, RZ, PT ;  /* 0x000000ff0000720c */ /* 0x040fe40003f24270 */
[----:B------:R-:W-:Y:S02]  /*f850*/  ISETP.GT.AND P0, PT, R0, 0x1, PT ;  /* 0x000000010000780c */ /* 0x000fe40003f04270 */
[----:B------:R-:W-:Y:S02]  /*f860*/  FSEL R33, R78, -INF , P1 ;  /* 0xff8000004e217808 */ /* 0x000fe40000800000 */
[----:B------:R-:W-:Y:S02]  /*f870*/  FSEL R24, R76, -INF , P1 ;  /* 0xff8000004c187808 */ /* 0x000fe40000800000 */
[----:B------:R-:W-:Y:S02]  /*f880*/  FSEL R34, R79, -INF , P0 ;  /* 0xff8000004f227808 */ /* 0x000fe40000000000 */
[----:B------:R-:W-:-:S02]  /*f890*/  FSEL R26, R77, -INF , P0 ;  /* 0xff8000004d1a7808 */ /* 0x000fc40000000000 */
[----:B------:R-:W-:Y:S02]  /*f8a0*/  FSEL R17, R54, -INF , P1 ;  /* 0xff80000036117808 */ /* 0x000fe40000800000 */
[----:B-1----:R-:W-:Y:S02]  /*f8b0*/  FSEL R10, R52, -INF , P1 ;  /* 0xff800000340a7808 */ /* 0x002fe40000800000 */
[----:B------:R-:W-:Y:S02]  /*f8c0*/  FSEL R18, R55, -INF , P0 ;  /* 0xff80000037127808 */ /* 0x000fe40000000000 */
[----:B------:R-:W-:Y:S02]  /*f8d0*/  FSEL R11, R53, -INF , P0 ;  /* 0xff800000350b7808 */ /* 0x000fe40000000000 */
        /* <DEDUP_REMOVED lines=91> */
[----:B--2---:R-:W-:-:S02]  /*fe90*/  FMNMX.FTZ R5, R47, R2, !PT ;  /* 0x000000022f057209 */ /* 0x004fc40007810000 */
[----:B---3--:R-:W-:Y:S02]  /*fea0*/  FMNMX.FTZ R6, R73, R3, !PT ;  /* 0x0000000349067209 */ /* 0x008fe40007810000 */
[----:B------:R-:W-:Y:S01]  /*feb0*/  FMNMX.FTZ R8, R85, R8, !PT ;  /* 0x0000000855087209 */ /* 0x000fe20007810000 */
[----:B------:R-:W-:Y:S05]  /*fec0*/  BRA.DIV ~URZ, `(.L_x_305) ;  /* 0x000096627f007947 */ /* 0x000fea000b800000 */
[----:B------:R1:W2:Y:S02]  /*fed0*/  SHFL.BFLY PT, R0, R4, 0x2, 0x1f ;  /* 0x0c401f0004007f89 */ /* 0x0002a400000e0000 */
.L_x_400:
[----:B-12---:R-:W-:Y:S01]  /*fee0*/  FMNMX.FTZ R4, R4, R0, !PT ;  /* 0x0000000004047209 */ /* 0x006fe20007810000 */
[----:B------:R-:W-:Y:S05]  /*fef0*/  BRA.DIV ~URZ, `(.L_x_306) ;  /* 0x000096727f007947 */ /* 0x000fea000b800000 */
[----:B------:R-:W1:Y:S04]  /*ff00*/  SHFL.BFLY PT, R0, R5, 0x2, 0x1f ;  /* 0x0c401f0005007f89 */ /* 0x000e6800000e0000 */
        /* <DEDUP_REMOVED lines=12> */
.L_x_401:
[C---:B------:R-:W-:Y:S01]  /*ffd0*/  FMUL.FTZ R0, R108.reuse, c[0x0][0x2d0] ;  /* 0x0000b4006c007a20 */ /* 0x040fe20000410000 */
[----:B------:R-:W-:Y:S01]  /*ffe0*/  FSETP.NEU.FTZ.AND P0, PT, R108, -INF , PT ;  /* 0xff8000006c00780b */ /* 0x000fe20003f1d000 */
[----:B------:R-:W2:Y:S01]  /*fff0*/  LDL R192, [R1] ;  /* 0x0000000001c07983 */ /* 0x000ea20000100800 */
[----:B------:R-:W-:Y:S01]  /*10000*/  FMUL.FTZ R3, R107, c[0x0][0x2d0] ;  /* 0x0000b4006b037a20 */ /* 0x000fe20000410000 */
[----:B----4-:R-:W-:Y:S01]  /*10010*/  FMNMX.FTZ R6, R9, R8, !PT ;  /* 0x0000000809067209 */ /* 0x010fe20007810000 */
[----:B------:R-:W-:Y:S01]  /*10020*/  WARPSYNC 0xffffffff ;  /* 0xffffffff00007948 */ /* 0x000fe20003800000 */
[----:B------:R-:W-:Y:S01]  /*10030*/  FSEL R4, R0, RZ, P0 ;  /* 0x000000ff00047208 */ /* 0x000fe20000000000 */
[----:B------:R-:W1:Y:S01]  /*10040*/  LDSM.16.MT88.4 R56, [R171] ;  /* 0x00000000ab38783b */ /* 0x000e620000004200 */
[----:B------:R-:W-:-:S02]  /*10050*/  FSETP.NEU.FTZ.AND P0, PT, R107, -INF , PT ;  /* 0xff8000006b00780b */ /* 0x000fc40003f1d000 */
[----:B------:R-:W-:Y:S01]  /*10060*/  IADD3 R209, R209, -0x2, RZ ;  /* 0xfffffffed1d17810 */ /* 0x000fe20007ffe0ff */
[--C-:B------:R-:W-:Y:S01]  /*10070*/  FFMA.FTZ R0, R10, c[0x0][0x2d0], -R4.reuse ;  /* 0x0000b4000a007a23 */ /* 0x100fe20000010804 */
[----:B------:R-:W-:Y:S01]  /*10080*/  FSEL R3, R3, RZ, P0 ;  /* 0x000000ff03037208 */ /* 0x000fe20000000000 */
[----:B------:R-:W-:Y:S01]  /*10090*/  FFMA.FTZ R2, R16, c[0x0][0x2d0], -R4 ;  /* 0x0000b40010027a23 */ /* 0x000fe20000010804 */
[----:B------:R-:W-:Y:S01]  /*100a0*/  FSETP.NEU.FTZ.AND P0, PT, R106, -INF , PT ;  /* 0xff8000006a00780b */ /* 0x000fe20003f1d000 */
[----:B------:R4:W-:Y:S01]  /*100b0*/  MUFU.EX2 R111, R0 ;  /* 0x00000000006f7308 */ /* 0x0009e20000000800 */
[----:B------:R-:W5:Y:S01]  /*100c0*/  LDSM.16.MT88.4 R52, [R170] ;  /* 0x00000000aa34783b */ /* 0x000f620000004200 */
[--C-:B------:R-:W-:Y:S02]  /*100d0*/  FFMA.FTZ R5, R25, c[0x0][0x2d0], -R3.reuse ;  /* 0x0000b40019057a23 */ /* 0x100fe40000010803 */
[--C-:B------:R-:W-:Y:S01]  /*100e0*/  FFMA.FTZ R61, R61, c[0x0][0x2d0], -R3.reuse ;  /* 0x0000b4003d3d7a23 */ /* 0x100fe20000010803 */
[----:B------:R-:W-:Y:S01]  /*100f0*/  LDSM.16.MT88.4 R88, [R170+0xc00] ;  /* 0x000c0000aa58783b */ /* 0x000fe20000004200 */
[----:B------:R-:W-:-:S02]  /*10100*/  FFMA.FTZ R60, R60, c[0x0][0x2d0], -R3 ;  /* 0x0000b4003c3c7a23 */ /* 0x000fc40000010803 */
[----:B------:R3:W-:Y:S01]  /*10110*/  MUFU.EX2 R147, R2 ;  /* 0x0000000200937308 */ /* 0x0007e20000000800 */
[----:B------:R-:W1:Y:S01]  /*10120*/  LDSM.16.MT88.4 R76, [R171+0x400] ;  /* 0x00040000ab4c783b */ /* 0x000e620000004200 */
[--C-:B------:R-:W-:Y:S02]  /*10130*/  FFMA.FTZ R63, R45, c[0x0][0x2d0], -R4.reuse ;  /* 0x0000b4002d3f7a23 */ /* 0x100fe40000010804 */
[--C-:B------:R-:W-:Y:S01]  /*10140*/  FFMA.FTZ R62, R44, c[0x0][0x2d0], -R4.reuse ;  /* 0x0000b4002c3e7a23 */ /* 0x100fe20000010804 */
[----:B------:R-:W1:Y:S01]  /*10150*/  LDSM.16.MT88.4 R64, [R170+0x400] ;  /* 0x00040000aa40783b */ /* 0x000e620000004200 */
[----:B----4-:R-:W-:Y:S02]  /*10160*/  FFMA.FTZ R0, R11, c[0x0][0x2d0], -R4 ;  /* 0x0000b4000b007a23 */ /* 0x010fe40000010804 */
[----:B------:R4:W-:Y:S01]  /*10170*/  MUFU.EX2 R145, R5 ;  /* 0x0000000500917308 */ /* 0x0009e20000000800 */
[----:B------:R-:W1:Y:S04]  /*10180*/  LDSM.16.MT88.4 R80, [R170+0x1000] ;  /* 0x00100000aa50783b */ /* 0x000e680000004200 */
[----:B------:R-:W1:Y:S01]  /*10190*/  LDSM.16.MT88.4 R68, [R171+0xc00] ;  /* 0x000c0000ab44783b */ /* 0x000e620000004200 */
[----:B---3--:R-:W-:-:S02]  /*101a0*/  FMUL.FTZ R2, R106, c[0x0][0x2d0] ;  /* 0x0000b4006a027a20 */ /* 0x008fc40000410000 */
[----:B------:R3:W-:Y:S03]  /*101b0*/  MUFU.EX2 R110, R0 ;  /* 0x00000000006e7308 */ /* 0x0007e60000000800 */
[----:B------:R-:W-:Y:S02]  /*101c0*/  FSEL R2, R2, RZ, P0 ;  /* 0x000000ff02027208 */ /* 0x000fe40000000000 */
[----:B------:R-:W-:-:S03]  /*101d0*/  FSETP.NEU.FTZ.AND P0, PT, R6, -INF , PT ;  /* 0xff8000000600780b */ /* 0x000fc60003f1d000 */
[----:B------:R-:W-:Y:S01]  /*101e0*/  MUFU.EX2 R63, R63 ;  /* 0x0000003f003f7308 */ /* 0x000fe20000000800 */
[----:B----4-:R-:W-:Y:S02]  /*101f0*/  FFMA.FTZ R5, R32, c[0x0][0x2d0], -R2 ;  /* 0x0000b40020057a23 */ /* 0x010fe40000010802 */
[----:B---3--:R-:W-:-:S05]  /*10200*/  FFMA.FTZ R0, R12, c[0x0][0x2d0], -R4 ;  /* 0x0000b4000c007a23 */ /* 0x008fca0000010804 */
[----:B------:R3:W-:Y:S08]  /*10210*/  MUFU.EX2 R134, R5 ;  /* 0x0000000500867308 */ /* 0x0007f00000000800 */
[----:B------:R4:W-:Y:S01]  /*10220*/  MUFU.EX2 R117, R0 ;  /* 0x0000000000757308 */ /* 0x0009e20000000800 */
[----:B---3--:R-:W-:-:S07]  /*10230*/  FFMA.FTZ R5, R35, c[0x0][0x2d0], -R2 ;  /* 0x0000b40023057a23 */ /* 0x008fce0000010802 */
[----:B------:R-:W-:Y:S01]  /*10240*/  MUFU.EX2 R62, R62 ;  /* 0x0000003e003e7308 */ /* 0x000fe20000000800 */
[----:B----4-:R-:W-:-:S07]  /*10250*/  FFMA.FTZ R0, R13, c[0x0][0x2d0], -R4 ;  /* 0x0000b4000d007a23 */ /* 0x010fce0000010804 */
[----:B------:R-:W-:Y:S08]  /*10260*/  MUFU.EX2 R135, R5 ;  /* 0x0000000500877308 */ /* 0x000ff00000000800 */
[----:B------:R3:W-:Y:S02]  /*10270*/  MUFU.EX2 R132, R0 ;  /* 0x0000000000847308 */ /* 0x0007e40000000800 */
[----:B---3--:R-:W-:-:S06]  /*10280*/  FFMA.FTZ R0, R14, c[0x0][0x2d0], -R4 ;  /* 0x0000b4000e007a23 */ /* 0x008fcc0000010804 */
[----:B------:R3:W-:Y:S02]  /*10290*/  MUFU.EX2 R133, R0 ;  /* 0x0000000000857308 */ /* 0x0007e40000000800 */
[----:B---3--:R-:W-:-:S06]  /*102a0*/  FFMA.FTZ R0, R15, c[0x0][0x2d0], -R4 ;  /* 0x0000b4000f007a23 */ /* 0x008fcc0000010804 */
[----:B------:R3:W4:Y:S02]  /*102b0*/  MUFU.EX2 R144, R0 ;  /* 0x0000000000907308 */ /* 0x0007240000000800 */
[----:B---3--:R-:W-:Y:S01]  /*102c0*/  FFMA.FTZ R0, R19, c[0x0][0x2d0], -R4 ;  /* 0x0000b40013007a23 */ /* 0x008fe20000010804 */
[----:B----4-:R-:W-:-:S05]  /*102d0*/  F2FP.PACK_AB R12, R144, R133 ;  /* 0x00000085900c723e */ /* 0x010fca00000000ff */
[----:B------:R3:W4:Y:S02]  /*102e0*/  MUFU.EX2 R152, R0 ;  /* 0x0000000000987308 */ /* 0x0007240000000800 */
[----:B---3--:R-:W-:Y:S01]  /*102f0*/  FFMA.FTZ R0, R17, c[0x0][0x2d0], -R3 ;  /* 0x0000b40011007a23 */ /* 0x008fe20000010803 */
[----:B----4-:R-:W-:-:S05]  /*10300*/  F2FP.PACK_AB R14, R152, R147 ;  /* 0x00000093980e723e */ /* 0x010fca00000000ff */
[----:B------:R3:W-:Y:S02]  /*10310*/  MUFU.EX2 R102, R0 ;  /* 0x0000000000667308 */ /* 0x0007e40000000800 */
[----:B---3--:R-:W-:-:S06]  /*10320*/  FFMA.FTZ R0, R18, c[0x0][0x2d0], -R3 ;  /* 0x0000b40012007a23 */ /* 0x008fcc0000010803 */
[----:B------:R3:W4:Y:S02]  /*10330*/  MUFU.EX2 R101, R0 ;  /* 0x0000000000657308 */ /* 0x0007240000000800 */
[----:B---3--:R-:W-:Y:S01]  /*10340*/  FFMA.FTZ R0, R20, c[0x0][0x2d0], -R3 ;  /* 0x0000b40014007a23 */ /* 0x008fe20000010803 */
[----:B------:R-:W-:-:S05]  /*10350*/  F2FP.PACK_AB R20, R110, R111 ;  /* 0x0000006f6e14723e */ /* 0x000fca00000000ff */
[----:B------:R3:W-:Y:S02]  /*10360*/  MUFU.EX2 R103, R0 ;  /* 0x0000000000677308 */ /* 0x0007e40000000800 */
[----:B---3--:R-:W-:Y:S01]  /*10370*/  FFMA.FTZ R0, R21, c[0x0][0x2d0], -R3 ;  /* 0x0000b40015007a23 */ /* 0x008fe20000010803 */
[----:B----4-:R-:W-:-:S05]  /*10380*/  F2FP.PACK_AB R21, R101, R102 ;  /* 0x000000666515723e */ /* 0x010fca00000000ff */
[----:B------:R3:W4:Y:S02]  /*10390*/  MUFU.EX2 R118, R0 ;  /* 0x0000000000767308 */ /* 0x0007240000000800 */
[----:B---3--:R-:W-:Y:S01]  /*103a0*/  FFMA.FTZ R0, R22, c[0x0][0x2d0], -R3 ;  /* 0x0000b40016007a23 */ /* 0x008fe20000010803 */
[----:B------:R-:W-:-:S05]  /*103b0*/  F2FP.PACK_AB R22, R132, R117 ;  /* 0x000000758416723e */ /* 0x000fca00000000ff */
[----:B------:R3:W-:Y:S02]  /*103c0*/  MUFU.EX2 R119, R0 ;  /* 0x0000000000777308 */ /* 0x0007e40000000800 */
[----:B---3--:R-:W-:Y:S01]  /*103d0*/  FFMA.FTZ R0, R23, c[0x0][0x2d0], -R3 ;  /* 0x0000b40017007a23 */ /* 0x008fe20000010803 */
[----:B----4-:R-:W-:-:S05]  /*103e0*/  F2FP.PACK_AB R23, R118, R103 ;  /* 0x000000677617723e */ /* 0x010fca00000000ff */
[----:B------:R3:W4:Y:S02]  /*103f0*/  MUFU.EX2 R127, R0 ;  /* 0x00000000007f7308 */ /* 0x0007240000000800 */
[C---:B-1----:R-:W-:Y:S08]  /*10400*/  HMMA.16816.F32 R40, R20.reuse, R56, RZ ;  /* 0x000000381428723c */ /* 0x042ff000000018ff */
[----:B-----5:R-:W-:Y:S01]  /*10410*/  HMMA.16816.F32 R8, R20, R52, RZ ;  /* 0x000000341408723c */ /* 0x020fe200000018ff */
[----:B---3--:R-:W-:Y:S01]  /*10420*/  FFMA.FTZ R0, R27, c[0x0][0x2d0], -R3 ;  /* 0x0000b4001b007a23 */ /* 0x008fe20000010803 */
[----:B----4-:R-:W-:-:S03]  /*10430*/  F2FP.PACK_AB R13, R127, R119 ;  /* 0x000000777f0d723e */ /* 0x010fc600000000ff */
[----:B------:R1:W3:Y:S02]  /*10440*/  MUFU.EX2 R146, R0 ;  /* 0x0000000000927308 */ /* 0x0002e40000000800 */
[----:B-1----:R-:W-:Y:S01]  /*10450*/  FFMA.FTZ R0, R24, c[0x0][0x2d0], -R2 ;  /* 0x0000b40018007a23 */ /* 0x002fe20000010802 */
[----:B---3--:R-:W-:-:S05]  /*10460*/  F2FP.PACK_AB R15, R146, R145 ;  /* 0x00000091920f723e */ /* 0x008fca00000000ff */
[----:B------:R1:W-:Y:S03]  /*10470*/  MUFU.EX2 R96, R0 ;  /* 0x0000000000607308 */ /* 0x0003e60000000800 */
[C---:B------:R-:W-:Y:S01]  /*10480*/  HMMA.16816.F32 R148, R12.reuse, R76, R40 ;  /* 0x0000004c0c94723c */ /* 0x040fe20000001828 */
[----:B------:R-:W3:Y:S07]  /*10490*/  LDSM.16.MT88.4 R40, [R171+0x1000] ;  /* 0x00100000ab28783b */ /* 0x000eee0000004200 */
[----:B------:R-:W-:Y:S01]  /*104a0*/  HMMA.16816.F32 R140, R12, R64, R8 ;  /* 0x000000400c8c723c */ /* 0x000fe20000001808 */
[----:B-1----:R-:W-:-:S06]  /*104b0*/  FFMA.FTZ R0, R26, c[0x0][0x2d0], -R2 ;  /* 0x0000b4001a007a23 */ /* 0x002fcc0000010802 */
[----:B------:R-:W-:Y:S01]  /*104c0*/  F2FP.PACK_AB R10, R135, R134 ;  /* 0x00000086870a723e */ /* 0x000fe200000000ff */
[----:B------:R1:W4:Y:S02]  /*104d0*/  MUFU.EX2 R95, R0 ;  /* 0x00000000005f7308 */ /* 0x0003240000000800 */
[----:B-1----:R-:W-:Y:S01]  /*104e0*/  FFMA.FTZ R0, R28, c[0x0][0x2d0], -R2 ;  /* 0x0000b4001c007a23 */ /* 0x002fe20000010802 */
[----:B----4-:R-:W-:-:S05]  /*104f0*/  F2FP.PACK_AB R16, R95, R96 ;  /* 0x000000605f10723e */ /* 0x010fca00000000ff */
[----:B------:R1:W-:Y:S02]  /*10500*/  MUFU.EX2 R98, R0 ;  /* 0x0000000000627308 */ /* 0x0003e40000000800 */
[----:B-1----:R-:W-:-:S06]  /*10510*/  FFMA.FTZ R0, R29, c[0x0][0x2d0], -R2 ;  /* 0x0000b4001d007a23 */ /* 0x002fcc0000010802 */
[----:B------:R1:W4:Y:S02]  /*10520*/  MUFU.EX2 R100, R0 ;  /* 0x0000000000647308 */ /* 0x0003240000000800 */
[----:B-1----:R-:W-:Y:S01]  /*10530*/  FFMA.FTZ R0, R30, c[0x0][0x2d0], -R2 ;  /* 0x0000b4001e007a23 */ /* 0x002fe20000010802 */
[----:B----4-:R-:W-:-:S05]  /*10540*/  F2FP.PACK_AB R18, R100, R98 ;  /* 0x000000626412723e */ /* 0x010fca00000000ff */
[----:B------:R1:W-:Y:S02]  /*10550*/  MUFU.EX2 R109, R0 ;  /* 0x00000000006d7308 */ /* 0x0003e40000000800 */
[----:B-1----:R-:W-:-:S06]  /*10560*/  FFMA.FTZ R0, R31, c[0x0][0x2d0], -R2 ;  /* 0x0000b4001f007a23 */ /* 0x002fcc0000010802 */
[----:B------:R1:W4:Y:S02]  /*10570*/  MUFU.EX2 R116, R0 ;  /* 0x0000000000747308 */ /* 0x0003240000000800 */
[----:B-1----:R-:W-:Y:S01]  /*10580*/  FMUL.FTZ R0, R6, c[0x0][0x2d0] ;  /* 0x0000b40006007a20 */ /* 0x002fe20000410000 */
[----:B----4-:R-:W-:-:S04]  /*10590*/  F2FP.PACK_AB R8, R116, R109 ;  /* 0x0000006d7408723e */ /* 0x010fc800000000ff */
[----:B------:R-:W-:Y:S02]  /*105a0*/  FSEL R0, R0, RZ, P0 ;  /* 0x000000ff00007208 */ /* 0x000fe40000000000 */
[----:B--2---:R-:W-:-:S03]  /*105b0*/  ISETP.GE.AND P0, PT, R209, R192, PT ;  /* 0x000000c0d100720c */ /* 0x004fc60003f06270 */
[----:B------:R-:W-:-:S04]  /*105c0*/  FFMA.FTZ R5, R33, c[0x0][0x2d0], -R0 ;  /* 0x0000b40021057a23 */ /* 0x000fc80000010800 */
        /* <DEDUP_REMOVED lines=11> */
[C---:B------:R-:W-:Y:S07]  /*10680*/  HMMA.16816.F32 R28, R16.reuse, R56, RZ ;  /* 0x00000038101c723c */ /* 0x040fee00000018ff */
[--C-:B------:R-:W-:Y:S01]  /*10690*/  FFMA.FTZ R57, R51, c[0x0][0x2d0], -R3.reuse ;  /* 0x0000b40033397a23 */ /* 0x100fe20000010803 */
[----:B------:R-:W-:Y:S01]  /*106a0*/  HMMA.16816.F32 R24, R16, R88, RZ ;  /* 0x000000581018723c */ /* 0x000fe200000018ff */
[----:B------:R-:W-:-:S02]  /*106b0*/  FFMA.FTZ R56, R47, c[0x0][0x2d0], -R3 ;  /* 0x0000b4002f387a23 */ /* 0x000fc40000010803 */
[----:B------:R-:W-:Y:S02]  /*106c0*/  FADD.FTZ R3, R111, R110 ;  /* 0x0000006e6f037221 */ /* 0x000fe40000010000 */
[----:B-1----:R-:W-:Y:S01]  /*106d0*/  FFMA.FTZ R5, R39, c[0x0][0x2d0], -R0 ;  /* 0x0000b40027057a23 */ /* 0x002fe20000010800 */
[----:B------:R-:W-:Y:S01]  /*106e0*/  MUFU.EX2 R57, R57 ;  /* 0x0000003900397308 */ /* 0x000fe20000000800 */
[----:B------:R-:W-:Y:S01]  /*106f0*/  FADD.FTZ R3, R117, R3 ;  /* 0x0000000375037221 */ /* 0x000fe20000010000 */
[----:B------:R-:W-:Y:S03]  /*10700*/  HMMA.16816.F32 R36, R20, R88, RZ ;  /* 0x000000581424723c */ /* 0x000fe600000018ff */
[----:B------:R-:W-:-:S03]  /*10710*/  FADD.FTZ R3, R132, R3 ;  /* 0x0000000384037221 */ /* 0x000fc60000010000 */
[----:B------:R1:W2:Y:S01]  /*10720*/  MUFU.EX2 R125, R5 ;  /* 0x00000005007d7308 */ /* 0x0002a20000000800 */
[----:B------:R-:W-:Y:S01]  /*10730*/  FADD.FTZ R3, R133, R3 ;  /* 0x0000000385037221 */ /* 0x000fe20000010000 */
[----:B------:R-:W-:Y:S06]  /*10740*/  HMMA.16816.F32 R32, R16, R52, RZ ;  /* 0x000000341020723c */ /* 0x000fec00000018ff */
[----:B------:R-:W-:Y:S01]  /*10750*/  MUFU.EX2 R56, R56 ;  /* 0x0000003800387308 */ /* 0x000fe20000000800 */
[--C-:B------:R-:W-:Y:S02]  /*10760*/  FFMA.FTZ R53, R74, c[0x0][0x2d0], -R2.reuse ;  /* 0x0000b4004a357a23 */ /* 0x100fe40000010802 */
[----:B------:R-:W-:-:S02]  /*10770*/  FFMA.FTZ R52, R75, c[0x0][0x2d0], -R2 ;  /* 0x0000b4004b347a23 */ /* 0x000fc40000010802 */
[----:B-1----:R-:W-:Y:S01]  /*10780*/  FFMA.FTZ R5, R48, c[0x0][0x2d0], -R0 ;  /* 0x0000b40030057a23 */ /* 0x002fe20000010800 */
[----:B--2---:R-:W-:-:S04]  /*10790*/  F2FP.PACK_AB R9, R125, R99 ;  /* 0x000000637d09723e */ /* 0x004fc800000000ff */
[----:B------:R-:W-:Y:S01]  /*107a0*/  HMMA.16816.F32 R156, R12, R80, R36 ;  /* 0x000000500c9c723c */ /* 0x000fe20000001824 */
[----:B------:R-:W1:Y:S01]  /*107b0*/  LDSM.16.MT88.4 R36, [R170+0x1800] ;  /* 0x00180000aa24783b */ /* 0x000e620000004200 */
[----:B------:R2:W-:Y:S08]  /*107c0*/  MUFU.EX2 R124, R5 ;  /* 0x00000005007c7308 */ /* 0x0005f00000000800 */
[----:B------:R-:W-:Y:S01]  /*107d0*/  MUFU.EX2 R53, R53 ;  /* 0x0000003500357308 */ /* 0x000fe20000000800 */
[----:B--2---:R-:W-:-:S07]  /*107e0*/  FFMA.FTZ R5, R49, c[0x0][0x2d0], -R0 ;  /* 0x0000b40031057a23 */ /* 0x004fce0000010800 */
[----:B------:R-:W-:Y:S08]  /*107f0*/  MUFU.EX2 R52, R52 ;  /* 0x0000003400347308 */ /* 0x000ff00000000800 */
[----:B------:R-:W2:Y:S02]  /*10800*/  MUFU.EX2 R126, R5 ;  /* 0x00000005007e7308 */ /* 0x000ea40000000800 */
[----:B--2---:R-:W-:Y:S01]  /*10810*/  F2FP.PACK_AB R11, R126, R124 ;  /* 0x0000007c7e0b723e */ /* 0x004fe200000000ff */
[----:B------:R-:W-:-:S06]  /*10820*/  FADD.FTZ R5, R144, R3 ;  /* 0x0000000390057221 */ /* 0x000fcc0000010000 */
[----:B------:R-:W-:Y:S08]  /*10830*/  HMMA.16816.F32 R128, R8, R76, R28 ;  /* 0x0000004c0880723c */ /* 0x000ff0000000181c */
[----:B------:R-:W-:Y:S08]  /*10840*/  HMMA.16816.F32 R28, R20, R68, RZ ;  /* 0x00000044141c723c */ /* 0x000ff000000018ff */
[C---:B------:R-:W-:Y:S08]  /*10850*/  HMMA.16816.F32 R120, R8.reuse, R80, R24 ;  /* 0x000000500878723c */ /* 0x040ff00000001818 */
[----:B------:R-:W-:Y:S07]  /*10860*/  HMMA.16816.F32 R136, R8, R64, R32 ;  /* 0x000000400888723c */ /* 0x000fee0000001820 */
[--C-:B------:R-:W-:Y:S01]  /*10870*/  FFMA.FTZ R65, R50, c[0x0][0x2d0], -R4.reuse ;  /* 0x0000b40032417a23 */ /* 0x100fe20000010804 */
[----:B---3--:R-:W-:Y:S01]  /*10880*/  HMMA.16816.F32 R188, R12, R40, R28 ;  /* 0x000000280cbc723c */ /* 0x008fe2000000181c */
[----:B------:R-:W2:Y:S01]  /*10890*/  LDSM.16.MT88.4 R28, [R170+0x1c00] ;  /* 0x001c0000aa1c783b */ /* 0x000ea20000004200 */
[----:B------:R-:W-:-:S02]  /*108a0*/  FFMA.FTZ R64, R46, c[0x0][0x2d0], -R4 ;  /* 0x0000b4002e407a23 */ /* 0x000fc40000010804 */
[----:B------:R-:W-:-:S04]  /*108b0*/  FADD.FTZ R4, R93, R92 ;  /* 0x0000005c5d047221 */ /* 0x000fc80000010000 */
[----:B------:R-:W-:Y:S01]  /*108c0*/  HMMA.16816.F32 R24, R16, R68, RZ ;  /* 0x000000441018723c */ /* 0x000fe200000018ff */
[----:B------:R-:W-:-:S06]  /*108d0*/  FADD.FTZ R4, R94, R4 ;  /* 0x000000045e047221 */ /* 0x000fcc0000010000 */
[--C-:B------:R-:W-:Y:S01]  /*108e0*/  FFMA.FTZ R68, R86, c[0x0][0x2d0], -R0.reuse ;  /* 0x0000b40056447a23 */ /* 0x100fe20000010800 */
[----:B-1----:R-:W-:Y:S01]  /*108f0*/  HMMA.16816.F32 R32, R20, R36, RZ ;  /* 0x000000241420723c */ /* 0x002fe200000018ff */
[----:B------:R-:W-:Y:S11]  /*10900*/  FFMA.FTZ R69, R87, c[0x0][0x2d0], -R0 ;  /* 0x0000b40057457a23 */ /* 0x000ff60000010800 */
[----:B------:R-:W-:Y:S04]  /*10910*/  @!UPT UIADD3 URZ, URZ, URZ, URZ ;  /* 0x0000003f3f3ff290 */ /* 0x000fe8000fffe03f */
[----:B------:R-:W-:Y:S07]  /*10920*/  HMMA.16816.F32 R184, R8, R40, R24 ;  /* 0x0000002808b8723c */ /* 0x000fee0000001818 */
[--C-:B------:R-:W-:Y:S01]  /*10930*/  FFMA.FTZ R41, R72, c[0x0][0x2d0], -R2.reuse ;  /* 0x0000b40048297a23 */ /* 0x100fe20000010802 */
[----:B------:R-:W-:Y:S01]  /*10940*/  HMMA.16816.F32 R24, R16, R36, RZ ;  /* 0x000000241018723c */ /* 0x000fe200000018ff */
[----:B------:R-:W-:Y:S01]  /*10950*/  FFMA.FTZ R40, R73, c[0x0][0x2d0], -R2 ;  /* 0x0000b40049287a23 */ /* 0x000fe20000010802 */
[----:B------:R-:W-:Y:S01]  /*10960*/  MUFU.EX2 R37, R65 ;  /* 0x0000004100257308 */ /* 0x000fe20000000800 */
[----:B------:R-:W-:-:S02]  /*10970*/  FFMA.FTZ R72, R84, c[0x0][0x2d0], -R0 ;  /* 0x0000b40054487a23 */ /* 0x000fc40000010800 */
[----:B------:R-:W-:Y:S02]  /*10980*/  FFMA.FTZ R73, R85, c[0x0][0x2d0], -R0 ;  /* 0x0000b40055497a23 */ /* 0x000fe40000010800 */
[----:B------:R-:W-:Y:S01]  /*10990*/  FADD.FTZ R0, R96, R95 ;  /* 0x0000005f60007221 */ /* 0x000fe20000010000 */
[----:B--2---:R-:W-:Y:S01]  /*109a0*/  HMMA.16816.F32 R176, R12, R28, R32 ;  /* 0x0000001c0cb0723c */ /* 0x004fe20000001820 */
[----:B------:R-:W1:Y:S01]  /*109b0*/  LDSM.16.MT88.4 R32, [R171+0x1800] ;  /* 0x00180000ab20783b */ /* 0x000e620000004200 */
[----:B------:R-:W-:Y:S01]  /*109c0*/  FADD.FTZ R2, R102, R101 ;  /* 0x0000006566027221 */ /* 0x000fe20000010000 */
[----:B------:R-:W2:Y:S01]  /*109d0*/  MUFU.EX2 R36, R64 ;  /* 0x0000004000247308 */ /* 0x000ea20000000800 */
[----:B------:R-:W-:Y:S01]  /*109e0*/  FADD.FTZ R0, R98, R0 ;  /* 0x0000000062007221 */ /* 0x000fe20000010000 */
[----:B------:R-:W-:Y:S01]  /*109f0*/  F2FP.PACK_AB R102, R62, R63 ;  /* 0x0000003f3e66723e */ /* 0x000fe200000000ff */
[----:B------:R-:W-:Y:S01]  /*10a00*/  FADD.FTZ R2, R103, R2 ;  /* 0x0000000267027221 */ /* 0x000fe20000010000 */
[----:B------:R-:W-:Y:S01]  /*10a10*/  F2FP.PACK_AB R103, R56, R57 ;  /* 0x000000393867723e */ /* 0x000fe200000000ff */
[----:B------:R-:W-:Y:S01]  /*10a20*/  FADD.FTZ R0, R100, R0 ;  /* 0x0000000064007221 */ /* 0x000fe20000010000 */
[----:B------:R-:W-:Y:S01]  /*10a30*/  HMMA.16816.F32 R84, R16, R54, RZ ;  /* 0x000000361054723c */ /* 0x000fe200000018ff */
[----:B------:R-:W-:Y:S01]  /*10a40*/  FADD.FTZ R2, R118, R2 ;  /* 0x0000000276027221 */ /* 0x000fe20000010000 */
[----:B------:R-:W-:Y:S01]  /*10a50*/  MUFU.EX2 R41, R41 ;  /* 0x0000002900297308 */ /* 0x000fe20000000800 */
[----:B------:R-:W-:Y:S01]  /*10a60*/  FADD.FTZ R0, R109, R0 ;  /* 0x000000006d007221 */ /* 0x000fe20000010000 */
[----:B------:R-:W-:Y:S01]  /*10a70*/  F2FP.PACK_AB R96, R52, R53 ;  /* 0x000000353460723e */ /* 0x000fe200000000ff */
[----:B------:R-:W-:-:S02]  /*10a80*/  FADD.FTZ R2, R119, R2 ;  /* 0x0000000277027221 */ /* 0x000fc40000010000 */
[----:B------:R-:W-:Y:S01]  /*10a90*/  FADD.FTZ R3, R116, R0 ;  /* 0x0000000074037221 */ /* 0x000fe20000010000 */
[----:B------:R-:W-:Y:S01]  /*10aa0*/  HMMA.16816.F32 R180, R8, R28, R24 ;  /* 0x0000001c08b4723c */ /* 0x000fe20000001818 */
[----:B------:R-:W3:Y:S01]  /*10ab0*/  LDSM.16.MT88.4 R24, [R171+0x1c00] ;  /* 0x001c0000ab18783b */ /* 0x000ee20000004200 */
[----:B------:R-:W-:Y:S01]  /*10ac0*/  FADD.FTZ R0, R147, R5 ;  /* 0x0000000593007221 */ /* 0x000fe20000010000 */
[----:B--2---:R-:W-:Y:S01]  /*10ad0*/  F2FP.PACK_AB R100, R36, R37 ;  /* 0x000000252464723e */ /* 0x004fe200000000ff */
[----:B------:R-:W-:Y:S01]  /*10ae0*/  FADD.FTZ R5, R134, R3 ;  /* 0x0000000386057221 */ /* 0x000fe20000010000 */
[----:B------:R-:W-:Y:S01]  /*10af0*/  LDSM.16.MT88.4 R116, [R170+0x1400] ;  /* 0x00140000aa74783b */ /* 0x000fe20000004200 */
[----:B------:R-:W-:Y:S01]  /*10b00*/  FADD.FTZ R0, R152, R0 ;  /* 0x0000000098007221 */ /* 0x000fe20000010000 */
[----:B------:R-:W2:Y:S01]  /*10b10*/  MUFU.EX2 R29, R40 ;  /* 0x00000028001d7308 */ /* 0x000ea20000000800 */
[----:B------:R-:W-:Y:S02]  /*10b20*/  FADD.FTZ R28, R97, R4 ;  /* 0x00000004611c7221 */ /* 0x000fe40000010000 */
[----:B------:R-:W-:-:S02]  /*10b30*/  FADD.FTZ R0, R37, R0 ;  /* 0x0000000025007221 */ /* 0x000fc40000010000 */
[----:B------:R-:W-:Y:S02]  /*10b40*/  FADD.FTZ R4, R127, R2 ;  /* 0x000000027f047221 */ /* 0x000fe40000010000 */
[----:B------:R-:W-:Y:S02]  /*10b50*/  FADD.FTZ R2, R99, R28 ;  /* 0x0000001c63027221 */ /* 0x000fe40000010000 */
[----:B------:R-:W-:Y:S01]  /*10b60*/  FADD.FTZ R0, R36, R0 ;  /* 0x0000000024007221 */ /* 0x000fe20000010000 */
[----:B------:R-:W-:Y:S01]  /*10b70*/  HMMA.16816.F32 R84, R8, R66, R84 ;  /* 0x000000420854723c */ /* 0x000fe20000001854 */
[----:B------:R-:W-:Y:S01]  /*10b80*/  FADD.FTZ R2, R125, R2 ;  /* 0x000000027d027221 */ /* 0x000fe20000010000 */
[----:B------:R-:W-:Y:S01]  /*10b90*/  MUFU.EX2 R28, R68 ;  /* 0x00000044001c7308 */ /* 0x000fe20000000800 */
[----:B------:R-:W-:Y:S02]  /*10ba0*/  FADD.FTZ R4, R145, R4 ;  /* 0x0000000491047221 */ /* 0x000fe40000010000 */
[----:B------:R-:W-:Y:S01]  /*10bb0*/  FADD.FTZ R0, R63, R0 ;  /* 0x000000003f007221 */ /* 0x000fe20000010000 */
[----:B--2---:R-:W-:Y:S01]  /*10bc0*/  F2FP.PACK_AB R98, R29, R41 ;  /* 0x000000291d62723e */ /* 0x004fe200000000ff */
[----:B------:R-:W-:Y:S01]  /*10bd0*/  FADD.FTZ R3, R124, R2 ;  /* 0x000000027c037221 */ /* 0x000fe20000010000 */
[----:B-1----:R-:W-:Y:S01]  /*10be0*/  HMMA.16816.F32 R48, R20, R32, RZ ;  /* 0x000000201430723c */ /* 0x002fe200000018ff */
[----:B------:R-:W-:-:S02]  /*10bf0*/  FADD.FTZ R2, R146, R4 ;  /* 0x0000000492027221 */ /* 0x000fc40000010000 */
[----:B------:R-:W-:Y:S01]  /*10c00*/  FADD.FTZ R214, R62, R0 ;  /* 0x000000003ed67221 */ /* 0x000fe20000010000 */
[----:B------:R-:W-:Y:S01]  /*10c10*/  MUFU.EX2 R4, R73 ;  /* 0x0000004900047308 */ /* 0x000fe20000000800 */
[----:B------:R-:W-:Y:S02]  /*10c20*/  FADD.FTZ R5, R135, R5 ;  /* 0x0000000587057221 */ /* 0x000fe40000010000 */
[----:B------:R-:W-:Y:S01]  /*10c30*/  FADD.FTZ R3, R126, R3 ;  /* 0x000000037e037221 */ /* 0x000fe20000010000 */
[----:B------:R-:W-:Y:S01]  /*10c40*/  HMMA.16816.F32 R44, R16, R32, RZ ;  /* 0x00000020102c723c */ /* 0x000fe200000018ff */
[----:B------:R-:W1:Y:S01]  /*10c50*/  LDSM.16.MT88.4 R132, [R170+0x800] ;  /* 0x00080000aa84783b */ /* 0x000e620000004200 */
[----:B------:R-:W-:Y:S02]  /*10c60*/  FADD.FTZ R0, R53, R5 ;  /* 0x0000000535007221 */ /* 0x000fe40000010000 */
[----:B------:R-:W2:Y:S01]  /*10c70*/  MUFU.EX2 R33, R61 ;  /* 0x0000003d00217308 */ /* 0x000ea20000000800 */
[----:B------:R-:W4:Y:S01]  /*10c80*/  LDSM.16.MT88.4 R124, [R171+0x800] ;  /* 0x00080000ab7c783b */ /* 0x000f220000004200 */
[----:B------:R-:W-:-:S04]  /*10c90*/  FADD.FTZ R0, R52, R0 ;  /* 0x0000000034007221 */ /* 0x000fc80000010000 */
[----:B------:R-:W-:Y:S02]  /*10ca0*/  FADD.FTZ R0, R41, R0 ;  /* 0x0000000029007221 */ /* 0x000fe40000010000 */
[----:B------:R-:W5:Y:S02]  /*10cb0*/  MUFU.EX2 R32, R60 ;  /* 0x0000003c00207308 */ /* 0x000f640000000800 */
[----:B------:R-:W-:Y:S02]  /*10cc0*/  FADD.FTZ R223, R29, R0 ;  /* 0x000000001ddf7221 */ /* 0x000fe40000010000 */
[----:B---3--:R-:W-:Y:S01]  /*10cd0*/  HMMA.16816.F32 R92, R12, R24, R48 ;  /* 0x000000180c5c723c */ /* 0x008fe20000001830 */
[----:B--2---:R-:W-:-:S07]  /*10ce0*/  FADD.FTZ R2, R33, R2 ;  /* 0x0000000221027221 */ /* 0x004fce0000010000 */
[----:B------:R-:W-:Y:S01]  /*10cf0*/  HMMA.16816.F32 R172, R8, R24, R44 ;  /* 0x0000001808ac723c */ /* 0x000fe2000000182c */
[----:B------:R-:W2:Y:S01]  /*10d00*/  MUFU.EX2 R24, R72 ;  /* 0x0000004800187308 */ /* 0x000ea20000000800 */
[C---:B-----5:R-:W-:Y:S01]  /*10d10*/  F2FP.PACK_AB R101, R32.reuse, R33 ;  /* 0x000000212065723e */ /* 0x060fe200000000ff */
[----:B------:R-:W-:-:S05]  /*10d20*/  FADD.FTZ R2, R32, R2 ;  /* 0x0000000220027221 */ /* 0x000fca0000010000 */
[----:B------:R-:W-:Y:S01]  /*10d30*/  HMMA.16816.F32 R60, R16, R90, RZ ;  /* 0x0000005a103c723c */ /* 0x000fe200000018ff */
[----:B------:R-:W3:Y:S01]  /*10d40*/  MUFU.EX2 R25, R69 ;  /* 0x0000004500197308 */ /* 0x000ee20000000800 */
[----:B------:R-:W-:-:S04]  /*10d50*/  FADD.FTZ R2, R57, R2 ;  /* 0x0000000239027221 */ /* 0x000fc80000010000 */
[----:B------:R-:W-:Y:S02]  /*10d60*/  FADD.FTZ R213, R56, R2 ;  /* 0x0000000238d57221 */ /* 0x000fe40000010000 */
[----:B------:R-:W-:Y:S01]  /*10d70*/  HMMA.16816.F32 R48, R16, R70, RZ ;  /* 0x000000461030723c */ /* 0x000fe200000018ff */
[----:B--2---:R-:W-:Y:S01]  /*10d80*/  F2FP.PACK_AB R99, R4, R24 ;  /* 0x000000180463723e */ /* 0x004fe200000000ff */
[----:B------:R-:W-:-:S06]  /*10d90*/  FADD.FTZ R2, R28, R3 ;  /* 0x000000031c027221 */ /* 0x000fcc0000010000 */
[----:B------:R-:W-:Y:S01]  /*10da0*/  HMMA.16816.F32 R72, R16, R58, RZ ;  /* 0x0000003a1048723c */ /* 0x000fe200000018ff */
[C---:B---3--:R-:W-:Y:S01]  /*10db0*/  F2FP.PACK_AB R97, R25.reuse, R28 ;  /* 0x0000001c1961723e */ /* 0x048fe200000000ff */
[----:B------:R-:W-:-:S04]  /*10dc0*/  FADD.FTZ R2, R25, R2 ;  /* 0x0000000219027221 */ /* 0x000fc80000010000 */
[----:B------:R-:W-:Y:S02]  /*10dd0*/  FADD.FTZ R0, R24, R2 ;  /* 0x0000000218007221 */ /* 0x000fe40000010000 */
[----:B------:R-:W-:Y:S02]  /*10de0*/  HMMA.16816.F32 R44, R16, R38, RZ ;  /* 0x00000026102c723c */ /* 0x000fe400000018ff */
[----:B------:R-:W-:-:S06]  /*10df0*/  FADD.FTZ R224, R4, R0 ;  /* 0x0000000004e07221 */ /* 0x000fcc0000010000 */
[----:B------:R-:W-:Y:S08]  /*10e00*/  HMMA.16816.F32 R16, R16, R34, RZ ;  /* 0x000000221010723c */ /* 0x000ff000000018ff */
[C---:B------:R-:W-:Y:S08]  /*10e10*/  HMMA.16816.F32 R72, R8.reuse, R78, R72 ;  /* 0x0000004e0848723c */ /* 0x040ff00000001848 */
[C---:B------:R-:W-:Y:S08]  /*10e20*/  HMMA.16816.F32 R60, R8.reuse, R82, R60 ;  /* 0x00000052083c723c */ /* 0x040ff0000000183c */
[C---:B------:R-:W-:Y:S08]  /*10e30*/  HMMA.16816.F32 R48, R8.reuse, R42, R48 ;  /* 0x0000002a0830723c */ /* 0x040ff00000001830 */
[C---:B------:R-:W-:Y:S08]  /*10e40*/  HMMA.16816.F32 R44, R8.reuse, R30, R44 ;  /* 0x0000001e082c723c */ /* 0x040ff0000000182c */
[----:B------:R-:W-:Y:S08]  /*10e50*/  HMMA.16816.F32 R16, R8, R26, R16 ;  /* 0x0000001a0810723c */ /* 0x000ff00000001810 */
[C---:B------:R-:W-:Y:S08]  /*10e60*/  HMMA.16816.F32 R8, R20.reuse, R54, RZ ;  /* 0x000000361408723c */ /* 0x040ff000000018ff */
[----:B------:R-:W-:Y:S08]  /*10e70*/  HMMA.16816.F32 R36, R20, R38, RZ ;  /* 0x000000261424723c */ /* 0x000ff000000018ff */
[----:B-1----:R-:W-:Y:S08]  /*10e80*/  HMMA.16816.F32 R140, R100, R132, R140 ;  /* 0x00000084648c723c */ /* 0x002ff0000000188c */
[----:B------:R-:W-:Y:S01]  /*10e90*/  HMMA.16816.F32 R144, R12, R66, R8 ;  /* 0x000000420c90723c */ /* 0x000fe20000001808 */
[----:B------:R-:W1:Y:S07]  /*10ea0*/  LDSM.16.MT88.4 R64, [R171+0x1400] ;  /* 0x00140000ab40783b */ /* 0x000e6e0000004200 */
[----:B------:R-:W-:Y:S08]  /*10eb0*/  HMMA.16816.F32 R8, R20, R58, RZ ;  /* 0x0000003a1408723c */ /* 0x000ff000000018ff */
[----:B------:R-:W-:Y:S08]  /*10ec0*/  HMMA.16816.F32 R36, R12, R30, R36 ;  /* 0x0000001e0c24723c */ /* 0x000ff00000001824 */
[----:B------:R-:W-:Y:S08]  /*10ed0*/  HMMA.16816.F32 R136, R96, R132, R136 ;  /* 0x000000846088723c */ /* 0x000ff00000001888 */
[----:B------:R-:W-:Y:S08]  /*10ee0*/  HMMA.16816.F32 R152, R12, R78, R8 ;  /* 0x0000004e0c98723c */ /* 0x000ff00000001808 */
[----:B------:R-:W-:Y:S08]  /*10ef0*/  HMMA.16816.F32 R8, R20, R90, RZ ;  /* 0x0000005a1408723c */ /* 0x000ff000000018ff */
[C---:B------:R-:W-:Y:S08]  /*10f00*/  HMMA.16816.F32 R144, R100.reuse, R134, R144 ;  /* 0x000000866490723c */ /* 0x040ff00000001890 */
[----:B----4-:R-:W-:Y:S08]  /*10f10*/  HMMA.16816.F32 R148, R100, R124, R148 ;  /* 0x0000007c6494723c */ /* 0x010ff00000001894 */
[----:B------:R-:W-:Y:S01]  /*10f20*/  HMMA.16816.F32 R160, R12, R82, R8 ;  /* 0x000000520ca0723c */ /* 0x000fe20000001808 */
[----:B------:R-:W2:Y:S07]  /*10f30*/  LDSM.16.MT88.4 R80, [R170+0x2000] ;  /* 0x00200000aa50783b */ /* 0x000eae0000004200 */
[C---:B------:R-:W-:Y:S08]  /*10f40*/  HMMA.16816.F32 R8, R20.reuse, R70, RZ ;  /* 0x000000461408723c */ /* 0x040ff000000018ff */
[----:B------:R-:W-:Y:S08]  /*10f50*/  HMMA.16816.F32 R20, R20, R34, RZ ;  /* 0x000000221414723c */ /* 0x000ff000000018ff */
[----:B------:R-:W-:Y:S08]  /*10f60*/  HMMA.16816.F32 R128, R96, R124, R128 ;  /* 0x0000007c6080723c */ /* 0x000ff00000001880 */
[C---:B------:R-:W-:Y:S08]  /*10f70*/  HMMA.16816.F32 R8, R12.reuse, R42, R8 ;  /* 0x0000002a0c08723c */ /* 0x040ff00000001808 */
[----:B------:R-:W-:Y:S08]  /*10f80*/  HMMA.16816.F32 R20, R12, R26, R20 ;  /* 0x0000001a0c14723c */ /* 0x000ff00000001814 */
[C---:B------:R-:W-:Y:S08]  /*10f90*/  HMMA.16816.F32 R152, R100.reuse, R126, R152 ;  /* 0x0000007e6498723c */ /* 0x040ff00000001898 */
[C---:B-1----:R-:W-:Y:S01]  /*10fa0*/  HMMA.16816.F32 R68, R100.reuse, R66, R8 ;  /* 0x000000426444723c */ /* 0x042fe20000001808 */
[----:B------:R-:W1:Y:S07]  /*10fb0*/  LDSM.16.MT88.4 R8, [R171+0x2000] ;  /* 0x00200000ab08783b */ /* 0x000e6e0000004200 */
[-C--:B------:R-:W-:Y:S08]  /*10fc0*/  HMMA.16816.F32 R156, R100, R116.reuse, R156 ;  /* 0x00000074649c723c */ /* 0x080ff0000000189c */
[----:B------:R-:W-:Y:S08]  /*10fd0*/  HMMA.16816.F32 R120, R96, R116, R120 ;  /* 0x000000746078723c */ /* 0x000ff00000001878 */
[----:B------:R-:W-:Y:S08]  /*10fe0*/  HMMA.16816.F32 R160, R100, R118, R160 ;  /* 0x0000007664a0723c */ /* 0x000ff000000018a0 */
[C---:B------:R-:W-:Y:S08]  /*10ff0*/  HMMA.16816.F32 R132, R96.reuse, R134, R84 ;  /* 0x000000866084723c */ /* 0x040ff00000001854 */
[C---:B------:R-:W-:Y:S08]  /*11000*/  HMMA.16816.F32 R124, R96.reuse, R126, R72 ;  /* 0x0000007e607c723c */ /* 0x040ff00000001848 */
[----:B------:R-:W-:Y:S08]  /*11010*/  HMMA.16816.F32 R116, R96, R118, R60 ;  /* 0x000000766074723c */ /* 0x000ff0000000183c */
[-C--:B------:R-:W-:Y:S08]  /*11020*/  HMMA.16816.F32 R56, R100, R64.reuse, R188 ;  /* 0x000000406438723c */ /* 0x080ff000000018bc */
[----:B------:R-:W-:Y:S08]  /*11030*/  HMMA.16816.F32 R60, R96, R64, R184 ;  /* 0x00000040603c723c */ /* 0x000ff000000018b8 */
[C---:B--2---:R-:W-:Y:S08]  /*11040*/  HMMA.16816.F32 R72, R100.reuse, R80, R176 ;  /* 0x000000506448723c */ /* 0x044ff000000018b0 */
[C---:B-1----:R-:W-:Y:S08]  /*11050*/  HMMA.16816.F32 R88, R100.reuse, R8, R92 ;  /* 0x000000086458723c */ /* 0x042ff0000000185c */
[----:B------:R-:W-:Y:S08]  /*11060*/  HMMA.16816.F32 R84, R100, R82, R36 ;  /* 0x000000526454723c */ /* 0x000ff00000001824 */
[C---:B------:R-:W-:Y:S08]  /*11070*/  HMMA.16816.F32 R76, R96.reuse, R80, R180 ;  /* 0x00000050604c723c */ /* 0x040ff000000018b4 */
[C---:B------:R-:W-:Y:S08]  /*11080*/  HMMA.16816.F32 R64, R96.reuse, R66, R48 ;  /* 0x000000426040723c */ /* 0x040ff00000001830 */
[C---:B------:R-:W-:Y:S08]  /*11090*/  HMMA.16816.F32 R80, R96.reuse, R82, R44 ;  /* 0x000000526050723c */ /* 0x040ff0000000182c */
[----:B------:R-:W-:Y:S08]  /*110a0*/  HMMA.16816.F32 R92, R96, R8, R172 ;  /* 0x00000008605c723c */ /* 0x000ff000000018ac */
[-C--:B------:R-:W-:Y:S08]  /*110b0*/  HMMA.16816.F32 R100, R100, R10.reuse, R20 ;  /* 0x0000000a6464723c */ /* 0x080ff00000001814 */
[----:B------:R-:W-:Y:S01]  /*110c0*/  HMMA.16816.F32 R96, R96, R10, R16 ;  /* 0x0000000a6060723c */ /* 0x000fe20000001810 */
[----:B------:R-:W-:Y:S07]  /*110d0*/  @!UPT UIADD3 URZ, URZ, URZ, URZ ;  /* 0x0000003f3f3ff290 */ /* 0x000fee000fffe03f */
[----:B------:R-:W-:Y:S11]  /*110e0*/  @!P0 BRA `(.L_x_307) ;  /* 0x00002ae000008947 */ /* 0x000ff60003800000 */
.L_x_319:
[----:B------:R-:W2:Y:S01]  /*110f0*/  LDL.64 R8, [R1+0x18] ;  /* 0x0000180001087983 */ /* 0x000ea20000100a00 */
[----:B------:R-:W-:Y:S04]  /*11100*/  DEPBAR.LE SB0, 0x0 ;  /* 0x000080000000791a */ /* 0x000fe80000000000 */
[----:B------:R-:W3:Y:S01]  /*11110*/  LDL R5, [R1+0x28] ;  /* 0x0000280001057983 */ /* 0x000ee20000100800 */
[----:B------:R-:W-:Y:S01]  /*11120*/  WARPSYNC 0xffffffff ;  /* 0xffffffff00007948 */ /* 0x000fe20003800000 */
[----:B------:R-:W-:Y:S01]  /*11130*/  SHF.R.S32.HI R0, RZ, 0x1f, R210 ;  /* 0x0000001fff007819 */ /* 0x000fe200000114d2 */
[----:B------:R-:W-:Y:S01]  /*11140*/  IMAD.WIDE.U32 R2, R210, c[0x0][0x208], RZ ;  /* 0x00008200d2027a25 */ /* 0x000fe200078e00ff */
[----:B------:R-:W-:Y:S01]  /*11150*/  BAR.SYNC.DEFER_BLOCKING 0x0 ;  /* 0x0000000000007b1d */ /* 0x000fe20000010000 */
[----:B------:R-:W-:Y:S02]  /*11160*/  SHF.R.S32.HI R4, RZ, 0x1f, R208 ;  /* 0x0000001fff047819 */ /* 0x000fe400000114d0 */
[----:B------:R-:W-:Y:S01]  /*11170*/  IMAD R0, R0, c[0x0][0x208], RZ ;  /* 0x0000820000007a24 */ /* 0x000fe200078e02ff */
[----:B------:R-:W-:Y:S01]  /*11180*/  ISETP.GE.AND P2, PT, R227, c[0x0][0x1d4], PT ;  /* 0x00007500e3007a0c */ /* 0x000fe20003f46270 */
[----:B------:R-:W-:Y:S01]  /*11190*/  IMAD.MOV.U32 R109, RZ, RZ, R108 ;  /* 0x000000ffff6d7224 */ /* 0x000fe200078e006c */
[----:B------:R-:W-:Y:S01]  /*111a0*/  MOV R110, R107 ;  /* 0x0000006b006e7202 */ /* 0x000fe20000000f00 */
[----:B------:R-:W-:Y:S01]  /*111b0*/  IMAD R0, R210, c[0x0][0x20c], R0 ;  /* 0x00008300d2007a24 */ /* 0x000fe200078e0200 */
[----:B------:R-:W-:Y:S01]  /*111c0*/  MOV R111, R106 ;  /* 0x0000006a006f7202 */ /* 0x000fe20000000f00 */
[----:B------:R-:W-:Y:S02]  /*111d0*/  IMAD R4, R4, c[0x0][0x218], RZ ;  /* 0x0000860004047a24 */ /* 0x000fe400078e02ff */
[----:B------:R-:W-:Y:S02]  /*111e0*/  IMAD.IADD R3, R3, 0x1, R0 ;  /* 0x0000000103037824 */ /* 0x000fe400078e0200 */
[C---:B------:R-:W-:Y:S02]  /*111f0*/  IMAD R4, R208.reuse, c[0x0][0x21c], R4 ;  /* 0x00008700d0047a24 */ /* 0x040fe400078e0204 */
[----:B------:R-:W-:Y:S01]  /*11200*/  IMAD.WIDE.U32 R2, R208, c[0x0][0x218], R2 ;  /* 0x00008600d0027a25 */ /* 0x000fe200078e0002 */
[----:B------:R1:W4:Y:S04]  /*11210*/  LDSM.16.M88.4 R52, [R196] ;  /* 0x00000000c434783b */ /* 0x0003280000000200 */
[----:B------:R1:W1:Y:S04]  /*11220*/  LDSM.16.M88.4 R48, [R196+0x1000] ;  /* 0x00100000c430783b */ /* 0x0002680000000200 */
[----:B------:R1:W1:Y:S04]  /*11230*/  LDSM.16.M88.4 R20, [R169] ;  /* 0x00000000a914783b */ /* 0x0002680000000200 */
[----:B------:R1:W1:Y:S04]  /*11240*/  LDSM.16.M88.4 R36, [R169+0x400] ;  /* 0x00040000a924783b */ /* 0x0002680000000200 */
[----:B------:R1:W1:Y:S04]  /*11250*/  LDSM.16.M88.4 R172, [R169+0x800] ;  /* 0x00080000a9ac783b */ /* 0x0002680000000200 */
[----:B------:R1:W1:Y:S04]  /*11260*/  LDSM.16.M88.4 R176, [R197] ;  /* 0x00000000c5b0783b */ /* 0x0002680000000200 */
[----:B------:R1:W1:Y:S04]  /*11270*/  LDSM.16.M88.4 R184, [R197+0x1000] ;  /* 0x00100000c5b8783b */ /* 0x0002680000000200 */
[----:B------:R1:W1:Y:S04]  /*11280*/  LDSM.16.M88.4 R180, [R198] ;  /* 0x00000000c6b4783b */ /* 0x0002680000000200 */
[----:B------:R1:W1:Y:S04]  /*11290*/  LDSM.16.M88.4 R188, [R206] ;  /* 0x00000000cebc783b */ /* 0x0002680000000200 */
[----:B------:R1:W1:Y:S01]  /*112a0*/  LDSM.16.M88.4 R192, [R205] ;  /* 0x00000000cdc0783b */ /* 0x0002620000000200 */
[----:B--2---:R-:W-:Y:S04]  /*112b0*/  IADD3 R0, P0, R8, R2, RZ ;  /* 0x0000000208007210 */ /* 0x004fe80007f1e0ff */
[----:B---3--:R-:W-:Y:S02]  /*112c0*/  IADD3.X R2, R5, R3, R4, P0, !PT ;  /* 0x0000000305027210 */ /* 0x008fe400007fe404 */
[C---:B------:R-:W-:Y:S04]  /*112d0*/  LEA R9, P0, R0.reuse, c[0x0][0x1f8], 0x1 ;  /* 0x00007e0000097a11 */ /* 0x040fe800078008ff */
[----:B------:R-:W-:Y:S01]  /*112e0*/  LEA.HI.X R8, R0, c[0x0][0x1fc], R2, 0x1, P0 ;  /* 0x00007f0000087a11 */ /* 0x000fe200000f0c02 */
[----:B------:R-:W-:-:S06]  /*112f0*/  BRA.DIV ~URZ, `(.L_x_308) ;  /* 0x000084a27f007947 */ /* 0x000fcc000b800000 */
[----:B-1--4-:R1:W2:Y:S02]  /*11300*/  SHFL.IDX PT, R0, R8, RZ, 0x1c1f ;  /* 0x001c1fff08007589 */ /* 0x0122a400000e0000 */
.L_x_402:
[----:B------:R-:W3:Y:S01]  /*11310*/  SHFL.IDX PT, R2, R9, RZ, 0x1c1f ;  /* 0x001c1fff09027589 */ /* 0x000ee200000e0000 */
[----:B------:R-:W-:Y:S03]  /*11320*/  BSSY B0, `(.L_x_309) ;  /* 0x000001e000007945 */ /* 0x000fe60003800000 */
[----:B------:R-:W4:Y:S01]  /*11330*/  S2R R10, SR_TID.X ;  /* 0x00000000000a7919 */ /* 0x000f220000002100 */
[C---:B---3--:R-:W-:Y:S04]  /*11340*/  LEA R4, P0, R228.reuse, R2, 0x1 ;  /* 0x00000002e4047211 */ /* 0x048fe800078008ff */
[----:B--2---:R-:W-:Y:S05]  /*11350*/  LEA.HI.X R5, R228, R0, R229, 0x1, P0 ;  /* 0x00000000e4057211 */ /* 0x004fea00000f0ce5 */
[----:B------:R-:W-:Y:S01]  /*11360*/  @!PT LDS RZ, [RZ] ;  /* 0x00000000fffff984 */ /* 0x000fe20000000800 */
[----:B------:R-:W-:Y:S01]  /*11370*/  @!PT LDS RZ, [RZ] ;  /* 0x00000000fffff984 */ /* 0x000fe20000000800 */
[----:B------:R2:W-:Y:S02]  /*11380*/  LDGSTS.E.BYPASS.LTC128B.128 [R207+0x1880], [R4.64], !P5 ;  /* 0x0188000004cf7fae */ /* 0x0005e4000e901d48 */
[C---:B--2---:R-:W-:Y:S04]  /*11390*/  LEA R4, P0, R235.reuse, R2, 0x1 ;  /* 0x00000002eb047211 */ /* 0x044fe800078008ff */
[----:B------:R-:W-:Y:S02]  /*113a0*/  LEA.HI.X R5, R235, R0, R252, 0x1, P0 ;  /* 0x00000000eb057211 */ /* 0x000fe400000f0cfc */
[C---:B------:R-:W-:Y:S03]  /*113b0*/  LEA R2, P0, R227.reuse, R2, 0x1 ;  /* 0x00000002e3027211 */ /* 0x040fe600078008ff */
[----:B------:R2:W-:Y:S01]  /*113c0*/  LDGSTS.E.BYPASS.LTC128B.128 [R207+0x2480], [R4.64], !P4 ;  /* 0x0248000004cf7fae */ /* 0x0005e2000e101d48 */
[----:B------:R-:W-:Y:S02]  /*113d0*/  LEA.HI.X R3, R227, R0, R251, 0x1, P0 ;  /* 0x00000000e3037211 */ /* 0x000fe400000f0cfb */
[----:B----4-:R-:W-:Y:S03]  /*113e0*/  ISETP.GT.AND P0, PT, R10, 0x3f, PT ;  /* 0x0000003f0a00780c */ /* 0x010fe60003f04270 */
[----:B------:R2:W-:Y:S10]  /*113f0*/  LDGSTS.E.BYPASS.LTC128B.128 [R207+0x3080], [R2.64], !P2 ;  /* 0x0308000002cf7fae */ /* 0x0005f4000d101d48 */
[----:B------:R-:W-:-:S05]  /*11400*/  @P0 BRA `(.L_x_310) ;  /* 0x000000f000000947 */ /* 0x000fca0003800000 */
[----:B------:R-:W-:-:S05]  /*11410*/  BRA.DIV ~URZ, `(.L_x_311) ;  /* 0x000083f27f007947 */ /* 0x000fca000b800000 */
[----:B--2---:R2:W3:Y:S04]  /*11420*/  SHFL.IDX PT, R4, R8, 0x1, 0x1c1f ;  /* 0x003c1f0008047f89 */ /* 0x0044e800000e0000 */
[----:B------:R2:W4:Y:S02]  /*11430*/  SHFL.IDX PT, R0, R9, 0x1, 0x1c1f ;  /* 0x003c1f0009007f89 */ /* 0x00052400000e0000 */
.L_x_403:
[C---:B----4-:R-:W-:Y:S04]  /*11440*/  LEA R2, P0, R228.reuse, R0, 0x1 ;  /* 0x00000000e4027211 */ /* 0x050fe800078008ff */
[----:B---3--:R-:W-:Y:S02]  /*11450*/  LEA.HI.X R3, R228, R4, R229, 0x1, P0 ;  /* 0x00000004e4037211 */ /* 0x008fe400000f0ce5 */
[C---:B-12---:R-:W-:Y:S03]  /*11460*/  LEA R8, P0, R235.reuse, R0, 0x1 ;  /* 0x00000000eb087211 */ /* 0x046fe600078008ff */
[----:B------:R-:W-:Y:S01]  /*11470*/  @!PT LDS RZ, [RZ] ;  /* 0x00000000fffff984 */ /* 0x000fe20000000800 */
[----:B------:R-:W-:Y:S01]  /*11480*/  @!PT LDS RZ, [RZ] ;  /* 0x00000000fffff984 */ /* 0x000fe20000000800 */
[----:B------:R-:W-:Y:S01]  /*11490*/  @!PT LDS RZ, [RZ] ;  /* 0x00000000fffff984 */ /* 0x000fe20000000800 */
[----:B------:R1:W-:Y:S01]  /*114a0*/  LDGSTS.E.BYPASS.LTC128B.128 [R207+0x2080], [R2.64], !P5 ;  /* 0x0208000002cf7fae */ /* 0x0003e2000e901d48 */
[----:B------:R-:W-:Y:S05]  /*114b0*/  LEA.HI.X R9, R235, R4, R252, 0x1, P0 ;  /* 0x00000004eb097211 */ /* 0x000fea00000f0cfc */
[----:B------:R2:W-:Y:S01]  /*114c0*/  LDGSTS.E.BYPASS.LTC128B.128 [R207+0x2c80], [R8.64], !P4 ;  /* 0x02c8000008cf7fae */ /* 0x0005e2000e101d48 */
[C---:B-1----:R-:W-:Y:S04]  /*114d0*/  LEA R2, P0, R227.reuse, R0, 0x1 ;  /* 0x00000000e3027211 */ /* 0x042fe800078008ff */
[----:B------:R-:W-:Y:S05]  /*114e0*/  LEA.HI.X R3, R227, R4, R251, 0x1, P0 ;  /* 0x00000004e3037211 */ /* 0x000fea00000f0cfb */
[----:B------:R2:W-:Y:S04]  /*114f0*/  LDGSTS.E.BYPASS.LTC128B.128 [R207+0x3880], [R2.64], !P2 ;  /* 0x0388000002cf7fae */ /* 0x0005e8000d101d48 */
.L_x_310:
[----:B------:R-:W-:Y:S05]  /*11500*/  BSYNC B0 ;  /* 0x0000000000007941 */ /* 0x000fea0003800000 */
.L_x_309:
[----:B------:R-:W0:Y:S01]  /*11510*/  LDGDEPBAR ;  /* 0x00000000000079af */ /* 0x000e220000000000 */
[----:B------:R-:W-:Y:S01]  /*11520*/  WARPSYNC 0xffffffff ;  /* 0xffffffff00007948 */ /* 0x000fe20003800000 */
[-C--:B-12---:R-:W-:Y:S01]  /*11530*/  HMMA.16816.F32 R8, R52, R20.reuse, RZ ;  /* 0x000000143408723c */ /* 0x086fe200000018ff */
[----:B------:R-:W-:Y:S05]  /*11540*/  BSSY B0, `(.L_x_312) ;  /* 0x00000ab000007945 */ /* 0x000fea0003800000 */
[----:B------:R-:W2:Y:S02]  /*11550*/  LDL R0, [R1] ;  /* 0x0000000001007983 */ /* 0x000ea40000100800 */
[C---:B------:R-:W-:Y:S08]  /*11560*/  HMMA.16816.F32 R12, R48.reuse, R20, RZ ;  /* 0x00000014300c723c */ /* 0x040ff000000018ff */
[-C--:B------:R-:W-:Y:S08]  /*11570*/  HMMA.16816.F32 R16, R48, R22.reuse, RZ ;  /* 0x000000163010723c */ /* 0x080ff000000018ff */
        /* <DEDUP_REMOVED lines=23> */
[----:B------:R-:W3:Y:S07]  /*116f0*/  LDSM.16.M88.4 R184, [R196+0x3000] ;  /* 0x00300000c4b8783b */ /* 0x000eee0000000200 */
[----:B------:R-:W-:Y:S01]  /*11700*/  HMMA.16816.F32 R52, R176, R194, R52 ;  /* 0x000000c2b034723c */ /* 0x000fe20000001834 */
[----:B------:R-:W4:Y:S07]  /*11710*/  LDSM.16.M88.4 R176, [R169+0x1000] ;  /* 0x00100000a9b0783b */ /* 0x000f2e0000000200 */
[-C--:B-1----:R-:W-:Y:S08]  /*11720*/  HMMA.16816.F32 R8, R172, R180.reuse, R8 ;  /* 0x000000b4ac08723c */ /* 0x082ff00000001808 */
[C---:B---3--:R-:W-:Y:S08]  /*11730*/  HMMA.16816.F32 R12, R184.reuse, R180, R12 ;  /* 0x000000b4b80c723c */ /* 0x048ff0000000180c */
[-C--:B------:R-:W-:Y:S08]  /*11740*/  HMMA.16816.F32 R16, R184, R182.reuse, R16 ;  /* 0x000000b6b810723c */ /* 0x080ff00000001810 */
[C---:B------:R-:W-:Y:S01]  /*11750*/  HMMA.16816.F32 R20, R172.reuse, R182, R20 ;  /* 0x000000b6ac14723c */ /* 0x040fe20000001814 */
[----:B------:R-:W-:Y:S07]  /*11760*/  LDSM.16.M88.4 R180, [R204] ;  /* 0x00000000ccb4783b */ /* 0x000fee0000000200 */
[-C--:B----4-:R-:W-:Y:S08]  /*11770*/  HMMA.16816.F32 R24, R172, R176.reuse, R24 ;  /* 0x000000b0ac18723c */ /* 0x090ff00000001818 */
[C---:B------:R-:W-:Y:S08]  /*11780*/  HMMA.16816.F32 R28, R184.reuse, R176, R28 ;  /* 0x000000b0b81c723c */ /* 0x040ff0000000181c */
[-C--:B------:R-:W-:Y:S08]  /*11790*/  HMMA.16816.F32 R32, R184, R178.reuse, R32 ;  /* 0x000000b2b820723c */ /* 0x080ff00000001820 */
[C---:B------:R-:W-:Y:S01]  /*117a0*/  HMMA.16816.F32 R36, R172.reuse, R178, R36 ;  /* 0x000000b2ac24723c */ /* 0x040fe20000001824 */
[----:B------:R-:W1:Y:S07]  /*117b0*/  LDSM.16.M88.4 R176, [R197+0x2000] ;  /* 0x00200000c5b0783b */ /* 0x000e6e0000000200 */
[-C--:B------:R-:W-:Y:S08]  /*117c0*/  HMMA.16816.F32 R40, R172, R188.reuse, R40 ;  /* 0x000000bcac28723c */ /* 0x080ff00000001828 */
[C---:B------:R-:W-:Y:S08]  /*117d0*/  HMMA.16816.F32 R44, R184.reuse, R188, R44 ;  /* 0x000000bcb82c723c */ /* 0x040ff0000000182c */
[-C--:B------:R-:W-:Y:S01]  /*117e0*/  HMMA.16816.F32 R48, R184, R190.reuse, R48 ;  /* 0x000000beb830723c */ /* 0x080fe20000001830 */
[----:B------:R-:W3:Y:S07]  /*117f0*/  LDSM.16.M88.4 R184, [R197+0x3000] ;  /* 0x00300000c5b8783b */ /* 0x000eee0000000200 */
[----:B------:R-:W-:Y:S01]  /*11800*/  HMMA.16816.F32 R52, R172, R190, R52 ;  /* 0x000000beac34723c */ /* 0x000fe20000001834 */
[----:B------:R-:W4:Y:S07]  /*11810*/  LDSM.16.M88.4 R172, [R203] ;  /* 0x00000000cbac783b */ /* 0x000f2e0000000200 */
[-C--:B-1----:R-:W-:Y:S01]  /*11820*/  HMMA.16816.F32 R8, R176, R180.reuse, R8 ;  /* 0x000000b4b008723c */ /* 0x082fe20000001808 */
[----:B------:R-:W1:Y:S04]  /*11830*/  LDSM.16.M88.4 R188, [R202] ;  /* 0x00000000cabc783b */ /* 0x000e680000000200 */
[----:B--2---:R-:W-:Y:S03]  /*11840*/  ISETP.GT.AND P0, PT, R209, R0, PT ;  /* 0x00000000d100720c */ /* 0x004fe60003f04270 */
[C---:B---3--:R-:W-:Y:S08]  /*11850*/  HMMA.16816.F32 R12, R184.reuse, R180, R12 ;  /* 0x000000b4b80c723c */ /* 0x048ff0000000180c */
[-C--:B------:R-:W-:Y:S08]  /*11860*/  HMMA.16816.F32 R16, R184, R182.reuse, R16 ;  /* 0x000000b6b810723c */ /* 0x080ff00000001810 */
[C---:B------:R-:W-:Y:S01]  /*11870*/  HMMA.16816.F32 R20, R176.reuse, R182, R20 ;  /* 0x000000b6b014723c */ /* 0x040fe20000001814 */
[----:B------:R-:W-:Y:S07]  /*11880*/  LDSM.16.M88.4 R180, [R169+0x1800] ;  /* 0x00180000a9b4783b */ /* 0x000fee0000000200 */
[-C--:B----4-:R-:W-:Y:S08]  /*11890*/  HMMA.16816.F32 R24, R176, R172.reuse, R24 ;  /* 0x000000acb018723c */ /* 0x090ff00000001818 */
        /* <DEDUP_REMOVED lines=44> */
[----:B------:R-:W-:Y:S01]  /*11b60*/  IMAD.MOV.U32 R208, RZ, RZ, RZ ;  /* 0x000000ffffd07224 */ /* 0x000fe200078e00ff */
[----:B------:R-:W2:Y:S04]  /*11b70*/  LDL R2, [R1+0x48] ;  /* 0x0000480001027983 */ /* 0x000ea80000100800 */
[----:B------:R-:W3:Y:S04]  /*11b80*/  LDL.64 R218, [R1+0x38] ;  /* 0x0000380001da7983 */ /* 0x000ee80000100a00 */
[----:B------:R-:W4:Y:S04]  /*11b90*/  LDL R211, [R1+0x44] ;  /* 0x0000440001d37983 */ /* 0x000f280000100800 */
[----:B------:R-:W1:Y:S04]  /*11ba0*/  S2R R0, SR_TID.X ;  /* 0x0000000000007919 */ /* 0x000e680000002100 */
[----:B------:R-:W5:Y:S04]  /*11bb0*/  LDL.64 R216, [R1+0x30] ;  /* 0x0000300001d87983 */ /* 0x000f680000100a00 */
[----:B------:R-:W4:Y:S01]  /*11bc0*/  LDL R5, [R1+0x40] ;  /* 0x0000400001057983 */ /* 0x000f220000100800 */
[----:B-1----:R-:W-:Y:S04]  /*11bd0*/  SHF.R.S32.HI R3, RZ, 0x1f, R0 ;  /* 0x0000001fff037819 */ /* 0x002fe80000011400 */
[----:B------:R-:W-:Y:S04]  /*11be0*/  LEA.HI R3, R3, R0, RZ, 0x2 ;  /* 0x0000000003037211 */ /* 0x000fe800078f10ff */
[----:B------:R-:W-:Y:S05]  /*11bf0*/  LOP3.LUT R3, R3, 0xfffffffc, RZ, 0xc0, !PT ;  /* 0xfffffffc03037812 */ /* 0x000fea00078ec0ff */
[----:B------:R-:W-:Y:S02]  /*11c00*/  IMAD.IADD R3, R0, 0x1, -R3 ;  /* 0x0000000100037824 */ /* 0x000fe400078e0a03 */
[----:B------:R-:W-:Y:S05]  /*11c10*/  IMAD.MOV.U32 R0, RZ, RZ, 0x1 ;  /* 0x00000001ff007424 */ /* 0x000fea00078e00ff */
[----:B------:R-:W-:Y:S01]  /*11c20*/  ISETP.NE.AND P0, PT, R0, c[0x0][0x2b8], PT ;  /* 0x0000ae0000007a0c */ /* 0x000fe20003f05270 */
[----:B------:R-:W-:Y:S02]  /*11c30*/  IMAD R0, R3, 0x20, R249 ;  /* 0x0000002003007824 */ /* 0x000fe400078e02f9 */
[----:B--2---:R-:W-:Y:S05]  /*11c40*/  IMAD R2, R209, 0x30, R2 ;  /* 0x00000030d1027824 */ /* 0x004fea00078e0202 */
[----:B------:R-:W-:Y:S05]  /*11c50*/  IADD3 R2, R2, -0x30, R0 ;  /* 0xffffffd002027810 */ /* 0x000fea0007ffe000 */
[----:B------:R-:W-:Y:S04]  /*11c60*/  @P0 IMAD.HI.U32 R3, R2, c[0x0][0x2bc], RZ ;  /* 0x0000af0002030a27 */ /* 0x000fe800078e00ff */
[----:B------:R-:W-:Y:S01]  /*11c70*/  IMAD.MOV.U32 R0, RZ, RZ, R2 ;  /* 0x000000ffff007224 */ /* 0x000fe200078e0002 */
[----:B------:R-:W-:Y:S04]  /*11c80*/  @P0 SHF.R.U32.HI R0, RZ, c[0x0][0x2c0], R3 ;  /* 0x0000b000ff000a19 */ /* 0x000fe80000011603 */
[C---:B---3--:R-:W-:Y:S01]  /*11c90*/  @!P3 IADD3 R3, P0, R0.reuse, R218, RZ ;  /* 0x000000da0003b210 */ /* 0x048fe20007f1e0ff */
[----:B------:R-:W-:Y:S03]  /*11ca0*/  IMAD.MOV R4, RZ, RZ, -R0 ;  /* 0x000000ffff047224 */ /* 0x000fe600078e0a00 */
[----:B----4-:R-:W-:Y:S01]  /*11cb0*/  @!P3 LEA.HI.X.SX32 R0, R0, R211, 0x1, P0 ;  /* 0x000000d30000b211 */ /* 0x010fe200000f0eff */
[----:B------:R-:W-:Y:S01]  /*11cc0*/  IMAD R210, R4, c[0x0][0x2b8], R2 ;  /* 0x0000ae0004d27a24 */ /* 0x000fe200078e0202 */
[C---:B------:R-:W-:Y:S04]  /*11cd0*/  @!P3 LEA R2, P0, R3.reuse, c[0x0][0x2a0], 0x2 ;  /* 0x0000a8000302ba11 */ /* 0x040fe800078010ff */
[----:B------:R-:W-:Y:S02]  /*11ce0*/  @!P3 LEA.HI.X R3, R3, c[0x0][0x2a4], R0, 0x2, P0 ;  /* 0x0000a9000303ba11 */ /* 0x000fe400000f1400 */
[----:B------:R-:W-:Y:S03]  /*11cf0*/  SHF.R.S32.HI R0, RZ, 0x1f, R210 ;  /* 0x0000001fff007819 */ /* 0x000fe600000114d2 */
[----:B------:R1:W2:Y:S02]  /*11d00*/  @!P3 LDG.E R208, [R2.64] ;  /* 0x0000000802d0b981 */ /* 0x0002a4000c1e1900 */
[----:B------:R-:W-:Y:S04]  /*11d10*/  IMAD R0, R0, c[0x0][0x1e0], RZ ;  /* 0x0000780000007a24 */ /* 0x000fe800078e02ff */
[C---:B------:R-:W-:Y:S02]  /*11d20*/  IMAD R0, R210.reuse, c[0x0][0x1e4], R0 ;  /* 0x00007900d2007a24 */ /* 0x040fe400078e0200 */
[----:B-1----:R-:W-:Y:S04]  /*11d30*/  IMAD.WIDE.U32 R2, R210, c[0x0][0x1e0], RZ ;  /* 0x00007800d2027a25 */ /* 0x002fe800078e00ff */
[----:B------:R-:W-:Y:S01]  /*11d40*/  IMAD.IADD R3, R3, 0x1, R0 ;  /* 0x0000000103037824 */ /* 0x000fe200078e0200 */
[----:B--2---:R-:W-:Y:S03]  /*11d50*/  SHF.R.S32.HI R0, RZ, 0x1f, R208 ;  /* 0x0000001fff007819 */ /* 0x004fe600000114d0 */
[----:B------:R-:W-:Y:S04]  /*11d60*/  IMAD.WIDE.U32 R2, R208, c[0x0][0x1f0], R2 ;  /* 0x00007c00d0027a25 */ /* 0x000fe800078e0002 */
[----:B------:R-:W-:Y:S01]  /*11d70*/  IMAD R4, R0, c[0x0][0x1f0], RZ ;  /* 0x00007c0000047a24 */ /* 0x000fe200078e02ff */
[----:B-----5:R-:W-:Y:S03]  /*11d80*/  IADD3 R0, P0, R216, R2, RZ ;  /* 0x00000002d8007210 */ /* 0x020fe60007f1e0ff */
[----:B------:R-:W-:Y:S05]  /*11d90*/  IMAD R4, R208, c[0x0][0x1f4], R4 ;  /* 0x00007d00d0047a24 */ /* 0x000fea00078e0204 */
[----:B------:R-:W-:Y:S02]  /*11da0*/  IADD3.X R2, R5, R3, R4, P0, !PT ;  /* 0x0000000305027210 */ /* 0x000fe400007fe404 */
[C---:B------:R-:W-:Y:S02]  /*11db0*/  LEA R175, P0, R0.reuse, c[0x0][0x1c8], 0x1 ;  /* 0x0000720000af7a11 */ /* 0x040fe400078008ff */
[----:B------:R-:W-:Y:S02]  /*11dc0*/  IADD3 R5, -R249, 0x30, RZ ;  /* 0x00000030f9057810 */ /* 0x000fe40007ffe1ff */
[----:B------:R-:W-:Y:S02]  /*11dd0*/  LEA.HI.X R174, R0, c[0x0][0x1cc], R2, 0x1, P0 ;  /* 0x0000730000ae7a11 */ /* 0x000fe400000f0c02 */
[----:B------:R-:W-:Y:S01]  /*11de0*/  ISETP.GE.AND P0, PT, R5, 0x1, PT ;  /* 0x000000010500780c */ /* 0x000fe20003f06270 */
[----:B------:R-:W-:-:S10]  /*11df0*/  BRA.DIV ~URZ, `(.L_x_314) ;  /* 0x00007ae27f007947 */ /* 0x000fd4000b800000 */
[----:B------:R1:W2:Y:S02]  /*11e00*/  SHFL.IDX PT, R4, R174, RZ, 0x1c1f ;  /* 0x001c1fffae047589 */ /* 0x0002a400000e0000 */
.L_x_404:
[----:B------:R-:W-:-:S05]  /*11e10*/  BRA.DIV ~URZ, `(.L_x_315) ;  /* 0x00007b327f007947 */ /* 0x000fca000b800000 */
[----:B------:R3:W4:Y:S02]  /*11e20*/  SHFL.IDX PT, R0, R175, RZ, 0x1c1f ;  /* 0x001c1fffaf007589 */ /* 0x00072400000e0000 */
.L_x_405:
[C---:B----4-:R-:W-:Y:S04]  /*11e30*/  @P0 LEA R2, P1, R228.reuse, R0, 0x1 ;  /* 0x00000000e4020211 */ /* 0x050fe800078208ff */
[----:B--2---:R-:W-:Y:S02]  /*11e40*/  @P0 LEA.HI.X R3, R228, R4, R229, 0x1, P1 ;  /* 0x00000004e4030211 */ /* 0x004fe400008f0ce5 */
[C---:B------:R-:W-:Y:S03]  /*11e50*/  @P0 LEA R172, P1, R235.reuse, R0, 0x1 ;  /* 0x00000000ebac0211 */ /* 0x040fe600078208ff */
[----:B------:R-:W-:Y:S01]  /*11e60*/  @!PT LDS RZ, [RZ] ;  /* 0x00000000fffff984 */ /* 0x000fe20000000800 */
[----:B------:R-:W-:Y:S01]  /*11e70*/  @!PT LDS RZ, [RZ] ;  /* 0x00000000fffff984 */ /* 0x000fe20000000800 */
[----:B------:R-:W-:Y:S01]  /*11e80*/  @!PT LDS RZ, [RZ] ;  /* 0x00000000fffff984 */ /* 0x000fe20000000800 */
[----:B------:R2:W-:Y:S01]  /*11e90*/  @P0 LDGSTS.E.BYPASS.LTC128B.128 [R207+0x3c80], [R2.64], !P5 ;  /* 0x03c8000002cf0fae */ /* 0x0005e2000e901d48 */
[----:B------:R-:W-:Y:S05]  /*11ea0*/  @P0 LEA.HI.X R173, R235, R4, R252, 0x1, P1 ;  /* 0x00000004ebad0211 */ /* 0x000fea00008f0cfc */
[----:B------:R4:W-:Y:S01]  /*11eb0*/  @P0 LDGSTS.E.BYPASS.LTC128B.128 [R207+0x4880], [R172.64], !P4 ;  /* 0x04880000accf0fae */ /* 0x0009e2000e101d48 */
[C---:B--2---:R-:W-:Y:S04]  /*11ec0*/  @P0 LEA R2, P1, R227.reuse, R0, 0x1 ;  /* 0x00000000e3020211 */ /* 0x044fe800078208ff */
[----:B------:R-:W-:Y:S05]  /*11ed0*/  @P0 LEA.HI.X R3, R227, R4, R251, 0x1, P1 ;  /* 0x00000004e3030211 */ /* 0x000fea00008f0cfb */
[----:B------:R4:W-:Y:S01]  /*11ee0*/  @P0 LDGSTS.E.BYPASS.LTC128B.128 [R207+0x5480], [R2.64], !P2 ;  /* 0x0548000002cf0fae */ /* 0x0009e2000d101d48 */
[----:B------:R-:W-:Y:S01]  /*11ef0*/  ISETP.GE.AND P0, PT, R5, 0x21, PT ;  /* 0x000000210500780c */ /* 0x000fe20003f06270 */
[----:B------:R-:W-:-:S06]  /*11f00*/  BRA.DIV ~URZ, `(.L_x_316) ;  /* 0x00007ab27f007947 */ /* 0x000fcc000b800000 */
[----:B------:R2:W1:Y:S04]  /*11f10*/  SHFL.IDX PT, R4, R174, 0x1, 0x1c1f ;  /* 0x003c1f00ae047f89 */ /* 0x00046800000e0000 */
[----:B------:R2:W3:Y:S02]  /*11f20*/  SHFL.IDX PT, R0, R175, 0x1, 0x1c1f ;  /* 0x003c1f00af007f89 */ /* 0x0004e400000e0000 */
.L_x_406:
[C---:B---34-:R-:W-:Y:S04]  /*11f30*/  @P0 LEA R2, P1, R228.reuse, R0, 0x1 ;  /* 0x00000000e4020211 */ /* 0x058fe800078208ff */
[----:B-1----:R-:W-:Y:S02]  /*11f40*/  @P0 LEA.HI.X R3, R228, R4, R229, 0x1, P1 ;  /* 0x00000004e4030211 */ /* 0x002fe400008f0ce5 */
[C---:B------:R-:W-:Y:S03]  /*11f50*/  @P0 LEA R172, P1, R235.reuse, R0, 0x1 ;  /* 0x00000000ebac0211 */ /* 0x040fe600078208ff */
[----:B------:R-:W-:Y:S01]  /*11f60*/  @!PT LDS RZ, [RZ] ;  /* 0x00000000fffff984 */ /* 0x000fe20000000800 */
[----:B------:R-:W-:Y:S01]  /*11f70*/  @!PT LDS RZ, [RZ] ;  /* 0x00000000fffff984 */ /* 0x000fe20000000800 */
[----:B------:R-:W-:Y:S01]  /*11f80*/  @!PT LDS RZ, [RZ] ;  /* 0x00000000fffff984 */ /* 0x000fe20000000800 */
[----:B------:R1:W-:Y:S01]  /*11f90*/  @P0 LDGSTS.E.BYPASS.LTC128B.128 [R207+0x4480], [R2.64], !P5 ;  /* 0x0448000002cf0fae */ /* 0x0003e2000e901d48 */
[----:B------:R-:W-:Y:S05]  /*11fa0*/  @P0 LEA.HI.X R173, R235, R4, R252, 0x1, P1 ;  /* 0x00000004ebad0211 */ /* 0x000fea00008f0cfc */
[----:B------:R3:W-:Y:S01]  /*11fb0*/  @P0 LDGSTS.E.BYPASS.LTC128B.128 [R207+0x5080], [R172.64], !P4 ;  /* 0x05080000accf0fae */ /* 0x0007e2000e101d48 */
[C---:B-1----:R-:W-:Y:S04]  /*11fc0*/  @P0 LEA R2, P1, R227.reuse, R0, 0x1 ;  /* 0x00000000e3020211 */ /* 0x042fe800078208ff */
[----:B------:R-:W-:Y:S05]  /*11fd0*/  @P0 LEA.HI.X R3, R227, R4, R251, 0x1, P1 ;  /* 0x00000004e3030211 */ /* 0x000fea00008f0cfb */
[----:B------:R3:W-:Y:S04]  /*11fe0*/  @P0 LDGSTS.E.BYPASS.LTC128B.128 [R207+0x5c80], [R2.64], !P2 ;  /* 0x05c8000002cf0fae */ /* 0x0007e8000d101d48 */
.L_x_313:
[----:B------:R-:W-:Y:S05]  /*11ff0*/  BSYNC B0 ;  /* 0x0000000000007941 */ /* 0x000fea0003800000 */
.L_x_312:
[----:B------:R-:W-:Y:S01]  /*12000*/  FMNMX.FTZ R4, R8, R108, !PT ;  /* 0x0000006c08047209 */ /* 0x000fe20007810000 */
[----:B------:R-:W0:Y:S01]  /*12010*/  LDGDEPBAR ;  /* 0x00000000000079af */ /* 0x000e220000000000 */
[----:B---3--:R-:W-:Y:S02]  /*12020*/  FMNMX.FTZ R3, R10, R107, !PT ;  /* 0x0000006b0a037209 */ /* 0x008fe40007810000 */
        /* <DEDUP_REMOVED lines=47> */
[----:B------:R1:W3:Y:S02]  /*12320*/  SHFL.BFLY PT, R0, R4, 0x2, 0x1f ;  /* 0x0c401f0004007f89 */ /* 0x0002e400000e0000 */
.L_x_407:
[----:B-1-3--:R-:W-:Y:S01]  /*12330*/  FMNMX.FTZ R4, R4, R0, !PT ;  /* 0x0000000004047209 */ /* 0x00afe20007810000 */
[----:B------:R-:W-:-:S05]  /*12340*/  BRA.DIV ~URZ, `(.L_x_318) ;  /* 0x000077827f007947 */ /* 0x000fca000b800000 */
[----:B------:R-:W1:Y:S02]  /*12350*/  SHFL.BFLY PT, R0, R4, 0x1, 0x1f ;  /* 0x0c201f0004007f89 */ /* 0x000e6400000e0000 */
[----:B-1----:R-:W-:Y:S02]  /*12360*/  FMNMX.FTZ R108, R4, R0, !PT ;  /* 0x00000000046c7209 */ /* 0x002fe40007810000 */
[----:B------:R-:W1:Y:S02]  /*12370*/  SHFL.BFLY PT, R0, R5, 0x2, 0x1f ;  /* 0x0c401f0005007f89 */ /* 0x000e6400000e0000 */
[----:B-1----:R-:W-:Y:S05]  /*12380*/  FMNMX.FTZ R0, R5, R0, !PT ;  /* 0x0000000005007209 */ /* 0x002fea0007810000 */
        /* <DEDUP_REMOVED lines=8> */
[----:B------:R1:W3:Y:S02]  /*12410*/  SHFL.BFLY PT, R0, R4, 0x1, 0x1f ;  /* 0x0c201f0004007f89 */ /* 0x0002e400000e0000 */
.L_x_408:
[----:B------:R-:W-:Y:S01]  /*12420*/  FMUL.FTZ R2, R108, c[0x0][0x2d0] ;  /* 0x0000b4006c027a20 */ /* 0x000fe20000410000 */
[----:B---3--:R-:W-:Y:S01]  /*12430*/  FMNMX.FTZ R5, R0, R4, !PT ;  /* 0x0000000400057209 */ /* 0x008fe20007810000 */
[----:B------:R-:W-:Y:S01]  /*12440*/  FADD.FTZ R0, -R108, R109 ;  /* 0x0000006d6c007221 */ /* 0x000fe20000010100 */
[----:B------:R-:W-:Y:S01]  /*12450*/  WARPSYNC 0xffffffff ;  /* 0xffffffff00007948 */ /* 0x000fe20003800000 */
[--C-:B------:R-:W-:Y:S02]  /*12460*/  FFMA.FTZ R3, R9, c[0x0][0x2d0], -R2.reuse ;  /* 0x0000b40009037a23 */ /* 0x100fe40000010802 */
[----:B------:R-:W-:Y:S02]  /*12470*/  FMUL.FTZ R0, R0, c[0x0][0x2d0] ;  /* 0x0000b40000007a20 */ /* 0x000fe40000410000 */
[--C-:B------:R-:W-:Y:S02]  /*12480*/  FFMA.FTZ R8, R8, c[0x0][0x2d0], -R2.reuse ;  /* 0x0000b40008087a23 */ /* 0x100fe40000010802 */
[--C-:B------:R-:W-:Y:S01]  /*12490*/  FFMA.FTZ R222, R40, c[0x0][0x2d0], -R2.reuse ;  /* 0x0000b40028de7a23 */ /* 0x100fe20000010802 */
[----:B-1----:R-:W-:Y:S01]  /*124a0*/  MUFU.EX2 R4, R0 ;  /* 0x0000000000047308 */ /* 0x002fe20000000800 */
[--C-:B------:R-:W-:Y:S02]  /*124b0*/  FFMA.FTZ R221, R41, c[0x0][0x2d0], -R2.reuse ;  /* 0x0000b40029dd7a23 */ /* 0x100fe40000010802 */
[--C-:B------:R-:W-:Y:S02]  /*124c0*/  FFMA.FTZ R20, R20, c[0x0][0x2d0], -R2.reuse ;  /* 0x0000b40014147a23 */ /* 0x100fe40000010802 */
[--C-:B------:R-:W-:Y:S02]  /*124d0*/  FFMA.FTZ R9, R21, c[0x0][0x2d0], -R2.reuse ;  /* 0x0000b40015097a23 */ /* 0x100fe40000010802 */
[--C-:B------:R-:W-:Y:S02]  /*124e0*/  FFMA.FTZ R191, R24, c[0x0][0x2d0], -R2.reuse ;  /* 0x0000b40018bf7a23 */ /* 0x100fe40000010802 */
[--C-:B------:R-:W-:Y:S01]  /*124f0*/  FFMA.FTZ R190, R25, c[0x0][0x2d0], -R2.reuse ;  /* 0x0000b40019be7a23 */ /* 0x100fe20000010802 */
[----:B------:R-:W-:Y:S01]  /*12500*/  MUFU.EX2 R3, R3 ;  /* 0x0000000300037308 */ /* 0x000fe20000000800 */
[--C-:B------:R-:W-:Y:S02]  /*12510*/  FFMA.FTZ R220, R52, c[0x0][0x2d0], -R2.reuse ;  /* 0x0000b40034dc7a23 */ /* 0x100fe40000010802 */
[--C-:B------:R-:W-:Y:S02]  /*12520*/  FFMA.FTZ R219, R53, c[0x0][0x2d0], -R2.reuse ;  /* 0x0000b40035db7a23 */ /* 0x100fe40000010802 */
[--C-:B------:R-:W-:Y:S02]  /*12530*/  FFMA.FTZ R189, R36, c[0x0][0x2d0], -R2.reuse ;  /* 0x0000b40024bd7a23 */ /* 0x100fe40000010802 */
[----:B------:R-:W-:Y:S03]  /*12540*/  FFMA.FTZ R109, R37, c[0x0][0x2d0], -R2 ;  /* 0x0000b400256d7a23 */ /* 0x000fe60000010802 */
[----:B------:R1:W3:Y:S10]  /*12550*/  MUFU.EX2 R2, R8 ;  /* 0x0000000800027308 */ /* 0x0002f40000000800 */
[----:B------:R-:W-:Y:S01]  /*12560*/  MUFU.EX2 R109, R109 ;  /* 0x0000006d006d7308 */ /* 0x000fe20000000800 */
[----:B-1----:R-:W-:Y:S04]  /*12570*/  FMUL.FTZ R8, R106, c[0x0][0x2d0] ;  /* 0x0000b4006a087a20 */ /* 0x002fe80000410000 */
[--C-:B------:R-:W-:Y:S02]  /*12580*/  FFMA.FTZ R180, R28, c[0x0][0x2d0], -R8.reuse ;  /* 0x0000b4001cb47a23 */ /* 0x100fe40000010808 */
[--C-:B------:R-:W-:Y:S02]  /*12590*/  FFMA.FTZ R179, R29, c[0x0][0x2d0], -R8.reuse ;  /* 0x0000b4001db37a23 */ /* 0x100fe40000010808 */
[----:B------:R-:W-:Y:S02]  /*125a0*/  FFMA.FTZ R178, R32, c[0x0][0x2d0], -R8 ;  /* 0x0000b40020b27a23 */ /* 0x000fe40000010808 */
[----:B---3--:R-:W-:Y:S01]  /*125b0*/  FFMA.FTZ R0, R4, R214, R2 ;  /* 0x000000d604007223 */ /* 0x008fe20000010002 */
[----:B------:R-:W-:Y:S01]  /*125c0*/  F2FP.PACK_AB R172, R3, R2 ;  /* 0x0000000203ac723e */ /* 0x000fe200000000ff */
[----:B------:R-:W-:Y:S01]  /*125d0*/  FMUL.FTZ R2, R107, c[0x0][0x2d0] ;  /* 0x0000b4006b027a20 */ /* 0x000fe20000410000 */
[----:B------:R-:W-:Y:S01]  /*125e0*/  MUFU.EX2 R234, R179 ;  /* 0x000000b300ea7308 */ /* 0x000fe20000000800 */
[----:B------:R-:W-:Y:S02]  /*125f0*/  FADD.FTZ R25, R3, R0 ;  /* 0x0000000003197221 */ /* 0x000fe40000010000 */
[----:B------:R-:W-:Y:S02]  /*12600*/  FADD.FTZ R0, -R107, R110 ;  /* 0x0000006e6b007221 */ /* 0x000fe40000010100 */
[--C-:B------:R-:W-:Y:S02]  /*12610*/  FFMA.FTZ R10, R10, c[0x0][0x2d0], -R2.reuse ;  /* 0x0000b4000a0a7a23 */ /* 0x100fe40000010802 */
[----:B------:R-:W-:Y:S02]  /*12620*/  FMUL.FTZ R0, R0, c[0x0][0x2d0] ;  /* 0x0000b40000007a20 */ /* 0x000fe40000410000 */
[--C-:B------:R-:W-:Y:S01]  /*12630*/  FFMA.FTZ R11, R11, c[0x0][0x2d0], -R2.reuse ;  /* 0x0000b4000b0b7a23 */ /* 0x100fe20000010802 */
[----:B------:R-:W-:Y:S01]  /*12640*/  MUFU.EX2 R110, R189 ;  /* 0x000000bd006e7308 */ /* 0x000fe20000000800 */
[--C-:B------:R-:W-:Y:S02]  /*12650*/  FFMA.FTZ R24, R22, c[0x0][0x2d0], -R2.reuse ;  /* 0x0000b40016187a23 */ /* 0x100fe40000010802 */
[--C-:B------:R-:W-:Y:S02]  /*12660*/  FFMA.FTZ R217, R42, c[0x0][0x2d0], -R2.reuse ;  /* 0x0000b4002ad97a23 */ /* 0x100fe40000010802 */
[--C-:B------:R-:W-:Y:S02]  /*12670*/  FFMA.FTZ R216, R43, c[0x0][0x2d0], -R2.reuse ;  /* 0x0000b4002bd87a23 */ /* 0x100fe40000010802 */
[--C-:B------:R-:W-:Y:S01]  /*12680*/  FFMA.FTZ R36, R23, c[0x0][0x2d0], -R2.reuse ;  /* 0x0000b40017247a23 */ /* 0x100fe20000010802 */
[----:B------:R-:W-:Y:S01]  /*12690*/  LDSM.16.MT88.4 R40, [R171] ;  /* 0x00000000ab28783b */ /* 0x000fe20000004200 */
[--C-:B------:R-:W-:Y:S01]  /*126a0*/  FFMA.FTZ R187, R26, c[0x0][0x2d0], -R2.reuse ;  /* 0x0000b4001abb7a23 */ /* 0x100fe20000010802 */
[----:B------:R-:W1:Y:S01]  /*126b0*/  MUFU.EX2 R3, R0 ;  /* 0x0000000000037308 */ /* 0x000e620000000800 */
[--C-:B------:R-:W-:Y:S02]  /*126c0*/  FFMA.FTZ R186, R27, c[0x0][0x2d0], -R2.reuse ;  /* 0x0000b4001bba7a23 */ /* 0x100fe40000010802 */
[--C-:B------:R-:W-:Y:S02]  /*126d0*/  FFMA.FTZ R184, R39, c[0x0][0x2d0], -R2.reuse ;  /* 0x0000b40027b87a23 */ /* 0x100fe40000010802 */
[--C-:B------:R-:W-:Y:S02]  /*126e0*/  FFMA.FTZ R215, R54, c[0x0][0x2d0], -R2.reuse ;  /* 0x0000b40036d77a23 */ /* 0x100fe40000010802 */
[--C-:B------:R-:W-:Y:S02]  /*126f0*/  FFMA.FTZ R214, R55, c[0x0][0x2d0], -R2.reuse ;  /* 0x0000b40037d67a23 */ /* 0x100fe40000010802 */
[----:B------:R-:W-:Y:S01]  /*12700*/  FFMA.FTZ R185, R38, c[0x0][0x2d0], -R2 ;  /* 0x0000b40026b97a23 */ /* 0x000fe20000010802 */
[----:B------:R-:W3:Y:S01]  /*12710*/  MUFU.EX2 R10, R10 ;  /* 0x0000000a000a7308 */ /* 0x000ee20000000800 */
[--C-:B------:R-:W-:Y:S02]  /*12720*/  FFMA.FTZ R23, R16, c[0x0][0x2d0], -R8.reuse ;  /* 0x0000b40010177a23 */ /* 0x100fe40000010808 */
[--C-:B------:R-:W-:Y:S02]  /*12730*/  FFMA.FTZ R22, R17, c[0x0][0x2d0], -R8.reuse ;  /* 0x0000b40011167a23 */ /* 0x100fe40000010808 */
[--C-:B------:R-:W-:Y:S02]  /*12740*/  FFMA.FTZ R176, R33, c[0x0][0x2d0], -R8.reuse ;  /* 0x0000b40021b07a23 */ /* 0x100fe40000010808 */
[--C-:B------:R-:W-:Y:S02]  /*12750*/  FFMA.FTZ R194, R44, c[0x0][0x2d0], -R8.reuse ;  /* 0x0000b4002cc27a23 */ /* 0x100fe40000010808 */
[--C-:B------:R-:W-:Y:S01]  /*12760*/  FFMA.FTZ R193, R45, c[0x0][0x2d0], -R8.reuse ;  /* 0x0000b4002dc17a23 */ /* 0x100fe20000010808 */
[----:B------:R-:W4:Y:S01]  /*12770*/  MUFU.EX2 R2, R11 ;  /* 0x0000000b00027308 */ /* 0x000f220000000800 */
[--C-:B------:R-:W-:Y:S02]  /*12780*/  FFMA.FTZ R192, R48, c[0x0][0x2d0], -R8.reuse ;  /* 0x0000b40030c07a23 */ /* 0x100fe40000010808 */
[----:B------:R-:W-:Y:S02]  /*12790*/  FFMA.FTZ R211, R49, c[0x0][0x2d0], -R8 ;  /* 0x0000b40031d37a23 */ /* 0x000fe40000010808 */
[C---:B-1----:R-:W-:Y:S02]  /*127a0*/  FMUL.FTZ R39, R3.reuse, R155 ;  /* 0x0000009b03277220 */ /* 0x042fe40000410000 */
[C---:B------:R-:W-:Y:S02]  /*127b0*/  FMUL.FTZ R52, R4.reuse, R160 ;  /* 0x000000a004347220 */ /* 0x040fe40000410000 */
[C---:B------:R-:W-:Y:S01]  /*127c0*/  FMUL.FTZ R53, R4.reuse, R161 ;  /* 0x000000a104357220 */ /* 0x040fe20000410000 */
[----:B------:R1:W-:Y:S01]  /*127d0*/  MUFU.EX2 R26, R9 ;  /* 0x00000009001a7308 */ /* 0x0003e20000000800 */
[C---:B------:R-:W-:Y:S02]  /*127e0*/  FMUL.FTZ R54, R3.reuse, R162 ;  /* 0x000000a203367220 */ /* 0x040fe40000410000 */
[C---:B------:R-:W-:Y:S02]  /*127f0*/  FMUL.FTZ R55, R3.reuse, R163 ;  /* 0x000000a303377220 */ /* 0x040fe40000410000 */
[C---:B---3--:R-:W-:Y:S01]  /*12800*/  FFMA.FTZ R0, R3.reuse, R213, R10 ;  /* 0x000000d503007223 */ /* 0x048fe2000001000a */
[----:B------:R-:W-:Y:S01]  /*12810*/  LDSM.16.MT88.4 R160, [R170+0x1400] ;  /* 0x00140000aaa0783b */ /* 0x000fe20000004200 */
[C---:B------:R-:W-:Y:S02]  /*12820*/  FMUL.FTZ R56, R4.reuse, R56 ;  /* 0x0000003804387220 */ /* 0x040fe40000410000 */
[----:B------:R-:W-:Y:S01]  /*12830*/  FMUL.FTZ R57, R4, R57 ;  /* 0x0000003904397220 */ /* 0x000fe20000410000 */
[----:B------:R-:W3:Y:S01]  /*12840*/  MUFU.EX2 R27, R20 ;  /* 0x00000014001b7308 */ /* 0x000ee20000000800 */
[C---:B------:R-:W-:Y:S02]  /*12850*/  FMUL.FTZ R58, R3.reuse, R58 ;  /* 0x0000003a033a7220 */ /* 0x040fe40000410000 */
[----:B------:R-:W-:Y:S01]  /*12860*/  FMUL.FTZ R59, R3, R59 ;  /* 0x0000003b033b7220 */ /* 0x000fe20000410000 */
[C---:B----4-:R-:W-:Y:S01]  /*12870*/  F2FP.PACK_AB R173, R2.reuse, R10 ;  /* 0x0000000a02ad723e */ /* 0x050fe200000000ff */
[----:B------:R-:W-:Y:S02]  /*12880*/  FADD.FTZ R37, R2, R0 ;  /* 0x0000000002257221 */ /* 0x000fe40000010000 */
[----:B------:R-:W-:Y:S02]  /*12890*/  FADD.FTZ R0, -R106, R111 ;  /* 0x0000006f6a007221 */ /* 0x000fe40000010100 */
[--C-:B------:R-:W-:Y:S01]  /*128a0*/  FFMA.FTZ R10, R12, c[0x0][0x2d0], -R8.reuse ;  /* 0x0000b4000c0a7a23 */ /* 0x100fe20000010808 */
[----:B------:R4:W-:Y:S01]  /*128b0*/  MUFU.EX2 R226, R36 ;  /* 0x0000002400e27308 */ /* 0x0009e20000000800 */
[----:B------:R-:W-:Y:S02]  /*128c0*/  FMUL.FTZ R0, R0, c[0x0][0x2d0] ;  /* 0x0000b40000007a20 */ /* 0x000fe40000410000 */
[C---:B------:R-:W-:Y:S02]  /*128d0*/  FMUL.FTZ R68, R4.reuse, R68 ;  /* 0x0000004404447220 */ /* 0x040fe40000410000 */
[----:B-1----:R-:W-:Y:S02]  /*128e0*/  FFMA.FTZ R9, R13, c[0x0][0x2d0], -R8 ;  /* 0x0000b4000d097a23 */ /* 0x002fe40000010808 */
[----:B------:R-:W-:Y:S02]  /*128f0*/  FMUL.FTZ R8, R5, c[0x0][0x2d0] ;  /* 0x0000b40005087a20 */ /* 0x000fe40000410000 */
[----:B------:R-:W-:Y:S01]  /*12900*/  FMUL.FTZ R69, R4, R69 ;  /* 0x0000004504457220 */ /* 0x000fe20000410000 */
[----:B------:R1:W5:Y:S01]  /*12910*/  MUFU.EX2 R2, R0 ;  /* 0x0000000000027308 */ /* 0x0003620000000800 */
[--C-:B------:R-:W-:Y:S02]  /*12920*/  FFMA.FTZ R21, R15, c[0x0][0x2d0], -R8.reuse ;  /* 0x0000b4000f157a23 */ /* 0x100fe40000010808 */
[--C-:B------:R-:W-:Y:S01]  /*12930*/  FFMA.FTZ R11, R19, c[0x0][0x2d0], -R8.reuse ;  /* 0x0000b400130b7a23 */ /* 0x100fe20000010808 */
[----:B--23--:R-:W-:Y:S01]  /*12940*/  F2FP.PACK_AB R174, R26, R27 ;  /* 0x0000001b1aae723e */ /* 0x00cfe200000000ff */
[--C-:B------:R-:W-:Y:S02]  /*12950*/  FFMA.FTZ R20, R18, c[0x0][0x2d0], -R8.reuse ;  /* 0x0000b40012147a23 */ /* 0x100fe40000010808 */
[--C-:B------:R-:W-:Y:S02]  /*12960*/  FFMA.FTZ R177, R30, c[0x0][0x2d0], -R8.reuse ;  /* 0x0000b4001eb17a23 */ /* 0x100fe40000010808 */
[--C-:B------:R-:W-:Y:S01]  /*12970*/  FFMA.FTZ R181, R31, c[0x0][0x2d0], -R8.reuse ;  /* 0x0000b4001fb57a23 */ /* 0x100fe20000010808 */
[----:B------:R2:W3:Y:S01]  /*12980*/  MUFU.EX2 R38, R10 ;  /* 0x0000000a00267308 */ /* 0x0004e20000000800 */
[--C-:B------:R-:W-:Y:S02]  /*12990*/  FFMA.FTZ R182, R34, c[0x0][0x2d0], -R8.reuse ;  /* 0x0000b40022b67a23 */ /* 0x100fe40000010808 */
[--C-:B------:R-:W-:Y:S02]  /*129a0*/  FFMA.FTZ R183, R35, c[0x0][0x2d0], -R8.reuse ;  /* 0x0000b40023b77a23 */ /* 0x100fe40000010808 */
[--C-:B------:R-:W-:Y:S02]  /*129b0*/  FFMA.FTZ R195, R46, c[0x0][0x2d0], -R8.reuse ;  /* 0x0000b4002ec37a23 */ /* 0x100fe40000010808 */
[--C-:B------:R-:W-:Y:S02]  /*129c0*/  FFMA.FTZ R212, R47, c[0x0][0x2d0], -R8.reuse ;  /* 0x0000b4002fd47a23 */ /* 0x100fe40000010808 */
[--C-:B------:R-:W-:Y:S01]  /*129d0*/  FFMA.FTZ R213, R50, c[0x0][0x2d0], -R8.reuse ;  /* 0x0000b40032d57a23 */ /* 0x100fe20000010808 */
[----:B------:R-:W3:Y:S01]  /*129e0*/  MUFU.EX2 R9, R9 ;  /* 0x0000000900097308 */ /* 0x000ee20000000800 */
[----:B------:R-:W-:Y:S02]  /*129f0*/  FFMA.FTZ R218, R51, c[0x0][0x2d0], -R8 ;  /* 0x0000b40033da7a23 */ /* 0x000fe40000010808 */
[----:B----4-:R-:W-:Y:S02]  /*12a00*/  FMUL.FTZ R36, R4, R152 ;  /* 0x0000009804247220 */ /* 0x010fe40000410000 */
[----:B-1----:R-:W-:Y:S02]  /*12a10*/  FADD.FTZ R0, -R5, R6 ;  /* 0x0000000605007221 */ /* 0x002fe40000010100 */
[----:B------:R-:W-:Y:S02]  /*12a20*/  FADD.FTZ R6, R27, R25 ;  /* 0x000000191b067221 */ /* 0x000fe40000010000 */
[----:B------:R-:W-:Y:S01]  /*12a30*/  FMUL.FTZ R0, R0, c[0x0][0x2d0] ;  /* 0x0000b40000007a20 */ /* 0x000fe20000410000 */
[----:B------:R-:W-:Y:S01]  /*12a40*/  MUFU.EX2 R242, R11 ;  /* 0x0000000b00f27308 */ /* 0x000fe20000000800 */
[----:B------:R-:W-:Y:S02]  /*12a50*/  FADD.FTZ R188, R26, R6 ;  /* 0x000000061abc7221 */ /* 0x000fe40000010000 */
[----:B-----5:R-:W-:Y:S02]  /*12a60*/  FMUL.FTZ R16, R2, R132 ;  /* 0x0000008402107220 */ /* 0x020fe40000410000 */
[----:B--2---:R-:W-:Y:S02]  /*12a70*/  FFMA.FTZ R10, R14, c[0x0][0x2d0], -R8 ;  /* 0x0000b4000e0a7a23 */ /* 0x004fe40000010808 */
[C---:B------:R-:W-:Y:S02]  /*12a80*/  FMUL.FTZ R17, R2.reuse, R133 ;  /* 0x0000008502117220 */ /* 0x040fe40000410000 */
[C---:B------:R-:W-:Y:S01]  /*12a90*/  FMUL.FTZ R28, R2.reuse, R128 ;  /* 0x00000080021c7220 */ /* 0x040fe20000410000 */
[----:B------:R-:W1:Y:S01]  /*12aa0*/  MUFU.EX2 R0, R0 ;  /* 0x0000000000007308 */ /* 0x000e620000000800 */
[C---:B------:R-:W-:Y:S02]  /*12ab0*/  FMUL.FTZ R29, R2.reuse, R129 ;  /* 0x00000081021d7220 */ /* 0x040fe40000410000 */
[C---:B------:R-:W-:Y:S02]  /*12ac0*/  FMUL.FTZ R32, R2.reuse, R124 ;  /* 0x0000007c02207220 */ /* 0x040fe40000410000 */
[C---:B------:R-:W-:Y:S02]  /*12ad0*/  FMUL.FTZ R33, R2.reuse, R125 ;  /* 0x0000007d02217220 */ /* 0x040fe40000410000 */
[C---:B------:R-:W-:Y:S02]  /*12ae0*/  FMUL.FTZ R44, R2.reuse, R120 ;  /* 0x00000078022c7220 */ /* 0x040fe40000410000 */
[C---:B------:R-:W-:Y:S01]  /*12af0*/  FMUL.FTZ R45, R2.reuse, R121 ;  /* 0x00000079022d7220 */ /* 0x040fe20000410000 */
[----:B------:R-:W-:Y:S01]  /*12b00*/  MUFU.EX2 R225, R23 ;  /* 0x0000001700e17308 */ /* 0x000fe20000000800 */
[C---:B---3--:R-:W-:Y:S02]  /*12b10*/  FFMA.FTZ R6, R2.reuse, R223, R38 ;  /* 0x000000df02067223 */ /* 0x048fe40000010026 */
[C---:B------:R-:W-:Y:S01]  /*12b20*/  FMUL.FTZ R48, R2.reuse, R116 ;  /* 0x0000007402307220 */ /* 0x040fe20000410000 */
[----:B------:R-:W-:Y:S01]  /*12b30*/  F2FP.PACK_AB R116, R9, R38 ;  /* 0x000000260974723e */ /* 0x000fe200000000ff */
[C---:B------:R-:W-:Y:S02]  /*12b40*/  FMUL.FTZ R49, R2.reuse, R117 ;  /* 0x0000007502317220 */ /* 0x040fe40000410000 */
[C---:B------:R-:W-:Y:S02]  /*12b50*/  FMUL.FTZ R60, R2.reuse, R60 ;  /* 0x0000003c023c7220 */ /* 0x040fe40000410000 */
[C---:B------:R-:W-:Y:S01]  /*12b60*/  FMUL.FTZ R61, R2.reuse, R61 ;  /* 0x0000003d023d7220 */ /* 0x040fe20000410000 */
[----:B------:R-:W-:Y:S01]  /*12b70*/  MUFU.EX2 R223, R21 ;  /* 0x0000001500df7308 */ /* 0x000fe20000000800 */
[C---:B------:R-:W-:Y:S02]  /*12b80*/  FMUL.FTZ R64, R2.reuse, R64 ;  /* 0x0000004002407220 */ /* 0x040fe40000410000 */
[C---:B------:R-:W-:Y:S02]  /*12b90*/  FMUL.FTZ R65, R2.reuse, R65 ;  /* 0x0000004102417220 */ /* 0x040fe40000410000 */
[C---:B------:R-:W-:Y:S02]  /*12ba0*/  FMUL.FTZ R76, R2.reuse, R76 ;  /* 0x0000004c024c7220 */ /* 0x040fe40000410000 */
[C---:B------:R-:W-:Y:S02]  /*12bb0*/  FMUL.FTZ R77, R2.reuse, R77 ;  /* 0x0000004d024d7220 */ /* 0x040fe40000410000 */
[C---:B------:R-:W-:Y:S01]  /*12bc0*/  FMUL.FTZ R80, R2.reuse, R80 ;  /* 0x0000005002507220 */ /* 0x040fe20000410000 */
[----:B------:R-:W2:Y:S01]  /*12bd0*/  MUFU.EX2 R241, R22 ;  /* 0x0000001600f17308 */ /* 0x000ea20000000800 */
[C---:B------:R-:W-:Y:S02]  /*12be0*/  FMUL.FTZ R81, R2.reuse, R81 ;  /* 0x0000005102517220 */ /* 0x040fe40000410000 */
[C---:B------:R-:W-:Y:S02]  /*12bf0*/  FMUL.FTZ R12, R2.reuse, R136 ;  /* 0x00000088020c7220 */ /* 0x040fe40000410000 */
[C---:B------:R-:W-:Y:S02]  /*12c00*/  FMUL.FTZ R13, R2.reuse, R137 ;  /* 0x00000089020d7220 */ /* 0x040fe40000410000 */
[C---:B------:R-:W-:Y:S02]  /*12c10*/  FMUL.FTZ R92, R2.reuse, R92 ;  /* 0x0000005c025c7220 */ /* 0x040fe40000410000 */
[C---:B------:R-:W-:Y:S01]  /*12c20*/  FMUL.FTZ R93, R2.reuse, R93 ;  /* 0x0000005d025d7220 */ /* 0x040fe20000410000 */
[----:B------:R-:W-:Y:S01]  /*12c30*/  MUFU.EX2 R236, R186 ;  /* 0x000000ba00ec7308 */ /* 0x000fe20000000800 */
[C---:B------:R-:W-:Y:S02]  /*12c40*/  FMUL.FTZ R96, R2.reuse, R96 ;  /* 0x0000006002607220 */ /* 0x040fe40000410000 */
[----:B------:R-:W-:Y:S02]  /*12c50*/  FMUL.FTZ R97, R2, R97 ;  /* 0x0000006102617220 */ /* 0x000fe40000410000 */
[C---:B-1----:R-:W-:Y:S02]  /*12c60*/  FMUL.FTZ R18, R0.reuse, R134 ;  /* 0x0000008600127220 */ /* 0x042fe40000410000 */
[C---:B------:R-:W-:Y:S02]  /*12c70*/  FMUL.FTZ R19, R0.reuse, R135 ;  /* 0x0000008700137220 */ /* 0x040fe40000410000 */
[C---:B------:R-:W-:Y:S01]  /*12c80*/  FMUL.FTZ R30, R0.reuse, R130 ;  /* 0x00000082001e7220 */ /* 0x040fe20000410000 */
[----:B------:R-:W1:Y:S01]  /*12c90*/  MUFU.EX2 R2, R10 ;  /* 0x0000000a00027308 */ /* 0x000e620000000800 */
[C---:B------:R-:W-:Y:S01]  /*12ca0*/  FMUL.FTZ R31, R0.reuse, R131 ;  /* 0x00000083001f7220 */ /* 0x040fe20000410000 */
[----:B------:R-:W-:Y:S01]  /*12cb0*/  LDSM.16.MT88.4 R132, [R170+0x1000] ;  /* 0x00100000aa84783b */ /* 0x000fe20000004200 */
[C---:B------:R-:W-:Y:S02]  /*12cc0*/  FMUL.FTZ R34, R0.reuse, R126 ;  /* 0x0000007e00227220 */ /* 0x040fe40000410000 */
[C---:B------:R-:W-:Y:S02]  /*12cd0*/  FMUL.FTZ R35, R0.reuse, R127 ;  /* 0x0000007f00237220 */ /* 0x040fe40000410000 */
[C---:B------:R-:W-:Y:S02]  /*12ce0*/  FMUL.FTZ R46, R0.reuse, R122 ;  /* 0x0000007a002e7220 */ /* 0x040fe40000410000 */
[C---:B------:R-:W-:Y:S01]  /*12cf0*/  FMUL.FTZ R47, R0.reuse, R123 ;  /* 0x0000007b002f7220 */ /* 0x040fe20000410000 */
[----:B------:R-:W-:Y:S01]  /*12d00*/  LDSM.16.MT88.4 R124, [R170+0x400] ;  /* 0x00040000aa7c783b */ /* 0x000fe20000004200 */
[C---:B------:R-:W-:Y:S01]  /*12d10*/  FMUL.FTZ R14, R0.reuse, R138 ;  /* 0x0000008a000e7220 */ /* 0x040fe20000410000 */
[----:B------:R-:W-:Y:S01]  /*12d20*/  MUFU.EX2 R237, R185 ;  /* 0x000000b900ed7308 */ /* 0x000fe20000000800 */
[C---:B------:R-:W-:Y:S02]  /*12d30*/  FMUL.FTZ R15, R0.reuse, R139 ;  /* 0x0000008b000f7220 */ /* 0x040fe40000410000 */
[C---:B------:R-:W-:Y:S01]  /*12d40*/  FMUL.FTZ R50, R0.reuse, R118 ;  /* 0x0000007600327220 */ /* 0x040fe20000410000 */
[----:B--2---:R-:W-:Y:S01]  /*12d50*/  F2FP.PACK_AB R118, R241, R225 ;  /* 0x000000e1f176723e */ /* 0x004fe200000000ff */
[C---:B------:R-:W-:Y:S01]  /*12d60*/  FMUL.FTZ R51, R0.reuse, R119 ;  /* 0x0000007700337220 */ /* 0x040fe20000410000 */
[----:B------:R-:W-:Y:S01]  /*12d70*/  LDSM.16.MT88.4 R120, [R170+0xc00] ;  /* 0x000c0000aa78783b */ /* 0x000fe20000004200 */
[C---:B------:R-:W-:Y:S02]  /*12d80*/  FMUL.FTZ R62, R0.reuse, R62 ;  /* 0x0000003e003e7220 */ /* 0x040fe40000410000 */
[C---:B------:R-:W-:Y:S01]  /*12d90*/  FMUL.FTZ R63, R0.reuse, R63 ;  /* 0x0000003f003f7220 */ /* 0x040fe20000410000 */
[----:B------:R-:W-:Y:S01]  /*12da0*/  MUFU.EX2 R139, R187 ;  /* 0x000000bb008b7308 */ /* 0x000fe20000000800 */
[C---:B------:R-:W-:Y:S01]  /*12db0*/  FMUL.FTZ R66, R0.reuse, R66 ;  /* 0x0000004200427220 */ /* 0x040fe20000410000 */
[----:B-1----:R-:W-:Y:S01]  /*12dc0*/  F2FP.PACK_AB R117, R223, R2 ;  /* 0x00000002df75723e */ /* 0x002fe200000000ff */
[C---:B------:R-:W-:Y:S01]  /*12dd0*/  FMUL.FTZ R67, R0.reuse, R67 ;  /* 0x0000004300437220 */ /* 0x040fe20000410000 */
[----:B------:R-:W-:Y:S01]  /*12de0*/  LDSM.16.MT88.4 R128, [R171+0x400] ;  /* 0x00040000ab80783b */ /* 0x000fe20000004200 */
        /* <DEDUP_REMOVED lines=9> */
[----:B------:R-:W-:Y:S01]  /*12e80*/  MUFU.EX2 R240, R184 ;  /* 0x000000b800f07308 */ /* 0x000fe20000000800 */
[----:B------:R-:W-:Y:S02]  /*12e90*/  FFMA.FTZ R111, R0, R224, R2 ;  /* 0x000000e0006f7223 */ /* 0x000fe40000010002 */
[----:B------:R-:W-:Y:S02]  /*12ea0*/  FADD.FTZ R137, R9, R6 ;  /* 0x0000000609897221 */ /* 0x000fe40000010000 */
[C---:B------:R-:W-:Y:S02]  /*12eb0*/  FMUL.FTZ R8, R4.reuse, R140 ;  /* 0x0000008c04087220 */ /* 0x040fe40000410000 */
[C---:B------:R-:W-:Y:S02]  /*12ec0*/  FMUL.FTZ R9, R4.reuse, R141 ;  /* 0x0000008d04097220 */ /* 0x040fe40000410000 */
[C---:B------:R-:W-:Y:S01]  /*12ed0*/  FMUL.FTZ R10, R3.reuse, R142 ;  /* 0x0000008e030a7220 */ /* 0x040fe20000410000 */
[----:B------:R1:W2:Y:S01]  /*12ee0*/  MUFU.EX2 R0, R24 ;  /* 0x0000001800007308 */ /* 0x0002a20000000800 */
[C---:B------:R-:W-:Y:S02]  /*12ef0*/  FMUL.FTZ R11, R3.reuse, R143 ;  /* 0x0000008f030b7220 */ /* 0x040fe40000410000 */
[C---:B------:R-:W-:Y:S02]  /*12f00*/  FMUL.FTZ R21, R4.reuse, R145 ;  /* 0x0000009104157220 */ /* 0x040fe40000410000 */
[C---:B------:R-:W-:Y:S02]  /*12f10*/  FMUL.FTZ R22, R3.reuse, R146 ;  /* 0x0000009203167220 */ /* 0x040fe40000410000 */
[C---:B------:R-:W-:Y:S02]  /*12f20*/  FMUL.FTZ R23, R3.reuse, R147 ;  /* 0x0000009303177220 */ /* 0x040fe40000410000 */
[C---:B------:R-:W-:Y:S01]  /*12f30*/  FMUL.FTZ R38, R3.reuse, R154 ;  /* 0x0000009a03267220 */ /* 0x040fe20000410000 */
[----:B------:R-:W3:Y:S01]  /*12f40*/  MUFU.EX2 R224, R20 ;  /* 0x0000001400e07308 */ /* 0x000ee20000000800 */
[C---:B------:R-:W-:Y:S02]  /*12f50*/  FMUL.FTZ R70, R3.reuse, R70 ;  /* 0x0000004603467220 */ /* 0x040fe40000410000 */
[C---:B------:R-:W-:Y:S02]  /*12f60*/  FMUL.FTZ R71, R3.reuse, R71 ;  /* 0x0000004703477220 */ /* 0x040fe40000410000 */
[C---:B------:R-:W-:Y:S02]  /*12f70*/  FMUL.FTZ R72, R4.reuse, R72 ;  /* 0x0000004804487220 */ /* 0x040fe40000410000 */
[C---:B------:R-:W-:Y:S02]  /*12f80*/  FMUL.FTZ R73, R4.reuse, R73 ;  /* 0x0000004904497220 */ /* 0x040fe40000410000 */
[C---:B------:R-:W-:Y:S01]  /*12f90*/  FMUL.FTZ R74, R3.reuse, R74 ;  /* 0x0000004a034a7220 */ /* 0x040fe20000410000 */
[----:B------:R-:W4:Y:S01]  /*12fa0*/  MUFU.EX2 R6, R191 ;  /* 0x000000bf00067308 */ /* 0x000f220000000800 */
[C---:B------:R-:W-:Y:S02]  /*12fb0*/  FMUL.FTZ R75, R3.reuse, R75 ;  /* 0x0000004b034b7220 */ /* 0x040fe40000410000 */
[----:B------:R-:W-:Y:S01]  /*12fc0*/  FMUL.FTZ R84, R4, R84 ;  /* 0x0000005404547220 */ /* 0x000fe20000410000 */
[----:B-1----:R-:W1:Y:S01]  /*12fd0*/  LDSM.16.MT88.4 R24, [R170] ;  /* 0x00000000aa18783b */ /* 0x002e620000004200 */
[----:B--2---:R-:W-:Y:S01]  /*12fe0*/  F2FP.PACK_AB R175, R226, R0 ;  /* 0x00000000e2af723e */ /* 0x004fe200000000ff */
[----:B------:R-:W-:Y:S02]  /*12ff0*/  FADD.FTZ R136, R0, R37 ;  /* 0x0000002500887221 */ /* 0x000fe40000010000 */
[C---:B------:R-:W-:Y:S02]  /*13000*/  FMUL.FTZ R37, R4.reuse, R153 ;  /* 0x0000009904257220 */ /* 0x040fe40000410000 */
[----:B------:R-:W-:Y:S01]  /*13010*/  FMUL.FTZ R85, R4, R85 ;  /* 0x0000005504557220 */ /* 0x000fe20000410000 */
[----:B------:R-:W2:Y:S01]  /*13020*/  MUFU.EX2 R2, R190 ;  /* 0x000000be00027308 */ /* 0x000ea20000000800 */
[----:B------:R-:W-:Y:S01]  /*13030*/  LDSM.16.MT88.4 R152, [R171+0x800] ;  /* 0x00080000ab98783b */ /* 0x000fe20000004200 */
[C---:B------:R-:W-:Y:S01]  /*13040*/  FMUL.FTZ R86, R3.reuse, R86 ;  /* 0x0000005603567220 */ /* 0x040fe20000410000 */
[----:B---3--:R-:W-:Y:S01]  /*13050*/  F2FP.PACK_AB R119, R242, R224 ;  /* 0x000000e0f277723e */ /* 0x008fe200000000ff */
[C---:B------:R-:W-:Y:S02]  /*13060*/  FMUL.FTZ R20, R4.reuse, R144 ;  /* 0x0000009004147220 */ /* 0x040fe40000410000 */
[C---:B------:R-:W-:Y:S02]  /*13070*/  FMUL.FTZ R87, R3.reuse, R87 ;  /* 0x0000005703577220 */ /* 0x040fe40000410000 */
[C---:B------:R-:W-:Y:S01]  /*13080*/  FMUL.FTZ R100, R4.reuse, R100 ;  /* 0x0000006404647220 */ /* 0x040fe20000410000 */
[----:B------:R-:W-:Y:S01]  /*13090*/  LDSM.16.MT88.4 R144, [R170+0x800] ;  /* 0x00080000aa90783b */ /* 0x000fe20000004200 */
[----:B------:R-:W-:Y:S01]  /*130a0*/  MUFU.EX2 R238, R178 ;  /* 0x000000b200ee7308 */ /* 0x000fe20000000800 */
[----:B------:R-:W-:Y:S02]  /*130b0*/  FMUL.FTZ R101, R4, R101 ;  /* 0x0000006504657220 */ /* 0x000fe40000410000 */
[C---:B------:R-:W-:Y:S02]  /*130c0*/  FMUL.FTZ R102, R3.reuse, R102 ;  /* 0x0000006603667220 */ /* 0x040fe40000410000 */
[C---:B------:R-:W-:Y:S02]  /*130d0*/  FMUL.FTZ R103, R3.reuse, R103 ;  /* 0x0000006703677220 */ /* 0x040fe40000410000 */
[----:B----4-:R-:W-:Y:S02]  /*130e0*/  FADD.FTZ R0, R6, R188 ;  /* 0x000000bc06007221 */ /* 0x010fe40000010000 */
[C---:B------:R-:W-:Y:S01]  /*130f0*/  FMUL.FTZ R88, R4.reuse, R88 ;  /* 0x0000005804587220 */ /* 0x040fe20000410000 */
[----:B------:R-:W-:Y:S01]  /*13100*/  MUFU.EX2 R239, R176 ;  /* 0x000000b000ef7308 */ /* 0x000fe20000000800 */
[----:B------:R-:W-:Y:S02]  /*13110*/  FMUL.FTZ R89, R4, R89 ;  /* 0x0000005904597220 */ /* 0x000fe40000410000 */
[C---:B------:R-:W-:Y:S02]  /*13120*/  FMUL.FTZ R90, R3.reuse, R90 ;  /* 0x0000005a035a7220 */ /* 0x040fe40000410000 */
[----:B--2---:R-:W-:Y:S02]  /*13130*/  FADD.FTZ R0, R2, R0 ;  /* 0x0000000002007221 */ /* 0x004fe40000010000 */
[C---:B------:R-:W-:Y:S02]  /*13140*/  FMUL.FTZ R91, R3.reuse, R91 ;  /* 0x0000005b035b7220 */ /* 0x040fe40000410000 */
[----:B------:R-:W-:Y:S01]  /*13150*/  FADD.FTZ R0, R110, R0 ;  /* 0x000000006e007221 */ /* 0x000fe20000010000 */
[----:B------:R-:W-:Y:S01]  /*13160*/  MUFU.EX2 R233, R177 ;  /* 0x000000b100e97308 */ /* 0x000fe20000000800 */
[-C--:B-1----:R-:W-:Y:S09]  /*13170*/  HMMA.16816.F32 R8, R172, R24.reuse, R8 ;  /* 0x00000018ac08723c */ /* 0x082ff20000001808 */
[----:B------:R-:W-:Y:S01]  /*13180*/  MUFU.EX2 R232, R181 ;  /* 0x000000b500e87308 */ /* 0x000fe20000000800 */
[C---:B------:R-:W-:Y:S07]  /*13190*/  HMMA.16816.F32 R12, R116.reuse, R24, R12 ;  /* 0x00000018740c723c */ /* 0x040fee000000180c */
[C---:B------:R-:W-:Y:S01]  /*131a0*/  FMUL.FTZ R24, R4.reuse, R148 ;  /* 0x0000009404187220 */ /* 0x040fe20000410000 */
[-C--:B------:R-:W-:Y:S01]  /*131b0*/  HMMA.16816.F32 R16, R116, R26.reuse, R16 ;  /* 0x0000001a7410723c */ /* 0x080fe20000001810 */
[----:B------:R-:W-:Y:S03]  /*131c0*/  MUFU.EX2 R231, R182 ;  /* 0x000000b600e77308 */ /* 0x000fe60000000800 */
[C---:B------:R-:W-:Y:S04]  /*131d0*/  FMUL.FTZ R25, R4.reuse, R149 ;  /* 0x0000009504197220 */ /* 0x040fe80000410000 */
[C---:B------:R-:W-:Y:S03]  /*131e0*/  HMMA.16816.F32 R20, R172.reuse, R26, R20 ;  /* 0x0000001aac14723c */ /* 0x040fe60000001814 */
[----:B------:R-:W-:Y:S04]  /*131f0*/  MUFU.EX2 R230, R183 ;  /* 0x000000b700e67308 */ /* 0x000fe80000000800 */
[C---:B------:R-:W-:Y:S02]  /*13200*/  FMUL.FTZ R26, R3.reuse, R150 ;  /* 0x00000096031a7220 */ /* 0x040fe40000410000 */
[C---:B------:R-:W-:Y:S04]  /*13210*/  FMUL.FTZ R27, R3.reuse, R151 ;  /* 0x00000097031b7220 */ /* 0x040fe80000410000 */
[----:B------:R-:W-:Y:S03]  /*13220*/  MUFU.EX2 R185, R217 ;  /* 0x000000d900b97308 */ /* 0x000fe60000000800 */
[-C--:B------:R-:W-:Y:S07]  /*13230*/  HMMA.16816.F32 R24, R172, R40.reuse, R24 ;  /* 0x00000028ac18723c */ /* 0x080fee0000001818 */
[----:B------:R-:W-:Y:S01]  /*13240*/  MUFU.EX2 R189, R216 ;  /* 0x000000d800bd7308 */ /* 0x000fe20000000800 */
[C---:B------:R-:W-:Y:S07]  /*13250*/  HMMA.16816.F32 R28, R116.reuse, R40, R28 ;  /* 0x00000028741c723c */ /* 0x040fee000000181c */
[C---:B------:R-:W-:Y:S01]  /*13260*/  FMUL.FTZ R40, R4.reuse, R156 ;  /* 0x0000009c04287220 */ /* 0x040fe20000410000 */
[-C--:B------:R-:W-:Y:S01]  /*13270*/  HMMA.16816.F32 R32, R116, R42.reuse, R32 ;  /* 0x0000002a7420723c */ /* 0x080fe20000001820 */
[----:B------:R-:W-:Y:S03]  /*13280*/  MUFU.EX2 R190, R215 ;  /* 0x000000d700be7308 */ /* 0x000fe60000000800 */
[----:B------:R-:W-:Y:S04]  /*13290*/  FMUL.FTZ R41, R4, R157 ;  /* 0x0000009d04297220 */ /* 0x000fe80000410000 */
[C---:B------:R-:W-:Y:S03]  /*132a0*/  HMMA.16816.F32 R36, R172.reuse, R42, R36 ;  /* 0x0000002aac24723c */ /* 0x040fe60000001824 */
[----:B------:R-:W-:Y:S04]  /*132b0*/  MUFU.EX2 R191, R214 ;  /* 0x000000d600bf7308 */ /* 0x000fe80000000800 */
[C---:B------:R-:W-:Y:S02]  /*132c0*/  FMUL.FTZ R42, R3.reuse, R158 ;  /* 0x0000009e032a7220 */ /* 0x040fe40000410000 */
[----:B------:R-:W-:Y:S03]  /*132d0*/  FMUL.FTZ R43, R3, R159 ;  /* 0x0000009f032b7220 */ /* 0x000fe60000410000 */
[----:B------:R-:W-:Y:S01]  /*132e0*/  FADD.FTZ R3, R226, R136 ;  /* 0x00000088e2037221 */ /* 0x000fe20000010000 */
[----:B------:R-:W-:Y:S03]  /*132f0*/  MUFU.EX2 R186, R194 ;  /* 0x000000c200ba7308 */ /* 0x000fe60000000800 */
[-C--:B------:R-:W-:Y:S07]  /*13300*/  HMMA.16816.F32 R40, R172, R120.reuse, R40 ;  /* 0x00000078ac28723c */ /* 0x080fee0000001828 */
[----:B------:R-:W-:Y:S01]  /*13310*/  MUFU.EX2 R136, R220 ;  /* 0x000000dc00887308 */ /* 0x000fe20000000800 */
[C---:B------:R-:W-:Y:S08]  /*13320*/  HMMA.16816.F32 R44, R116.reuse, R120, R44 ;  /* 0x00000078742c723c */ /* 0x040ff0000000182c */
[-C--:B------:R-:W-:Y:S01]  /*13330*/  HMMA.16816.F32 R48, R116, R122.reuse, R48 ;  /* 0x0000007a7430723c */ /* 0x080fe20000001830 */
[----:B------:R-:W1:Y:S07]  /*13340*/  MUFU.EX2 R187, R193 ;  /* 0x000000c100bb7308 */ /* 0x000e6e0000000800 */
[C---:B------:R-:W-:Y:S01]  /*13350*/  HMMA.16816.F32 R52, R172.reuse, R122, R52 ;  /* 0x0000007aac34723c */ /* 0x040fe20000001834 */
[----:B------:R-:W2:Y:S02]  /*13360*/  LDSM.16.MT88.4 R120, [R171+0xc00] ;  /* 0x000c0000ab78783b */ /* 0x000ea40000004200 */
[----:B------:R-:W-:Y:S10]  /*13370*/  MUFU.EX2 R188, R192 ;  /* 0x000000c000bc7308 */ /* 0x000ff40000000800 */
[----:B------:R-:W3:Y:S01]  /*13380*/  MUFU.EX2 R184, R211 ;  /* 0x000000d300b87308 */ /* 0x000ee20000000800 */
[----:B-1----:R-:W-:Y:S09]  /*13390*/  F2FP.PACK_AB R176, R187, R186 ;  /* 0x000000babbb0723e */ /* 0x002ff200000000ff */
[----:B------:R-:W-:Y:S10]  /*133a0*/  MUFU.EX2 R183, R195 ;  /* 0x000000c300b77308 */ /* 0x000ff40000000800 */
[----:B------:R-:W1:Y:S01]  /*133b0*/  MUFU.EX2 R182, R212 ;  /* 0x000000d400b67308 */ /* 0x000e620000000800 */
[----:B---3--:R-:W-:Y:S01]  /*133c0*/  F2FP.PACK_AB R178, R184, R188 ;  /* 0x000000bcb8b2723e */ /* 0x008fe200000000ff */
[-C--:B--2---:R-:W-:Y:S08]  /*133d0*/  HMMA.16816.F32 R56, R172, R120.reuse, R56 ;  /* 0x00000078ac38723c */ /* 0x084ff00000001838 */
[----:B------:R-:W-:Y:S01]  /*133e0*/  MUFU.EX2 R181, R213 ;  /* 0x000000d500b57308 */ /* 0x000fe20000000800 */
[C---:B------:R-:W-:Y:S09]  /*133f0*/  HMMA.16816.F32 R60, R116.reuse, R120, R60 ;  /* 0x00000078743c723c */ /* 0x040ff2000000183c */
[----:B------:R-:W2:Y:S01]  /*13400*/  MUFU.EX2 R180, R218 ;  /* 0x000000da00b47308 */ /* 0x000ea20000000800 */
[-C--:B------:R-:W-:Y:S03]  /*13410*/  HMMA.16816.F32 R64, R116, R122.reuse, R64 ;  /* 0x0000007a7440723c */ /* 0x080fe60000001840 */
[----:B-1----:R-:W-:Y:S05]  /*13420*/  F2FP.PACK_AB R177, R182, R183 ;  /* 0x000000b7b6b1723e */ /* 0x002fea00000000ff */
[C---:B------:R-:W-:Y:S01]  /*13430*/  HMMA.16816.F32 R68, R172.reuse, R122, R68 ;  /* 0x0000007aac44723c */ /* 0x040fe20000001844 */
[----:B------:R-:W1:Y:S03]  /*13440*/  LDSM.16.MT88.4 R120, [R170+0x1800] ;  /* 0x00180000aa78783b */ /* 0x000e660000004200 */
[----:B--2---:R-:W-:Y:S04]  /*13450*/  F2FP.PACK_AB R179, R180, R181 ;  /* 0x000000b5b4b3723e */ /* 0x004fe800000000ff */
[-C--:B-1----:R-:W-:Y:S08]  /*13460*/  HMMA.16816.F32 R72, R172, R120.reuse, R72 ;  /* 0x00000078ac48723c */ /* 0x082ff00000001848 */
[C---:B------:R-:W-:Y:S08]  /*13470*/  HMMA.16816.F32 R76, R116.reuse, R120, R76 ;  /* 0x00000078744c723c */ /* 0x040ff0000000184c */
[-C--:B------:R-:W-:Y:S08]  /*13480*/  HMMA.16816.F32 R80, R116, R122.reuse, R80 ;  /* 0x0000007a7450723c */ /* 0x080ff00000001850 */
[C---:B------:R-:W-:Y:S01]  /*13490*/  HMMA.16816.F32 R84, R172.reuse, R122, R84 ;  /* 0x0000007aac54723c */ /* 0x040fe20000001854 */
[----:B------:R-:W1:Y:S07]  /*134a0*/  LDSM.16.MT88.4 R120, [R171+0x1800] ;  /* 0x00180000ab78783b */ /* 0x000e6e0000004200 */
[-C--:B-1----:R-:W-:Y:S08]  /*134b0*/  HMMA.16816.F32 R88, R172, R120.reuse, R88 ;  /* 0x00000078ac58723c */ /* 0x082ff00000001858 */
[C---:B------:R-:W-:Y:S07]  /*134c0*/  HMMA.16816.F32 R92, R116.reuse, R120, R92 ;  /* 0x00000078745c723c */ /* 0x040fee000000185c */
[----:B------:R-:W-:Y:S01]  /*134d0*/  F2FP.PACK_AB R120, R234, R138 ;  /* 0x0000008aea78723e */ /* 0x000fe200000000ff */
[-C--:B------:R-:W-:Y:S04]  /*134e0*/  HMMA.16816.F32 R96, R116, R122.reuse, R96 ;  /* 0x0000007a7460723c */ /* 0x080fe80000001860 */
[----:B------:R-:W-:Y:S03]  /*134f0*/  F2FP.PACK_AB R121, R232, R233 ;  /* 0x000000e9e879723e */ /* 0x000fe600000000ff */
[----:B------:R-:W-:Y:S01]  /*13500*/  F2FP.PACK_AB R116, R2, R6 ;  /* 0x000000060274723e */ /* 0x000fe200000000ff */
[----:B------:R-:W-:Y:S04]  /*13510*/  HMMA.16816.F32 R100, R172, R122, R100 ;  /* 0x0000007aac64723c */ /* 0x000fe80000001864 */
[C---:B------:R-:W-:Y:S01]  /*13520*/  F2FP.PACK_AB R118, R109.reuse, R110 ;  /* 0x0000006e6d76723e */ /* 0x040fe200000000ff */
[----:B------:R-:W-:Y:S01]  /*13530*/  FADD.FTZ R2, R109, R0 ;  /* 0x000000006d027221 */ /* 0x000fe20000010000 */
[----:B------:R-:W-:Y:S01]  /*13540*/  F2FP.PACK_AB R117, R236, R139 ;  /* 0x0000008bec75723e */ /* 0x000fe200000000ff */
[----:B------:R-:W-:Y:S01]  /*13550*/  FADD.FTZ R0, R223, R111 ;  /* 0x0000006fdf007221 */ /* 0x000fe20000010000 */
[----:B------:R-:W-:Y:S01]  /*13560*/  F2FP.PACK_AB R119, R240, R237 ;  /* 0x000000edf077723e */ /* 0x000fe200000000ff */
[----:B------:R-:W2:Y:S01]  /*13570*/  LDL R223, [R1] ;  /* 0x0000000001df7983 */ /* 0x000ea20000100800 */
[----:B------:R-:W1:Y:S02]  /*13580*/  MUFU.EX2 R110, R222 ;  /* 0x000000de006e7308 */ /* 0x000e640000000800 */
[----:B------:R-:W-:Y:S01]  /*13590*/  F2FP.PACK_AB R122, R239, R238 ;  /* 0x000000eeef7a723e */ /* 0x000fe200000000ff */
[----:B------:R-:W-:Y:S01]  /*135a0*/  FADD.FTZ R6, R225, R137 ;  /* 0x00000089e1067221 */ /* 0x000fe20000010000 */
[----:B------:R-:W-:Y:S01]  /*135b0*/  F2FP.PACK_AB R123, R230, R231 ;  /* 0x000000e7e67b723e */ /* 0x000fe200000000ff */
[-C--:B------:R-:W-:Y:S05]  /*135c0*/  HMMA.16816.F32 R8, R116, R124.reuse, R8 ;  /* 0x0000007c7408723c */ /* 0x080fea0000001808 */
[----:B------:R-:W-:Y:S01]  /*135d0*/  F2FP.PACK_AB R173, R189, R185 ;  /* 0x000000b9bdad723e */ /* 0x000fe200000000ff */
[----:B------:R-:W3:Y:S01]  /*135e0*/  MUFU.EX2 R109, R221 ;  /* 0x000000dd006d7308 */ /* 0x000ee20000000800 */
[----:B------:R-:W-:Y:S01]  /*135f0*/  F2FP.PACK_AB R175, R191, R190 ;  /* 0x000000bebfaf723e */ /* 0x000fe200000000ff */
[C---:B------:R-:W-:Y:S04]  /*13600*/  HMMA.16816.F32 R12, R120.reuse, R124, R12 ;  /* 0x0000007c780c723c */ /* 0x040fe8000000180c */
[----:B------:R-:W-:Y:S04]  /*13610*/  FADD.FTZ R4, R224, R0 ;  /* 0x00000000e0047221 */ /* 0x000fe80000010000 */
[-C--:B------:R-:W-:Y:S01]  /*13620*/  HMMA.16816.F32 R16, R120, R126.reuse, R16 ;  /* 0x0000007e7810723c */ /* 0x080fe20000001810 */
[----:B------:R-:W4:Y:S03]  /*13630*/  MUFU.EX2 R111, R219 ;  /* 0x000000db006f7308 */ /* 0x000f260000000800 */
[----:B-1----:R-:W-:Y:S02]  /*13640*/  FADD.FTZ R0, R110, R2 ;  /* 0x000000026e007221 */ /* 0x002fe40000010000 */
[----:B------:R-:W-:Y:S02]  /*13650*/  FADD.FTZ R2, R242, R4 ;  /* 0x00000004f2027221 */ /* 0x000fe40000010000 */
[C---:B------:R-:W-:Y:S01]  /*13660*/  HMMA.16816.F32 R20, R116.reuse, R126, R20 ;  /* 0x0000007e7414723c */ /* 0x040fe20000001814 */
[----:B------:R-:W1:Y:S03]  /*13670*/  LDSM.16.MT88.4 R124, [R171+0x1000] ;  /* 0x00100000ab7c783b */ /* 0x000e660000004200 */
[----:B------:R-:W-:Y:S01]  /*13680*/  FADD.FTZ R4, R139, R3 ;  /* 0x000000038b047221 */ /* 0x000fe20000010000 */
[C---:B---3--:R-:W-:Y:S01]  /*13690*/  F2FP.PACK_AB R172, R109.reuse, R110 ;  /* 0x0000006e6dac723e */ /* 0x048fe200000000ff */
[----:B------:R-:W-:Y:S02]  /*136a0*/  FADD.FTZ R0, R109, R0 ;  /* 0x000000006d007221 */ /* 0x000fe40000010000 */
[-C--:B------:R-:W-:Y:S04]  /*136b0*/  HMMA.16816.F32 R24, R116, R128.reuse, R24 ;  /* 0x000000807418723c */ /* 0x080fe80000001818 */
[----:B------:R-:W-:Y:S02]  /*136c0*/  FADD.FTZ R0, R136, R0 ;  /* 0x0000000088007221 */ /* 0x000fe40000010000 */
[----:B------:R-:W-:Y:S02]  /*136d0*/  FADD.FTZ R2, R233, R2 ;  /* 0x00000002e9027221 */ /* 0x000fe40000010000 */
[C---:B------:R-:W-:Y:S04]  /*136e0*/  HMMA.16816.F32 R28, R120.reuse, R128, R28 ;  /* 0x00000080781c723c */ /* 0x040fe8000000181c */
[C---:B----4-:R-:W-:Y:S01]  /*136f0*/  F2FP.PACK_AB R174, R111.reuse, R136 ;  /* 0x000000886fae723e */ /* 0x050fe200000000ff */
[----:B------:R-:W-:Y:S02]  /*13700*/  FADD.FTZ R214, R111, R0 ;  /* 0x000000006fd67221 */ /* 0x000fe40000010000 */
[----:B------:R-:W-:Y:S01]  /*13710*/  FADD.FTZ R0, R241, R6 ;  /* 0x00000006f1007221 */ /* 0x000fe20000010000 */
[-C--:B------:R-:W-:Y:S04]  /*13720*/  HMMA.16816.F32 R32, R120, R130.reuse, R32 ;  /* 0x000000827820723c */ /* 0x080fe80000001820 */
[----:B------:R-:W-:Y:S01]  /*13730*/  FADD.FTZ R3, R138, R0 ;  /* 0x000000008a037221 */ /* 0x000fe20000010000 */
[----:B------:R-:W-:Y:S01]  /*13740*/  MOV R6, R5 ;  /* 0x0000000500067202 */ /* 0x000fe20000000f00 */
[----:B------:R-:W-:Y:S02]  /*13750*/  FADD.FTZ R0, R236, R4 ;  /* 0x00000004ec007221 */ /* 0x000fe40000010000 */
[C---:B------:R-:W-:Y:S01]  /*13760*/  HMMA.16816.F32 R36, R116.reuse, R130, R36 ;  /* 0x000000827424723c */ /* 0x040fe20000001824 */
[----:B------:R-:W3:Y:S03]  /*13770*/  LDSM.16.MT88.4 R128, [R170+0x1c00] ;  /* 0x001c0000aa80783b */ /* 0x000ee60000004200 */
        /* <DEDUP_REMOVED lines=11> */
[C---:B------:R-:W-:Y:S01]  /*13830*/  HMMA.16816.F32 R52, R116.reuse, R134, R52 ;  /* 0x000000867434723c */ /* 0x040fe20000001834 */
[----:B------:R-:W4:Y:S03]  /*13840*/  LDSM.16.MT88.4 R132, [R171+0x1c00] ;  /* 0x001c0000ab84783b */ /* 0x000f260000004200 */
[----:B------:R-:W-:Y:S02]  /*13850*/  FADD.FTZ R2, R185, R0 ;  /* 0x00000000b9027221 */ /* 0x000fe40000010000 */
[----:B------:R-:W-:Y:S02]  /*13860*/  FADD.FTZ R0, R186, R4 ;  /* 0x00000004ba007221 */ /* 0x000fe40000010000 */
[-C--:B-1----:R-:W-:Y:S04]  /*13870*/  HMMA.16816.F32 R56, R116, R124.reuse, R56 ;  /* 0x0000007c7438723c */ /* 0x082fe80000001838 */
        /* <DEDUP_REMOVED lines=9> */
[----:B------:R-:W-:Y:S01]  /*13910*/  FADD.FTZ R2, R181, R0 ;  /* 0x00000000b5027221 */ /* 0x000fe20000010000 */
[----:B------:R-:W-:Y:S01]  /*13920*/  IADD3 R0, R209, -0x1, RZ ;  /* 0xffffffffd1007810 */ /* 0x000fe20007ffe0ff */
[----:B------:R-:W-:Y:S02]  /*13930*/  FADD.FTZ R213, R191, R4 ;  /* 0x00000004bfd57221 */ /* 0x000fe40000010000 */
[-C--:B---3--:R-:W-:Y:S04]  /*13940*/  HMMA.16816.F32 R72, R116, R128.reuse, R72 ;  /* 0x000000807448723c */ /* 0x088fe80000001848 */
[----:B------:R-:W-:Y:S04]  /*13950*/  FADD.FTZ R224, R180, R2 ;  /* 0x00000002b4e07221 */ /* 0x000fe80000010000 */
[C---:B------:R-:W-:Y:S08]  /*13960*/  HMMA.16816.F32 R76, R120.reuse, R128, R76 ;  /* 0x00000080784c723c */ /* 0x040ff0000000184c */
[-C--:B------:R-:W-:Y:S08]  /*13970*/  HMMA.16816.F32 R80, R120, R130.reuse, R80 ;  /* 0x000000827850723c */ /* 0x080ff00000001850 */
[C---:B------:R-:W-:Y:S08]  /*13980*/  HMMA.16816.F32 R84, R116.reuse, R130, R84 ;  /* 0x000000827454723c */ /* 0x040ff00000001854 */
[-C--:B----4-:R-:W-:Y:S08]  /*13990*/  HMMA.16816.F32 R88, R116, R132.reuse, R88 ;  /* 0x000000847458723c */ /* 0x090ff00000001858 */
[C---:B------:R-:W-:Y:S08]  /*139a0*/  HMMA.16816.F32 R92, R120.reuse, R132, R92 ;  /* 0x00000084785c723c */ /* 0x040ff0000000185c */
[-C--:B------:R-:W-:Y:S08]  /*139b0*/  HMMA.16816.F32 R96, R120, R134.reuse, R96 ;  /* 0x000000867860723c */ /* 0x080ff00000001860 */
[----:B------:R-:W-:Y:S08]  /*139c0*/  HMMA.16816.F32 R100, R116, R134, R100 ;  /* 0x000000867464723c */ /* 0x000ff00000001864 */
[-C--:B------:R-:W-:Y:S01]  /*139d0*/  HMMA.16816.F32 R140, R172, R144.reuse, R8 ;  /* 0x00000090ac8c723c */ /* 0x080fe20000001808 */
[----:B------:R-:W1:Y:S07]  /*139e0*/  LDSM.16.MT88.4 R8, [R171+0x1400] ;  /* 0x00140000ab08783b */ /* 0x000e6e0000004200 */
[C---:B------:R-:W-:Y:S01]  /*139f0*/  HMMA.16816.F32 R136, R176.reuse, R144, R12 ;  /* 0x00000090b088723c */ /* 0x040fe2000000180c */
[----:B------:R-:W3:Y:S07]  /*13a00*/  LDSM.16.MT88.4 R12, [R170+0x2000] ;  /* 0x00200000aa0c783b */ /* 0x000eee0000004200 */
[-C--:B------:R-:W-:Y:S01]  /*13a10*/  HMMA.16816.F32 R132, R176, R146.reuse, R16 ;  /* 0x00000092b084723c */ /* 0x080fe20000001810 */
[----:B------:R-:W4:Y:S07]  /*13a20*/  LDSM.16.MT88.4 R16, [R171+0x2000] ;  /* 0x00200000ab10783b */ /* 0x000f2e0000004200 */
        /* <DEDUP_REMOVED lines=9> */
[-C--:B-1----:R-:W-:Y:S03]  /*13ac0*/  HMMA.16816.F32 R56, R172, R8.reuse, R56 ;  /* 0x00000008ac38723c */ /* 0x082fe60000001838 */
[----:B--2---:R-:W-:Y:S01]  /*13ad0*/  ISETP.GT.AND P0, PT, R209, R223, PT ;  /* 0x000000dfd100720c */ /* 0x004fe20003f04270 */
[----:B------:R-:W-:Y:S04]  /*13ae0*/  FADD.FTZ R223, R184, R3 ;  /* 0x00000003b8df7221 */ /* 0x000fe80000010000 */
[C---:B------:R-:W-:Y:S04]  /*13af0*/  HMMA.16816.F32 R60, R176.reuse, R8, R60 ;  /* 0x00000008b03c723c */ /* 0x040fe8000000183c */
[----:B------:R-:W-:Y:S04]  /*13b00*/  MOV R209, R0 ;  /* 0x0000000000d17202 */ /* 0x000fe80000000f00 */
[-C--:B------:R-:W-:Y:S08]  /*13b10*/  HMMA.16816.F32 R64, R176, R10.reuse, R64 ;  /* 0x0000000ab040723c */ /* 0x080ff00000001840 */
[C---:B------:R-:W-:Y:S08]  /*13b20*/  HMMA.16816.F32 R68, R172.reuse, R10, R68 ;  /* 0x0000000aac44723c */ /* 0x040ff00000001844 */
[-C--:B---3--:R-:W-:Y:S08]  /*13b30*/  HMMA.16816.F32 R72, R172, R12.reuse, R72 ;  /* 0x0000000cac48723c */ /* 0x088ff00000001848 */
[C---:B------:R-:W-:Y:S08]  /*13b40*/  HMMA.16816.F32 R76, R176.reuse, R12, R76 ;  /* 0x0000000cb04c723c */ /* 0x040ff0000000184c */
[-C--:B------:R-:W-:Y:S08]  /*13b50*/  HMMA.16816.F32 R80, R176, R14.reuse, R80 ;  /* 0x0000000eb050723c */ /* 0x080ff00000001850 */
[C---:B------:R-:W-:Y:S08]  /*13b60*/  HMMA.16816.F32 R84, R172.reuse, R14, R84 ;  /* 0x0000000eac54723c */ /* 0x040ff00000001854 */
[-C--:B----4-:R-:W-:Y:S08]  /*13b70*/  HMMA.16816.F32 R88, R172, R16.reuse, R88 ;  /* 0x00000010ac58723c */ /* 0x090ff00000001858 */
[C---:B------:R-:W-:Y:S08]  /*13b80*/  HMMA.16816.F32 R92, R176.reuse, R16, R92 ;  /* 0x00000010b05c723c */ /* 0x040ff0000000185c */
[-C--:B------:R-:W-:Y:S08]  /*13b90*/  HMMA.16816.F32 R96, R176, R18.reuse, R96 ;  /* 0x00000012b060723c */ /* 0x080ff00000001860 */
[----:B------:R-:W-:Y:S01]  /*13ba0*/  HMMA.16816.F32 R100, R172, R18, R100 ;  /* 0x00000012ac64723c */ /* 0x000fe20000001864 */
[----:B------:R-:W-:Y:S07]  /*13bb0*/  @!UPT UIADD3 URZ, URZ, URZ, URZ ;  /* 0x0000003f3f3ff290 */ /* 0x000fee000fffe03f */
[----:B------:R-:W-:-:S11]  /*13bc0*/  @P0 BRA `(.L_x_319) ;  /* 0xffffd52000000947 */ /* 0x000fd6000383ffff */
.L_x_307:
        /* <DEDUP_REMOVED lines=16> */
.L_x_409:
        /* <DEDUP_REMOVED lines=13> */
[----:B------:R-:W-:Y:S01]  /*13da0*/  @P2 MUFU.RCP R3, R8 ;  /* 0x0000000800032308 */ /* 0x000fe20000001000 */
[----:B-1----:R-:W-:-:S07]  /*13db0*/  FMUL.FTZ R110, R0, R140 ;  /* 0x0000008c006e7220 */ /* 0x002fce0000410000 */
[----:B------:R-:W1:Y:S01]  /*13dc0*/  @P2 MUFU.LG2 R8, R8 ;  /* 0x0000000800082308 */ /* 0x000e620000000c00 */
[C---:B------:R-:W-:Y:S02]  /*13dd0*/  FMUL.FTZ R111, R0.reuse, R141 ;  /* 0x0000008d006f7220 */ /* 0x040fe40000410000 */
[C---:B------:R-:W-:Y:S02]  /*13de0*/  FMUL.FTZ R140, R0.reuse, R144 ;  /* 0x00000090008c7220 */ /* 0x040fe40000410000 */
[C---:B------:R-:W-:Y:S02]  /*13df0*/  FMUL.FTZ R141, R0.reuse, R145 ;  /* 0x00000091008d7220 */ /* 0x040fe40000410000 */
[C---:B------:R-:W-:Y:S01]  /*13e00*/  FMUL.FTZ R144, R0.reuse, R148 ;  /* 0x0000009400907220 */ /* 0x040fe20000410000 */
[----:B------:R-:W-:Y:S01]  /*13e10*/  @P1 MUFU.RCP R2, R5 ;  /* 0x0000000500021308 */ /* 0x000fe20000001000 */
        /* <DEDUP_REMOVED lines=20> */
[----:B------:R2:W3:Y:S01]  /*13f60*/  @P1 MUFU.LG2 R0, R5 ;  /* 0x0000000500001308 */ /* 0x0004e20000000c00 */
[----:B-1----:R-:W-:-:S02]  /*13f70*/  @P2 FMUL.FTZ R10, R8, 0.69314718246459960938 ;  /* 0x3f317218080a2820 */ /* 0x002fc40000410000 */
[C---:B------:R-:W-:Y:S02]  /*13f80*/  FMUL.FTZ R178, R3.reuse, R150 ;  /* 0x0000009603b27220 */ /* 0x040fe40000410000 */
[C---:B------:R-:W-:Y:S02]  /*13f90*/  FMUL.FTZ R179, R3.reuse, R151 ;  /* 0x0000009703b37220 */ /* 0x040fe40000410000 */
[C---:B------:R-:W-:Y:S02]  /*13fa0*/  FMUL.FTZ R88, R3.reuse, R154 ;  /* 0x0000009a03587220 */ /* 0x040fe40000410000 */
[C---:B------:R-:W-:Y:S02]  /*13fb0*/  FMUL.FTZ R89, R3.reuse, R155 ;  /* 0x0000009b03597220 */ /* 0x040fe40000410000 */
[C---:B------:R-:W-:Y:S02]  /*13fc0*/  FMUL.FTZ R174, R3.reuse, R142 ;  /* 0x0000008e03ae7220 */ /* 0x040fe40000410000 */
[----:B------:R-:W-:-:S02]  /*13fd0*/  FMUL.FTZ R175, R3, R143 ;  /* 0x0000008f03af7220 */ /* 0x000fc40000410000 */
[C---:B------:R-:W-:Y:S01]  /*13fe0*/  FMUL.FTZ R176, R3.reuse, R146 ;  /* 0x0000009203b07220 */ /* 0x040fe20000410000 */
[----:B--2---:R-:W-:Y:S01]  /*13ff0*/  @P2 MOV R5, 0x3f317218 ;  /* 0x3f31721800052802 */ /* 0x004fe20000000f00 */
[----:B---3--:R-:W-:Y:S01]  /*14000*/  @P1 FMUL.FTZ R8, R0, 0.69314718246459960938 ;  /* 0x3f31721800081820 */ /* 0x008fe20000410000 */
[----:B------:R-:W-:Y:S01]  /*14010*/  MOV R0, RZ ;  /* 0x000000ff00007202 */ /* 0x000fe20000000f00 */
[C---:B------:R-:W-:Y:S02]  /*14020*/  FMUL.FTZ R177, R3.reuse, R147 ;  /* 0x0000009303b17220 */ /* 0x040fe40000410000 */
[C---:B------:R-:W-:Y:S02]  /*14030*/  FMUL.FTZ R100, R3.reuse, R158 ;  /* 0x0000009e03647220 */ /* 0x040fe40000410000 */
[C---:B------:R-:W-:Y:S01]  /*14040*/  FMUL.FTZ R101, R3.reuse, R159 ;  /* 0x0000009f03657220 */ /* 0x040fe20000410000 */
[----:B------:R-:W1:Y:S01]  /*14050*/  @P0 MUFU.RCP R0, R4 ;  /* 0x0000000400000308 */ /* 0x000e620000001000 */
[----:B------:R-:W-:-:S02]  /*14060*/  FMUL.FTZ R150, R3, R70 ;  /* 0x0000004603967220 */ /* 0x000fc40000410000 */
[C---:B------:R-:W-:Y:S02]  /*14070*/  FMUL.FTZ R151, R3.reuse, R71 ;  /* 0x0000004703977220 */ /* 0x040fe40000410000 */
[C---:B------:R-:W-:Y:S02]  /*14080*/  FMUL.FTZ R154, R3.reuse, R86 ;  /* 0x00000056039a7220 */ /* 0x040fe40000410000 */
[C---:B------:R-:W-:Y:S02]  /*14090*/  FMUL.FTZ R155, R3.reuse, R87 ;  /* 0x00000057039b7220 */ /* 0x040fe40000410000 */
[C---:B------:R-:W-:Y:S02]  /*140a0*/  FMUL.FTZ R40, R2.reuse, R64 ;  /* 0x0000004002287220 */ /* 0x040fe40000410000 */
[----:B------:R-:W-:Y:S02]  /*140b0*/  FMUL.FTZ R41, R2, R65 ;  /* 0x0000004102297220 */ /* 0x000fe40000410000 */
        /* <DEDUP_REMOVED lines=9> */
[----:B------:R-:W-:Y:S01]  /*14150*/  FMUL.FTZ R71, R3, R103 ;  /* 0x0000006703477220 */ /* 0x000fe20000410000 */
[----:B------:R-:W-:Y:S01]  /*14160*/  @P3 MOV R3, 0x3f317218 ;  /* 0x3f31721800033802 */ /* 0x000fe20000000f00 */
        /* <DEDUP_REMOVED lines=21> */
[----:B------:R-:W-:Y:S02]  /*142c0*/  FMUL.FTZ R27, R2, R97 ;  /* 0x00000061021b7220 */ /* 0x000fe40000410000 */
[----:B------:R2:W3:Y:S01]  /*142d0*/  @P0 MUFU.LG2 R2, R4 ;  /* 0x0000000400020308 */ /* 0x0004e20000000c00 */
[----:B------:R-:W-:Y:S02]  /*142e0*/  @P3 FMUL.FTZ R11, R9, 0.69314718246459960938 ;  /* 0x3f317218090b3820 */ /* 0x000fe40000410000 */
[----:B------:R-:W-:Y:S02]  /*142f0*/  @P3 FMUL.FTZ R9, R3, c[0x0][0x2d0] ;  /* 0x0000b40003093a20 */ /* 0x000fe40000410000 */
[----:B------:R-:W-:Y:S02]  /*14300*/  @P1 FMUL.FTZ R3, R12, c[0x0][0x2d0] ;  /* 0x0000b4000c031a20 */ /* 0x000fe40000410000 */
[----:B------:R-:W-:Y:S02]  /*14310*/  @P2 FMUL.FTZ R5, R5, c[0x0][0x2d0] ;  /* 0x0000b40005052a20 */ /* 0x000fe40000410000 */
[----:B------:R-:W-:Y:S01]  /*14320*/  @P1 FFMA.FTZ R25, R3, R106, R8 ;  /* 0x0000006a03191223 */ /* 0x000fe20000010008 */
[----:B------:R-:W-:Y:S01]  /*14330*/  @P0 MOV R3, 0x3f317218 ;  /* 0x3f31721800030802 */ /* 0x000fe20000000f00 */
[----:B-1----:R-:W-:-:S02]  /*14340*/  FMUL.FTZ R76, R0, R66 ;  /* 0x00000042004c7220 */ /* 0x002fc40000410000 */
[----:B------:R-:W-:Y:S02]  /*14350*/  FMUL.FTZ R77, R0, R67 ;  /* 0x00000043004d7220 */ /* 0x000fe40000410000 */
[----:B------:R-:W-:Y:S01]  /*14360*/  @P0 FMUL.FTZ R3, R3, c[0x0][0x2d0] ;  /* 0x0000b40003030a20 */ /* 0x000fe20000410000 */
[----:B--2---:R-:W-:Y:S01]  /*14370*/  MOV R4, 0x1 ;  /* 0x0000000100047802 */ /* 0x004fe20000000f00 */
[----:B---3--:R-:W-:Y:S02]  /*14380*/  @P0 FMUL.FTZ R2, R2, 0.69314718246459960938 ;  /* 0x3f31721802020820 */ /* 0x008fe40000410000 */
        /* <DEDUP_REMOVED lines=26> */
.L_x_242:
[----:B------:R4:W5:Y:S04]  /*14530*/  LDL R6, [R1+0x50] ;  /* 0x0000500001067983 */ /* 0x0009680000100800 */
[----:B------:R-:W1:Y:S01]  /*14540*/  S2R R2, SR_TID.X ;  /* 0x0000000000027919 */ /* 0x000e620000002100 */
[----:B------:R-:W-:Y:S01]  /*14550*/  BSSY B0, `(.L_x_321) ;  /* 0x0000011000007945 */ /* 0x000fe20003800000 */
[----:B-1----:R-:W-:-:S13]  /*14560*/  LOP3.LUT P0, RZ, R2, 0x7f, RZ, 0xc0, !PT ;  /* 0x0000007f02ff7812 */ /* 0x002fda000780c0ff */
[----:B------:R-:W-:Y:S05]  /*14570*/  @P0 BRA `(.L_x_322) ;  /* 0x000000e000000947 */ /* 0x000fea0003800000 */
[----:B--2-4-:R-:W1:Y:S01]  /*14580*/  S2R R4, SR_LANEID ;  /* 0x0000000000047919 */ /* 0x014e620000000000 */
[----:B------:R-:W-:Y:S01]  /*14590*/  VOTEU.ANY UR4, UPT, PT ;  /* 0x0000000000047886 */ /* 0x000fe200038e0100 */
[----:B---3--:R-:W-:Y:S01]  /*145a0*/  IMAD.MOV.U32 R5, RZ, RZ, c[0x0][0x564] ;  /* 0x00015900ff057624 */ /* 0x008fe200078e00ff */
[----:B------:R-:W1:Y:S08]  /*145b0*/  FLO.U32 R3, UR4 ;  /* 0x0000000400037d00 */ /* 0x000e7000080e0000 */
[----:B------:R-:W2:Y:S01]  /*145c0*/  POPC R2, UR4 ;  /* 0x0000000400027d09 */ /* 0x000ea20008000000 */
[----:B-1----:R-:W-:Y:S01]  /*145d0*/  ISETP.EQ.U32.AND P0, PT, R3, R4, PT ;  /* 0x000000040300720c */ /* 0x002fe20003f02070 */
[----:B------:R-:W-:-:S12]  /*145e0*/  IMAD.MOV.U32 R4, RZ, RZ, c[0x0][0x560] ;  /* 0x00015800ff047624 */ /* 0x000fd800078e00ff */
[----:B--2---:R1:W2:Y:S04]  /*145f0*/  @P0 ATOMG.E.ADD.STRONG.GPU PT, R2, [R4.64], R2 ;  /* 0x00000002040209a8 */ /* 0x0042a800081ee1c8 */
[----:B-1----:R-:W1:Y:S04]  /*14600*/  S2R R4, SR_LTMASK ;  /* 0x0000000000047919 */ /* 0x002e680000003900 */
[----:B--2---:R1:W2:Y:S02]  /*14610*/  SHFL.IDX PT, R3, R2, R3, 0x1f ;  /* 0x00001f0302037589 */ /* 0x0042a400000e0000 */
[----:B-1----:R-:W-:-:S06]  /*14620*/  LOP3.LUT R2, R4, UR4, RZ, 0xc0, !PT ;  /* 0x0000000404027c12 */ /* 0x002fcc000f8ec0ff */
[----:B------:R-:W2:Y:S02]  /*14630*/  POPC R2, R2 ;  /* 0x0000000200027309 */ /* 0x000ea40000000000 */
[----:B--2--5:R-:W-:-:S05]  /*14640*/  IADD3 R6, R3, c[0x0][0xc], R2 ;  /* 0x0000030003067a10 */ /* 0x024fca0007ffe002 */
[----:B------:R1:W-:Y:S02]  /*14650*/  STL [R1+0x50], R6 ;  /* 0x0000500601007387 */ /* 0x0003e40000100800 */
.L_x_322:
[----:B----4-:R-:W-:Y:S05]  /*14660*/  BSYNC B0 ;  /* 0x0000000000007941 */ /* 0x010fea0003800000 */
.L_x_321:
[----:B------:R-:W-:Y:S01]  /*14670*/  PRMT R0, R0, 0x9910, RZ ;  /* 0x0000991000007816 */ /* 0x000fe200000000ff */
[----:B------:R-:W-:Y:S01]  /*14680*/  BSSY B1, `(.L_x_323) ;  /* 0x000038a000017945 */ /* 0x000fe20003800000 */
[----:B-----5:R-:W-:Y:S02]  /*14690*/  IMAD.MOV.U32 R80, RZ, RZ, R6 ;  /* 0x000000ffff507224 */ /* 0x020fe400078e0006 */
[----:B------:R-:W-:-:S13]  /*146a0*/  ISETP.NE.AND P0, PT, R0, RZ, PT ;  /* 0x000000ff0000720c */ /* 0x000fda0003f05270 */
[----:B------:R-:W-:Y:S05]  /*146b0*/  @!P0 BRA `(.L_x_324) ;  /* 0x00002ba000008947 */ /* 0x000fea0003800000 */
[----:B-1----:R-:W4:Y:S04]  /*146c0*/  LDL R6, [R1+0x68] ;  /* 0x0000680001067983 */ /* 0x002f280000100800 */
[----:B---3--:R-:W3:Y:S04]  /*146d0*/  LDL R8, [R1+0x6c] ;  /* 0x00006c0001087983 */ /* 0x008ee80000100800 */
[----:B--2---:R-:W2:Y:S04]  /*146e0*/  LDL R13, [R1+0xa0] ;  /* 0x0000a000010d7983 */ /* 0x004ea80000100800 */
[----:B------:R-:W2:Y:S04]  /*146f0*/  LDL.LU R12, [R1+0x4c] ;  /* 0x00004c00010c7983 */ /* 0x000ea80000300800 */
[----:B------:R-:W2:Y:S04]  /*14700*/  LDL R11, [R1+0x9c] ;  /* 0x00009c00010b7983 */ /* 0x000ea80000100800 */
[----:B------:R-:W2:Y:S01]  /*14710*/  LDL.LU R10, [R1+0x60] ;  /* 0x00006000010a7983 */ /* 0x000ea20000300800 */
[----:B------:R-:W-:Y:S01]  /*14720*/  WARPSYNC 0xffffffff ;  /* 0xffffffff00007948 */ /* 0x000fe20003800000 */
[----:B------:R-:W-:-:S02]  /*14730*/  F2FP.PACK_AB R0, R111, R110 ;  /* 0x0000006e6f00723e */ /* 0x000fc400000000ff */
[----:B------:R-:W-:Y:S01]  /*14740*/  BAR.SYNC.DEFER_BLOCKING 0x1, 0x80 ;  /* 0x0042000000007b1d */ /* 0x000fe20000010000 */
[----:B------:R-:W-:Y:S02]  /*14750*/  F2FP.PACK_AB R3, R175, R174 ;  /* 0x000000aeaf03723e */ /* 0x000fe400000000ff */
[----:B------:R-:W-:Y:S02]  /*14760*/  F2FP.PACK_AB R2, R141, R140 ;  /* 0x0000008c8d02723e */ /* 0x000fe400000000ff */
[----:B------:R-:W-:Y:S02]  /*14770*/  F2FP.PACK_AB R4, R45, R44 ;  /* 0x0000002c2d04723e */ /* 0x000fe400000000ff */
[----:B------:R-:W-:Y:S02]  /*14780*/  F2FP.PACK_AB R5, R77, R76 ;  /* 0x0000004c4d05723e */ /* 0x000fe400000000ff */
[----:B------:R-:W-:-:S04]  /*14790*/  ISETP.NE.U32.AND P0, PT, RZ, c[0x0][0x508], PT ;  /* 0x00014200ff007a0c */ /* 0x000fc80003f05070 */
[----:B------:R-:W-:Y:S02]  /*147a0*/  ISETP.NE.AND.EX P2, PT, RZ, c[0x0][0x50c], PT, P0 ;  /* 0x00014300ff007a0c */ /* 0x000fe40003f45300 */
[----:B------:R-:W-:-:S04]  /*147b0*/  ISETP.NE.U32.AND P3, PT, RZ, c[0x0][0x500], PT ;  /* 0x00014000ff007a0c */ /* 0x000fc80003f65070 */
[----:B------:R-:W-:Y:S01]  /*147c0*/  ISETP.NE.AND.EX P3, PT, RZ, c[0x0][0x504], PT, P3 ;  /* 0x00014100ff007a0c */ /* 0x000fe20003f65330 */
[----:B----4-:R1:W-:Y:S04]  /*147d0*/  STS [R6+0x80], R0 ;  /* 0x0000800006007388 */ /* 0x0103e80000000800 */
[----:B------:R4:W-:Y:S04]  /*147e0*/  STS [R6+0x280], R3 ;  /* 0x0002800306007388 */ /* 0x0009e80000000800 */
[----:B---3--:R3:W-:Y:S01]  /*147f0*/  STS [R8], R2 ;  /* 0x0000000208007388 */ /* 0x0087e20000000800 */
[----:B-1----:R-:W-:-:S02]  /*14800*/  F2FP.PACK_AB R0, R177, R176 ;  /* 0x000000b0b100723e */ /* 0x002fc400000000ff */
[----:B----4-:R-:W-:-:S03]  /*14810*/  F2FP.PACK_AB R3, R29, R28 ;  /* 0x0000001c1d03723e */ /* 0x010fc600000000ff */
[----:B------:R1:W-:Y:S01]  /*14820*/  STS [R8+0x200], R0 ;  /* 0x0002000008007388 */ /* 0x0003e20000000800 */
[----:B---3--:R-:W-:-:S03]  /*14830*/  F2FP.PACK_AB R2, R57, R56 ;  /* 0x000000383902723e */ /* 0x008fc600000000ff */
[----:B------:R3:W-:Y:S04]  /*14840*/  STS [R6+0x1080], R3 ;  /* 0x0010800306007388 */ /* 0x0007e80000000800 */
[----:B------:R4:W-:Y:S01]  /*14850*/  STS [R6+0x1280], R2 ;  /* 0x0012800206007388 */ /* 0x0009e20000000800 */
[----:B-1----:R-:W-:Y:S02]  /*14860*/  F2FP.PACK_AB R0, R31, R30 ;  /* 0x0000001e1f00723e */ /* 0x002fe400000000ff */
[----:B---3--:R-:W-:-:S03]  /*14870*/  F2FP.PACK_AB R3, R145, R144 ;  /* 0x000000909103723e */ /* 0x008fc600000000ff */
[----:B------:R1:W-:Y:S01]  /*14880*/  STS [R8+0x1000], R0 ;  /* 0x0010000008007388 */ /* 0x0003e20000000800 */
[----:B----4-:R-:W-:-:S03]  /*14890*/  F2FP.PACK_AB R2, R179, R178 ;  /* 0x000000b2b302723e */ /* 0x010fc600000000ff */
[----:B------:R3:W-:Y:S04]  /*148a0*/  STS [R8+0x1200], R4 ;  /* 0x0012000408007388 */ /* 0x0007e80000000800 */
[----:B--2---:R2:W-:Y:S04]  /*148b0*/  STS [R13+0x80], R3 ;  /* 0x000080030d007388 */ /* 0x0045e80000000800 */
[----:B------:R4:W-:Y:S01]  /*148c0*/  STS [R13+0x280], R2 ;  /* 0x000280020d007388 */ /* 0x0009e20000000800 */
[----:B-1----:R-:W-:Y:S02]  /*148d0*/  F2FP.PACK_AB R0, R149, R148 ;  /* 0x000000949500723e */ /* 0x002fe400000000ff */
[----:B---3--:R-:W-:-:S03]  /*148e0*/  F2FP.PACK_AB R4, R33, R32 ;  /* 0x000000202104723e */ /* 0x008fc600000000ff */
[----:B------:R1:W-:Y:S01]  /*148f0*/  STS [R11], R0 ;  /* 0x000000000b007388 */ /* 0x0003e20000000800 */
[----:B--2---:R-:W-:Y:S02]  /*14900*/  F2FP.PACK_AB R3, R89, R88 ;  /* 0x000000585903723e */ /* 0x004fe400000000ff */
[----:B----4-:R-:W-:-:S03]  /*14910*/  F2FP.PACK_AB R2, R75, R74 ;  /* 0x0000004a4b02723e */ /* 0x010fc600000000ff */
[----:B------:R2:W-:Y:S04]  /*14920*/  STS [R11+0x200], R3 ;  /* 0x000200030b007388 */ /* 0x0005e80000000800 */
[----:B------:R3:W-:Y:S04]  /*14930*/  STS [R13+0x1080], R4 ;  /* 0x001080040d007388 */ /* 0x0007e80000000800 */
[----:B------:R4:W-:Y:S01]  /*14940*/  STS [R13+0x1280], R2 ;  /* 0x001280020d007388 */ /* 0x0009e20000000800 */
[----:B-1----:R-:W-:-:S05]  /*14950*/  F2FP.PACK_AB R0, R35, R34 ;  /* 0x000000222300723e */ /* 0x002fca00000000ff */
[----:B------:R1:W-:Y:S01]  /*14960*/  STS [R11+0x1000], R0 ;  /* 0x001000000b007388 */ /* 0x0003e20000000800 */
[----:B--2---:R-:W-:Y:S02]  /*14970*/  F2FP.PACK_AB R3, R153, R152 ;  /* 0x000000989903723e */ /* 0x004fe400000000ff */
[----:B---3--:R-:W-:Y:S02]  /*14980*/  F2FP.PACK_AB R4, R61, R60 ;  /* 0x0000003c3d04723e */ /* 0x008fe400000000ff */
        /* <DEDUP_REMOVED lines=18> */
[----:B------:R3:W-:Y:S01]  /*14ab0*/  STS [R13+0x2080], R3 ;  /* 0x002080030d007388 */ /* 0x0007e20000000800 */
[----:B-1----:R-:W-:-:S03]  /*14ac0*/  F2FP.PACK_AB R0, R173, R172 ;  /* 0x000000acad00723e */ /* 0x002fc600000000ff */
[----:B------:R1:W-:Y:S04]  /*14ad0*/  STS [R13+0x2280], R2 ;  /* 0x002280020d007388 */ /* 0x0003e80000000800 */
[----:B------:R4:W-:Y:S01]  /*14ae0*/  STS [R11+0x2000], R0 ;  /* 0x002000000b007388 */ /* 0x0009e20000000800 */
[----:B--2---:R-:W-:Y:S02]  /*14af0*/  F2FP.PACK_AB R4, R39, R38 ;  /* 0x000000262704723e */ /* 0x004fe400000000ff */
[----:B---3--:R-:W-:Y:S02]  /*14b00*/  F2FP.PACK_AB R3, R151, R150 ;  /* 0x000000969703723e */ /* 0x008fe400000000ff */
[----:B-1----:R-:W-:-:S03]  /*14b10*/  F2FP.PACK_AB R2, R63, R62 ;  /* 0x0000003e3f02723e */ /* 0x002fc600000000ff */
[----:B------:R1:W-:Y:S01]  /*14b20*/  STS [R11+0x2200], R3 ;  /* 0x002200030b007388 */ /* 0x0003e20000000800 */
[----:B----4-:R-:W-:-:S03]  /*14b30*/  F2FP.PACK_AB R0, R41, R40 ;  /* 0x000000282900723e */ /* 0x010fc600000000ff */
[----:B------:R2:W-:Y:S04]  /*14b40*/  STS [R13+0x3080], R4 ;  /* 0x003080040d007388 */ /* 0x0005e80000000800 */
[----:B------:R3:W-:Y:S04]  /*14b50*/  STS [R13+0x3280], R2 ;  /* 0x003280020d007388 */ /* 0x0007e80000000800 */
[----:B------:R4:W-:Y:S04]  /*14b60*/  STS [R11+0x3000], R0 ;  /* 0x003000000b007388 */ /* 0x0009e80000000800 */
[----:B------:R-:W-:Y:S01]  /*14b70*/  STS [R11+0x3200], R5 ;  /* 0x003200050b007388 */ /* 0x000fe20000000800 */
[----:B-1----:R-:W-:-:S02]  /*14b80*/  F2FP.PACK_AB R3, R159, R158 ;  /* 0x0000009e9f03723e */ /* 0x002fc400000000ff */
[----:B--2---:R-:W-:Y:S02]  /*14b90*/  F2FP.PACK_AB R4, R73, R72 ;  /* 0x000000484904723e */ /* 0x004fe400000000ff */
[----:B---3--:R-:W-:-:S03]  /*14ba0*/  F2FP.PACK_AB R2, R181, R180 ;  /* 0x000000b4b502723e */ /* 0x008fc600000000ff */
[----:B------:R1:W-:Y:S01]  /*14bb0*/  STS [R6+0x4080], R4 ;  /* 0x0040800406007388 */ /* 0x0003e20000000800 */
[----:B----4-:R-:W-:-:S03]  /*14bc0*/  F2FP.PACK_AB R0, R155, R154 ;  /* 0x0000009a9b00723e */ /* 0x010fc600000000ff */
[----:B------:R2:W-:Y:S04]  /*14bd0*/  STS [R6+0x4280], R3 ;  /* 0x0042800306007388 */ /* 0x0005e80000000800 */
        /* <DEDUP_REMOVED lines=11> */
[----:B--2---:R-:W-:Y:S01]  /*14c90*/  F2FP.PACK_AB R3, R69, R68 ;  /* 0x000000444503723e */ /* 0x004fe200000000ff */
[----:B------:R-:W2:Y:S01]  /*14ca0*/  LDL.LU R6, [R1+0xac] ;  /* 0x0000ac0001067983 */ /* 0x000ea20000300800 */
[----:B---3--:R-:W-:Y:S02]  /*14cb0*/  F2FP.PACK_AB R2, R71, R70 ;  /* 0x000000464702723e */ /* 0x008fe400000000ff */
[----:B----4-:R-:W-:-:S02]  /*14cc0*/  F2FP.PACK_AB R0, R85, R84 ;  /* 0x000000545500723e */ /* 0x010fc400000000ff */
[----:B------:R-:W-:-:S03]  /*14cd0*/  @P2 IADD3 R8, P0, R12, c[0x0][0x508], RZ ;  /* 0x000142000c082a10 */ /* 0x000fc60007f1e0ff */
[----:B------:R1:W-:Y:S01]  /*14ce0*/  STS [R13+0x4080], R0 ;  /* 0x004080000d007388 */ /* 0x0003e20000000800 */
[----:B------:R-:W-:-:S03]  /*14cf0*/  @P2 IADD3.X R9, R10, c[0x0][0x50c], RZ, P0, !PT ;  /* 0x000143000a092a10 */ /* 0x000fc600007fe4ff */
[----:B------:R3:W-:Y:S04]  /*14d00*/  STS [R13+0x4280], R4 ;  /* 0x004280040d007388 */ /* 0x0007e80000000800 */
[----:B------:R4:W-:Y:S04]  /*14d10*/  STS [R11+0x4000], R3 ;  /* 0x004000030b007388 */ /* 0x0009e80000000800 */
[----:B------:R4:W-:Y:S01]  /*14d20*/  STS [R11+0x4200], R2 ;  /* 0x004200020b007388 */ /* 0x0009e20000000800 */
[----:B-1----:R-:W-:Y:S02]  /*14d30*/  F2FP.PACK_AB R0, R43, R42 ;  /* 0x0000002a2b00723e */ /* 0x002fe400000000ff */
[----:B---3--:R-:W-:-:S03]  /*14d40*/  IADD3 R4, P1, R12, c[0x0][0x500], RZ ;  /* 0x000140000c047a10 */ /* 0x008fc60007f3e0ff */
[----:B------:R1:W-:Y:S01]  /*14d50*/  STS [R13+0x5080], R0 ;  /* 0x005080000d007388 */ /* 0x0003e20000000800 */
[----:B------:R-:W-:Y:S01]  /*14d60*/  IMAD.MOV.U32 R12, RZ, RZ, c[0x0][0x388] ;  /* 0x0000e200ff0c7624 */ /* 0x000fe200078e00ff */
[----:B----4-:R-:W-:Y:S02]  /*14d70*/  F2FP.PACK_AB R3, R49, R48 ;  /* 0x000000303103723e */ /* 0x010fe400000000ff */
[----:B------:R-:W-:Y:S02]  /*14d80*/  IADD3.X R5, R10, c[0x0][0x504], RZ, P1, !PT ;  /* 0x000141000a057a10 */ /* 0x000fe40000ffe4ff */
[----:B------:R-:W-:-:S05]  /*14d90*/  F2FP.PACK_AB R2, R55, R54 ;  /* 0x000000363702723e */ /* 0x000fca00000000ff */
[----:B------:R-:W-:Y:S01]  /*14da0*/  STS [R13+0x5280], R2 ;  /* 0x005280020d007388 */ /* 0x000fe20000000800 */
[----:B-1----:R-:W-:-:S05]  /*14db0*/  F2FP.PACK_AB R0, R27, R26 ;  /* 0x0000001a1b00723e */ /* 0x002fca00000000ff */
[----:B------:R-:W-:Y:S04]  /*14dc0*/  STS [R11+0x5000], R0 ;  /* 0x005000000b007388 */ /* 0x000fe80000000800 */
[----:B------:R1:W-:Y:S04]  /*14dd0*/  STS [R11+0x5200], R3 ;  /* 0x005200030b007388 */ /* 0x0003e80000000800 */
[----:B------:R-:W-:Y:S01]  /*14de0*/  BAR.SYNC.DEFER_BLOCKING 0x1, 0x80 ;  /* 0x0042000000007b1d */ /* 0x000fe20000010000 */
[----:B-1----:R-:W-:-:S05]  /*14df0*/  IMAD.MOV.U32 R3, RZ, RZ, RZ ;  /* 0x000000ffff037224 */ /* 0x002fca00078e00ff */
[----:B------:R1:W5:Y:S04]  /*14e00*/  @P2 LDG.E R12, [R8.64] ;  /* 0x00000008080c2981 */ /* 0x000368000c1e1900 */
[----:B------:R1:W5:Y:S01]  /*14e10*/  @P3 LDG.E R3, [R4.64] ;  /* 0x0000000804033981 */ /* 0x000362000c1e1900 */
[----:B--2---:R-:W-:-:S04]  /*14e20*/  ISETP.NE.AND P0, PT, R6, RZ, PT ;  /* 0x000000ff0600720c */ /* 0x004fc80003f05270 */
[----:B------:R-:W-:Y:S01]  /*14e30*/  SEL R0, R6, c[0x0][0x3d4], P0 ;  /* 0x0000f50006007a07 */ /* 0x000fe20000000000 */
[----:B------:R-:W-:Y:S05]  /*14e40*/  @P2 BRA `(.L_x_325) ;  /* 0x0000004000002947 */ /* 0x000fea0003800000 */
[----:B-1----:R-:W-:Y:S05]  /*14e50*/  @!P3 BRA `(.L_x_325) ;  /* 0x000000300000b947 */ /* 0x002fea0003800000 */
[----:B-----5:R1:W2:Y:S04]  /*14e60*/  LDG.E R12, [R4.64] ;  /* 0x00000008040c7981 */ /* 0x0202a8000c1e1900 */
[----:B-1----:R-:W2:Y:S02]  /*14e70*/  LDG.E R4, [R4.64+0x4] ;  /* 0x0000040804047981 */ /* 0x002ea4000c1e1900 */
[----:B--2---:R-:W-:Y:S02]  /*14e80*/  IADD3 R12, -R12, R4, RZ ;  /* 0x000000040c0c7210 */ /* 0x004fe40007ffe1ff */
.L_x_325:
[----:B-1----:R-:W2:Y:S04]  /*14e90*/  LDL.LU R2, [R1+0x64] ;  /* 0x0000640001027983 */ /* 0x002ea80000300800 */
[----:B------:R-:W3:Y:S04]  /*14ea0*/  LDL R4, [R1+0x134] ;  /* 0x0001340001047983 */ /* 0x000ee80000100800 */
[----:B------:R-:W4:Y:S04]  /*14eb0*/  LDL.LU R6, [R1+0xa8] ;  /* 0x0000a80001067983 */ /* 0x000f280000300800 */
[----:B------:R-:W3:Y:S04]  /*14ec0*/  LDL.LU R5, [R1+0x58] ;  /* 0x0000580001057983 */ /* 0x000ee80000300800 */
[----:B------:R-:W3:Y:S04]  /*14ed0*/  LDL R81, [R1+0x54] ;  /* 0x0000540001517983 */ /* 0x000ee80000100800 */
[----:B------:R-:W3:Y:S04]  /*14ee0*/  LDL R15, [R1+0xb0] ;  /* 0x0000b000010f7983 */ /* 0x000ee80000100800 */
[----:B------:R-:W3:Y:S01]  /*14ef0*/  LDL R82, [R1+0x130] ;  /* 0x0001300001527983 */ /* 0x000ee20000100800 */
[----:B------:R-:W-:Y:S01]  /*14f00*/  IMAD.MOV.U32 R13, RZ, RZ, 0x368 ;  /* 0x00000368ff0d7424 */ /* 0x000fe200078e00ff */
[----:B------:R-:W-:-:S04]  /*14f10*/  ISETP.GT.AND P2, PT, R0, 0x1, PT ;  /* 0x000000010000780c */ /* 0x000fc80003f44270 */
[----:B------:R-:W-:-:S04]  /*14f20*/  SEL R13, R13, 0x328, P2 ;  /* 0x000003280d0d7807 */ /* 0x000fc80001000000 */
[----:B------:R-:W1:Y:S08]  /*14f30*/  LDC.64 R8, c[0x0][R13+0x170] ;  /* 0x00005c000d087b82 */ /* 0x000e700000000a00 */
[----:B------:R-:W1:Y:S08]  /*14f40*/  LDC.64 R16, c[0x0][R13+0x168] ;  /* 0x00005a000d107b82 */ /* 0x000e700000000a00 */
[----:B------:R1:W1:Y:S08]  /*14f50*/  LDC.64 R20, c[0x0][R13+0x178] ;  /* 0x00005e000d147b82 */ /* 0x0002700000000a00 */
[----:B------:R1:W1:Y:S01]  /*14f60*/  LDC.64 R18, c[0x0][R13+0x160] ;  /* 0x000058000d127b82 */ /* 0x0002620000000a00 */
[----:B------:R-:W-:Y:S01]  /*14f70*/  ISETP.NE.U32.AND P0, PT, RZ, c[0x0][0x500], PT ;  /* 0x00014000ff007a0c */ /* 0x000fe20003f05070 */
[----:B------:R-:W-:-:S03]  /*14f80*/  IMAD.MOV.U32 R0, RZ, RZ, c[0x0][0x4e8] ;  /* 0x00013a00ff007624 */ /* 0x000fc600078e00ff */
[----:B------:R-:W-:Y:S02]  /*14f90*/  ISETP.NE.AND.EX P0, PT, RZ, c[0x0][0x504], PT, P0 ;  /* 0x00014100ff007a0c */ /* 0x000fe40003f05300 */
[----:B------:R-:W-:Y:S01]  /*14fa0*/  ISETP.NE.AND P5, PT, R0, 0x1, PT ;  /* 0x000000010000780c */ /* 0x000fe20003fa5270 */
[----:B------:R-:W1:Y:S01]  /*14fb0*/  S2R R83, SR_TID.X ;  /* 0x0000000000537919 */ /* 0x000e620000002100 */
[----:B------:R-:W-:-:S04]  /*14fc0*/  LOP3.LUT R243, R243, 0xfffffffd, RZ, 0xc0, !PT ;  /* 0xfffffffdf3f37812 */ /* 0x000fc800078ec0ff */
[----:B------:R-:W-:Y:S02]  /*14fd0*/  LOP3.LUT R243, R243, 0xfffffffe, RZ, 0xc0, !PT ;  /* 0xfffffffef3f37812 */ /* 0x000fe400078ec0ff */
[----:B--2---:R-:W-:-:S05]  /*14fe0*/  SEL R2, R2, RZ, !P0 ;  /* 0x000000ff02027207 */ /* 0x004fca0004000000 */
[----:B-1----:R-:W-:Y:S01]  /*14ff0*/  IMAD R0, R9, R2, RZ ;  /* 0x0000000209007224 */ /* 0x002fe200078e02ff */
[----:B----4-:R-:W-:Y:S02]  /*15000*/  SEL R6, R6, RZ, !P0 ;  /* 0x000000ff06067207 */ /* 0x010fe40004000000 */
[----:B---3--:R-:W-:-:S03]  /*15010*/  LOP3.LUT R5, R5, 0xffff, RZ, 0xc0, !PT ;  /* 0x0000ffff05057812 */ /* 0x008fc600078ec0ff */
[C---:B------:R-:W-:Y:S02]  /*15020*/  IMAD R14, R8.reuse, R6, R0 ;  /* 0x00000006080e7224 */ /* 0x040fe400078e0200 */
[----:B------:R-:W-:Y:S02]  /*15030*/  IMAD R4, R81, 0x80, R4 ;  /* 0x0000008051047824 */ /* 0x000fe400078e0204 */
[----:B------:R-:W-:-:S04]  /*15040*/  IMAD.WIDE.U32 R8, R8, R2, RZ ;  /* 0x0000000208087225 */ /* 0x000fc800078e00ff */
[----:B------:R-:W-:-:S04]  /*15050*/  @P5 IMAD.HI.U32 R6, R4, c[0x0][0x4ec], RZ ;  /* 0x00013b0004065a27 */ /* 0x000fc800078e00ff */
[----:B------:R-:W-:-:S04]  /*15060*/  IMAD.WIDE.U32 R10, R16, R5, RZ ;  /* 0x00000005100a7225 */ /* 0x000fc800078e00ff */
[----:B------:R-:W-:Y:S01]  /*15070*/  IMAD.MOV.U32 R0, RZ, RZ, R4 ;  /* 0x000000ffff007224 */ /* 0x000fe200078e0004 */
[----:B------:R-:W-:Y:S01]  /*15080*/  @P5 SHF.R.U32.HI R0, RZ, c[0x0][0x4f0], R6 ;  /* 0x00013c00ff005a19 */ /* 0x000fe20000011606 */
[----:B------:R-:W-:Y:S01]  /*15090*/  IMAD R13, R17, R5, RZ ;  /* 0x00000005110d7224 */ /* 0x000fe200078e02ff */
[----:B------:R-:W-:Y:S01]  /*150a0*/  SEL R6, R15, RZ, P2 ;  /* 0x000000ff0f067207 */ /* 0x000fe20001000000 */
[----:B------:R-:W-:Y:S01]  /*150b0*/  IMAD.IADD R14, R9, 0x1, R14 ;  /* 0x00000001090e7824 */ /* 0x000fe200078e020e */
[----:B-----5:R-:W-:Y:S01]  /*150c0*/  IADD3 R15, P1, P0, R8, R10, R3 ;  /* 0x0000000a080f7210 */ /* 0x020fe2000783e003 */
[----:B------:R-:W-:Y:S01]  /*150d0*/  IMAD.IADD R10, R11, 0x1, R13 ;  /* 0x000000010b0a7824 */ /* 0x000fe200078e020d */
[----:B------:R-:W-:Y:S01]  /*150e0*/  SHF.R.S32.HI R16, RZ, 0x1f, R3 ;  /* 0x0000001fff107819 */ /* 0x000fe20000011403 */
[----:B------:R-:W-:Y:S02]  /*150f0*/  IMAD.MOV R11, RZ, RZ, -R0 ;  /* 0x000000ffff0b7224 */ /* 0x000fe400078e0a00 */
[----:B------:R-:W-:-:S02]  /*15100*/  IMAD R13, R21, R6, RZ ;  /* 0x00000006150d7224 */ /* 0x000fc400078e02ff */
        /* <DEDUP_REMOVED lines=14> */
[----:B------:R-:W-:Y:S01]  /*151f0*/  SHF.R.S32.HI R17, RZ, 0x1f, R83 ;  /* 0x0000001fff117819 */ /* 0x000fe20000011453 */
[----:B------:R-:W-:Y:S01]  /*15200*/  IMAD.IADD R6, R11, 0x1, R0 ;  /* 0x000000010b067824 */ /* 0x000fe200078e0200 */
[C---:B------:R-:W-:Y:S02]  /*15210*/  LEA R8, P0, R10.reuse, R8, 0x2 ;  /* 0x000000080a087211 */ /* 0x040fe400078010ff */
[----:B------:R-:W-:Y:S02]  /*15220*/  SEL R9, R9, c[0x0][0x454], P2 ;  /* 0x0001150009097a07 */ /* 0x000fe40001000000 */
[----:B------:R-:W-:Y:S02]  /*15230*/  LEA.HI R17, R17, R83, RZ, 0x5 ;  /* 0x0000005311117211 */ /* 0x000fe400078f28ff */
[----:B------:R-:W-:Y:S02]  /*15240*/  LEA.HI.X R6, R10, R9, R6, 0x2, P0 ;  /* 0x000000090a067211 */ /* 0x000fe400000f1406 */
[----:B------:R-:W-:Y:S01]  /*15250*/  LOP3.LUT R17, R17, 0xffffffe0, RZ, 0xc0, !PT ;  /* 0xffffffe011117812 */ /* 0x000fe200078ec0ff */
[----:B------:R-:W-:Y:S01]  /*15260*/  IMAD R0, R12, c[0x0][0x4e8], RZ ;  /* 0x00013a000c007a24 */ /* 0x000fe200078e02ff */
[----:B------:R-:W-:Y:S04]  /*15270*/  SHFL.IDX PT, R14, R8, RZ, 0x1c1f ;  /* 0x001c1fff080e7589 */ /* 0x000fe800000e0000 */
[----:B------:R-:W1:Y:S01]  /*15280*/  SHFL.IDX PT, R15, R6, RZ, 0x1c1f ;  /* 0x001c1fff060f7589 */ /* 0x000e6200000e0000 */
[----:B------:R-:W-:-:S03]  /*15290*/  IMAD.IADD R17, R83, 0x1, -R17 ;  /* 0x0000000153117824 */ /* 0x000fc600078e0a11 */
[----:B------:R-:W-:Y:S04]  /*152a0*/  SHFL.IDX PT, R12, R8, 0x1, 0x1c1f ;  /* 0x003c1f00080c7f89 */ /* 0x000fe800000e0000 */
[----:B------:R-:W2:Y:S04]  /*152b0*/  SHFL.IDX PT, R13, R6, 0x1, 0x1c1f ;  /* 0x003c1f00060d7f89 */ /* 0x000ea800000e0000 */
[----:B------:R-:W-:Y:S04]  /*152c0*/  SHFL.IDX PT, R11, R6, 0x2, 0x1c1f ;  /* 0x005c1f00060b7f89 */ /* 0x000fe800000e0000 */
[----:B------:R3:W-:Y:S01]  /*152d0*/  SHFL.IDX PT, R9, R6, 0x3, 0x1c1f ;  /* 0x007c1f0006097f89 */ /* 0x0007e200000e0000 */
[----:B------:R-:W-:-:S03]  /*152e0*/  LOP3.LUT P0, RZ, R17, 0x3, RZ, 0xc0, !PT ;  /* 0x0000000311ff7812 */ /* 0x000fc6000780c0ff */
[----:B------:R-:W4:Y:S04]  /*152f0*/  SHFL.IDX PT, R10, R8, 0x2, 0x1c1f ;  /* 0x005c1f00080a7f89 */ /* 0x000f2800000e0000 */
[----:B------:R-:W1:Y:S01]  /*15300*/  SHFL.IDX PT, R8, R8, 0x3, 0x1c1f ;  /* 0x007c1f0008087f89 */ /* 0x000e6200000e0000 */
[----:B---3--:R-:W-:-:S05]  /*15310*/  IMAD R6, R81, 0x80, R82 ;  /* 0x0000008051067824 */ /* 0x008fca00078e0252 */
[C---:B------:R-:W-:Y:S02]  /*15320*/  IADD3 R19, R6.reuse, 0x8, RZ ;  /* 0x0000000806137810 */ /* 0x040fe40007ffe0ff */
[CC--:B------:R-:W-:Y:S02]  /*15330*/  ISETP.GE.OR P4, PT, R6.reuse, R0.reuse, P0 ;  /* 0x000000000600720c */ /* 0x0c0fe40000786670 */
[----:B------:R-:W-:Y:S02]  /*15340*/  IADD3 R18, R6, 0x40, RZ ;  /* 0x0000004006127810 */ /* 0x000fe40007ffe0ff */
[-C--:B------:R-:W-:Y:S02]  /*15350*/  ISETP.GE.OR P3, PT, R19, R0.reuse, P0 ;  /* 0x000000001300720c */ /* 0x080fe40000766670 */
[----:B------:R-:W-:Y:S02]  /*15360*/  ISETP.GE.OR P1, PT, R18, R0, P0 ;  /* 0x000000001200720c */ /* 0x000fe40000726670 */
[----:B------:R-:W-:-:S05]  /*15370*/  IADD3 R17, R6, 0x48, RZ ;  /* 0x0000004806117810 */ /* 0x000fca0007ffe0ff */
[----:B-1----:R1:W-:Y:S04]  /*15380*/  @!P4 ST.E [R14.64], R23 ;  /* 0x000000170e00c985 */ /* 0x0023e8000c101908 */
[----:B--2---:R1:W-:Y:S01]  /*15390*/  @!P3 ST.E [R12.64], R24 ;  /* 0x000000180c00b985 */ /* 0x0043e2000c101908 */
[-C--:B------:R-:W-:Y:S02]  /*153a0*/  ISETP.GE.AND P3, PT, R18, R0.reuse, PT ;  /* 0x000000001200720c */ /* 0x080fe40003f66270 */
[CC--:B------:R-:W-:Y:S01]  /*153b0*/  ISETP.GE.OR P0, PT, R17.reuse, R0.reuse, P0 ;  /* 0x000000001100720c */ /* 0x0c0fe20000706670 */
[----:B----4-:R1:W-:Y:S01]  /*153c0*/  @!P1 ST.E [R10.64], R25 ;  /* 0x000000190a009985 */ /* 0x0103e2000c101908 */
[-C--:B------:R-:W-:Y:S02]  /*153d0*/  ISETP.GE.AND P1, PT, R17, R0.reuse, PT ;  /* 0x000000001100720c */ /* 0x080fe40003f26270 */
[----:B------:R-:W-:-:S07]  /*153e0*/  ISETP.GE.AND P6, PT, R19, R0, PT ;  /* 0x000000001300720c */ /* 0x000fce0003fc6270 */
[----:B------:R-:W-:Y:S02]  /*153f0*/  @P3 LOP3.LUT R243, R243, 0x1, RZ, 0xfc, !PT ;  /* 0x00000001f3f33812 */ /* 0x000fe400078efcff */
[----:B------:R1:W-:Y:S01]  /*15400*/  @!P0 ST.E [R8.64], R22 ;  /* 0x0000001608008985 */ /* 0x0003e2000c101908 */
[----:B------:R-:W-:Y:S02]  /*15410*/  ISETP.GE.AND P0, PT, R6, R0, PT ;  /* 0x000000000600720c */ /* 0x000fe40003f06270 */
[----:B------:R-:W-:Y:S01]  /*15420*/  @P1 LOP3.LUT R243, R243, 0x2, RZ, 0xfc, !PT ;  /* 0x00000002f3f31812 */ /* 0x000fe200078efcff */
[----:B------:R-:W-:Y:S05]  /*15430*/  @P2 BRA `(.L_x_326) ;  /* 0x0000083000002947 */ /* 0x000fea0003800000 */
[----:B------:R-:W2:Y:S01]  /*15440*/  S2R R83, SR_TID.X ;  /* 0x0000000000537919 */ /* 0x000ea20000002100 */
[----:B------:R-:W-:Y:S01]  /*15450*/  IMAD R16, R16, c[0x0][0x3a0], RZ ;  /* 0x0000e80010107a24 */ /* 0x000fe200078e02ff */
[----:B------:R-:W-:Y:S01]  /*15460*/  SHF.R.S32.HI R4, RZ, 0x1f, R2 ;  /* 0x0000001fff047819 */ /* 0x000fe20000011402 */
[----:B-1----:R-:W-:-:S04]  /*15470*/  IMAD.WIDE.U32 R8, R3, c[0x0][0x3a0], RZ ;  /* 0x0000e80003087a25 */ /* 0x002fc800078e00ff */
[----:B------:R-:W-:Y:S02]  /*15480*/  IMAD R3, R3, c[0x0][0x3a4], R16 ;  /* 0x0000e90003037a24 */ /* 0x000fe400078e0210 */
[----:B------:R-:W-:-:S03]  /*15490*/  IMAD R10, R4, c[0x0][0x3f0], RZ ;  /* 0x0000fc00040a7a24 */ /* 0x000fc600078e02ff */
[----:B------:R-:W-:Y:S01]  /*154a0*/  IADD3 R9, R9, R3, RZ ;  /* 0x0000000309097210 */ /* 0x000fe20007ffe0ff */
[----:B------:R-:W-:-:S04]  /*154b0*/  IMAD R10, R2, c[0x0][0x3f4], R10 ;  /* 0x0000fd00020a7a24 */ /* 0x000fc800078e020a */
[----:B------:R-:W-:-:S04]  /*154c0*/  IMAD.WIDE.U32 R8, R5, c[0x0][0x3e8], R8 ;  /* 0x0000fa0005087a25 */ /* 0x000fc800078e0008 */
[----:B------:R-:W-:Y:S01]  /*154d0*/  IMAD R5, R5, c[0x0][0x3ec], R9 ;  /* 0x0000fb0005057a24 */ /* 0x000fe200078e0209 */
[----:B------:R-:W-:Y:S01]  /*154e0*/  MOV R4, R8 ;  /* 0x0000000800047202 */ /* 0x000fe20000000f00 */
[----:B------:R-:W-:Y:S01]  /*154f0*/  IMAD.SHL.U32 R9, R250, 0x2, RZ ;  /* 0x00000002fa097824 */ /* 0x000fe200078e00ff */
[----:B--2---:R-:W-:-:S03]  /*15500*/  SHF.R.S32.HI R82, RZ, 0x1f, R83 ;  /* 0x0000001fff527819 */ /* 0x004fc60000011453 */
[----:B------:R-:W-:Y:S01]  /*15510*/  IMAD.WIDE.U32 R4, R2, c[0x0][0x3f0], R4 ;  /* 0x0000fc0002047a25 */ /* 0x000fe200078e0004 */
[-C--:B------:R-:W-:Y:S01]  /*15520*/  LEA.HI R82, R82, R83.reuse, RZ, 0x2 ;  /* 0x0000005352527211 */ /* 0x080fe200078f10ff */
[----:B------:R1:W2:Y:S02]  /*15530*/  LDS.128 R24, [R9+0x80] ;  /* 0x0000800009187984 */ /* 0x0002a40000000c00 */
[----:B------:R-:W-:Y:S01]  /*15540*/  IMAD.IADD R5, R5, 0x1, R10 ;  /* 0x0000000105057824 */ /* 0x000fe200078e020a */
[----:B------:R-:W-:Y:S01]  /*15550*/  LOP3.LUT R82, R82, 0xfffffffc, RZ, 0xc0, !PT ;  /* 0xfffffffc52527812 */ /* 0x000fe200078ec0ff */
[----:B------:R1:W3:Y:S03]  /*15560*/  LDS.128 R36, [R9+0x880] ;  /* 0x0008800009247984 */ /* 0x0002e60000000c00 */
[----:B------:R-:W-:Y:S01]  /*15570*/  IADD3 R82, -R82, R83, RZ ;  /* 0x0000005352527210 */ /* 0x000fe20007ffe1ff */
[----:B------:R1:W4:Y:S03]  /*15580*/  LDS.128 R48, [R9+0x1080] ;  /* 0x0010800009307984 */ /* 0x0003260000000c00 */
[----:B------:R-:W-:Y:S01]  /*15590*/  LEA R6, R82, R249, 0x5 ;  /* 0x000000f952067211 */ /* 0x000fe200078e28ff */
[----:B------:R1:W1:Y:S03]  /*155a0*/  LDS.128 R60, [R9+0x1880] ;  /* 0x00188000093c7984 */ /* 0x0002660000000c00 */
[----:B------:R-:W-:Y:S01]  /*155b0*/  LEA R6, R81, R6, 0x7 ;  /* 0x0000000651067211 */ /* 0x000fe200078e38ff */
[----:B------:R1:W1:Y:S03]  /*155c0*/  LDS.128 R20, [R9+0x2080] ;  /* 0x0020800009147984 */ /* 0x0002660000000c00 */
[----:B------:R-:W-:Y:S01]  /*155d0*/  MOV R3, R6 ;  /* 0x0000000600037202 */ /* 0x000fe20000000f00 */
[----:B------:R-:W-:Y:S01]  /*155e0*/  @P5 IMAD.HI.U32 R11, R6, c[0x0][0x4ec], RZ ;  /* 0x00013b00060b5a27 */ /* 0x000fe200078e00ff */
[----:B------:R1:W1:Y:S04]  /*155f0*/  LDS.128 R32, [R9+0x2880] ;  /* 0x0028800009207984 */ /* 0x0002680000000c00 */
[----:B------:R1:W1:Y:S01]  /*15600*/  LDS.128 R44, [R9+0x3080] ;  /* 0x00308000092c7984 */ /* 0x0002620000000c00 */
[----:B------:R-:W-:-:S03]  /*15610*/  @P5 SHF.R.U32.HI R3, RZ, c[0x0][0x4f0], R11 ;  /* 0x00013c00ff035a19 */ /* 0x000fc6000001160b */
[----:B------:R1:W1:Y:S01]  /*15620*/  LDS.128 R56, [R9+0x3880] ;  /* 0x0038800009387984 */ /* 0x0002620000000c00 */
[----:B------:R-:W-:Y:S02]  /*15630*/  SHF.R.S32.HI R8, RZ, 0x1f, R3 ;  /* 0x0000001fff087819 */ /* 0x000fe40000011403 */
[C---:B------:R-:W-:Y:S01]  /*15640*/  IADD3 R2, -R3.reuse, RZ, RZ ;  /* 0x000000ff03027210 */ /* 0x040fe20007ffe1ff */
[----:B------:R1:W1:Y:S02]  /*15650*/  LDS.128 R16, [R9+0x4080] ;  /* 0x0040800009107984 */ /* 0x0002640000000c00 */
[----:B------:R-:W-:Y:S02]  /*15660*/  IMAD R8, R8, c[0x0][0x3e0], RZ ;  /* 0x0000f80008087a24 */ /* 0x000fe400078e02ff */
[----:B------:R1:W1:Y:S01]  /*15670*/  LDS.128 R28, [R9+0x4880] ;  /* 0x00488000091c7984 */ /* 0x0002620000000c00 */
[----:B------:R-:W-:Y:S02]  /*15680*/  IMAD R6, R2, c[0x0][0x4e8], R6 ;  /* 0x00013a0002067a24 */ /* 0x000fe400078e0206 */
[C---:B------:R-:W-:Y:S01]  /*15690*/  IMAD R8, R3.reuse, c[0x0][0x3e4], R8 ;  /* 0x0000f90003087a24 */ /* 0x040fe200078e0208 */
[----:B------:R1:W1:Y:S01]  /*156a0*/  LDS.128 R40, [R9+0x5080] ;  /* 0x0050800009287984 */ /* 0x0002620000000c00 */
[----:B------:R-:W-:Y:S01]  /*156b0*/  IMAD.WIDE.U32 R2, R3, c[0x0][0x3e0], R4 ;  /* 0x0000f80003027a25 */ /* 0x000fe200078e0004 */
[----:B------:R-:W-:-:S02]  /*156c0*/  SHF.R.S32.HI R4, RZ, 0x1f, R6 ;  /* 0x0000001fff047819 */ /* 0x000fc40000011406 */
[----:B------:R1:W1:Y:S01]  /*156d0*/  LDS.128 R52, [R9+0x5880] ;  /* 0x0058800009347984 */ /* 0x0002620000000c00 */
[----:B------:R-:W-:Y:S02]  /*156e0*/  LEA R5, R81, R249, 0x7 ;  /* 0x000000f951057211 */ /* 0x000fe400078e38ff */
        /* <DEDUP_REMOVED lines=8> */
[----:B--234-:R2:W3:Y:S02]  /*15770*/  SHFL.IDX PT, R4, R6, RZ, 0x1c1f ;  /* 0x001c1fff06047589 */ /* 0x01c4e400000e0000 */
.L_x_410:
[----:B------:R-:W-:Y:S05]  /*15780*/  BRA.DIV ~URZ, `(.L_x_328) ;  /* 0x000048127f007947 */ /* 0x000fea000b800000 */
[----:B------:R4:W2:Y:S02]  /*15790*/  SHFL.IDX PT, R2, R12, RZ, 0x1c1f ;  /* 0x001c1fff0c027589 */ /* 0x0008a400000e0000 */
.L_x_411:
[----:B------:R-:W-:Y:S01]  /*157a0*/  ISETP.GE.AND P0, PT, R5, R0, PT ;  /* 0x000000000500720c */ /* 0x000fe20003f06270 */
[----:B------:R-:W-:-:S12]  /*157b0*/  BSSY B0, `(.L_x_329) ;  /* 0x000000e000007945 */ /* 0x000fd80003800000 */
[----:B------:R-:W-:Y:S05]  /*157c0*/  @P0 BRA `(.L_x_330) ;  /* 0x000000c000000947 */ /* 0x000fea0003800000 */
[----:B------:R-:W-:Y:S02]  /*157d0*/  ISETP.GE.AND P2, PT, R228, c[0x0][0x3c8], PT ;  /* 0x0000f200e4007a0c */ /* 0x000fe40003f46270 */
[----:B------:R-:W-:Y:S02]  /*157e0*/  ISETP.GE.AND P1, PT, R235, c[0x0][0x3c8], PT ;  /* 0x0000f200eb007a0c */ /* 0x000fe40003f26270 */
[----:B------:R-:W-:-:S09]  /*157f0*/  ISETP.GE.AND P0, PT, R227, c[0x0][0x3c8], PT ;  /* 0x0000f200e3007a0c */ /* 0x000fd20003f06270 */
[CC--:B--2---:R-:W-:Y:S02]  /*15800*/  @!P2 LEA R10, P5, R228.reuse, R2.reuse, 0x1 ;  /* 0x00000002e40aa211 */ /* 0x0c4fe400078a08ff */
[-C--:B------:R-:W-:Y:S02]  /*15810*/  @!P1 LEA R8, P4, R235, R2.reuse, 0x1 ;  /* 0x00000002eb089211 */ /* 0x080fe400078808ff */
[----:B------:R-:W-:Y:S02]  /*15820*/  @!P0 LEA R2, P3, R227, R2, 0x1 ;  /* 0x00000002e3028211 */ /* 0x000fe400078608ff */
[-C--:B---3--:R-:W-:Y:S02]  /*15830*/  @!P2 LEA.HI.X R11, R228, R4.reuse, R229, 0x1, P5 ;  /* 0x00000004e40ba211 */ /* 0x088fe400028f0ce5 */
[-C--:B-1----:R-:W-:Y:S02]  /*15840*/  @!P1 LEA.HI.X R9, R235, R4.reuse, R252, 0x1, P4 ;  /* 0x00000004eb099211 */ /* 0x082fe400020f0cfc */
[----:B------:R-:W-:Y:S01]  /*15850*/  @!P0 LEA.HI.X R3, R227, R4, R251, 0x1, P3 ;  /* 0x00000004e3038211 */ /* 0x000fe200018f0cfb */
[----:B------:R1:W-:Y:S04]  /*15860*/  @!P2 ST.E.128 [R10.64], R24 ;  /* 0x000000180a00a985 */ /* 0x0003e8000c101d08 */
[----:B------:R1:W-:Y:S04]  /*15870*/  @!P1 ST.E.128 [R8.64], R20 ;  /* 0x0000001408009985 */ /* 0x0003e8000c101d08 */
[----:B------:R1:W-:Y:S02]  /*15880*/  @!P0 ST.E.128 [R2.64], R16 ;  /* 0x0000001002008985 */ /* 0x0003e4000c101d08 */
.L_x_330:
[----:B------:R-:W-:Y:S05]  /*15890*/  BSYNC B0 ;  /* 0x0000000000007941 */ /* 0x000fea0003800000 */
.L_x_329:
[----:B------:R-:W-:Y:S05]  /*158a0*/  BRA.DIV ~URZ, `(.L_x_331) ;  /* 0x000047627f007947 */ /* 0x000fea000b800000 */
[----:B---3--:R3:W4:Y:S04]  /*158b0*/  SHFL.IDX PT, R4, R6, 0x1, 0x1c1f ;  /* 0x003c1f0006047f89 */ /* 0x00872800000e0000 */
[----:B-12---:R3:W1:Y:S02]  /*158c0*/  SHFL.IDX PT, R2, R12, 0x1, 0x1c1f ;  /* 0x003c1f000c027f89 */ /* 0x00666400000e0000 */
.L_x_412:
[----:B------:R-:W-:Y:S01]  /*158d0*/  IADD3 R3, R5, 0x20, RZ ;  /* 0x0000002005037810 */ /* 0x000fe20007ffe0ff */
[----:B------:R-:W-:Y:S03]  /*158e0*/  BSSY B0, `(.L_x_332) ;  /* 0x000000f000007945 */ /* 0x000fe60003800000 */
[----:B------:R-:W-:-:S13]  /*158f0*/  ISETP.GE.AND P0, PT, R3, R0, PT ;  /* 0x000000000300720c */ /* 0x000fda0003f06270 */
[----:B------:R-:W-:Y:S05]  /*15900*/  @P0 BRA `(.L_x_333) ;  /* 0x000000c000000947 */ /* 0x000fea0003800000 */
[----:B------:R-:W-:Y:S02]  /*15910*/  ISETP.GE.AND P2, PT, R228, c[0x0][0x3c8], PT ;  /* 0x0000f200e4007a0c */ /* 0x000fe40003f46270 */
[----:B------:R-:W-:Y:S02]  /*15920*/  ISETP.GE.AND P1, PT, R235, c[0x0][0x3c8], PT ;  /* 0x0000f200eb007a0c */ /* 0x000fe40003f26270 */
[----:B------:R-:W-:-:S09]  /*15930*/  ISETP.GE.AND P0, PT, R227, c[0x0][0x3c8], PT ;  /* 0x0000f200e3007a0c */ /* 0x000fd20003f06270 */
[CC--:B-1----:R-:W-:Y:S02]  /*15940*/  @!P2 LEA R10, P5, R228.reuse, R2.reuse, 0x1 ;  /* 0x00000002e40aa211 */ /* 0x0c2fe400078a08ff */
[-C--:B------:R-:W-:Y:S02]  /*15950*/  @!P1 LEA R8, P4, R235, R2.reuse, 0x1 ;  /* 0x00000002eb089211 */ /* 0x080fe400078808ff */
[----:B------:R-:W-:Y:S02]  /*15960*/  @!P0 LEA R2, P3, R227, R2, 0x1 ;  /* 0x00000002e3028211 */ /* 0x000fe400078608ff */
[-C--:B----4-:R-:W-:Y:S02]  /*15970*/  @!P2 LEA.HI.X R11, R228, R4.reuse, R229, 0x1, P5 ;  /* 0x00000004e40ba211 */ /* 0x090fe400028f0ce5 */
[-C--:B------:R-:W-:Y:S02]  /*15980*/  @!P1 LEA.HI.X R9, R235, R4.reuse, R252, 0x1, P4 ;  /* 0x00000004eb099211 */ /* 0x080fe400020f0cfc */
[----:B------:R-:W-:Y:S01]  /*15990*/  @!P0 LEA.HI.X R3, R227, R4, R251, 0x1, P3 ;  /* 0x00000004e3038211 */ /* 0x000fe200018f0cfb */
[----:B------:R1:W-:Y:S04]  /*159a0*/  @!P2 ST.E.128 [R10.64], R36 ;  /* 0x000000240a00a985 */ /* 0x0003e8000c101d08 */
[----:B------:R1:W-:Y:S04]  /*159b0*/  @!P1 ST.E.128 [R8.64], R32 ;  /* 0x0000002008009985 */ /* 0x0003e8000c101d08 */
[----:B------:R1:W-:Y:S02]  /*159c0*/  @!P0 ST.E.128 [R2.64], R28 ;  /* 0x0000001c02008985 */ /* 0x0003e4000c101d08 */
.L_x_333:
[----:B------:R-:W-:Y:S05]  /*159d0*/  BSYNC B0 ;  /* 0x0000000000007941 */ /* 0x000fea0003800000 */
.L_x_332:
[----:B------:R-:W-:Y:S05]  /*159e0*/  BRA.DIV ~URZ, `(.L_x_334) ;  /* 0x000046f27f007947 */ /* 0x000fea000b800000 */
[----:B----4-:R2:W4:Y:S02]  /*159f0*/  SHFL.IDX PT, R4, R6, 0x2, 0x1c1f ;  /* 0x005c1f0006047f89 */ /* 0x01052400000e0000 */
.L_x_413:
[----:B------:R-:W-:Y:S05]  /*15a00*/  BRA.DIV ~URZ, `(.L_x_335) ;  /* 0x000047427f007947 */ /* 0x000fea000b800000 */
[----:B-1----:R1:W2:Y:S02]  /*15a10*/  SHFL.IDX PT, R2, R12, 0x2, 0x1c1f ;  /* 0x005c1f000c027f89 */ /* 0x0022a400000e0000 */
.L_x_414:
[----:B------:R-:W-:Y:S01]  /*15a20*/  IADD3 R3, R5, 0x40, RZ ;  /* 0x0000004005037810 */ /* 0x000fe20007ffe0ff */
[----:B------:R-:W-:Y:S03]  /*15a30*/  BSSY B0, `(.L_x_336) ;  /* 0x000000f000007945 */ /* 0x000fe60003800000 */
[----:B------:R-:W-:-:S13]  /*15a40*/  ISETP.GE.AND P0, PT, R3, R0, PT ;  /* 0x000000000300720c */ /* 0x000fda0003f06270 */
[----:B------:R-:W-:Y:S05]  /*15a50*/  @P0 BRA `(.L_x_337) ;  /* 0x000000c000000947 */ /* 0x000fea0003800000 */
[----:B------:R-:W-:Y:S02]  /*15a60*/  ISETP.GE.AND P2, PT, R228, c[0x0][0x3c8], PT ;  /* 0x0000f200e4007a0c */ /* 0x000fe40003f46270 */
[----:B------:R-:W-:Y:S02]  /*15a70*/  ISETP.GE.AND P1, PT, R235, c[0x0][0x3c8], PT ;  /* 0x0000f200eb007a0c */ /* 0x000fe40003f26270 */
[----:B------:R-:W-:-:S09]  /*15a80*/  ISETP.GE.AND P0, PT, R227, c[0x0][0x3c8], PT ;  /* 0x0000f200e3007a0c */ /* 0x000fd20003f06270 */
[CC--:B--2---:R-:W-:Y:S02]  /*15a90*/  @!P2 LEA R10, P5, R228.reuse, R2.reuse, 0x1 ;  /* 0x00000002e40aa211 */ /* 0x0c4fe400078a08ff */
        /* <DEDUP_REMOVED lines=8> */
.L_x_337:
[----:B------:R-:W-:Y:S05]  /*15b20*/  BSYNC B0 ;  /* 0x0000000000007941 */ /* 0x000fea0003800000 */
.L_x_336:
[----:B------:R-:W-:Y:S05]  /*15b30*/  BRA.DIV ~URZ, `(.L_x_338) ;  /* 0x000046827f007947 */ /* 0x000fea000b800000 */
[----:B--23--:R-:W2:Y:S04]  /*15b40*/  SHFL.IDX PT, R6, R6, 0x3, 0x1c1f ;  /* 0x007c1f0006067f89 */ /* 0x00cea800000e0000 */
[----:B------:R3:W1:Y:S02]  /*15b50*/  SHFL.IDX PT, R2, R12, 0x3, 0x1c1f ;  /* 0x007c1f000c027f89 */ /* 0x00066400000e0000 */
.L_x_415:
[----:B------:R-:W-:-:S04]  /*15b60*/  IADD3 R3, R5, 0x60, RZ ;  /* 0x0000006005037810 */ /* 0x000fc80007ffe0ff */
[----:B------:R-:W-:-:S13]  /*15b70*/  ISETP.GE.AND P0, PT, R3, R0, PT ;  /* 0x000000000300720c */ /* 0x000fda0003f06270 */
[----:B------:R-:W-:Y:S05]  /*15b80*/  @P0 BRA `(.L_x_339) ;  /* 0x0000239000000947 */ /* 0x000fea0003800000 */
[----:B------:R-:W-:Y:S02]  /*15b90*/  ISETP.GE.AND P1, PT, R228, c[0x0][0x3c8], PT ;  /* 0x0000f200e4007a0c */ /* 0x000fe40003f26270 */
[----:B------:R-:W-:-:S11]  /*15ba0*/  ISETP.GE.AND P0, PT, R235, c[0x0][0x3c8], PT ;  /* 0x0000f200eb007a0c */ /* 0x000fd60003f06270 */
[CC--:B-1----:R-:W-:Y:S02]  /*15bb0*/  @!P1 LEA R8, P3, R228.reuse, R2.reuse, 0x1 ;  /* 0x00000002e4089211 */ /* 0x0c2fe400078608ff */
[C---:B----4-:R-:W-:Y:S02]  /*15bc0*/  @!P0 LEA R4, P2, R235.reuse, R2, 0x1 ;  /* 0x00000002eb048211 */ /* 0x050fe400078408ff */
[-C--:B--2---:R-:W-:Y:S02]  /*15bd0*/  @!P1 LEA.HI.X R9, R228, R6.reuse, R229, 0x1, P3 ;  /* 0x00000006e4099211 */ /* 0x084fe400018f0ce5 */
[----:B------:R-:W-:-:S03]  /*15be0*/  @!P0 LEA.HI.X R5, R235, R6, R252, 0x1, P2 ;  /* 0x00000006eb058211 */ /* 0x000fc600010f0cfc */
[----:B------:R1:W-:Y:S04]  /*15bf0*/  @!P1 ST.E.128 [R8.64], R60 ;  /* 0x0000003c08009985 */ /* 0x0003e8000c101d08 */
[----:B------:R1:W-:Y:S01]  /*15c00*/  @!P0 ST.E.128 [R4.64], R56 ;  /* 0x0000003804008985 */ /* 0x0003e2000c101d08 */
[----:B------:R-:W-:-:S13]  /*15c10*/  ISETP.GE.AND P0, PT, R227, c[0x0][0x3c8], PT ;  /* 0x0000f200e3007a0c */ /* 0x000fda0003f06270 */
[----:B------:R-:W-:Y:S05]  /*15c20*/  @P0 BRA `(.L_x_339) ;  /* 0x000022f000000947 */ /* 0x000fea0003800000 */
[----:B------:R-:W-:-:S04]  /*15c30*/  LEA R2, P0, R227, R2, 0x1 ;  /* 0x00000002e3027211 */ /* 0x000fc800078008ff */
[----:B------:R-:W-:-:S05]  /*15c40*/  LEA.HI.X R3, R227, R6, R251, 0x1, P0 ;  /* 0x00000006e3037211 */ /* 0x000fca00000f0cfb */
[----:B------:R2:W-:Y:S01]  /*15c50*/  ST.E.128 [R2.64], R52 ;  /* 0x0000003402007985 */ /* 0x0005e2000c101d08 */
[----:B------:R-:W-:Y:S05]  /*15c60*/  BRA `(.L_x_339) ;  /* 0x000022b000007947 */ /* 0x000fea0003800000 */
.L_x_326:
[----:B-1----:R-:W2:Y:S01]  /*15c70*/  LDL.LU R10, [R1+0xb0] ;  /* 0x0000b000010a7983 */ /* 0x002ea20000300800 */
[----:B------:R-:W-:Y:S01]  /*15c80*/  IMAD R16, R16, c[0x0][0x408], RZ ;  /* 0x0001020010107a24 */ /* 0x000fe200078e02ff */
[----:B------:R-:W-:Y:S01]  /*15c90*/  SHF.R.S32.HI R0, RZ, 0x1f, R2 ;  /* 0x0000001fff007819 */ /* 0x000fe20000011402 */
[----:B------:R-:W-:-:S04]  /*15ca0*/  IMAD.WIDE.U32 R8, R3, c[0x0][0x408], RZ ;  /* 0x0001020003087a25 */ /* 0x000fc800078e00ff */
[----:B------:R-:W-:Y:S02]  /*15cb0*/  IMAD R3, R3, c[0x0][0x40c], R16 ;  /* 0x0001030003037a24 */ /* 0x000fe400078e0210 */
[----:B------:R-:W-:Y:S02]  /*15cc0*/  IMAD R0, R0, c[0x0][0x440], RZ ;  /* 0x0001100000007a24 */ /* 0x000fe400078e02ff */
[----:B------:R-:W-:Y:S01]  /*15cd0*/  @P5 IMAD.HI.U32 R6, R4, c[0x0][0x4ec], RZ ;  /* 0x00013b0004065a27 */ /* 0x000fe200078e00ff */
[----:B------:R-:W-:-:S05]  /*15ce0*/  IADD3 R9, R9, R3, RZ ;  /* 0x0000000309097210 */ /* 0x000fca0007ffe0ff */
[----:B------:R-:W-:-:S04]  /*15cf0*/  IMAD.WIDE.U32 R8, R5, c[0x0][0x438], R8 ;  /* 0x00010e0005087a25 */ /* 0x000fc800078e0008 */
        /* <DEDUP_REMOVED lines=24> */
.L_x_416:
[----:B------:R-:W-:Y:S05]  /*15e80*/  BRA.DIV ~URZ, `(.L_x_341) ;  /* 0x000044727f007947 */ /* 0x000fea000b800000 */
[----:B------:R3:W4:Y:S02]  /*15e90*/  SHFL.IDX PT, R0, R6, RZ, 0x1c1f ;  /* 0x001c1fff06007589 */ /* 0x00072400000e0000 */
.L_x_417:
        /* <DEDUP_REMOVED lines=28> */
[----:B--2---:R-:W-:Y:S02]  /*16060*/  @!P1 LEA.HI.X R3, R17, R4, R19, 0x2, P2 ;  /* 0x0000000411039211 */ /* 0x004fe400010f1413 */
[----:B------:R-:W2:Y:S04]  /*16070*/  LDL R19, [R1+0xc0] ;  /* 0x0000c00001137983 */ /* 0x000ea80000100800 */
[----:B------:R3:W-:Y:S04]  /*16080*/  @!P0 ST.E.64 [R8.64], R110 ;  /* 0x0000006e08008985 */ /* 0x0007e8000c101b08 */
[----:B------:R-:W4:Y:S01]  /*16090*/  LDL R17, [R1+0xbc] ;  /* 0x0000bc0001117983 */ /* 0x000f220000100800 */
[----:B---3--:R-:W-:-:S04]  /*160a0*/  @!P3 LEA R8, P0, R13, R0, 0x2 ;  /* 0x000000000d08b211 */ /* 0x008fc800078010ff */
[----:B------:R-:W-:Y:S02]  /*160b0*/  @!P3 LEA.HI.X R9, R13, R4, R15, 0x2, P0 ;  /* 0x000000040d09b211 */ /* 0x000fe400000f140f */
[----:B------:R-:W3:Y:S04]  /*160c0*/  LDL R15, [R1+0xb8] ;  /* 0x0000b800010f7983 */ /* 0x000ee80000100800 */
[----:B------:R-:W5:Y:S01]  /*160d0*/  LDL R13, [R1+0xb4] ;  /* 0x0000b400010d7983 */ /* 0x000f620000100800 */
[----:B------:R-:W-:-:S03]  /*160e0*/  ISETP.GE.AND P4, PT, R81, c[0x0][0x3c8], PT ;  /* 0x0000f20051007a0c */ /* 0x000fc60003f86270 */
[----:B------:R1:W-:Y:S01]  /*160f0*/  @!P1 ST.E.64 [R2.64], R140 ;  /* 0x0000008c02009985 */ /* 0x0003e2000c101b08 */
[----:B------:R-:W-:Y:S02]  /*16100*/  ISETP.GE.AND P1, PT, R24, c[0x0][0x3c8], PT ;  /* 0x0000f20018007a0c */ /* 0x000fe40003f26270 */
[----:B------:R-:W-:Y:S01]  /*16110*/  ISETP.GE.AND P2, PT, R10, c[0x0][0x3c8], PT ;  /* 0x0000f2000a007a0c */ /* 0x000fe20003f46270 */
[----:B------:R1:W-:Y:S06]  /*16120*/  @!P3 ST.E.64 [R8.64], R144 ;  /* 0x000000900800b985 */ /* 0x0003ec000c101b08 */
[----:B-1----:R-:W-:-:S04]  /*16130*/  @!P4 LEA R2, P0, R81, R0, 0x2 ;  /* 0x000000005102c211 */ /* 0x002fc800078010ff */
[----:B------:R-:W-:Y:S02]  /*16140*/  @!P4 LEA.HI.X R3, R81, R4, R82, 0x2, P0 ;  /* 0x000000045103c211 */ /* 0x000fe400000f1452 */
[----:B------:R-:W-:-:S03]  /*16150*/  @!P1 LEA R8, P0, R24, R0, 0x2 ;  /* 0x0000000018089211 */ /* 0x000fc600078010ff */
[----:B------:R1:W-:Y:S01]  /*16160*/  @!P4 ST.E.64 [R2.64], R148 ;  /* 0x000000940200c985 */ /* 0x0003e2000c101b08 */
[----:B------:R-:W-:Y:S02]  /*16170*/  ISETP.GE.AND P4, PT, R22, c[0x0][0x3c8], PT ;  /* 0x0000f20016007a0c */ /* 0x000fe40003f86270 */
[----:B------:R-:W-:-:S05]  /*16180*/  @!P1 LEA.HI.X R9, R24, R4, R25, 0x2, P0 ;  /* 0x0000000418099211 */ /* 0x000fca00000f1419 */
[----:B------:R1:W-:Y:S01]  /*16190*/  @!P1 ST.E.64 [R8.64], R152 ;  /* 0x0000009808009985 */ /* 0x0003e2000c101b08 */
[----:B------:R-:W-:Y:S02]  /*161a0*/  ISETP.GE.AND P1, PT, R20, c[0x0][0x3c8], PT ;  /* 0x0000f20014007a0c */ /* 0x000fe40003f26270 */
[----:B------:R-:W-:Y:S02]  /*161b0*/  ISETP.GE.AND P3, PT, R18, c[0x0][0x3c8], PT ;  /* 0x0000f20012007a0c */ /* 0x000fe40003f66270 */
[----:B-1----:R-:W-:-:S04]  /*161c0*/  @!P2 LEA R2, P0, R10, R0, 0x2 ;  /* 0x000000000a02a211 */ /* 0x002fc800078010ff */
[----:B------:R-:W-:Y:S02]  /*161d0*/  @!P2 LEA.HI.X R3, R10, R4, R11, 0x2, P0 ;  /* 0x000000040a03a211 */ /* 0x000fe400000f140b */
[----:B------:R-:W-:-:S04]  /*161e0*/  @!P4 LEA R10, P0, R22, R0, 0x2 ;  /* 0x00000000160ac211 */ /* 0x000fc800078010ff */
[----:B------:R-:W-:Y:S01]  /*161f0*/  @!P4 LEA.HI.X R11, R22, R4, R23, 0x2, P0 ;  /* 0x00000004160bc211 */ /* 0x000fe200000f1417 */
[----:B------:R1:W-:Y:S01]  /*16200*/  @!P2 ST.E.64 [R2.64], R156 ;  /* 0x0000009c0200a985 */ /* 0x0003e2000c101b08 */
[----:B------:R-:W-:-:S03]  /*16210*/  @!P1 LEA R8, P0, R20, R0, 0x2 ;  /* 0x0000000014089211 */ /* 0x000fc600078010ff */
[----:B------:R2:W-:Y:S01]  /*16220*/  @!P4 ST.E.64 [R10.64], R160 ;  /* 0x000000a00a00c985 */ /* 0x0005e2000c101b08 */
[----:B------:R-:W-:Y:S02]  /*16230*/  ISETP.GE.AND P4, PT, R16, c[0x0][0x3c8], PT ;  /* 0x0000f20010007a0c */ /* 0x000fe40003f86270 */
[----:B------:R-:W-:Y:S02]  /*16240*/  @!P1 LEA.HI.X R9, R20, R4, R21, 0x2, P0 ;  /* 0x0000000414099211 */ /* 0x000fe400000f1415 */
[----:B------:R-:W-:-:S03]  /*16250*/  ISETP.GE.AND P2, PT, R14, c[0x0][0x3c8], PT ;  /* 0x0000f2000e007a0c */ /* 0x000fc60003f46270 */
[----:B------:R2:W-:Y:S01]  /*16260*/  @!P1 ST.E.64 [R8.64], R172 ;  /* 0x000000ac08009985 */ /* 0x0005e2000c101b08 */
[----:B------:R-:W-:Y:S02]  /*16270*/  ISETP.GE.AND P1, PT, R12, c[0x0][0x3c8], PT ;  /* 0x0000f2000c007a0c */ /* 0x000fe40003f26270 */
[----:B-1----:R-:W-:-:S04]  /*16280*/  @!P3 LEA R2, P0, R18, R0, 0x2 ;  /* 0x000000001202b211 */ /* 0x002fc800078010ff */
[----:B--2---:R-:W-:Y:S02]  /*16290*/  @!P3 LEA.HI.X R3, R18, R4, R19, 0x2, P0 ;  /* 0x000000041203b211 */ /* 0x004fe400000f1413 */
[----:B------:R-:W-:-:S04]  /*162a0*/  @!P4 LEA R10, P0, R16, R0, 0x2 ;  /* 0x00000000100ac211 */ /* 0x000fc800078010ff */
[----:B----4-:R-:W-:Y:S02]  /*162b0*/  @!P4 LEA.HI.X R11, R16, R4, R17, 0x2, P0 ;  /* 0x00000004100bc211 */ /* 0x010fe400000f1411 */
[C---:B------:R-:W-:Y:S01]  /*162c0*/  @!P2 LEA R8, P0, R14.reuse, R0, 0x2 ;  /* 0x000000000e08a211 */ /* 0x040fe200078010ff */
[----:B------:R1:W-:Y:S04]  /*162d0*/  @!P3 ST.E.64 [R2.64], R72 ;  /* 0x000000480200b985 */ /* 0x0003e8000c101b08 */
[----:B------:R2:W-:Y:S01]  /*162e0*/  @!P4 ST.E.64 [R10.64], R180 ;  /* 0x000000b40a00c985 */ /* 0x0005e2000c101b08 */
[----:B---3--:R-:W-:Y:S02]  /*162f0*/  @!P2 LEA.HI.X R9, R14, R4, R15, 0x2, P0 ;  /* 0x000000040e09a211 */ /* 0x008fe400000f140f */
[----:B-1----:R-:W-:-:S04]  /*16300*/  @!P1 LEA R2, P0, R12, R0, 0x2 ;  /* 0x000000000c029211 */ /* 0x002fc800078010ff */
[----:B-----5:R-:W-:Y:S01]  /*16310*/  @!P1 LEA.HI.X R3, R12, R4, R13, 0x2, P0 ;  /* 0x000000040c039211 */ /* 0x020fe200000f140d */
[----:B------:R2:W-:Y:S04]  /*16320*/  @!P2 ST.E.64 [R8.64], R84 ;  /* 0x000000540800a985 */ /* 0x0005e8000c101b08 */
[----:B------:R2:W-:Y:S04]  /*16330*/  @!P1 ST.E.64 [R2.64], R68 ;  /* 0x0000004402009985 */ /* 0x0005e8000c101b08 */
.L_x_343:
[----:B------:R-:W-:Y:S05]  /*16340*/  BSYNC B0 ;  /* 0x0000000000007941 */ /* 0x000fea0003800000 */
.L_x_342:
[----:B------:R-:W-:Y:S05]  /*16350*/  BRA.DIV ~URZ, `(.L_x_344) ;  /* 0x000040127f007947 */ /* 0x000fea000b800000 */
[----:B--2---:R2:W1:Y:S04]  /*16360*/  SHFL.IDX PT, R4, R5, 0x1, 0x1c1f ;  /* 0x003c1f0005047f89 */ /* 0x00446800000e0000 */
[----:B----4-:R2:W4:Y:S02]  /*16370*/  SHFL.IDX PT, R0, R6, 0x1, 0x1c1f ;  /* 0x003c1f0006007f89 */ /* 0x01052400000e0000 */
.L_x_418:
[----:B------:R-:W-:Y:S01]  /*16380*/  BSSY B0, `(.L_x_345) ;  /* 0x000004a000007945 */ /* 0x000fe20003800000 */
[----:B------:R-:W-:Y:S05]  /*16390*/  @P6 BRA `(.L_x_346) ;  /* 0x0000048000006947 */ /* 0x000fea0003800000 */
[----:B------:R-:W5:Y:S04]  /*163a0*/  LDL R14, [R1+0xa4] ;  /* 0x0000a400010e7983 */ /* 0x000f680000100800 */
[----:B--2---:R-:W2:Y:S04]  /*163b0*/  LDL R11, [R1+0x98] ;  /* 0x00009800010b7983 */ /* 0x004ea80000100800 */
[----:B---3--:R-:W3:Y:S04]  /*163c0*/  LDL R15, [R1+0xdc] ;  /* 0x0000dc00010f7983 */ /* 0x008ee80000100800 */
[----:B----4-:R-:W4:Y:S04]  /*163d0*/  LDL R72, [R1+0x94] ;  /* 0x0000940001487983 */ /* 0x010f280000100800 */
[----:B------:R-:W3:Y:S04]  /*163e0*/  LDL R68, [R1+0x90] ;  /* 0x0000900001447983 */ /* 0x000ee80000100800 */
[----:B------:R-:W3:Y:S04]  /*163f0*/  LDL R24, [R1+0x8c] ;  /* 0x00008c0001187983 */ /* 0x000ee80000100800 */
[----:B------:R-:W4:Y:S04]  /*16400*/  LDL R22, [R1+0x88] ;  /* 0x0000880001167983 */ /* 0x000f280000100800 */
        /* <DEDUP_REMOVED lines=12> */
[----:B------:R-:W4:Y:S01]  /*164d0*/  LDL R17, [R1+0xb8] ;  /* 0x0000b80001117983 */ /* 0x000f220000100800 */
[----:B-----5:R-:W-:-:S02]  /*164e0*/  ISETP.GE.AND P1, PT, R14, c[0x0][0x3c8], PT ;  /* 0x0000f2000e007a0c */ /* 0x020fc40003f26270 */
[----:B--2---:R-:W-:-:S11]  /*164f0*/  ISETP.GE.AND P0, PT, R11, c[0x0][0x3c8], PT ;  /* 0x0000f2000b007a0c */ /* 0x004fd60003f06270 */
[----:B------:R-:W-:Y:S02]  /*16500*/  @!P1 IMAD.MOV.U32 R8, RZ, RZ, R0 ;  /* 0x000000ffff089224 */ /* 0x000fe400078e0000 */
[----:B-1----:R-:W-:Y:S01]  /*16510*/  @!P1 IMAD.MOV.U32 R9, RZ, RZ, R4 ;  /* 0x000000ffff099224 */ /* 0x002fe200078e0004 */
[----:B------:R-:W-:-:S03]  /*16520*/  @!P0 LEA R2, P2, R11, R0, 0x2 ;  /* 0x000000000b028211 */ /* 0x000fc600078410ff */
[----:B------:R-:W-:Y:S02]  /*16530*/  @!P1 IMAD.WIDE R8, R14, 0x4, R8 ;  /* 0x000000040e089825 */ /* 0x000fe400078e0208 */
[----:B------:R-:W2:Y:S01]  /*16540*/  LDL R14, [R1+0x70] ;  /* 0x00007000010e7983 */ /* 0x000ea20000100800 */
[----:B---3--:R-:W-:-:S03]  /*16550*/  @!P0 LEA.HI.X R3, R11, R4, R15, 0x2, P2 ;  /* 0x000000040b038211 */ /* 0x008fc600010f140f */
[----:B------:R-:W3:Y:S04]  /*16560*/  LDL R11, [R1+0xc0] ;  /* 0x0000c000010b7983 */ /* 0x000ee80000100800 */
[----:B------:R-:W5:Y:S01]  /*16570*/  LDL R15, [R1+0xb4] ;  /* 0x0000b400010f7983 */ /* 0x000f620000100800 */
[----:B----4-:R-:W-:Y:S02]  /*16580*/  ISETP.GE.AND P3, PT, R72, c[0x0][0x3c8], PT ;  /* 0x0000f20048007a0c */ /* 0x010fe40003f66270 */
[----:B------:R-:W-:Y:S02]  /*16590*/  ISETP.GE.AND P4, PT, R68, c[0x0][0x3c8], PT ;  /* 0x0000f20044007a0c */ /* 0x000fe40003f86270 */
[----:B------:R-:W-:Y:S01]  /*165a0*/  ISETP.GE.AND P2, PT, R24, c[0x0][0x3c8], PT ;  /* 0x0000f20018007a0c */ /* 0x000fe20003f46270 */
[----:B------:R1:W-:Y:S01]  /*165b0*/  @!P1 ST.E.64 [R8.64], R174 ;  /* 0x000000ae08009985 */ /* 0x0003e2000c101b08 */
[----:B------:R-:W-:-:S03]  /*165c0*/  ISETP.GE.AND P1, PT, R22, c[0x0][0x3c8], PT ;  /* 0x0000f20016007a0c */ /* 0x000fc60003f26270 */
[----:B------:R4:W-:Y:S04]  /*165d0*/  @!P0 ST.E.64 [R2.64], R176 ;  /* 0x000000b002008985 */ /* 0x0009e8000c101b08 */
[-C--:B-1----:R-:W-:Y:S02]  /*165e0*/  @!P3 LEA R8, P5, R72, R0.reuse, 0x2 ;  /* 0x000000004808b211 */ /* 0x082fe400078a10ff */
[----:B----4-:R-:W-:Y:S02]  /*165f0*/  @!P4 LEA R2, P0, R68, R0, 0x2 ;  /* 0x000000004402c211 */ /* 0x010fe400078010ff */
[-C--:B------:R-:W-:Y:S02]  /*16600*/  @!P3 LEA.HI.X R9, R72, R4.reuse, R73, 0x2, P5 ;  /* 0x000000044809b211 */ /* 0x080fe400028f1449 */
[----:B------:R-:W-:-:S02]  /*16610*/  @!P4 LEA.HI.X R3, R68, R4, R69, 0x2, P0 ;  /* 0x000000044403c211 */ /* 0x000fc400000f1445 */
[----:B------:R-:W-:Y:S01]  /*16620*/  ISETP.GE.AND P0, PT, R20, c[0x0][0x3c8], PT ;  /* 0x0000f20014007a0c */ /* 0x000fe20003f06270 */
[----:B------:R1:W-:Y:S04]  /*16630*/  @!P3 ST.E.64 [R8.64], R178 ;  /* 0x000000b20800b985 */ /* 0x0003e8000c101b08 */
[----:B------:R4:W-:Y:S01]  /*16640*/  @!P4 ST.E.64 [R2.64], R88 ;  /* 0x000000580200c985 */ /* 0x0009e2000c101b08 */
[----:B------:R-:W-:Y:S02]  /*16650*/  ISETP.GE.AND P4, PT, R12, c[0x0][0x3c8], PT ;  /* 0x0000f2000c007a0c */ /* 0x000fe40003f86270 */
[----:B------:R-:W-:Y:S02]  /*16660*/  ISETP.GE.AND P5, PT, R10, c[0x0][0x3c8], PT ;  /* 0x0000f2000a007a0c */ /* 0x000fe40003fa6270 */
[----:B-1----:R-:W-:-:S04]  /*16670*/  @!P2 LEA R8, P3, R24, R0, 0x2 ;  /* 0x000000001808a211 */ /* 0x002fc800078610ff */
[----:B------:R-:W-:Y:S02]  /*16680*/  @!P2 LEA.HI.X R9, R24, R4, R25, 0x2, P3 ;  /* 0x000000041809a211 */ /* 0x000fe400018f1419 */
[----:B----4-:R-:W-:-:S03]  /*16690*/  @!P1 LEA R2, P3, R22, R0, 0x2 ;  /* 0x0000000016029211 */ /* 0x010fc600078610ff */
[----:B------:R1:W-:Y:S01]  /*166a0*/  @!P2 ST.E.64 [R8.64], R100 ;  /* 0x000000640800a985 */ /* 0x0003e2000c101b08 */
[----:B------:R-:W-:Y:S02]  /*166b0*/  @!P1 LEA.HI.X R3, R22, R4, R23, 0x2, P3 ;  /* 0x0000000416039211 */ /* 0x000fe400018f1417 */
[----:B------:R-:W-:-:S03]  /*166c0*/  ISETP.GE.AND P3, PT, R18, c[0x0][0x3c8], PT ;  /* 0x0000f20012007a0c */ /* 0x000fc60003f66270 */
[----:B------:R4:W-:Y:S01]  /*166d0*/  @!P1 ST.E.64 [R2.64], R142 ;  /* 0x0000008e02009985 */ /* 0x0009e2000c101b08 */
[----:B-1----:R-:W-:-:S04]  /*166e0*/  @!P0 LEA R8, P2, R20, R0, 0x2 ;  /* 0x0000000014088211 */ /* 0x002fc800078410ff */
[----:B------:R-:W-:Y:S02]  /*166f0*/  @!P0 LEA.HI.X R9, R20, R4, R21, 0x2, P2 ;  /* 0x0000000414098211 */ /* 0x000fe400010f1415 */
[----:B----4-:R-:W-:Y:S02]  /*16700*/  @!P4 LEA R2, P1, R12, R0, 0x2 ;  /* 0x000000000c02c211 */ /* 0x010fe400078210ff */
[----:B------:R-:W-:Y:S01]  /*16710*/  ISETP.GE.AND P2, PT, R16, c[0x0][0x3c8], PT ;  /* 0x0000f20010007a0c */ /* 0x000fe20003f46270 */
[----:B------:R1:W-:Y:S01]  /*16720*/  @!P0 ST.E.64 [R8.64], R146 ;  /* 0x0000009208008985 */ /* 0x0003e2000c101b08 */
[----:B------:R-:W-:Y:S02]  /*16730*/  @!P4 LEA.HI.X R3, R12, R4, R13, 0x2, P1 ;  /* 0x000000040c03c211 */ /* 0x000fe400008f140d */
[----:B------:R-:W-:-:S03]  /*16740*/  @!P5 LEA R12, P0, R10, R0, 0x2 ;  /* 0x000000000a0cd211 */ /* 0x000fc600078010ff */
[----:B------:R4:W-:Y:S01]  /*16750*/  @!P4 ST.E.64 [R2.64], R150 ;  /* 0x000000960200c985 */ /* 0x0009e2000c101b08 */
[----:B--2---:R-:W-:Y:S02]  /*16760*/  ISETP.GE.AND P1, PT, R14, c[0x0][0x3c8], PT ;  /* 0x0000f2000e007a0c */ /* 0x004fe40003f26270 */
[----:B---3--:R-:W-:Y:S02]  /*16770*/  @!P5 LEA.HI.X R13, R10, R4, R11, 0x2, P0 ;  /* 0x000000040a0dd211 */ /* 0x008fe400000f140b */
[----:B------:R-:W-:-:S04]  /*16780*/  @!P3 LEA R10, P0, R18, R0, 0x2 ;  /* 0x00000000120ab211 */ /* 0x000fc800078010ff */
[----:B------:R-:W-:Y:S02]  /*16790*/  @!P3 LEA.HI.X R11, R18, R4, R19, 0x2, P0 ;  /* 0x00000004120bb211 */ /* 0x000fe400000f1413 */
[----:B-1----:R-:W-:-:S04]  /*167a0*/  @!P2 LEA R8, P0, R16, R0, 0x2 ;  /* 0x000000001008a211 */ /* 0x002fc800078010ff */
[----:B------:R-:W-:Y:S02]  /*167b0*/  @!P2 LEA.HI.X R9, R16, R4, R17, 0x2, P0 ;  /* 0x000000041009a211 */ /* 0x000fe400000f1411 */
[C---:B----4-:R-:W-:Y:S01]  /*167c0*/  @!P1 LEA R2, P0, R14.reuse, R0, 0x2 ;  /* 0x000000000e029211 */ /* 0x050fe200078010ff */
[----:B------:R1:W-:Y:S03]  /*167d0*/  @!P5 ST.E.64 [R12.64], R158 ;  /* 0x0000009e0c00d985 */ /* 0x0003e6000c101b08 */
[----:B-----5:R-:W-:Y:S01]  /*167e0*/  @!P1 LEA.HI.X R3, R14, R4, R15, 0x2, P0 ;  /* 0x000000040e039211 */ /* 0x020fe200000f140f */
[----:B------:R1:W-:Y:S04]  /*167f0*/  @!P3 ST.E.64 [R10.64], R154 ;  /* 0x0000009a0a00b985 */ /* 0x0003e8000c101b08 */
[----:B------:R1:W-:Y:S04]  /*16800*/  @!P2 ST.E.64 [R8.64], R86 ;  /* 0x000000560800a985 */ /* 0x0003e8000c101b08 */
[----:B------:R1:W-:Y:S02]  /*16810*/  @!P1 ST.E.64 [R2.64], R70 ;  /* 0x0000004602009985 */ /* 0x0003e4000c101b08 */
.L_x_346:
[----:B------:R-:W-:Y:S05]  /*16820*/  BSYNC B0 ;  /* 0x0000000000007941 */ /* 0x000fea0003800000 */
.L_x_345:
[----:B------:R-:W-:Y:S05]  /*16830*/  BRA.DIV ~URZ, `(.L_x_347) ;  /* 0x00003c027f007947 */ /* 0x000fea000b800000 */
[----:B-1----:R1:W2:Y:S02]  /*16840*/  SHFL.IDX PT, R4, R5, 0x2, 0x1c1f ;  /* 0x005c1f0005047f89 */ /* 0x0022a400000e0000 */
.L_x_419:
[----:B------:R-:W-:Y:S05]  /*16850*/  BRA.DIV ~URZ, `(.L_x_348) ;  /* 0x00003c527f007947 */ /* 0x000fea000b800000 */
[----:B----4-:R4:W1:Y:S02]  /*16860*/  SHFL.IDX PT, R0, R6, 0x2, 0x1c1f ;  /* 0x005c1f0006007f89 */ /* 0x01086400000e0000 */
.L_x_420:
[----:B------:R-:W-:Y:S01]  /*16870*/  LOP3.LUT P0, RZ, R243, 0x1, RZ, 0xc0, !PT ;  /* 0x00000001f3ff7812 */ /* 0x000fe2000780c0ff */
[----:B------:R-:W-:-:S12]  /*16880*/  BSSY B0, `(.L_x_349) ;  /* 0x000004a000007945 */ /* 0x000fd80003800000 */
        /* <DEDUP_REMOVED lines=22> */
[----:B---3--:R-:W-:-:S11]  /*169f0*/  ISETP.GE.AND P0, PT, R17, c[0x0][0x3c8], PT ;  /* 0x0000f20011007a0c */ /* 0x008fd60003f06270 */
[----:B-1----:R-:W-:-:S04]  /*16a00*/  @!P2 LEA R2, P1, R13, R0, 0x2 ;  /* 0x000000000d02a211 */ /* 0x002fc800078210ff */
[----:B----4-:R-:W-:Y:S02]  /*16a10*/  @!P2 LEA.HI.X R3, R13, R4, R15, 0x2, P1 ;  /* 0x000000040d03a211 */ /* 0x010fe400008f140f */
[----:B------:R-:W3:Y:S01]  /*16a20*/  LDL R13, [R1+0xc4] ;  /* 0x0000c400010d7983 */ /* 0x000ee20000100800 */
[----:B------:R-:W-:Y:S02]  /*16a30*/  @!P0 IMAD.MOV.U32 R8, RZ, RZ, R0 ;  /* 0x000000ffff088224 */ /* 0x000fe400078e0000 */
[----:B------:R-:W-:Y:S01]  /*16a40*/  @!P0 IMAD.MOV.U32 R9, RZ, RZ, R4 ;  /* 0x000000ffff098224 */ /* 0x000fe200078e0004 */
[----:B------:R-:W4:Y:S03]  /*16a50*/  LDL R15, [R1+0xb4] ;  /* 0x0000b400010f7983 */ /* 0x000f260000100800 */
[----:B------:R-:W-:Y:S02]  /*16a60*/  @!P0 IMAD.WIDE R8, R17, 0x4, R8 ;  /* 0x0000000411088825 */ /* 0x000fe400078e0208 */
[----:B------:R-:W5:Y:S01]  /*16a70*/  LDL R17, [R1+0xb8] ;  /* 0x0000b80001117983 */ /* 0x000f620000100800 */
[----:B--2---:R-:W-:-:S02]  /*16a80*/  ISETP.GE.AND P4, PT, R70, c[0x0][0x3c8], PT ;  /* 0x0000f20046007a0c */ /* 0x004fc40003f86270 */
[----:B------:R-:W-:Y:S01]  /*16a90*/  ISETP.GE.AND P3, PT, R10, c[0x0][0x3c8], PT ;  /* 0x0000f2000a007a0c */ /* 0x000fe20003f66270 */
[----:B------:R1:W-:Y:S01]  /*16aa0*/  @!P0 ST.E.64 [R8.64], R28 ;  /* 0x0000001c08008985 */ /* 0x0003e2000c101b08 */
[----:B------:R-:W-:Y:S02]  /*16ab0*/  ISETP.GE.AND P1, PT, R68, c[0x0][0x3c8], PT ;  /* 0x0000f20044007a0c */ /* 0x000fe40003f26270 */
[----:B------:R-:W-:Y:S01]  /*16ac0*/  ISETP.GE.AND P0, PT, R24, c[0x0][0x3c8], PT ;  /* 0x0000f20018007a0c */ /* 0x000fe20003f06270 */
[----:B------:R2:W-:Y:S01]  /*16ad0*/  @!P2 ST.E.64 [R2.64], R30 ;  /* 0x0000001e0200a985 */ /* 0x0005e2000c101b08 */
[----:B------:R-:W-:-:S05]  /*16ae0*/  ISETP.GE.AND P6, PT, R22, c[0x0][0x3c8], PT ;  /* 0x0000f20016007a0c */ /* 0x000fca0003fc6270 */
[-C--:B-1----:R-:W-:Y:S02]  /*16af0*/  @!P4 LEA R8, P5, R70, R0.reuse, 0x2 ;  /* 0x000000004608c211 */ /* 0x082fe400078a10ff */
[----:B--2---:R-:W-:Y:S02]  /*16b00*/  @!P3 LEA R2, P2, R10, R0, 0x2 ;  /* 0x000000000a02b211 */ /* 0x004fe400078410ff */
[-C--:B------:R-:W-:Y:S02]  /*16b10*/  @!P4 LEA.HI.X R9, R70, R4.reuse, R71, 0x2, P5 ;  /* 0x000000044609c211 */ /* 0x080fe400028f1447 */
[----:B------:R-:W-:-:S03]  /*16b20*/  @!P3 LEA.HI.X R3, R10, R4, R11, 0x2, P2 ;  /* 0x000000040a03b211 */ /* 0x000fc600010f140b */
[----:B------:R-:W-:Y:S01]  /*16b30*/  @!P4 ST.E.64 [R8.64], R32 ;  /* 0x000000200800c985 */ /* 0x000fe2000c101b08 */
[----:B------:R-:W-:Y:S02]  /*16b40*/  ISETP.GE.AND P4, PT, R12, c[0x0][0x3c8], PT ;  /* 0x0000f2000c007a0c */ /* 0x000fe40003f86270 */
[C---:B------:R-:W-:Y:S01]  /*16b50*/  @!P1 LEA R10, P5, R68.reuse, R0, 0x2 ;  /* 0x00000000440a9211 */ /* 0x040fe200078a10ff */
[----:B------:R1:W-:Y:S03]  /*16b60*/  @!P3 ST.E.64 [R2.64], R34 ;  /* 0x000000220200b985 */ /* 0x0003e6000c101b08 */
[----:B------:R-:W-:Y:S02]  /*16b70*/  @!P1 LEA.HI.X R11, R68, R4, R69, 0x2, P5 ;  /* 0x00000004440b9211 */ /* 0x000fe400028f1445 */
[----:B------:R-:W-:-:S03]  /*16b80*/  ISETP.GE.AND P3, PT, R20, c[0x0][0x3c8], PT ;  /* 0x0000f20014007a0c */ /* 0x000fc60003f66270 */
[----:B------:R-:W-:Y:S01]  /*16b90*/  @!P1 ST.E.64 [R10.64], R50 ;  /* 0x000000320a009985 */ /* 0x000fe2000c101b08 */
[----:B------:R-:W-:Y:S02]  /*16ba0*/  ISETP.GE.AND P1, PT, R16, c[0x0][0x3c8], PT ;  /* 0x0000f20010007a0c */ /* 0x000fe40003f26270 */
[-C--:B-1----:R-:W-:Y:S02]  /*16bb0*/  @!P0 LEA R2, P2, R24, R0.reuse, 0x2 ;  /* 0x0000000018028211 */ /* 0x082fe400078410ff */
[----:B------:R-:W-:Y:S02]  /*16bc0*/  @!P6 LEA R8, P5, R22, R0, 0x2 ;  /* 0x000000001608e211 */ /* 0x000fe400078a10ff */
[-C--:B------:R-:W-:Y:S02]  /*16bd0*/  @!P0 LEA.HI.X R3, R24, R4.reuse, R25, 0x2, P2 ;  /* 0x0000000418038211 */ /* 0x080fe400010f1419 */
[----:B------:R-:W-:Y:S02]  /*16be0*/  ISETP.GE.AND P2, PT, R18, c[0x0][0x3c8], PT ;  /* 0x0000f20012007a0c */ /* 0x000fe40003f46270 */
[----:B------:R-:W-:Y:S01]  /*16bf0*/  @!P6 LEA.HI.X R9, R22, R4, R23, 0x2, P5 ;  /* 0x000000041609e211 */ /* 0x000fe200028f1417 */
[----:B------:R1:W-:Y:S01]  /*16c00*/  @!P0 ST.E.64 [R2.64], R36 ;  /* 0x0000002402008985 */ /* 0x0003e2000c101b08 */
[----:B------:R-:W-:-:S03]  /*16c10*/  ISETP.GE.AND P0, PT, R14, c[0x0][0x3c8], PT ;  /* 0x0000f2000e007a0c */ /* 0x000fc60003f06270 */
[----:B------:R2:W-:Y:S01]  /*16c20*/  @!P6 ST.E.64 [R8.64], R38 ;  /* 0x000000260800e985 */ /* 0x0005e2000c101b08 */
[----:B-1----:R-:W-:-:S04]  /*16c30*/  @!P4 LEA R2, P5, R12, R0, 0x2 ;  /* 0x000000000c02c211 */ /* 0x002fc800078a10ff */
[----:B---3--:R-:W-:Y:S02]  /*16c40*/  @!P4 LEA.HI.X R3, R12, R4, R13, 0x2, P5 ;  /* 0x000000040c03c211 */ /* 0x008fe400028f140d */
[----:B------:R-:W-:-:S03]  /*16c50*/  @!P3 LEA R12, P5, R20, R0, 0x2 ;  /* 0x00000000140cb211 */ /* 0x000fc600078a10ff */
[----:B------:R1:W-:Y:S01]  /*16c60*/  @!P4 ST.E.64 [R2.64], R40 ;  /* 0x000000280200c985 */ /* 0x0003e2000c101b08 */
[----:B------:R-:W-:Y:S02]  /*16c70*/  @!P2 LEA R10, P4, R18, R0, 0x2 ;  /* 0x00000000120aa211 */ /* 0x000fe400078810ff */
[----:B------:R-:W-:Y:S02]  /*16c80*/  @!P3 LEA.HI.X R13, R20, R4, R21, 0x2, P5 ;  /* 0x00000004140db211 */ /* 0x000fe400028f1415 */
[----:B--2---:R-:W-:Y:S02]  /*16c90*/  @!P1 LEA R8, P5, R16, R0, 0x2 ;  /* 0x0000000010089211 */ /* 0x004fe400078a10ff */
[-C--:B------:R-:W-:Y:S02]  /*16ca0*/  @!P2 LEA.HI.X R11, R18, R4.reuse, R19, 0x2, P4 ;  /* 0x00000004120ba211 */ /* 0x080fe400020f1413 */
[----:B-----5:R-:W-:Y:S01]  /*16cb0*/  @!P1 LEA.HI.X R9, R16, R4, R17, 0x2, P5 ;  /* 0x0000000410099211 */ /* 0x020fe200028f1411 */
[----:B------:R2:W-:Y:S04]  /*16cc0*/  @!P3 ST.E.64 [R12.64], R64 ;  /* 0x000000400c00b985 */ /* 0x0005e8000c101b08 */
[----:B------:R2:W-:Y:S04]  /*16cd0*/  @!P2 ST.E.64 [R10.64], R52 ;  /* 0x000000340a00a985 */ /* 0x0005e8000c101b08 */
[----:B------:R2:W-:Y:S01]  /*16ce0*/  @!P1 ST.E.64 [R8.64], R42 ;  /* 0x0000002a08009985 */ /* 0x0005e2000c101b08 */
[----:B-1----:R-:W-:-:S04]  /*16cf0*/  @!P0 LEA R2, P4, R14, R0, 0x2 ;  /* 0x000000000e028211 */ /* 0x002fc800078810ff */
[----:B----4-:R-:W-:-:S05]  /*16d00*/  @!P0 LEA.HI.X R3, R14, R4, R15, 0x2, P4 ;  /* 0x000000040e038211 */ /* 0x010fca00020f140f */
[----:B------:R2:W-:Y:S04]  /*16d10*/  @!P0 ST.E.64 [R2.64], R26 ;  /* 0x0000001a02008985 */ /* 0x0005e8000c101b08 */
.L_x_350:
[----:B------:R-:W-:Y:S05]  /*16d20*/  BSYNC B0 ;  /* 0x0000000000007941 */ /* 0x000fea0003800000 */
.L_x_349:
[----:B------:R-:W-:Y:S05]  /*16d30*/  BRA.DIV ~URZ, `(.L_x_351) ;  /* 0x000037e27f007947 */ /* 0x000fea000b800000 */
[----:B--2---:R2:W3:Y:S04]  /*16d40*/  SHFL.IDX PT, R4, R5, 0x3, 0x1c1f ;  /* 0x007c1f0005047f89 */ /* 0x0044e800000e0000 */
[----:B-1----:R2:W1:Y:S02]  /*16d50*/  SHFL.IDX PT, R0, R6, 0x3, 0x1c1f ;  /* 0x007c1f0006007f89 */ /* 0x00246400000e0000 */
.L_x_421:
[----:B------:R-:W-:-:S13]  /*16d60*/  LOP3.LUT P0, RZ, R243, 0x2, RZ, 0xc0, !PT ;  /* 0x00000002f3ff7812 */ /* 0x000fda000780c0ff */
        /* <DEDUP_REMOVED lines=20> */
[----:B------:R-:W3:Y:S01]  /*16eb0*/  LDL R16, [R1+0xbc] ;  /* 0x0000bc0001107983 */ /* 0x000ee20000100800 */
[----:B-----5:R-:W-:-:S02]  /*16ec0*/  ISETP.GE.AND P4, PT, R14, c[0x0][0x3c8], PT ;  /* 0x0000f2000e007a0c */ /* 0x020fc40003f86270 */
[----:B--2---:R-:W-:Y:S02]  /*16ed0*/  ISETP.GE.AND P3, PT, R10, c[0x0][0x3c8], PT ;  /* 0x0000f2000a007a0c */ /* 0x004fe40003f66270 */
[----:B----4-:R-:W-:-:S09]  /*16ee0*/  ISETP.GE.AND P2, PT, R5, c[0x0][0x3c8], PT ;  /* 0x0000f20005007a0c */ /* 0x010fd20003f46270 */
[----:B-1----:R-:W-:Y:S02]  /*16ef0*/  @!P4 IMAD.MOV.U32 R8, RZ, RZ, R0 ;  /* 0x000000ffff08c224 */ /* 0x002fe400078e0000 */
[----:B------:R-:W-:Y:S01]  /*16f00*/  @!P4 IMAD.MOV.U32 R9, RZ, RZ, R4 ;  /* 0x000000ffff09c224 */ /* 0x000fe200078e0004 */
[----:B------:R-:W-:-:S03]  /*16f10*/  @!P3 LEA R2, P5, R10, R0, 0x2 ;  /* 0x000000000a02b211 */ /* 0x000fc600078a10ff */
[----:B------:R-:W-:Y:S01]  /*16f20*/  @!P4 IMAD.WIDE R8, R14, 0x4, R8 ;  /* 0x000000040e08c825 */ /* 0x000fe200078e0208 */
[----:B---3--:R-:W-:Y:S01]  /*16f30*/  @!P3 LEA.HI.X R3, R10, R4, R11, 0x2, P5 ;  /* 0x000000040a03b211 */ /* 0x008fe200028f140b */
[----:B------:R-:W2:Y:S04]  /*16f40*/  LDL R14, [R1+0xb8] ;  /* 0x0000b800010e7983 */ /* 0x000ea80000100800 */
[----:B------:R1:W-:Y:S04]  /*16f50*/  @!P4 ST.E.64 [R8.64], R56 ;  /* 0x000000380800c985 */ /* 0x0003e8000c101b08 */
[----:B------:R3:W-:Y:S01]  /*16f60*/  @!P3 ST.E.64 [R2.64], R44 ;  /* 0x0000002c0200b985 */ /* 0x0007e2000c101b08 */
[----:B------:R-:W-:-:S04]  /*16f70*/  @!P2 LEA R10, P3, R5, R0, 0x2 ;  /* 0x00000000050aa211 */ /* 0x000fc800078610ff */
[----:B------:R-:W-:Y:S02]  /*16f80*/  @!P2 LEA.HI.X R11, R5, R4, R27, 0x2, P3 ;  /* 0x00000004050ba211 */ /* 0x000fe400018f141b */
[----:B------:R-:W4:Y:S01]  /*16f90*/  LDL R5, [R1+0x70] ;  /* 0x0000700001057983 */ /* 0x000f220000100800 */
[----:B------:R-:W-:Y:S02]  /*16fa0*/  ISETP.GE.AND P1, PT, R25, c[0x0][0x3c8], PT ;  /* 0x0000f20019007a0c */ /* 0x000fe40003f26270 */
[----:B------:R-:W-:-:S11]  /*16fb0*/  ISETP.GE.AND P0, PT, R23, c[0x0][0x3c8], PT ;  /* 0x0000f20017007a0c */ /* 0x000fd60003f06270 */
[-C--:B-1----:R-:W-:Y:S02]  /*16fc0*/  @!P1 LEA R8, P4, R25, R0.reuse, 0x2 ;  /* 0x0000000019089211 */ /* 0x082fe400078810ff */
[----:B------:R-:W-:Y:S02]  /*16fd0*/  ISETP.GE.AND P5, PT, R21, c[0x0][0x3c8], PT ;  /* 0x0000f20015007a0c */ /* 0x000fe40003fa6270 */
[----:B---3--:R-:W-:-:S09]  /*16fe0*/  @!P0 LEA R2, P6, R23, R0, 0x2 ;  /* 0x0000000017028211 */ /* 0x008fd200078c10ff */
[----:B------:R-:W-:-:S04]  /*16ff0*/  P2R R3, PR, RZ, 0x10 ;  /* 0x00000010ff037803 */ /* 0x000fc80000000000 */
[----:B------:R-:W-:Y:S02]  /*17000*/  ISETP.NE.AND P3, PT, R3, RZ, PT ;  /* 0x000000ff0300720c */ /* 0x000fe40003f65270 */
[----:B------:R-:W-:Y:S02]  /*17010*/  ISETP.GE.AND P4, PT, R12, c[0x0][0x3c8], PT ;  /* 0x0000f2000c007a0c */ /* 0x000fe40003f86270 */
[-C--:B------:R-:W-:Y:S02]  /*17020*/  @!P1 LEA.HI.X R9, R25, R4.reuse, R26, 0x2, P3 ;  /* 0x0000000419099211 */ /* 0x080fe400018f141a */
[----:B------:R-:W-:Y:S01]  /*17030*/  @!P0 LEA.HI.X R3, R23, R4, R24, 0x2, P6 ;  /* 0x0000000417038211 */ /* 0x000fe200030f1418 */
[----:B------:R-:W-:Y:S01]  /*17040*/  @!P2 ST.E.64 [R10.64], R74 ;  /* 0x0000004a0a00a985 */ /* 0x000fe2000c101b08 */
[----:B------:R-:W-:-:S03]  /*17050*/  ISETP.GE.AND P3, PT, R19, c[0x0][0x3c8], PT ;  /* 0x0000f20013007a0c */ /* 0x000fc60003f66270 */
[----:B------:R1:W-:Y:S04]  /*17060*/  @!P1 ST.E.64 [R8.64], R60 ;  /* 0x0000003c08009985 */ /* 0x0003e8000c101b08 */
[----:B------:R3:W-:Y:S01]  /*17070*/  @!P0 ST.E.64 [R2.64], R46 ;  /* 0x0000002e02008985 */ /* 0x0007e2000c101b08 */
[----:B------:R-:W-:Y:S02]  /*17080*/  ISETP.GE.AND P2, PT, R17, c[0x0][0x3c8], PT ;  /* 0x0000f20011007a0c */ /* 0x000fe40003f46270 */
[----:B------:R-:W-:Y:S02]  /*17090*/  ISETP.GE.AND P1, PT, R15, c[0x0][0x3c8], PT ;  /* 0x0000f2000f007a0c */ /* 0x000fe40003f26270 */
[----:B-1----:R-:W-:-:S04]  /*170a0*/  @!P5 LEA R8, P0, R21, R0, 0x2 ;  /* 0x000000001508d211 */ /* 0x002fc800078010ff */
[----:B------:R-:W-:Y:S02]  /*170b0*/  @!P5 LEA.HI.X R9, R21, R4, R22, 0x2, P0 ;  /* 0x000000041509d211 */ /* 0x000fe400000f1416 */
[----:B---3--:R-:W-:-:S03]  /*170c0*/  @!P4 LEA R2, P6, R12, R0, 0x2 ;  /* 0x000000000c02c211 */ /* 0x008fc600078c10ff */
[----:B------:R-:W-:Y:S01]  /*170d0*/  @!P5 ST.E.64 [R8.64], R58 ;  /* 0x0000003a0800d985 */ /* 0x000fe2000c101b08 */
[----:B------:R-:W-:Y:S02]  /*170e0*/  @!P4 LEA.HI.X R3, R12, R4, R13, 0x2, P6 ;  /* 0x000000040c03c211 */ /* 0x000fe400030f140d */
[-C--:B------:R-:W-:Y:S02]  /*170f0*/  @!P3 LEA R12, P5, R19, R0.reuse, 0x2 ;  /* 0x00000000130cb211 */ /* 0x080fe400078a10ff */
[----:B------:R-:W-:Y:S01]  /*17100*/  ISETP.GE.AND P0, PT, R6, c[0x0][0x3c8], PT ;  /* 0x0000f20006007a0c */ /* 0x000fe20003f06270 */
[----:B------:R1:W-:Y:S01]  /*17110*/  @!P4 ST.E.64 [R2.64], R62 ;  /* 0x0000003e0200c985 */ /* 0x0003e2000c101b08 */
[----:B------:R-:W-:-:S04]  /*17120*/  @!P2 LEA R10, P6, R17, R0, 0x2 ;  /* 0x00000000110aa211 */ /* 0x000fc800078c10ff */
[----:B------:R-:W-:-:S05]  /*17130*/  @!P2 LEA.HI.X R11, R17, R4, R18, 0x2, P6 ;  /* 0x00000004110ba211 */ /* 0x000fca00030f1412 */
[----:B-1----:R-:W-:-:S04]  /*17140*/  P2R R2, PR, RZ, 0x20 ;  /* 0x00000020ff027803 */ /* 0x002fc80000000000 */
[----:B------:R-:W-:Y:S02]  /*17150*/  ISETP.NE.AND P4, PT, R2, RZ, PT ;  /* 0x000000ff0200720c */ /* 0x000fe40003f85270 */
[----:B------:R-:W-:Y:S02]  /*17160*/  @!P1 LEA R8, P5, R15, R0, 0x2 ;  /* 0x000000000f089211 */ /* 0x000fe400078a10ff */
[----:B------:R-:W-:Y:S02]  /*17170*/  @!P3 LEA.HI.X R13, R19, R4, R20, 0x2, P4 ;  /* 0x00000004130db211 */ /* 0x000fe400020f1414 */
[C---:B------:R-:W-:Y:S02]  /*17180*/  @!P0 LEA R2, P4, R6.reuse, R0, 0x2 ;  /* 0x0000000006028211 */ /* 0x040fe400078810ff */
[-C--:B------:R-:W-:Y:S01]  /*17190*/  @!P1 LEA.HI.X R9, R15, R4.reuse, R16, 0x2, P5 ;  /* 0x000000040f099211 */ /* 0x080fe200028f1410 */
[----:B------:R1:W-:Y:S04]  /*171a0*/  @!P3 ST.E.64 [R12.64], R76 ;  /* 0x0000004c0c00b985 */ /* 0x0003e8000c101b08 */
[----:B------:R1:W-:Y:S04]  /*171b0*/  @!P2 ST.E.64 [R10.64], R78 ;  /* 0x0000004e0a00a985 */ /* 0x0003e8000c101b08 */
[----:B------:R1:W-:Y:S01]  /*171c0*/  @!P1 ST.E.64 [R8.64], R66 ;  /* 0x0000004208009985 */ /* 0x0003e2000c101b08 */
[----:B--2---:R-:W-:-:S05]  /*171d0*/  @!P0 LEA.HI.X R3, R6, R4, R14, 0x2, P4 ;  /* 0x0000000406038211 */ /* 0x004fca00020f140e */
[----:B------:R1:W-:Y:S01]  /*171e0*/  @!P0 ST.E.64 [R2.64], R54 ;  /* 0x0000003602008985 */ /* 0x0003e2000c101b08 */
[----:B----4-:R-:W-:-:S13]  /*171f0*/  ISETP.GE.AND P0, PT, R5, c[0x0][0x3c8], PT ;  /* 0x0000f20005007a0c */ /* 0x010fda0003f06270 */
[----:B------:R-:W-:Y:S05]  /*17200*/  @P0 BRA `(.L_x_339) ;  /* 0x00000d1000000947 */ /* 0x000fea0003800000 */
[----:B------:R-:W2:Y:S01]  /*17210*/  LDL R6, [R1+0xb4] ;  /* 0x0000b40001067983 */ /* 0x000ea20000100800 */
[----:B-1----:R-:W-:-:S04]  /*17220*/  LEA R2, P0, R5, R0, 0x2 ;  /* 0x0000000005027211 */ /* 0x002fc800078010ff */
[----:B--2---:R-:W-:-:S05]  /*17230*/  LEA.HI.X R3, R5, R4, R6, 0x2, P0 ;  /* 0x0000000405037211 */ /* 0x004fca00000f1406 */
[----:B------:R1:W-:Y:S01]  /*17240*/  ST.E.64 [R2.64], R48 ;  /* 0x0000003002007985 */ /* 0x0003e2000c101b08 */
[----:B------:R-:W-:Y:S05]  /*17250*/  BRA `(.L_x_339) ;  /* 0x00000cc000007947 */ /* 0x000fea0003800000 */
.L_x_324:
[----:B------:R-:W4:Y:S04]  /*17260*/  LDL.LU R0, [R1+0x4c] ;  /* 0x00004c0001007983 */ /* 0x000f280000300800 */
[----:B---3--:R-:W3:Y:S01]  /*17270*/  LDL.LU R8, [R1+0x60] ;  /* 0x0000600001087983 */ /* 0x008ee20000300800 */
[----:B------:R-:W-:Y:S02]  /*17280*/  ISETP.NE.U32.AND P0, PT, RZ, c[0x0][0x508], PT ;  /* 0x00014200ff007a0c */ /* 0x000fe40003f05070 */
[----:B------:R-:W-:Y:S01]  /*17290*/  ISETP.NE.U32.AND P3, PT, RZ, c[0x0][0x500], PT ;  /* 0x00014000ff007a0c */ /* 0x000fe20003f65070 */
[----:B-12---:R-:W2:Y:S01]  /*172a0*/  LDL.LU R6, [R1+0xac] ;  /* 0x0000ac0001067983 */ /* 0x006ea20000300800 */
[----:B------:R-:W-:Y:S01]  /*172b0*/  ISETP.NE.AND.EX P2, PT, RZ, c[0x0][0x50c], PT, P0 ;  /* 0x00014300ff007a0c */ /* 0x000fe20003f45300 */
[----:B------:R-:W-:Y:S01]  /*172c0*/  IMAD.MOV.U32 R20, RZ, RZ, c[0x0][0x388] ;  /* 0x0000e200ff147624 */ /* 0x000fe200078e00ff */
[----:B------:R-:W-:-:S02]  /*172d0*/  ISETP.NE.AND.EX P3, PT, RZ, c[0x0][0x504], PT, P3 ;  /* 0x00014100ff007a0c */ /* 0x000fc40003f65330 */
[----:B----4-:R-:W-:-:S09]  /*172e0*/  IADD3 R2, P1, R0, c[0x0][0x500], RZ ;  /* 0x0001400000027a10 */ /* 0x010fd20007f3e0ff */
[----:B------:R-:W-:Y:S01]  /*172f0*/  @P2 IADD3 R4, P0, R0, c[0x0][0x508], RZ ;  /* 0x0001420000042a10 */ /* 0x000fe20007f1e0ff */
[----:B------:R-:W-:Y:S01]  /*17300*/  IMAD.MOV.U32 R0, RZ, RZ, RZ ;  /* 0x000000ffff007224 */ /* 0x000fe200078e00ff */
[C---:B---3--:R-:W-:Y:S02]  /*17310*/  IADD3.X R3, R8.reuse, c[0x0][0x504], RZ, P1, !PT ;  /* 0x0001410008037a10 */ /* 0x048fe40000ffe4ff */
[----:B------:R-:W-:-:S03]  /*17320*/  @P2 IADD3.X R5, R8, c[0x0][0x50c], RZ, P0, !PT ;  /* 0x0001430008052a10 */ /* 0x000fc600007fe4ff */
[----:B------:R1:W5:Y:S04]  /*17330*/  @P3 LDG.E R0, [R2.64] ;  /* 0x0000000802003981 */ /* 0x000368000c1e1900 */
[----:B------:R1:W5:Y:S01]  /*17340*/  @P2 LDG.E R20, [R4.64] ;  /* 0x0000000804142981 */ /* 0x000362000c1e1900 */
[----:B--2---:R-:W-:-:S04]  /*17350*/  ISETP.NE.AND P0, PT, R6, RZ, PT ;  /* 0x000000ff0600720c */ /* 0x004fc80003f05270 */
[----:B------:R-:W-:Y:S01]  /*17360*/  SEL R19, R6, c[0x0][0x3d4], P0 ;  /* 0x0000f50006137a07 */ /* 0x000fe20000000000 */
[----:B------:R-:W-:Y:S05]  /*17370*/  @P2 BRA `(.L_x_352) ;  /* 0x0000004000002947 */ /* 0x000fea0003800000 */
[----:B------:R-:W-:Y:S05]  /*17380*/  @!P3 BRA `(.L_x_352) ;  /* 0x000000300000b947 */ /* 0x000fea0003800000 */
[----:B-1----:R1:W2:Y:S04]  /*17390*/  LDG.E R4, [R2.64] ;  /* 0x0000000802047981 */ /* 0x0022a8000c1e1900 */
[----:B-1----:R-:W2:Y:S02]  /*173a0*/  LDG.E R2, [R2.64+0x4] ;  /* 0x0000040802027981 */ /* 0x002ea4000c1e1900 */
[----:B--2--5:R-:W-:Y:S02]  /*173b0*/  IADD3 R20, -R4, R2, RZ ;  /* 0x0000000204147210 */ /* 0x024fe40007ffe1ff */
.L_x_352:
[----:B-1----:R-:W2:Y:S04]  /*173c0*/  LDL.LU R5, [R1+0x58] ;  /* 0x0000580001057983 */ /* 0x002ea80000300800 */
[----:B------:R-:W3:Y:S04]  /*173d0*/  LDL.LU R3, [R1+0x64] ;  /* 0x0000640001037983 */ /* 0x000ee80000300800 */
[----:B------:R-:W4:Y:S01]  /*173e0*/  LDL.LU R2, [R1+0xa8] ;  /* 0x0000a80001027983 */ /* 0x000f220000300800 */
[----:B------:R-:W-:Y:S01]  /*173f0*/  BSSY B0, `(.L_x_353) ;  /* 0x0000039000007945 */ /* 0x000fe20003800000 */
[----:B-----5:R-:W-:-:S02]  /*17400*/  SHF.R.S32.HI R18, RZ, 0x1f, R0 ;  /* 0x0000001fff127819 */ /* 0x020fc40000011400 */
[----:B------:R-:W1:Y:S02]  /*17410*/  S2R R4, SR_TID.X ;  /* 0x0000000000047919 */ /* 0x000e640000002100 */
[----:B-1----:R-:W-:Y:S02]  /*17420*/  ISETP.GT.AND P0, PT, R4, 0x7f, PT ;  /* 0x0000007f0400780c */ /* 0x002fe40003f04270 */
[----:B--2---:R-:W-:Y:S02]  /*17430*/  LOP3.LUT R6, R5, 0xffff, RZ, 0xc0, !PT ;  /* 0x0000ffff05067812 */ /* 0x004fe400078ec0ff */
[----:B---3--:R-:W-:Y:S02]  /*17440*/  SEL R10, R3, RZ, !P3 ;  /* 0x000000ff030a7207 */ /* 0x008fe40005800000 */
[----:B----4-:R-:W-:-:S07]  /*17450*/  SEL R22, R2, RZ, !P3 ;  /* 0x000000ff02167207 */ /* 0x010fce0005800000 */
[----:B------:R-:W-:Y:S05]  /*17460*/  @P0 BRA `(.L_x_354) ;  /* 0x0000031000000947 */ /* 0x000fea0003800000 */
[----:B------:R-:W2:Y:S01]  /*17470*/  LDL R3, [R1+0x54] ;  /* 0x0000540001037983 */ /* 0x000ea20000100800 */
[----:B------:R-:W-:Y:S01]  /*17480*/  IMAD R2, R20, c[0x0][0x4e8], RZ ;  /* 0x00013a0014027a24 */ /* 0x000fe200078e02ff */
[----:B--2---:R-:W-:-:S04]  /*17490*/  LEA R11, R3, R4, 0x7 ;  /* 0x00000004030b7211 */ /* 0x004fc800078e38ff */
        /* <DEDUP_REMOVED lines=17> */
[----:B------:R-:W-:-:S04]  /*175b0*/  IMAD.WIDE.U32 R8, R8, R6, RZ ;  /* 0x0000000608087225 */ /* 0x000fc800078e00ff */
[----:B------:R-:W-:Y:S01]  /*175c0*/  IMAD.IADD R13, R9, 0x1, R13 ;  /* 0x00000001090d7824 */ /* 0x000fe200078e020d */
[----:B------:R-:W-:Y:S01]  /*175d0*/  IADD3 R9, R5, R12, RZ ;  /* 0x0000000c05097210 */ /* 0x000fe20007ffe0ff */
[----:B------:R-:W-:-:S05]  /*175e0*/  @P0 IMAD.HI.U32 R21, R11, c[0x0][0x4ec], RZ ;  /* 0x00013b000b150a27 */ /* 0x000fca00078e00ff */
[----:B------:R-:W-:Y:S02]  /*175f0*/  @P0 SHF.R.U32.HI R2, RZ, c[0x0][0x4f0], R21 ;  /* 0x00013c00ff020a19 */ /* 0x000fe40000011615 */
[----:B------:R-:W-:-:S03]  /*17600*/  IADD3 R21, P1, P0, R4, R8, R0 ;  /* 0x0000000804157210 */ /* 0x000fc6000783e000 */
[----:B------:R-:W-:Y:S01]  /*17610*/  IMAD.MOV R8, RZ, RZ, -R2 ;  /* 0x000000ffff087224 */ /* 0x000fe200078e0a02 */
[----:B--2---:R-:W-:-:S05]  /*17620*/  SEL R3, R23, RZ, P2 ;  /* 0x000000ff17037207 */ /* 0x004fca0001000000 */
[-C--:B-----5:R-:W-:Y:S02]  /*17630*/  IMAD R12, R17, R3.reuse, RZ ;  /* 0x00000003110c7224 */ /* 0x0a0fe400078e02ff */
[----:B------:R-:W-:-:S04]  /*17640*/  IMAD.WIDE.U32 R4, R16, R3, RZ ;  /* 0x0000000310047225 */ /* 0x000fc800078e00ff */
[----:B------:R-:W-:Y:S01]  /*17650*/  IMAD R3, R8, c[0x0][0x4e8], R11 ;  /* 0x00013a0008037a24 */ /* 0x000fe200078e020b */
[----:B------:R-:W-:Y:S02]  /*17660*/  IADD3.X R11, R9, R13, R18, P1, P0 ;  /* 0x0000000d090b7210 */ /* 0x000fe40000fe0412 */
[----:B------:R-:W-:Y:S02]  /*17670*/  IADD3 R9, R5, R12, RZ ;  /* 0x0000000c05097210 */ /* 0x000fe40007ffe0ff */
[----:B------:R-:W-:Y:S02]  /*17680*/  IADD3 R4, P1, P0, R2, R21, R4 ;  /* 0x0000001502047210 */ /* 0x000fe4000783e004 */
[----:B------:R-:W-:Y:S01]  /*17690*/  SHF.R.S32.HI R5, RZ, 0x1f, R2 ;  /* 0x0000001fff057819 */ /* 0x000fe20000011402 */
[----:B------:R-:W-:Y:S01]  /*176a0*/  IMAD R2, R15, R3, RZ ;  /* 0x000000030f027224 */ /* 0x000fe200078e02ff */
[----:B------:R-:W-:Y:S02]  /*176b0*/  SHF.R.S32.HI R8, RZ, 0x1f, R3 ;  /* 0x0000001fff087819 */ /* 0x000fe40000011403 */
[----:B------:R-:W-:Y:S01]  /*176c0*/  IADD3.X R5, R5, R11, R9, P1, P0 ;  /* 0x0000000b05057210 */ /* 0x000fe20000fe0409 */
[----:B------:R-:W-:-:S02]  /*176d0*/  IMAD.MOV.U32 R9, RZ, RZ, c[0x0][0x4a8] ;  /* 0x00012a00ff097624 */ /* 0x000fc400078e00ff */
[C---:B------:R-:W-:Y:S02]  /*176e0*/  IMAD R8, R14.reuse, R8, R2 ;  /* 0x000000080e087224 */ /* 0x040fe400078e0202 */
        /* <DEDUP_REMOVED lines=9> */
.L_x_354:
[----:B------:R-:W-:Y:S05]  /*17780*/  BSYNC B0 ;  /* 0x0000000000007941 */ /* 0x000fea0003800000 */
.L_x_353:
[----:B------:R-:W-:-:S13]  /*17790*/  ISETP.GT.AND P0, PT, R19, 0x1, PT ;  /* 0x000000011300780c */ /* 0x000fda0003f04270 */
[----:B------:R-:W-:Y:S05]  /*177a0*/  @P0 BRA `(.L_x_339) ;  /* 0x0000077000000947 */ /* 0x000fea0003800000 */
[----:B-1----:R-:W2:Y:S01]  /*177b0*/  LDL.LU R2, [R1+0x54] ;  /* 0x0000540001027983 */ /* 0x002ea20000300800 */
[----:B------:R-:W-:-:S03]  /*177c0*/  IMAD R4, R18, c[0x0][0x3a0], RZ ;  /* 0x0000e80012047a24 */ /* 0x000fc600078e02ff */
[----:B------:R-:W1:Y:S02]  /*177d0*/  S2R R3, SR_TID.X ;  /* 0x0000000000037919 */ /* 0x000e640000002100 */
[----:B-1----:R-:W-:-:S04]  /*177e0*/  SHF.R.S32.HI R5, RZ, 0x1f, R3 ;  /* 0x0000001fff057819 */ /* 0x002fc80000011403 */
[----:B------:R-:W-:-:S04]  /*177f0*/  LEA.HI R5, R5, R3, RZ, 0x2 ;  /* 0x0000000305057211 */ /* 0x000fc800078f10ff */
[----:B------:R-:W-:-:S04]  /*17800*/  LOP3.LUT R5, R5, 0xfffffffc, RZ, 0xc0, !PT ;  /* 0xfffffffc05057812 */ /* 0x000fc800078ec0ff */
[----:B------:R-:W-:Y:S02]  /*17810*/  IADD3 R5, -R5, R3, RZ ;  /* 0x0000000305057210 */ /* 0x000fe40007ffe1ff */
[----:B--2---:R-:W-:Y:S02]  /*17820*/  MOV R9, R2 ;  /* 0x0000000200097202 */ /* 0x004fe40000000f00 */
[----:B------:R-:W-:Y:S02]  /*17830*/  MOV R2, c[0x0][0x4e8] ;  /* 0x00013a0000027a02 */ /* 0x000fe40000000f00 */
[----:B------:R-:W-:Y:S02]  /*17840*/  LEA R12, R9, R249, 0x7 ;  /* 0x000000f9090c7211 */ /* 0x000fe400078e38ff */
[----:B------:R-:W-:Y:S01]  /*17850*/  ISETP.NE.AND P0, PT, R2, 0x1, PT ;  /* 0x000000010200780c */ /* 0x000fe20003f05270 */
[----:B------:R-:W-:-:S04]  /*17860*/  IMAD.WIDE.U32 R2, R0, c[0x0][0x3a0], RZ ;  /* 0x0000e80000027a25 */ /* 0x000fc800078e00ff */
[----:B------:R-:W-:Y:S01]  /*17870*/  IMAD R0, R0, c[0x0][0x3a4], R4 ;  /* 0x0000e90000007a24 */ /* 0x000fe200078e0204 */
[----:B------:R-:W-:Y:S01]  /*17880*/  LEA R4, R5, R249, 0x5 ;  /* 0x000000f905047211 */ /* 0x000fe200078e28ff */
[----:B------:R-:W-:Y:S02]  /*17890*/  IMAD R5, R22, c[0x0][0x3f0], RZ ;  /* 0x0000fc0016057a24 */ /* 0x000fe400078e02ff */
[----:B------:R-:W-:Y:S01]  /*178a0*/  IMAD.IADD R3, R3, 0x1, R0 ;  /* 0x0000000103037824 */ /* 0x000fe200078e0200 */
[----:B------:R-:W-:-:S03]  /*178b0*/  LEA R4, R9, R4, 0x7 ;  /* 0x0000000409047211 */ /* 0x000fc600078e38ff */
[----:B------:R-:W-:Y:S01]  /*178c0*/  IMAD.WIDE.U32 R2, R6, c[0x0][0x3e8], R2 ;  /* 0x0000fa0006027a25 */ /* 0x000fe200078e0002 */
[----:B------:R-:W-:-:S03]  /*178d0*/  MOV R0, R4 ;  /* 0x0000000400007202 */ /* 0x000fc60000000f00 */
[----:B------:R-:W-:-:S04]  /*178e0*/  @P0 IMAD.HI.U32 R8, R4, c[0x0][0x4ec], RZ ;  /* 0x00013b0004080a27 */ /* 0x000fc800078e00ff */
[----:B------:R-:W-:Y:S01]  /*178f0*/  IMAD R3, R6, c[0x0][0x3ec], R3 ;  /* 0x0000fb0006037a24 */ /* 0x000fe200078e0203 */
[----:B------:R-:W-:Y:S01]  /*17900*/  @P0 SHF.R.U32.HI R0, RZ, c[0x0][0x4f0], R8 ;  /* 0x00013c00ff000a19 */ /* 0x000fe20000011608 */
[C---:B------:R-:W-:Y:S02]  /*17910*/  IMAD R8, R10.reuse, c[0x0][0x3f4], R5 ;  /* 0x0000fd000a087a24 */ /* 0x040fe400078e0205 */
[----:B------:R-:W-:Y:S01]  /*17920*/  IMAD.WIDE.U32 R2, R10, c[0x0][0x3f0], R2 ;  /* 0x0000fc000a027a25 */ /* 0x000fe200078e0002 */
[----:B------:R-:W-:Y:S02]  /*17930*/  SHF.R.S32.HI R6, RZ, 0x1f, R0 ;  /* 0x0000001fff067819 */ /* 0x000fe40000011400 */
[----:B------:R-:W-:Y:S01]  /*17940*/  IADD3 R5, -R0, RZ, RZ ;  /* 0x000000ff00057210 */ /* 0x000fe20007ffe1ff */
[----:B------:R-:W-:Y:S02]  /*17950*/  IMAD.IADD R3, R3, 0x1, R8 ;  /* 0x0000000103037824 */ /* 0x000fe400078e0208 */
[----:B------:R-:W-:-:S02]  /*17960*/  IMAD R6, R6, c[0x0][0x3e0], RZ ;  /* 0x0000f80006067a24 */ /* 0x000fc400078e02ff */
        /* <DEDUP_REMOVED lines=13> */
.L_x_422:
[----:B------:R-:W-:Y:S05]  /*17a40*/  BRA.DIV ~URZ, `(.L_x_356) ;  /* 0x00002c127f007947 */ /* 0x000fea000b800000 */
[----:B------:R3:W4:Y:S02]  /*17a50*/  SHFL.IDX PT, R0, R13, RZ, 0x1c1f ;  /* 0x001c1fff0d007589 */ /* 0x00072400000e0000 */
.L_x_423:
[----:B------:R-:W-:Y:S01]  /*17a60*/  IMAD R6, R20, c[0x0][0x4e8], RZ ;  /* 0x00013a0014067a24 */ /* 0x000fe200078e02ff */
[----:B------:R-:W-:Y:S04]  /*17a70*/  BSSY B0, `(.L_x_357) ;  /* 0x000000f000007945 */ /* 0x000fe80003800000 */
[----:B------:R-:W-:-:S13]  /*17a80*/  ISETP.GE.AND P0, PT, R12, R6, PT ;  /* 0x000000060c00720c */ /* 0x000fda0003f06270 */
[----:B------:R-:W-:Y:S05]  /*17a90*/  @P0 BRA `(.L_x_358) ;  /* 0x000000c000000947 */ /* 0x000fea0003800000 */
[----:B------:R-:W-:Y:S02]  /*17aa0*/  ISETP.GE.AND P2, PT, R228, c[0x0][0x3c8], PT ;  /* 0x0000f200e4007a0c */ /* 0x000fe40003f46270 */
[----:B------:R-:W-:Y:S02]  /*17ab0*/  ISETP.GE.AND P1, PT, R235, c[0x0][0x3c8], PT ;  /* 0x0000f200eb007a0c */ /* 0x000fe40003f26270 */
[----:B------:R-:W-:-:S09]  /*17ac0*/  ISETP.GE.AND P0, PT, R227, c[0x0][0x3c8], PT ;  /* 0x0000f200e3007a0c */ /* 0x000fd20003f06270 */
[CC--:B----4-:R-:W-:Y:S02]  /*17ad0*/  @!P2 LEA R10, P5, R228.reuse, R0.reuse, 0x1 ;  /* 0x00000000e40aa211 */ /* 0x0d0fe400078a08ff */
[-C--:B------:R-:W-:Y:S02]  /*17ae0*/  @!P1 LEA R8, P4, R235, R0.reuse, 0x1 ;  /* 0x00000000eb089211 */ /* 0x080fe400078808ff */
[----:B------:R-:W-:Y:S02]  /*17af0*/  @!P0 LEA R2, P3, R227, R0, 0x1 ;  /* 0x00000000e3028211 */ /* 0x000fe400078608ff */
[-C--:B--2---:R-:W-:Y:S02]  /*17b00*/  @!P2 LEA.HI.X R11, R228, R4.reuse, R229, 0x1, P5 ;  /* 0x00000004e40ba211 */ /* 0x084fe400028f0ce5 */
[-C--:B------:R-:W-:Y:S02]  /*17b10*/  @!P1 LEA.HI.X R9, R235, R4.reuse, R252, 0x1, P4 ;  /* 0x00000004eb099211 */ /* 0x080fe400020f0cfc */
[----:B------:R-:W-:Y:S01]  /*17b20*/  @!P0 LEA.HI.X R3, R227, R4, R251, 0x1, P3 ;  /* 0x00000004e3038211 */ /* 0x000fe200018f0cfb */
[----:B------:R2:W-:Y:S04]  /*17b30*/  @!P2 ST.E.128 [R10.64], RZ ;  /* 0x000000ff0a00a985 */ /* 0x0005e8000c101d08 */
[----:B------:R2:W-:Y:S04]  /*17b40*/  @!P1 ST.E.128 [R8.64], RZ ;  /* 0x000000ff08009985 */ /* 0x0005e8000c101d08 */
[----:B------:R2:W-:Y:S02]  /*17b50*/  @!P0 ST.E.128 [R2.64], RZ ;  /* 0x000000ff02008985 */ /* 0x0005e4000c101d08 */
.L_x_358:
[----:B------:R-:W-:Y:S05]  /*17b60*/  BSYNC B0 ;  /* 0x0000000000007941 */ /* 0x000fea0003800000 */
.L_x_357:
[----:B------:R-:W-:Y:S05]  /*17b70*/  BRA.DIV ~URZ, `(.L_x_359) ;  /* 0x00002b527f007947 */ /* 0x000fea000b800000 */
[----:B--2---:R2:W1:Y:S04]  /*17b80*/  SHFL.IDX PT, R4, R5, 0x1, 0x1c1f ;  /* 0x003c1f0005047f89 */ /* 0x00446800000e0000 */
[----:B----4-:R2:W4:Y:S02]  /*17b90*/  SHFL.IDX PT, R0, R13, 0x1, 0x1c1f ;  /* 0x003c1f000d007f89 */ /* 0x01052400000e0000 */
.L_x_424:
[----:B------:R-:W-:Y:S01]  /*17ba0*/  IADD3 R2, R12, 0x20, RZ ;  /* 0x000000200c027810 */ /* 0x000fe20007ffe0ff */
[----:B------:R-:W-:Y:S03]  /*17bb0*/  BSSY B0, `(.L_x_360) ;  /* 0x000000f000007945 */ /* 0x000fe60003800000 */
        /* <DEDUP_REMOVED lines=8> */
[-C--:B-1----:R-:W-:Y:S02]  /*17c40*/  @!P2 LEA.HI.X R11, R228, R4.reuse, R229, 0x1, P5 ;  /* 0x00000004e40ba211 */ /* 0x082fe400028f0ce5 */
[-C--:B------:R-:W-:Y:S02]  /*17c50*/  @!P1 LEA.HI.X R9, R235, R4.reuse, R252, 0x1, P4 ;  /* 0x00000004eb099211 */ /* 0x080fe400020f0cfc */
[----:B------:R-:W-:Y:S01]  /*17c60*/  @!P0 LEA.HI.X R3, R227, R4, R251, 0x1, P3 ;  /* 0x00000004e3038211 */ /* 0x000fe200018f0cfb */
[----:B------:R1:W-:Y:S04]  /*17c70*/  @!P2 ST.E.128 [R10.64], RZ ;  /* 0x000000ff0a00a985 */ /* 0x0003e8000c101d08 */
[----:B------:R1:W-:Y:S04]  /*17c80*/  @!P1 ST.E.128 [R8.64], RZ ;  /* 0x000000ff08009985 */ /* 0x0003e8000c101d08 */
[----:B------:R1:W-:Y:S02]  /*17c90*/  @!P0 ST.E.128 [R2.64], RZ ;  /* 0x000000ff02008985 */ /* 0x0003e4000c101d08 */
.L_x_361:
[----:B------:R-:W-:Y:S05]  /*17ca0*/  BSYNC B0 ;  /* 0x0000000000007941 */ /* 0x000fea0003800000 */
.L_x_360:
[----:B------:R-:W-:Y:S05]  /*17cb0*/  BRA.DIV ~URZ, `(.L_x_362) ;  /* 0x00002ae27f007947 */ /* 0x000fea000b800000 */
[----:B-1----:R1:W2:Y:S02]  /*17cc0*/  SHFL.IDX PT, R4, R5, 0x2, 0x1c1f ;  /* 0x005c1f0005047f89 */ /* 0x0022a400000e0000 */
.L_x_425:
[----:B------:R-:W-:Y:S05]  /*17cd0*/  BRA.DIV ~URZ, `(.L_x_363) ;  /* 0x00002b327f007947 */ /* 0x000fea000b800000 */
[----:B----4-:R4:W1:Y:S02]  /*17ce0*/  SHFL.IDX PT, R0, R13, 0x2, 0x1c1f ;  /* 0x005c1f000d007f89 */ /* 0x01086400000e0000 */
.L_x_426:
        /* <DEDUP_REMOVED lines=16> */
.L_x_365:
[----:B------:R-:W-:Y:S05]  /*17df0*/  BSYNC B0 ;  /* 0x0000000000007941 */ /* 0x000fea0003800000 */
.L_x_364:
[----:B------:R-:W-:Y:S05]  /*17e00*/  BRA.DIV ~URZ, `(.L_x_366) ;  /* 0x00002a727f007947 */ /* 0x000fea000b800000 */
[----:B--2---:R2:W3:Y:S04]  /*17e10*/  SHFL.IDX PT, R4, R5, 0x3, 0x1c1f ;  /* 0x007c1f0005047f89 */ /* 0x0044e800000e0000 */
[----:B-1----:R2:W1:Y:S02]  /*17e20*/  SHFL.IDX PT, R0, R13, 0x3, 0x1c1f ;  /* 0x007c1f000d007f89 */ /* 0x00246400000e0000 */
.L_x_427:
[----:B------:R-:W-:-:S04]  /*17e30*/  IADD3 R12, R12, 0x60, RZ ;  /* 0x000000600c0c7810 */ /* 0x000fc80007ffe0ff */
        /* <DEDUP_REMOVED lines=8> */
[-C--:B---3--:R-:W-:Y:S02]  /*17ec0*/  @!P2 LEA.HI.X R11, R228, R4.reuse, R229, 0x1, P5 ;  /* 0x00000004e40ba211 */ /* 0x088fe400028f0ce5 */
[-C--:B------:R-:W-:Y:S02]  /*17ed0*/  @!P1 LEA.HI.X R9, R235, R4.reuse, R252, 0x1, P4 ;  /* 0x00000004eb099211 */ /* 0x080fe400020f0cfc */
[----:B------:R-:W-:Y:S01]  /*17ee0*/  @!P0 LEA.HI.X R3, R227, R4, R251, 0x1, P3 ;  /* 0x00000004e3038211 */ /* 0x000fe200018f0cfb */
[----:B------:R1:W-:Y:S04]  /*17ef0*/  @!P2 ST.E.128 [R10.64], RZ ;  /* 0x000000ff0a00a985 */ /* 0x0003e8000c101d08 */
[----:B------:R1:W-:Y:S04]  /*17f00*/  @!P1 ST.E.128 [R8.64], RZ ;  /* 0x000000ff08009985 */ /* 0x0003e8000c101d08 */
[----:B------:R1:W-:Y:S02]  /*17f10*/  @!P0 ST.E.128 [R2.64], RZ ;  /* 0x000000ff02008985 */ /* 0x0003e4000c101d08 */
.L_x_339:
[----:B------:R-:W-:Y:S05]  /*17f20*/  BSYNC B1 ;  /* 0x0000000000017941 */ /* 0x000fea0003800000 */
.L_x_323:
[----:B-1----:R-:W5:Y:S02]  /*17f30*/  LDL R0, [R1+0x12c] ;  /* 0x00012c0001007983 */ /* 0x002f640000100800 */
[----:B-----5:R-:W-:-:S13]  /*17f40*/  ISETP.NE.AND P0, PT, R0, RZ, PT ;  /* 0x000000ff0000720c */ /* 0x020fda0003f05270 */
[----:B------:R-:W-:Y:S01]  /*17f50*/  @P0 WARPSYNC 0xffffffff ;  /* 0xffffffff00000948 */ /* 0x000fe20003800000 */
[----:B------:R-:W-:Y:S06]  /*17f60*/  @P0 BAR.SYNC.DEFER_BLOCKING 0x5, 0x80 ;  /* 0x0142000000000b1d */ /* 0x000fec0000010000 */
[----:B------:R-:W1:Y:S04]  /*17f70*/  @P0 LDS.128 R8, [0xc080] ;  /* 0x00c08000ff080984 */ /* 0x000e680000000c00 */
[----:B-1----:R1:W-:Y:S04]  /*17f80*/  @P0 STL.64 [R1+0x50], R8 ;  /* 0x0000500801000387 */ /* 0x0023e80000100a00 */
[----:B------:R1:W-:Y:S04]  /*17f90*/  @P0 STL.64 [R1+0x58], R10 ;  /* 0x0000580a01000387 */ /* 0x0003e80000100a00 */
[----:B------:R-:W-:Y:S06]  /*17fa0*/  @P0 BAR.ARV 0x4, 0x80 ;  /* 0x0102000000000b1d */ /* 0x000fec0000002000 */
[----:B------:R-:W-:Y:S05]  /*17fb0*/  @P0 BRA `(.L_x_367) ;  /* 0x00000ba000000947 */ /* 0x000fea0003800000 */
[----:B------:R-:W5:Y:S01]  /*17fc0*/  S2R R0, SR_TID.X ;  /* 0x0000000000007919 */ /* 0x000f620000002100 */
[----:B-1----:R-:W-:Y:S01]  /*17fd0*/  IMAD.MOV.U32 R8, RZ, RZ, RZ ;  /* 0x000000ffff087224 */ /* 0x002fe200078e00ff */
[----:B-----5:R-:W-:-:S04]  /*17fe0*/  LOP3.LUT R14, R0, 0x1f, RZ, 0xc0, !PT ;  /* 0x0000001f000e7812 */ /* 0x020fc800078ec0ff */
[----:B------:R-:W-:Y:S01]  /*17ff0*/  ISETP.NE.AND P6, PT, R14, 0x1f, PT ;  /* 0x0000001f0e00780c */ /* 0x000fe20003fc5270 */
[----:B------:R-:W-:Y:S10]  /*18000*/  BRA.DIV ~URZ, `(.L_x_368) ;  /* 0x000029427f007947 */ /* 0x000ff4000b800000 */
[----:B------:R1:W4:Y:S02]  /*18010*/  SHFL.IDX PT, R10, R80, RZ, 0x1f ;  /* 0x00001fff500a7589 */ /* 0x00032400000e0000 */
.L_x_428:
[----:B------:R-:W-:Y:S05]  /*18020*/  BRA.DIV ~URZ, `(.L_x_369) ;  /* 0x000029927f007947 */ /* 0x000fea000b800000 */
[----:B------:R1:W4:Y:S02]  /*18030*/  SHFL.IDX PT, R9, R80, 0x1, 0x1f ;  /* 0x00201f0050097f89 */ /* 0x00032400000e0000 */
.L_x_429:
[----:B------:R-:W5:Y:S01]  /*18040*/  LDL R0, [R1+0x5c] ;  /* 0x00005c0001007983 */ /* 0x000f620000100800 */
[----:B--234-:R-:W-:Y:S02]  /*18050*/  IMAD.MOV.U32 R6, RZ, RZ, RZ ;  /* 0x000000ffff067224 */ /* 0x01cfe400078e00ff */
[----:B-----5:R-:W-:-:S05]  /*18060*/  IMAD.IADD R0, R0, 0x1, R14 ;  /* 0x0000000100007824 */ /* 0x020fca00078e020e */
[----:B------:R-:W-:-:S13]  /*18070*/  ISETP.GE.OR P0, PT, R0, c[0x0][0x53c], !P6 ;  /* 0x00014f0000007a0c */ /* 0x000fda0007706670 */
[----:B------:R-:W-:Y:S01]  /*18080*/  @!P0 MOV R2, 0x4 ;  /* 0x0000000400028802 */ /* 0x000fe20000000f00 */
[----:B------:R-:W-:-:S04]  /*18090*/  @!P0 IMAD.MOV.U32 R4, RZ, RZ, 0x4 ;  /* 0x00000004ff048424 */ /* 0x000fc800078e00ff */
        /* <DEDUP_REMOVED lines=12> */
[----:B------:R2:W3:Y:S02]  /*18160*/  SHFL.UP PT, R4, R0, 0x1, RZ ;  /* 0x0420000000047989 */ /* 0x0004e400000e00ff */
.L_x_430:
[----:B---3--:R-:W-:-:S04]  /*18170*/  SEL R4, R4, RZ, P5 ;  /* 0x000000ff04047207 */ /* 0x008fc80002800000 */
[----:B--2---:R-:W-:Y:S01]  /*18180*/  IADD3 R0, R0, R4, RZ ;  /* 0x0000000400007210 */ /* 0x004fe20007ffe0ff */
[----:B------:R-:W-:Y:S05]  /*18190*/  BRA.DIV ~URZ, `(.L_x_371) ;  /* 0x000028d27f007947 */ /* 0x000fea000b800000 */
        /* <DEDUP_REMOVED lines=12> */
[----:B------:R2:W3:Y:S02]  /*18260*/  SHFL.IDX PT, R0, R4, 0x1f, 0x1f ;  /* 0x03e01f0004007f89 */ /* 0x0004e400000e0000 */
.L_x_431:
[----:B---3--:R-:W-:Y:S01]  /*18270*/  IMAD R0, R0, c[0x0][0x538], RZ ;  /* 0x00014e0000007a24 */ /* 0x008fe200078e02ff */
[----:B------:R-:W-:Y:S04]  /*18280*/  BSSY B1, `(.L_x_372) ;  /* 0x0000084000017945 */ /* 0x000fe80003800000 */
[----:B------:R-:W-:-:S04]  /*18290*/  IADD3 R9, R0, R9, RZ ;  /* 0x0000000900097210 */ /* 0x000fc80007ffe0ff */
[----:B------:R-:W-:-:S13]  /*182a0*/  ISETP.GT.AND P0, PT, R9, R10, PT ;  /* 0x0000000a0900720c */ /* 0x000fda0003f04270 */
[----:B------:R-:W-:Y:S05]  /*182b0*/  @P0 BRA `(.L_x_373) ;  /* 0x0000026000000947 */ /* 0x000fea0003800000 */
.L_x_377:
[----:B------:R-:W3:Y:S02]  /*182c0*/  LDL.LU R0, [R1+0x5c] ;  /* 0x00005c0001007983 */ /* 0x000ee40000300800 */
[----:B---3--:R-:W-:-:S04]  /*182d0*/  IADD3 R0, R0, 0x1f, RZ ;  /* 0x0000001f00007810 */ /* 0x008fc80007ffe0ff */
[----:B------:R-:W-:-:S13]  /*182e0*/  ISETP.GE.AND P0, PT, R0, c[0x0][0x53c], PT ;  /* 0x00014f0000007a0c */ /* 0x000fda0003f06270 */
[----:B------:R-:W-:Y:S05]  /*182f0*/  @P0 BRA `(.L_x_374) ;  /* 0x0000077000000947 */ /* 0x000fea0003800000 */
[----:B------:R3:W-:Y:S01]  /*18300*/  STL [R1+0x5c], R0 ;  /* 0x00005c0001007387 */ /* 0x0007e20000100800 */
[----:B------:R-:W-:Y:S02]  /*18310*/  MOV R6, RZ ;  /* 0x000000ff00067202 */ /* 0x000fe40000000f00 */
[----:B------:R-:W-:Y:S02]  /*18320*/  MOV R8, RZ ;  /* 0x000000ff00087202 */ /* 0x000fe40000000f00 */
[----:B---3--:R-:W-:-:S04]  /*18330*/  IADD3 R0, R0, R14, RZ ;  /* 0x0000000e00007210 */ /* 0x008fc80007ffe0ff */
[----:B------:R-:W-:-:S13]  /*18340*/  ISETP.GE.OR P0, PT, R0, c[0x0][0x53c], !P6 ;  /* 0x00014f0000007a0c */ /* 0x000fda0007706670 */
[----:B--2---:R-:W-:Y:S02]  /*18350*/  @!P0 MOV R4, 0x4 ;  /* 0x0000000400048802 */ /* 0x004fe40000000f00 */
[----:B------:R-:W-:-:S03]  /*18360*/  @!P0 MOV R2, 0x4 ;  /* 0x0000000400028802 */ /* 0x000fc60000000f00 */
[----:B------:R-:W-:-:S04]  /*18370*/  @!P0 IMAD.WIDE R4, R0, R4, c[0x0][0x580] ;  /* 0x0001600000048625 */ /* 0x000fc800078e0204 */
[----:B------:R-:W-:Y:S01]  /*18380*/  @!P0 IMAD.WIDE R2, R0, R2, c[0x0][0x578] ;  /* 0x00015e0000028625 */ /* 0x000fe200078e0202 */
[----:B------:R-:W2:Y:S04]  /*18390*/  @!P0 LDG.E R6, [R4.64] ;  /* 0x0000000804068981 */ /* 0x000ea8000c1e1900 */
[----:B------:R-:W2:Y:S02]  /*183a0*/  @!P0 LDG.E R8, [R2.64] ;  /* 0x0000000802088981 */ /* 0x000ea4000c1e1900 */
[----:B--2---:R-:W-:Y:S01]  /*183b0*/  IMAD R0, R8, R6, RZ ;  /* 0x0000000608007224 */ /* 0x004fe200078e02ff */
[----:B------:R-:W-:Y:S05]  /*183c0*/  BRA.DIV ~URZ, `(.L_x_375) ;  /* 0x000028527f007947 */ /* 0x000fea000b800000 */
[----:B------:R2:W3:Y:S02]  /*183d0*/  SHFL.UP PT, R2, R0, 0x1, RZ ;  /* 0x0420000000027989 */ /* 0x0004e400000e00ff */
.L_x_432:
        /* <DEDUP_REMOVED lines=16> */
.L_x_433:
[----:B---3--:R-:W-:-:S05]  /*184e0*/  IMAD R0, R0, c[0x0][0x538], RZ ;  /* 0x00014e0000007a24 */ /* 0x008fca00078e02ff */
[----:B------:R-:W-:-:S04]  /*184f0*/  IADD3 R9, R0, R9, RZ ;  /* 0x0000000900097210 */ /* 0x000fc80007ffe0ff */
[----:B------:R-:W-:-:S13]  /*18500*/  ISETP.GT.AND P0, PT, R9, R10, PT ;  /* 0x0000000a0900720c */ /* 0x000fda0003f04270 */
[----:B-12---:R-:W-:Y:S05]  /*18510*/  @!P0 BRA `(.L_x_377) ;  /* 0xfffffda000008947 */ /* 0x006fea000383ffff */
.L_x_373:
[----:B------:R-:W-:-:S05]  /*18520*/  IADD3 R12, -R0, R9, RZ ;  /* 0x00000009000c7210 */ /* 0x000fca0007ffe1ff */
[----:B------:R-:W-:-:S05]  /*18530*/  IMAD R0, R4, c[0x0][0x538], R12 ;  /* 0x00014e0004007a24 */ /* 0x000fca00078e020c */
[----:B------:R-:W-:Y:S01]  /*18540*/  ISETP.GT.AND P0, PT, R0, R10, PT ;  /* 0x0000000a0000720c */ /* 0x000fe20003f04270 */
[----:B------:R-:W-:-:S12]  /*18550*/  BRA.DIV ~URZ, `(.L_x_378) ;  /* 0x000028c27f007947 */ /* 0x000fd8000b800000 */
[----:B------:R-:W-:-:S04]  /*18560*/  VOTE.ANY R0, PT, !P0 ;  /* 0x0000000000007806 */ /* 0x000fc800040e0100 */
.L_x_434:
[----:B------:R3:W4:Y:S01]  /*18570*/  POPC R11, R0 ;  /* 0x00000000000b7309 */ /* 0x0007220000000000 */
[----:B------:R-:W-:Y:S05]  /*18580*/  BRA.DIV ~URZ, `(.L_x_379) ;  /* 0x000028d27f007947 */ /* 0x000fea000b800000 */
[----:B----4-:R4:W1:Y:S04]  /*18590*/  SHFL.IDX PT, R6, R6, R11, 0x1f ;  /* 0x00001f0b06067589 */ /* 0x01086800000e0000 */
[----:B------:R4:W2:Y:S02]  /*185a0*/  SHFL.IDX PT, R5, R8, R11, 0x1f ;  /* 0x00001f0b08057589 */ /* 0x0008a400000e0000 */
.L_x_435:
[----:B------:R-:W-:Y:S01]  /*185b0*/  ISETP.NE.AND P0, PT, R0, RZ, PT ;  /* 0x000000ff0000720c */ /* 0x000fe20003f05270 */
[----:B------:R-:W-:-:S12]  /*185c0*/  BSSY B0, `(.L_x_380) ;  /* 0x0000005000007945 */ /* 0x000fd80003800000 */
[----:B------:R-:W-:Y:S05]  /*185d0*/  @!P0 BRA `(.L_x_381) ;  /* 0x0000003000008947 */ /* 0x000fea0003800000 */
[----:B---3--:R-:W-:Y:S01]  /*185e0*/  IADD3 R0, R11, -0x1, RZ ;  /* 0xffffffff0b007810 */ /* 0x008fe20007ffe0ff */
[----:B------:R-:W-:Y:S05]  /*185f0*/  BRA.DIV ~URZ, `(.L_x_382) ;  /* 0x000029327f007947 */ /* 0x000fea000b800000 */
[----:B------:R3:W4:Y:S02]  /*18600*/  SHFL.IDX PT, R13, R4, R0, 0x1f ;  /* 0x00001f00040d7589 */ /* 0x00072400000e0000 */
.L_x_381:
[----:B------:R-:W-:Y:S05]  /*18610*/  BSYNC B0 ;  /* 0x0000000000007941 */ /* 0x000fea0003800000 */
.L_x_380:
[----:B--234-:R-:W-:Y:S01]  /*18620*/  IMAD R4, R13, c[0x0][0x538], R12 ;  /* 0x00014e000d047a24 */ /* 0x01cfe200078e020c */
[----:B-1----:R-:W-:Y:S02]  /*18630*/  IABS R2, R6 ;  /* 0x0000000600027213 */ /* 0x002fe40000000000 */
[----:B------:R-:W-:Y:S01]  /*18640*/  IABS R0, R5 ;  /* 0x0000000500007213 */ /* 0x000fe20000000000 */
[----:B------:R-:W-:Y:S01]  /*18650*/  IMAD.IADD R10, R10, 0x1, -R4 ;  /* 0x000000010a0a7824 */ /* 0x000fe200078e0a04 */
[----:B------:R1:W-:Y:S01]  /*18660*/  STL [R1+0x50], R4 ;  /* 0x0000500401007387 */ /* 0x0003e20000100800 */
[----:B------:R-:W2:Y:S03]  /*18670*/  I2F.RP R8, R2 ;  /* 0x0000000200087306 */ /* 0x000ea60000209400 */
[----:B------:R-:W3:Y:S05]  /*18680*/  LDL.LU R15, [R1+0x5c] ;  /* 0x00005c00010f7983 */ /* 0x000eea0000300800 */
[----:B--2---:R-:W2:Y:S02]  /*18690*/  MUFU.RCP R8, R8 ;  /* 0x0000000800087308 */ /* 0x004ea40000001000 */
[----:B--2---:R-:W-:-:S06]  /*186a0*/  IADD3 R8, R8, 0xffffffe, RZ ;  /* 0x0ffffffe08087810 */ /* 0x004fcc0007ffe0ff */
[----:B------:R-:W2:Y:S01]  /*186b0*/  F2I.FTZ.U32.TRUNC.NTZ R9, R8 ;  /* 0x0000000800097305 */ /* 0x000ea2000021f000 */
[----:B-1----:R-:W-:Y:S01]  /*186c0*/  IMAD.MOV.U32 R4, RZ, RZ, R0 ;  /* 0x000000ffff047224 */ /* 0x002fe200078e0000 */
[----:B------:R-:W-:Y:S02]  /*186d0*/  IABS R0, R6 ;  /* 0x0000000600007213 */ /* 0x000fe40000000000 */
[----:B------:R-:W-:-:S04]  /*186e0*/  IABS R12, R10 ;  /* 0x0000000a000c7213 */ /* 0x000fc80000000000 */
[----:B------:R-:W1:Y:S01]  /*186f0*/  I2F.RP R13, R4 ;  /* 0x00000004000d7306 */ /* 0x000e620000209400 */
[----:B--2---:R-:W-:Y:S01]  /*18700*/  IMAD.MOV R3, RZ, RZ, -R9 ;  /* 0x000000ffff037224 */ /* 0x004fe200078e0a09 */
[----:B------:R-:W-:-:S03]  /*18710*/  MOV R8, RZ ;  /* 0x000000ff00087202 */ /* 0x000fc60000000f00 */
[----:B------:R-:W-:Y:S02]  /*18720*/  IMAD R3, R3, R2, RZ ;  /* 0x0000000203037224 */ /* 0x000fe400078e02ff */
[----:B------:R-:W-:Y:S02]  /*18730*/  IMAD.MOV R0, RZ, RZ, -R0 ;  /* 0x000000ffff007224 */ /* 0x000fe400078e0a00 */
[----:B------:R-:W-:-:S04]  /*18740*/  IMAD.HI.U32 R9, R9, R3, R8 ;  /* 0x0000000309097227 */ /* 0x000fc800078e0008 */
[----:B------:R-:W-:Y:S02]  /*18750*/  IMAD.MOV.U32 R3, RZ, RZ, R12 ;  /* 0x000000ffff037224 */ /* 0x000fe400078e000c */
[----:B------:R-:W-:Y:S02]  /*18760*/  IMAD.MOV.U32 R8, RZ, RZ, R0 ;  /* 0x000000ffff087224 */ /* 0x000fe400078e0000 */
[----:B------:R-:W-:-:S04]  /*18770*/  IMAD.HI.U32 R0, R9, R3, RZ ;  /* 0x0000000309007227 */ /* 0x000fc800078e00ff */
[----:B------:R-:W-:Y:S02]  /*18780*/  IMAD R3, R0, R8, R3 ;  /* 0x0000000800037224 */ /* 0x000fe400078e0203 */
[----:B-1----:R-:W1:Y:S03]  /*18790*/  MUFU.RCP R8, R13 ;  /* 0x0000000d00087308 */ /* 0x002e660000001000 */
        /* <DEDUP_REMOVED lines=23> */
[----:B------:R-:W-:-:S05]  /*18910*/  IMAD R3, R2, R8, R3 ;  /* 0x0000000802037224 */ /* 0x000fca00078e0203 */
[----:B------:R-:W-:-:S13]  /*18920*/  ISETP.GT.U32.AND P0, PT, R4, R3, PT ;  /* 0x000000030400720c */ /* 0x000fda0003f04070 */
[----:B------:R-:W-:-:S05]  /*18930*/  @!P0 IMAD.IADD R3, R3, 0x1, -R4 ;  /* 0x0000000103038824 */ /* 0x000fca00078e0a04 */
[----:B------:R-:W-:Y:S02]  /*18940*/  ISETP.GE.U32.AND P2, PT, R3, R4, PT ;  /* 0x000000040300720c */ /* 0x000fe40003f46070 */
[----:B------:R-:W-:Y:S02]  /*18950*/  LOP3.LUT R3, R0, R5, RZ, 0x3c, !PT ;  /* 0x0000000500037212 */ /* 0x000fe400078e3cff */
[----:B------:R-:W-:Y:S02]  /*18960*/  @!P0 IADD3 R2, R2, 0x1, RZ ;  /* 0x0000000102028810 */ /* 0x000fe40007ffe0ff */
[----:B------:R-:W-:Y:S02]  /*18970*/  ISETP.GE.AND P1, PT, R3, RZ, PT ;  /* 0x000000ff0300720c */ /* 0x000fe40003f26270 */
[----:B------:R-:W-:-:S05]  /*18980*/  ISETP.NE.AND P0, PT, R5, RZ, PT ;  /* 0x000000ff0500720c */ /* 0x000fca0003f05270 */
[----:B------:R-:W-:-:S06]  /*18990*/  @P2 IADD3 R2, R2, 0x1, RZ ;  /* 0x0000000102022810 */ /* 0x000fcc0007ffe0ff */
[----:B------:R-:W-:Y:S02]  /*189a0*/  @!P1 IMAD.MOV R2, RZ, RZ, -R2 ;  /* 0x000000ffff029224 */ /* 0x000fe400078e0a02 */
[----:B------:R-:W-:-:S04]  /*189b0*/  @!P0 LOP3.LUT R2, RZ, R5, RZ, 0x33, !PT ;  /* 0x00000005ff028212 */ /* 0x000fc800078e33ff */
[----:B------:R-:W-:Y:S01]  /*189c0*/  IADD3 R3, -R2, RZ, RZ ;  /* 0x000000ff02037210 */ /* 0x000fe20007ffe1ff */
[----:B------:R-:W-:Y:S02]  /*189d0*/  IMAD R6, R0, R6, RZ ;  /* 0x0000000600067224 */ /* 0x000fe400078e02ff */
[C---:B------:R-:W-:Y:S02]  /*189e0*/  IMAD R2, R5.reuse, 0x1000000, R2 ;  /* 0x0100000005027824 */ /* 0x040fe400078e0202 */
[----:B------:R-:W-:Y:S01]  /*189f0*/  IMAD R0, R5, R3, R0 ;  /* 0x0000000305007224 */ /* 0x000fe200078e0200 */
[----:B------:R-:W-:-:S03]  /*18a00*/  IADD3 R3, R10, -R6, RZ ;  /* 0x800000060a037210 */ /* 0x000fc60007ffe0ff */
[----:B------:R-:W-:-:S05]  /*18a10*/  IMAD R0, R0, 0x10000, R2 ;  /* 0x0001000000007824 */ /* 0x000fca00078e0202 */
[----:B------:R1:W-:Y:S01]  /*18a20*/  STL [R1+0x58], R0 ;  /* 0x0000580001007387 */ /* 0x0003e20000100800 */
[----:B---3--:R-:W-:-:S05]  /*18a30*/  IMAD.IADD R15, R11, 0x1, R15 ;  /* 0x000000010b0f7824 */ /* 0x008fca00078e020f */
[----:B------:R1:W-:Y:S04]  /*18a40*/  STL [R1+0x5c], R15 ;  /* 0x00005c0f01007387 */ /* 0x0003e80000100800 */
[----:B------:R1:W-:Y:S01]  /*18a50*/  STL [R1+0x54], R3 ;  /* 0x0000540301007387 */ /* 0x0003e20000100800 */
[----:B------:R-:W-:Y:S05]  /*18a60*/  BRA `(.L_x_383) ;  /* 0x0000005000007947 */ /* 0x000fea0003800000 */
.L_x_374:
[----:B------:R-:W-:Y:S01]  /*18a70*/  MOV R0, c[0x0][0x53c] ;  /* 0x00014f0000007a02 */ /* 0x000fe20000000f00 */
[----:B------:R3:W-:Y:S04]  /*18a80*/  STL [R1+0x50], R10 ;  /* 0x0000500a01007387 */ /* 0x0007e80000100800 */
[----:B------:R3:W-:Y:S04]  /*18a90*/  STL [R1+0x54], RZ ;  /* 0x000054ff01007387 */ /* 0x0007e80000100800 */
[----:B------:R3:W-:Y:S04]  /*18aa0*/  STL [R1+0x58], RZ ;  /* 0x000058ff01007387 */ /* 0x0007e80000100800 */
[----:B------:R3:W-:Y:S02]  /*18ab0*/  STL [R1+0x5c], R0 ;  /* 0x00005c0001007387 */ /* 0x0007e40000100800 */
.L_x_383:
[----:B------:R-:W-:Y:S05]  /*18ac0*/  BSYNC B1 ;  /* 0x0000000000017941 */ /* 0x000fea0003800000 */
.L_x_372:
[----:B------:R-:W4:Y:S04]  /*18ad0*/  LDL R8, [R1+0x50] ;  /* 0x0000500001087983 */ /* 0x000f280000100800 */
[----:B------:R-:W4:Y:S04]  /*18ae0*/  LDL R9, [R1+0x54] ;  /* 0x0000540001097983 */ /* 0x000f280000100800 */
[----:B---3--:R-:W4:Y:S04]  /*18af0*/  LDL R10, [R1+0x58] ;  /* 0x00005800010a7983 */ /* 0x008f280000100800 */
[----:B------:R-:W4:Y:S01]  /*18b00*/  LDL R11, [R1+0x5c] ;  /* 0x00005c00010b7983 */ /* 0x000f220000100800 */
[----:B------:R-:W-:Y:S03]  /*18b10*/  WARPSYNC 0xffffffff ;  /* 0xffffffff00007948 */ /* 0x000fe60003800000 */
[----:B------:R-:W-:Y:S01]  /*18b20*/  BAR.SYNC.DEFER_BLOCKING 0x4, 0x80 ;  /* 0x0102000000007b1d */ /* 0x000fe20000010000 */
[----:B------:R-:W-:-:S13]  /*18b30*/  ISETP.NE.AND P0, PT, R14, RZ, PT ;  /* 0x000000ff0e00720c */ /* 0x000fda0003f05270 */
[----:B----4-:R3:W-:Y:S04]  /*18b40*/  @!P0 STS.128 [0xc080], R8 ;  /* 0x00c08008ff008388 */ /* 0x0107e80000000c00 */
[----:B------:R-:W-:Y:S06]  /*18b50*/  BAR.ARV 0x5, 0x80 ;  /* 0x0142000000007b1d */ /* 0x000fec0000002000 */
.L_x_367:
[----:B-1----:R-:W5:Y:S02]  /*18b60*/  LDL R0, [R1+0x5c] ;  /* 0x00005c0001007983 */ /* 0x002f640000100800 */
[----:B-----5:R-:W-:-:S13]  /*18b70*/  ISETP.GE.AND P0, PT, R0, c[0x0][0x53c], PT ;  /* 0x00014f0000007a0c */ /* 0x020fda0003f06270 */
[----:B--234-:R-:W-:Y:S01]  /*18b80*/  @P0 CALL.REL.NOINC `(.L_x_384) ;  /* 0x0000001000000944 */ /* 0x01cfe20003c00000 */
[----:B------:R-:W-:Y:S05]  /*18b90*/  BRA `(.L_x_385) ;  /* 0xfffe943000007947 */ /* 0x000fea000383ffff */
.L_x_384:
[----:B------:R-:W-:Y:S05]  /*18ba0*/  EXIT ;  /* 0x000000000000794d */ /* 0x000fea0003800000 */
.L_x_198:
[----:B------:R-:W-:Y:S01]  /*18bb0*/  IMAD.MOV.U32 R0, RZ, RZ, R5 ;  /* 0x000000ffff007224 */ /* 0x000fe200078e0005 */
[----:B------:R-:W-:Y:S02]  /*18bc0*/  MOV R3, 0x1 ;  /* 0x0000000100037802 */ /* 0x000fe40000000f00 */
[----:B------:R-:W-:Y:S02]  /*18bd0*/  MOV R2, 0x18bf0 ;  /* 0x00018bf000027802 */ /* 0x000fe40000000f00 */
[----:B------:R-:W-:Y:S05]  /*18be0*/  CALL.REL.NOINC `($__internal_6_$__cuda_sm70_shflsync_up_p) ;  /* 0x0000246000007944 */ /* 0x000fea0003c00000 */
[----:B------:R-:W-:Y:S01]  /*18bf0*/  MOV R0, R4 ;  /* 0x0000000400007202 */ /* 0x000fe20000000f00 */
[----:B------:R-:W-:Y:S05]  /*18c00*/  BRA `(.L_x_386) ;  /* 0xfffe786000007947 */ /* 0x000fea000383ffff */
.L_x_199:
[----:B------:R-:W-:Y:S01]  /*18c10*/  IMAD.MOV.U32 R0, RZ, RZ, R5 ;  /* 0x000000ffff007224 */ /* 0x000fe200078e0005 */
[----:B------:R-:W-:Y:S02]  /*18c20*/  MOV R3, 0x2 ;  /* 0x0000000200037802 */ /* 0x000fe40000000f00 */
[----:B------:R-:W-:Y:S02]  /*18c30*/  MOV R2, 0x18c50 ;  /* 0x00018c5000027802 */ /* 0x000fe40000000f00 */
[----:B------:R-:W-:Y:S05]  /*18c40*/  CALL.REL.NOINC `($__internal_6_$__cuda_sm70_shflsync_up_p) ;  /* 0x0000240000007944 */ /* 0x000fea0003c00000 */
[----:B------:R-:W-:Y:S01]  /*18c50*/  SEL R4, R4, RZ, P4 ;  /* 0x000000ff04047207 */ /* 0x000fe20002000000 */
[----:B------:R-:W-:Y:S01]  /*18c60*/  IMAD.MOV.U32 R3, RZ, RZ, 0x4 ;  /* 0x00000004ff037424 */ /* 0x000fe200078e00ff */
[----:B------:R-:W-:-:S03]  /*18c70*/  MOV R2, 0x18ca0 ;  /* 0x00018ca000027802 */ /* 0x000fc60000000f00 */
[----:B------:R-:W-:Y:S02]  /*18c80*/  IMAD.IADD R0, R5, 0x1, R4 ;  /* 0x0000000105007824 */ /* 0x000fe400078e0204 */
        /* <DEDUP_REMOVED lines=13> */
[----:B------:R-:W-:Y:S02]  /*18d60*/  MOV R3, 0x1f ;  /* 0x0000001f00037802 */ /* 0x000fe40000000f00 */
[----:B------:R-:W-:Y:S01]  /*18d70*/  MOV R2, 0x18db0 ;  /* 0x00018db000027802 */ /* 0x000fe20000000f00 */
[----:B------:R-:W-:-:S04]  /*18d80*/  IMAD.IADD R4, R0, 0x1, R4 ;  /* 0x0000000100047824 */ /* 0x000fc800078e0204 */
[----:B------:R-:W-:Y:S02]  /*18d90*/  IMAD.MOV.U32 R212, RZ, RZ, R4 ;  /* 0x000000ffffd47224 */ /* 0x000fe400078e0004 */
[----:B------:R-:W-:Y:S05]  /*18da0*/  CALL.REL.NOINC `($__internal_5_$__cuda_sm70_shflsync_idx_p) ;  /* 0x0000225000007944 */ /* 0x000fea0003c00000 */
[----:B------:R-:W-:Y:S01]  /*18db0*/  MOV R0, R211 ;  /* 0x000000d300007202 */ /* 0x000fe20000000f00 */
[----:B------:R-:W-:Y:S05]  /*18dc0*/  BRA `(.L_x_387) ;  /* 0xfffe77a000007947 */ /* 0x000fea000383ffff */
.L_x_201:
[----:B------:R-:W-:Y:S02]  /*18dd0*/  SEL R0, RZ, 0x1, P0 ;  /* 0x00000001ff007807 */ /* 0x000fe40000000000 */
[----:B------:R-:W-:Y:S02]  /*18de0*/  MOV R2, 0x18e00 ;  /* 0x00018e0000027802 */ /* 0x000fe40000000f00 */
[----:B------:R-:W-:Y:S05]  /*18df0*/  CALL.REL.NOINC `($__internal_7_$__cuda_sm70_votesync_ballot) ;  /* 0x000022b000007944 */ /* 0x000fea0003c00000 */
[----:B------:R-:W-:Y:S05]  /*18e00*/  BRA `(.L_x_388) ;  /* 0xfffe77f000007947 */ /* 0x000fea000383ffff */
.L_x_202:
[----:B------:R-:W-:Y:S01]  /*18e10*/  IMAD.MOV.U32 R212, RZ, RZ, R8 ;  /* 0x000000ffffd47224 */ /* 0x000fe200078e0008 */
[----:B--2---:R-:W-:Y:S01]  /*18e20*/  MOV R211, R13 ;  /* 0x0000000d00d37202 */ /* 0x004fe20000000f00 */
[----:B------:R-:W-:Y:S01]  /*18e30*/  IMAD.MOV.U32 R3, RZ, RZ, 0x1f ;  /* 0x0000001fff037424 */ /* 0x000fe200078e00ff */
[----:B------:R-:W-:Y:S02]  /*18e40*/  MOV R2, 0x18e60 ;  /* 0x00018e6000027802 */ /* 0x000fe40000000f00 */
[----:B-1----:R-:W-:Y:S05]  /*18e50*/  CALL.REL.NOINC `($__internal_5_$__cuda_sm70_shflsync_idx_p) ;  /* 0x000021a000007944 */ /* 0x002fea0003c00000 */
[----:B------:R-:W-:Y:S01]  /*18e60*/  IMAD.MOV.U32 R11, RZ, RZ, R211 ;  /* 0x000000ffff0b7224 */ /* 0x000fe200078e00d3 */
[----:B------:R-:W-:Y:S01]  /*18e70*/  MOV R212, R7 ;  /* 0x0000000700d47202 */ /* 0x000fe20000000f00 */
[----:B------:R-:W-:Y:S01]  /*18e80*/  IMAD.MOV.U32 R6, RZ, RZ, RZ ;  /* 0x000000ffff067224 */ /* 0x000fe200078e00ff */
[----:B------:R-:W-:Y:S01]  /*18e90*/  MOV R211, R13 ;  /* 0x0000000d00d37202 */ /* 0x000fe20000000f00 */
[----:B------:R-:W-:Y:S01]  /*18ea0*/  IMAD.MOV.U32 R3, RZ, RZ, 0x1f ;  /* 0x0000001fff037424 */ /* 0x000fe200078e00ff */
[----:B------:R-:W-:-:S02]  /*18eb0*/  MOV R2, 0x18ed0 ;  /* 0x00018ed000027802 */ /* 0x000fc40000000f00 */
[----:B------:R-:W-:Y:S05]  /*18ec0*/  CALL.REL.NOINC `($__internal_5_$__cuda_sm70_shflsync_idx_p) ;  /* 0x0000213000007944 */ /* 0x000fea0003c00000 */
[----:B------:R-:W-:Y:S01]  /*18ed0*/  MOV R10, R211 ;  /* 0x000000d3000a7202 */ /* 0x000fe20000000f00 */
[----:B------:R-:W-:Y:S05]  /*18ee0*/  BRA `(.L_x_389) ;  /* 0xfffe776000007947 */ /* 0x000fea000383ffff */
.L_x_205:
[----:B------:R-:W-:Y:S01]  /*18ef0*/  IMAD.MOV.U32 R212, RZ, RZ, R4 ;  /* 0x000000ffffd47224 */ /* 0x000fe200078e0004 */
[----:B------:R-:W-:-:S02]  /*18f00*/  MOV R3, 0x1f ;  /* 0x0000001f00037802 */ /* 0x000fc40000000f00 */
[----:B------:R-:W-:Y:S02]  /*18f10*/  MOV R2, 0x18f30 ;  /* 0x00018f3000027802 */ /* 0x000fe40000000f00 */
[----:B-1234-:R-:W-:Y:S05]  /*18f20*/  CALL.REL.NOINC `($__internal_5_$__cuda_sm70_shflsync_idx_p) ;  /* 0x000020d000007944 */ /* 0x01efea0003c00000 */
[----:B------:R-:W-:Y:S01]  /*18f30*/  MOV R6, R211 ;  /* 0x000000d300067202 */ /* 0x000fe20000000f00 */
[----:B------:R-:W-:Y:S05]  /*18f40*/  BRA `(.L_x_204) ;  /* 0xfffe776000007947 */ /* 0x000fea000383ffff */
.L_x_243:
[----:B------:R-:W-:Y:S01]  /*18f50*/  IMAD.MOV.U32 R212, RZ, RZ, R6 ;  /* 0x000000ffffd47224 */ /* 0x000fe200078e0006 */
[----:B------:R-:W-:Y:S01]  /*18f60*/  MOV R211, RZ ;  /* 0x000000ff00d37202 */ /* 0x000fe20000000f00 */
[----:B------:R-:W-:Y:S01]  /*18f70*/  IMAD.MOV.U32 R3, RZ, RZ, 0x1c1f ;  /* 0x00001c1fff037424 */ /* 0x000fe200078e00ff */
[----:B------:R-:W-:Y:S02]  /*18f80*/  MOV R2, 0x18fa0 ;  /* 0x00018fa000027802 */ /* 0x000fe40000000f00 */
[----:B-----5:R-:W-:Y:S05]  /*18f90*/  CALL.REL.NOINC `($__internal_5_$__cuda_sm70_shflsync_idx_p) ;  /* 0x0000206000007944 */ /* 0x020fea0003c00000 */
[----:B------:R-:W-:Y:S01]  /*18fa0*/  MOV R4, R211 ;  /* 0x000000d300047202 */ /* 0x000fe20000000f00 */
[----:B------:R-:W-:Y:S05]  /*18fb0*/  BRA `(.L_x_390) ;  /* 0xfffef5e000007947 */ /* 0x000fea000383ffff */
.L_x_244:
[----:B------:R-:W-:Y:S01]  /*18fc0*/  IMAD.MOV.U32 R212, RZ, RZ, R12 ;  /* 0x000000ffffd47224 */ /* 0x000fe200078e000c */
[----:B------:R-:W-:Y:S01]  /*18fd0*/  MOV R211, RZ ;  /* 0x000000ff00d37202 */ /* 0x000fe20000000f00 */
[----:B------:R-:W-:Y:S01]  /*18fe0*/  IMAD.MOV.U32 R3, RZ, RZ, 0x1c1f ;  /* 0x00001c1fff037424 */ /* 0x000fe200078e00ff */
[----:B------:R-:W-:Y:S02]  /*18ff0*/  MOV R2, 0x19010 ;  /* 0x0001901000027802 */ /* 0x000fe40000000f00 */
[----:B-12--5:R-:W-:Y:S05]  /*19000*/  CALL.REL.NOINC `($__internal_5_$__cuda_sm70_shflsync_idx_p) ;  /* 0x00001ff000007944 */ /* 0x026fea0003c00000 */
[----:B------:R-:W-:Y:S01]  /*19010*/  MOV R0, R211 ;  /* 0x000000d300007202 */ /* 0x000fe20000000f00 */
[----:B------:R-:W-:Y:S05]  /*19020*/  BRA `(.L_x_391) ;  /* 0xfffef59000007947 */ /* 0x000fea000383ffff */
.L_x_247:
[----:B------:R-:W-:Y:S01]  /*19030*/  IMAD.MOV.U32 R212, RZ, RZ, R6 ;  /* 0x000000ffffd47224 */ /* 0x000fe200078e0006 */
[----:B------:R-:W-:Y:S01]  /*19040*/  MOV R211, 0x1 ;  /* 0x0000000100d37802 */ /* 0x000fe20000000f00 */
[----:B--2---:R-:W-:Y:S01]  /*19050*/  IMAD.MOV.U32 R3, RZ, RZ, 0x1c1f ;  /* 0x00001c1fff037424 */ /* 0x004fe200078e00ff */
[----:B------:R-:W-:-:S02]  /*19060*/  MOV R2, 0x19080 ;  /* 0x0001908000027802 */ /* 0x000fc40000000f00 */
[----:B-1-345:R-:W-:Y:S05]  /*19070*/  CALL.REL.NOINC `($__internal_5_$__cuda_sm70_shflsync_idx_p) ;  /* 0x00001f8000007944 */ /* 0x03afea0003c00000 */
[----:B------:R-:W-:Y:S01]  /*19080*/  IMAD.MOV.U32 R4, RZ, RZ, R211 ;  /* 0x000000ffff047224 */ /* 0x000fe200078e00d3 */
[----:B------:R-:W-:Y:S01]  /*19090*/  MOV R211, 0x1 ;  /* 0x0000000100d37802 */ /* 0x000fe20000000f00 */
[----:B------:R-:W-:Y:S01]  /*190a0*/  IMAD.MOV.U32 R212, RZ, RZ, R12 ;  /* 0x000000ffffd47224 */ /* 0x000fe200078e000c */
[----:B------:R-:W-:-:S02]  /*190b0*/  MOV R3, 0x1c1f ;  /* 0x00001c1f00037802 */ /* 0x000fc40000000f00 */
[----:B------:R-:W-:Y:S02]  /*190c0*/  MOV R2, 0x190e0 ;  /* 0x000190e000027802 */ /* 0x000fe40000000f00 */
[----:B------:R-:W-:Y:S05]  /*190d0*/  CALL.REL.NOINC `($__internal_5_$__cuda_sm70_shflsync_idx_p) ;  /* 0x00001f2000007944 */ /* 0x000fea0003c00000 */
[----:B------:R-:W-:Y:S01]  /*190e0*/  MOV R0, R211 ;  /* 0x000000d300007202 */ /* 0x000fe20000000f00 */
[----:B------:R-:W-:Y:S05]  /*190f0*/  BRA `(.L_x_392) ;  /* 0xfffef61000007947 */ /* 0x000fea000383ffff */
.L_x_250:
[----:B------:R-:W-:Y:S01]  /*19100*/  IMAD.MOV.U32 R212, RZ, RZ, R6 ;  /* 0x000000ffffd47224 */ /* 0x000fe200078e0006 */
[----:B------:R-:W-:Y:S01]  /*19110*/  MOV R211, 0x2 ;  /* 0x0000000200d37802 */ /* 0x000fe20000000f00 */
[----:B-1----:R-:W-:Y:S01]  /*19120*/  IMAD.MOV.U32 R3, RZ, RZ, 0x1c1f ;  /* 0x00001c1fff037424 */ /* 0x002fe200078e00ff */
[----:B------:R-:W-:Y:S02]  /*19130*/  MOV R2, 0x19150 ;  /* 0x0001915000027802 */ /* 0x000fe40000000f00 */
[----:B--2345:R-:W-:Y:S05]  /*19140*/  CALL.REL.NOINC `($__internal_5_$__cuda_sm70_shflsync_idx_p) ;  /* 0x00001eb000007944 */ /* 0x03cfea0003c00000 */
[----:B------:R-:W-:Y:S01]  /*19150*/  MOV R4, R211 ;  /* 0x000000d300047202 */ /* 0x000fe20000000f00 */
[----:B------:R-:W-:Y:S05]  /*19160*/  BRA `(.L_x_393) ;  /* 0xfffef6e000007947 */ /* 0x000fea000383ffff */
.L_x_251:
[----:B------:R-:W-:Y:S01]  /*19170*/  IMAD.MOV.U32 R212, RZ, RZ, R12 ;  /* 0x000000ffffd47224 */ /* 0x000fe200078e000c */
[----:B------:R-:W-:Y:S01]  /*19180*/  MOV R211, 0x2 ;  /* 0x0000000200d37802 */ /* 0x000fe20000000f00 */
[----:B------:R-:W-:Y:S01]  /*19190*/  IMAD.MOV.U32 R3, RZ, RZ, 0x1c1f ;  /* 0x00001c1fff037424 */ /* 0x000fe200078e00ff */
[----:B------:R-:W-:Y:S02]  /*191a0*/  MOV R2, 0x191c0 ;  /* 0x000191c000027802 */ /* 0x000fe40000000f00 */
[----:B-12345:R-:W-:Y:S05]  /*191b0*/  CALL.REL.NOINC `($__internal_5_$__cuda_sm70_shflsync_idx_p) ;  /* 0x00001e4000007944 */ /* 0x03efea0003c00000 */
[----:B------:R-:W-:Y:S01]  /*191c0*/  MOV R0, R211 ;  /* 0x000000d300007202 */ /* 0x000fe20000000f00 */
[----:B------:R-:W-:Y:S05]  /*191d0*/  BRA `(.L_x_394) ;  /* 0xfffef69000007947 */ /* 0x000fea000383ffff */
.L_x_254:
[----:B------:R-:W-:Y:S01]  /*191e0*/  IMAD.MOV.U32 R212, RZ, RZ, R6 ;  /* 0x000000ffffd47224 */ /* 0x000fe200078e0006 */
[----:B------:R-:W-:Y:S01]  /*191f0*/  MOV R211, 0x3 ;  /* 0x0000000300d37802 */ /* 0x000fe20000000f00 */
[----:B-1----:R-:W-:Y:S01]  /*19200*/  IMAD.MOV.U32 R3, RZ, RZ, 0x1c1f ;  /* 0x00001c1fff037424 */ /* 0x002fe200078e00ff */
[----:B------:R-:W-:-:S02]  /*19210*/  MOV R2, 0x19230 ;  /* 0x0001923000027802 */ /* 0x000fc40000000f00 */
[----:B--2345:R-:W-:Y:S05]  /*19220*/  CALL.REL.NOINC `($__internal_5_$__cuda_sm70_shflsync_idx_p) ;  /* 0x00001dd000007944 */ /* 0x03cfea0003c00000 */
        /* <DEDUP_REMOVED lines=8> */
.L_x_297:
[----:B------:R-:W-:Y:S01]  /*192b0*/  IMAD.MOV.U32 R212, RZ, RZ, R6 ;  /* 0x000000ffffd47224 */ /* 0x000fe200078e0006 */
[----:B------:R-:W-:Y:S01]  /*192c0*/  MOV R211, 0x1 ;  /* 0x0000000100d37802 */ /* 0x000fe20000000f00 */
[----:B---3--:R-:W-:Y:S01]  /*192d0*/  IMAD.MOV.U32 R3, RZ, RZ, 0x1c1f ;  /* 0x00001c1fff037424 */ /* 0x008fe200078e00ff */
[----:B------:R-:W-:Y:S02]  /*192e0*/  MOV R2, 0x19300 ;  /* 0x0001930000027802 */ /* 0x000fe40000000f00 */
[----:B------:R-:W-:Y:S05]  /*192f0*/  CALL.REL.NOINC `($__internal_5_$__cuda_sm70_shflsync_idx_p) ;  /* 0x00001d0000007944 */ /* 0x000fea0003c00000 */
[----:B------:R-:W-:Y:S01]  /*19300*/  IMAD.MOV.U32 R4, RZ, RZ, R211 ;  /* 0x000000ffff047224 */ /* 0x000fe200078e00d3 */
[----:B------:R-:W-:Y:S01]  /*19310*/  MOV R211, 0x1 ;  /* 0x0000000100d37802 */ /* 0x000fe20000000f00 */
[----:B------:R-:W-:Y:S01]  /*19320*/  IMAD.MOV.U32 R212, RZ, RZ, R26 ;  /* 0x000000ffffd47224 */ /* 0x000fe200078e001a */
[----:B------:R-:W-:Y:S02]  /*19330*/  MOV R3, 0x1c1f ;  /* 0x00001c1f00037802 */ /* 0x000fe40000000f00 */
[----:B------:R-:W-:Y:S02]  /*19340*/  MOV R2, 0x19360 ;  /* 0x0001936000027802 */ /* 0x000fe40000000f00 */
[----:B------:R-:W-:Y:S05]  /*19350*/  CALL.REL.NOINC `($__internal_5_$__cuda_sm70_shflsync_idx_p) ;  /* 0x00001ca000007944 */ /* 0x000fea0003c00000 */
[----:B------:R-:W-:Y:S01]  /*19360*/  MOV R2, R211 ;  /* 0x000000d300027202 */ /* 0x000fe20000000f00 */
[----:B------:R-:W-:Y:S05]  /*19370*/  BRA `(.L_x_396) ;  /* 0xffff584000007947 */ /* 0x000fea000383ffff */
.L_x_300:
[----:B------:R-:W-:Y:S01]  /*19380*/  IMAD.MOV.U32 R212, RZ, RZ, R5 ;  /* 0x000000ffffd47224 */ /* 0x000fe200078e0005 */
[----:B------:R-:W-:Y:S01]  /*19390*/  MOV R211, RZ ;  /* 0x000000ff00d37202 */ /* 0x000fe20000000f00 */
[----:B------:R-:W-:Y:S01]  /*193a0*/  IMAD.MOV.U32 R3, RZ, RZ, 0x1c1f ;  /* 0x00001c1fff037424 */ /* 0x000fe200078e00ff */
[----:B------:R-:W-:-:S02]  /*193b0*/  MOV R2, 0x193d0 ;  /* 0x000193d000027802 */ /* 0x000fc40000000f00 */
[----:B------:R-:W-:Y:S05]  /*193c0*/  CALL.REL.NOINC `($__internal_5_$__cuda_sm70_shflsync_idx_p) ;  /* 0x00001c3000007944 */ /* 0x000fea0003c00000 */
[----:B------:R-:W-:Y:S01]  /*193d0*/  MOV R4, R211 ;  /* 0x000000d300047202 */ /* 0x000fe20000000f00 */
[----:B------:R-:W-:Y:S05]  /*193e0*/  BRA `(.L_x_397) ;  /* 0xffff61d000007947 */ /* 0x000fea000383ffff */
.L_x_301:
[----:B------:R-:W-:Y:S01]  /*193f0*/  IMAD.MOV.U32 R212, RZ, RZ, R6 ;  /* 0x000000ffffd47224 */ /* 0x000fe200078e0006 */
[----:B------:R-:W-:Y:S01]  /*19400*/  MOV R211, RZ ;  /* 0x000000ff00d37202 */ /* 0x000fe20000000f00 */
[----:B------:R-:W-:Y:S01]  /*19410*/  IMAD.MOV.U32 R3, RZ, RZ, 0x1c1f ;  /* 0x00001c1fff037424 */ /* 0x000fe200078e00ff */
[----:B------:R-:W-:-:S02]  /*19420*/  MOV R2, 0x19440 ;  /* 0x0001944000027802 */ /* 0x000fc40000000f00 */
[----:B-12---:R-:W-:Y:S05]  /*19430*/  CALL.REL.NOINC `($__internal_5_$__cuda_sm70_shflsync_idx_p) ;  /* 0x00001bc000007944 */ /* 0x006fea0003c00000 */
[----:B------:R-:W-:Y:S01]  /*19440*/  MOV R0, R211 ;  /* 0x000000d300007202 */ /* 0x000fe20000000f00 */
[----:B------:R-:W-:Y:S05]  /*19450*/  BRA `(.L_x_398) ;  /* 0xffff618000007947 */ /* 0x000fea000383ffff */
.L_x_304:
[----:B------:R-:W-:Y:S01]  /*19460*/  IMAD.MOV.U32 R212, RZ, RZ, R5 ;  /* 0x000000ffffd47224 */ /* 0x000fe200078e0005 */
[----:B------:R-:W-:Y:S01]  /*19470*/  MOV R211, 0x1 ;  /* 0x0000000100d37802 */ /* 0x000fe20000000f00 */
[----:B--2---:R-:W-:Y:S01]  /*19480*/  IMAD.MOV.U32 R3, RZ, RZ, 0x1c1f ;  /* 0x00001c1fff037424 */ /* 0x004fe200078e00ff */
[----:B------:R-:W-:-:S03]  /*19490*/  MOV R2, 0x194b0 ;  /* 0x000194b000027802 */ /* 0x000fc60000000f00 */
[----:B-1-34-:R-:W-:Y:S05]  /*194a0*/  CALL.REL.NOINC `($__internal_5_$__cuda_sm70_shflsync_idx_p) ;  /* 0x00001b5000007944 */ /* 0x01afea0003c00000 */
        /* <DEDUP_REMOVED lines=8> */
.L_x_305:
[----:B------:R-:W-:Y:S02]  /*19530*/  MOV R0, 0x2 ;  /* 0x0000000200007802 */ /* 0x000fe40000000f00 */
[----:B------:R-:W-:Y:S02]  /*19540*/  MOV R2, 0x19560 ;  /* 0x0001956000027802 */ /* 0x000fe40000000f00 */
[----:B------:R-:W-:Y:S05]  /*19550*/  CALL.REL.NOINC `($__internal_4_$__cuda_sm70_shflsync_bfly_p) ;  /* 0x00001a4000007944 */ /* 0x000fea0003c00000 */
[----:B------:R-:W-:Y:S05]  /*19560*/  BRA `(.L_x_400) ;  /* 0xffff697000007947 */ /* 0x000fea000383ffff */
.L_x_306:
[----:B------:R-:W-:Y:S02]  /*19570*/  MOV R0, 0x1 ;  /* 0x0000000100007802 */ /* 0x000fe40000000f00 */
[----:B------:R-:W-:Y:S02]  /*19580*/  MOV R2, 0x195a0 ;  /* 0x000195a000027802 */ /* 0x000fe40000000f00 */
[----:B------:R-:W-:Y:S05]  /*19590*/  CALL.REL.NOINC `($__internal_4_$__cuda_sm70_shflsync_bfly_p) ;  /* 0x00001a0000007944 */ /* 0x000fea0003c00000 */
[----:B------:R-:W-:Y:S01]  /*195a0*/  FMNMX.FTZ R108, R4, R0, !PT ;  /* 0x00000000046c7209 */ /* 0x000fe20007810000 */
[----:B------:R-:W-:Y:S01]  /*195b0*/  IMAD.MOV.U32 R4, RZ, RZ, R5 ;  /* 0x000000ffff047224 */ /* 0x000fe200078e0005 */
[----:B------:R-:W-:Y:S01]  /*195c0*/  MOV R2, 0x195f0 ;  /* 0x000195f000027802 */ /* 0x000fe20000000f00 */
[----:B------:R-:W-:Y:S02]  /*195d0*/  IMAD.MOV.U32 R0, RZ, RZ, 0x2 ;  /* 0x00000002ff007424 */ /* 0x000fe400078e00ff */
[----:B------:R-:W-:Y:S05]  /*195e0*/  CALL.REL.NOINC `($__internal_4_$__cuda_sm70_shflsync_bfly_p) ;  /* 0x000019b000007944 */ /* 0x000fea0003c00000 */
[----:B------:R-:W-:Y:S01]  /*195f0*/  FMNMX.FTZ R5, R5, R0, !PT ;  /* 0x0000000005057209 */ /* 0x000fe20007810000 */
[----:B------:R-:W-:Y:S01]  /*19600*/  IMAD.MOV.U32 R0, RZ, RZ, 0x1 ;  /* 0x00000001ff007424 */ /* 0x000fe200078e00ff */
[----:B------:R-:W-:-:S03]  /*19610*/  MOV R2, 0x19640 ;  /* 0x0001964000027802 */ /* 0x000fc60000000f00 */
[----:B------:R-:W-:Y:S02]  /*19620*/  IMAD.MOV.U32 R4, RZ, RZ, R5 ;  /* 0x000000ffff047224 */ /* 0x000fe400078e0005 */
        /* <DEDUP_REMOVED lines=21> */
[----:B------:R-:W-:Y:S01]  /*19780*/  MOV R9, R0 ;  /* 0x0000000000097202 */ /* 0x000fe20000000f00 */
[----:B------:R-:W-:Y:S05]  /*19790*/  BRA `(.L_x_401) ;  /* 0xffff683000007947 */ /* 0x000fea000383ffff */
.L_x_308:
[----:B-1--4-:R-:W-:Y:S01]  /*197a0*/  MOV R211, RZ ;  /* 0x000000ff00d37202 */ /* 0x012fe20000000f00 */
[----:B------:R-:W-:Y:S01]  /*197b0*/  IMAD.MOV.U32 R212, RZ, RZ, R8 ;  /* 0x000000ffffd47224 */ /* 0x000fe200078e0008 */
[----:B------:R-:W-:Y:S01]  /*197c0*/  MOV R2, 0x197f0 ;  /* 0x000197f000027802 */ /* 0x000fe20000000f00 */
[----:B------:R-:W-:Y:S02]  /*197d0*/  IMAD.MOV.U32 R3, RZ, RZ, 0x1c1f ;  /* 0x00001c1fff037424 */ /* 0x000fe400078e00ff */
[----:B------:R-:W-:Y:S05]  /*197e0*/  CALL.REL.NOINC `($__internal_5_$__cuda_sm70_shflsync_idx_p) ;  /* 0x0000181000007944 */ /* 0x000fea0003c00000 */
[----:B------:R-:W-:Y:S01]  /*197f0*/  MOV R0, R211 ;  /* 0x000000d300007202 */ /* 0x000fe20000000f00 */
[----:B------:R-:W-:-:S05]  /*19800*/  BRA `(.L_x_402) ;  /* 0xffff7b0000007947 */ /* 0x000fca000383ffff */
.L_x_311:
[----:B------:R-:W-:Y:S01]  /*19810*/  MOV R211, 0x1 ;  /* 0x0000000100d37802 */ /* 0x000fe20000000f00 */
[----:B------:R-:W-:Y:S01]  /*19820*/  IMAD.MOV.U32 R212, RZ, RZ, R8 ;  /* 0x000000ffffd47224 */ /* 0x000fe200078e0008 */
[----:B--2---:R-:W-:Y:S01]  /*19830*/  MOV R2, 0x19860 ;  /* 0x0001986000027802 */ /* 0x004fe20000000f00 */
[----:B------:R-:W-:Y:S02]  /*19840*/  IMAD.MOV.U32 R3, RZ, RZ, 0x1c1f ;  /* 0x00001c1fff037424 */ /* 0x000fe400078e00ff */
[----:B-1----:R-:W-:Y:S05]  /*19850*/  CALL.REL.NOINC `($__internal_5_$__cuda_sm70_shflsync_idx_p) ;  /* 0x000017a000007944 */ /* 0x002fea0003c00000 */
[----:B------:R-:W-:Y:S01]  /*19860*/  MOV R3, 0x1c1f ;  /* 0x00001c1f00037802 */ /* 0x000fe20000000f00 */
[----:B------:R-:W-:Y:S01]  /*19870*/  IMAD.MOV.U32 R4, RZ, RZ, R211 ;  /* 0x000000ffff047224 */ /* 0x000fe200078e00d3 */
[----:B------:R-:W-:Y:S01]  /*19880*/  MOV R211, 0x1 ;  /* 0x0000000100d37802 */ /* 0x000fe20000000f00 */
[----:B------:R-:W-:Y:S01]  /*19890*/  IMAD.MOV.U32 R212, RZ, RZ, R9 ;  /* 0x000000ffffd47224 */ /* 0x000fe200078e0009 */
[----:B------:R-:W-:Y:S02]  /*198a0*/  MOV R2, 0x198c0 ;  /* 0x000198c000027802 */ /* 0x000fe40000000f00 */
[----:B------:R-:W-:Y:S05]  /*198b0*/  CALL.REL.NOINC `($__internal_5_$__cuda_sm70_shflsync_idx_p) ;  /* 0x0000174000007944 */ /* 0x000fea0003c00000 */
[----:B------:R-:W-:Y:S01]  /*198c0*/  MOV R0, R211 ;  /* 0x000000d300007202 */ /* 0x000fe20000000f00 */
[----:B------:R-:W-:-:S05]  /*198d0*/  BRA `(.L_x_403) ;  /* 0xffff7b6000007947 */ /* 0x000fca000383ffff */
.L_x_314:
[----:B------:R-:W-:Y:S01]  /*198e0*/  MOV R211, RZ ;  /* 0x000000ff00d37202 */ /* 0x000fe20000000f00 */
[----:B------:R-:W-:Y:S01]  /*198f0*/  IMAD.MOV.U32 R212, RZ, RZ, R174 ;  /* 0x000000ffffd47224 */ /* 0x000fe200078e00ae */
[----:B------:R-:W-:Y:S01]  /*19900*/  MOV R2, 0x19930 ;  /* 0x0001993000027802 */ /* 0x000fe20000000f00 */
[----:B------:R-:W-:Y:S02]  /*19910*/  IMAD.MOV.U32 R3, RZ, RZ, 0x1c1f ;  /* 0x00001c1fff037424 */ /* 0x000fe400078e00ff */
[----:B------:R-:W-:Y:S05]  /*19920*/  CALL.REL.NOINC `($__internal_5_$__cuda_sm70_shflsync_idx_p) ;  /* 0x000016d000007944 */ /* 0x000fea0003c00000 */
[----:B------:R-:W-:Y:S01]  /*19930*/  MOV R4, R211 ;  /* 0x000000d300047202 */ /* 0x000fe20000000f00 */
[----:B------:R-:W-:-:S05]  /*19940*/  BRA `(.L_x_404) ;  /* 0xffff84c000007947 */ /* 0x000fca000383ffff */
.L_x_315:
[----:B------:R-:W-:Y:S01]  /*19950*/  MOV R211, RZ ;  /* 0x000000ff00d37202 */ /* 0x000fe20000000f00 */
[----:B------:R-:W-:Y:S01]  /*19960*/  IMAD.MOV.U32 R212, RZ, RZ, R175 ;  /* 0x000000ffffd47224 */ /* 0x000fe200078e00af */
[----:B------:R-:W-:Y:S01]  /*19970*/  MOV R2, 0x199a0 ;  /* 0x000199a000027802 */ /* 0x000fe20000000f00 */
[----:B------:R-:W-:Y:S02]  /*19980*/  IMAD.MOV.U32 R3, RZ, RZ, 0x1c1f ;  /* 0x00001c1fff037424 */ /* 0x000fe400078e00ff */
[----:B-12---:R-:W-:Y:S05]  /*19990*/  CALL.REL.NOINC `($__internal_5_$__cuda_sm70_shflsync_idx_p) ;  /* 0x0000166000007944 */ /* 0x006fea0003c00000 */
[----:B------:R-:W-:Y:S01]  /*199a0*/  MOV R0, R211 ;  /* 0x000000d300007202 */ /* 0x000fe20000000f00 */
[----:B------:R-:W-:-:S05]  /*199b0*/  BRA `(.L_x_405) ;  /* 0xffff847000007947 */ /* 0x000fca000383ffff */
.L_x_316:
[----:B------:R-:W-:Y:S01]  /*199c0*/  MOV R211, 0x1 ;  /* 0x0000000100d37802 */ /* 0x000fe20000000f00 */
[----:B------:R-:W-:Y:S01]  /*199d0*/  IMAD.MOV.U32 R212, RZ, RZ, R174 ;  /* 0x000000ffffd47224 */ /* 0x000fe200078e00ae */
[----:B----4-:R-:W-:Y:S01]  /*199e0*/  MOV R2, 0x19a10 ;  /* 0x00019a1000027802 */ /* 0x010fe20000000f00 */
[----:B------:R-:W-:Y:S03]  /*199f0*/  IMAD.MOV.U32 R3, RZ, RZ, 0x1c1f ;  /* 0x00001c1fff037424 */ /* 0x000fe600078e00ff */
[----:B-1-3--:R-:W-:Y:S05]  /*19a00*/  CALL.REL.NOINC `($__internal_5_$__cuda_sm70_shflsync_idx_p) ;  /* 0x000015f000007944 */ /* 0x00afea0003c00000 */
        /* <DEDUP_REMOVED lines=8> */
.L_x_317:
[----:B------:R-:W-:Y:S02]  /*19a90*/  MOV R0, 0x2 ;  /* 0x0000000200007802 */ /* 0x000fe40000000f00 */
[----:B------:R-:W-:Y:S02]  /*19aa0*/  MOV R2, 0x19ac0 ;  /* 0x00019ac000027802 */ /* 0x000fe40000000f00 */
[----:B--2---:R-:W-:Y:S05]  /*19ab0*/  CALL.REL.NOINC `($__internal_4_$__cuda_sm70_shflsync_bfly_p) ;  /* 0x000014e000007944 */ /* 0x004fea0003c00000 */
[----:B------:R-:W-:-:S05]  /*19ac0*/  BRA `(.L_x_407) ;  /* 0xffff886000007947 */ /* 0x000fca000383ffff */
.L_x_318:
[----:B------:R-:W-:Y:S02]  /*19ad0*/  MOV R0, 0x1 ;  /* 0x0000000100007802 */ /* 0x000fe40000000f00 */
[----:B------:R-:W-:Y:S02]  /*19ae0*/  MOV R2, 0x19b00 ;  /* 0x00019b0000027802 */ /* 0x000fe40000000f00 */
[----:B--2---:R-:W-:Y:S05]  /*19af0*/  CALL.REL.NOINC `($__internal_4_$__cuda_sm70_shflsync_bfly_p) ;  /* 0x000014a000007944 */ /* 0x004fea0003c00000 */
[----:B------:R-:W-:Y:S01]  /*19b00*/  FMNMX.FTZ R108, R4, R0, !PT ;  /* 0x00000000046c7209 */ /* 0x000fe20007810000 */
[----:B------:R-:W-:Y:S01]  /*19b10*/  IMAD.MOV.U32 R4, RZ, RZ, R5 ;  /* 0x000000ffff047224 */ /* 0x000fe200078e0005 */
[----:B------:R-:W-:Y:S01]  /*19b20*/  MOV R2, 0x19b50 ;  /* 0x00019b5000027802 */ /* 0x000fe20000000f00 */
[----:B------:R-:W-:Y:S02]  /*19b30*/  IMAD.MOV.U32 R0, RZ, RZ, 0x2 ;  /* 0x00000002ff007424 */ /* 0x000fe400078e00ff */
[----:B------:R-:W-:Y:S05]  /*19b40*/  CALL.REL.NOINC `($__internal_4_$__cuda_sm70_shflsync_bfly_p) ;  /* 0x0000145000007944 */ /* 0x000fea0003c00000 */
[----:B------:R-:W-:Y:S01]  /*19b50*/  FMNMX.FTZ R4, R5, R0, !PT ;  /* 0x0000000005047209 */ /* 0x000fe20007810000 */
[----:B------:R-:W-:Y:S01]  /*19b60*/  IMAD.MOV.U32 R0, RZ, RZ, 0x1 ;  /* 0x00000001ff007424 */ /* 0x000fe200078e00ff */
        /* <DEDUP_REMOVED lines=20> */
[----:B------:R-:W-:-:S05]  /*19cb0*/  BRA `(.L_x_408) ;  /* 0xffff876000007947 */ /* 0x000fca000383ffff */
.L_x_320:
[----:B------:R-:W-:Y:S01]  /*19cc0*/  IMAD.MOV.U32 R4, RZ, RZ, R214 ;  /* 0x000000ffff047224 */ /* 0x000fe200078e00d6 */
[----:B------:R-:W-:-:S02]  /*19cd0*/  MOV R0, 0x2 ;  /* 0x0000000200007802 */ /* 0x000fc40000000f00 */
[----:B------:R-:W-:Y:S02]  /*19ce0*/  MOV R2, 0x19d00 ;  /* 0x00019d0000027802 */ /* 0x000fe40000000f00 */
[----:B------:R-:W-:Y:S05]  /*19cf0*/  CALL.REL.NOINC `($__internal_4_$__cuda_sm70_shflsync_bfly_p) ;  /* 0x000012a000007944 */ /* 0x000fea0003c00000 */
[----:B------:R-:W-:Y:S01]  /*19d00*/  FADD.FTZ R4, R214, R0 ;  /* 0x00000000d6047221 */ /* 0x000fe20000010000 */
[----:B------:R-:W-:Y:S02]  /*19d10*/  MOV R0, 0x1 ;  /* 0x0000000100007802 */ /* 0x000fe40000000f00 */
[----:B------:R-:W-:Y:S02]  /*19d20*/  MOV R2, 0x19d40 ;  /* 0x00019d4000027802 */ /* 0x000fe40000000f00 */
[----:B------:R-:W-:Y:S05]  /*19d30*/  CALL.REL.NOINC `($__internal_4_$__cuda_sm70_shflsync_bfly_p) ;  /* 0x0000126000007944 */ /* 0x000fea0003c00000 */
[----:B------:R-:W-:Y:S01]  /*19d40*/  FADD.FTZ R9, R4, R0 ;  /* 0x0000000004097221 */ /* 0x000fe20000010000 */
[----:B------:R-:W-:Y:S02]  /*19d50*/  MOV R4, R213 ;  /* 0x000000d500047202 */ /* 0x000fe40000000f00 */
[----:B------:R-:W-:Y:S02]  /*19d60*/  MOV R0, 0x2 ;  /* 0x0000000200007802 */ /* 0x000fe40000000f00 */
[----:B------:R-:W-:Y:S02]  /*19d70*/  MOV R2, 0x19d90 ;  /* 0x00019d9000027802 */ /* 0x000fe40000000f00 */
[----:B------:R-:W-:Y:S05]  /*19d80*/  CALL.REL.NOINC `($__internal_4_$__cuda_sm70_shflsync_bfly_p) ;  /* 0x0000121000007944 */ /* 0x000fea0003c00000 */
[----:B------:R-:W-:Y:S01]  /*19d90*/  FADD.FTZ R8, R213, R0 ;  /* 0x00000000d5087221 */ /* 0x000fe20000010000 */
[----:B------:R-:W-:Y:S02]  /*19da0*/  MOV R0, 0x1 ;  /* 0x0000000100007802 */ /* 0x000fe40000000f00 */
[----:B------:R-:W-:-:S02]  /*19db0*/  MOV R2, 0x19de0 ;  /* 0x00019de000027802 */ /* 0x000fc40000000f00 */
[----:B------:R-:W-:Y:S02]  /*19dc0*/  MOV R4, R8 ;  /* 0x0000000800047202 */ /* 0x000fe40000000f00 */
        /* <DEDUP_REMOVED lines=8> */
[----:B------:R-:W-:Y:S02]  /*19e50*/  MOV R2, 0x19e80 ;  /* 0x00019e8000027802 */ /* 0x000fe40000000f00 */
[----:B------:R-:W-:-:S02]  /*19e60*/  MOV R4, R5 ;  /* 0x0000000500047202 */ /* 0x000fc40000000f00 */
[----:B------:R-:W-:Y:S05]  /*19e70*/  CALL.REL.NOINC `($__internal_4_$__cuda_sm70_shflsync_bfly_p) ;  /* 0x0000112000007944 */ /* 0x000fea0003c00000 */
[----:B------:R-:W-:Y:S01]  /*19e80*/  FADD.FTZ R5, R5, R0 ;  /* 0x0000000005057221 */ /* 0x000fe20000010000 */
[----:B------:R-:W-:-:S02]  /*19e90*/  MOV R4, R224 ;  /* 0x000000e000047202 */ /* 0x000fc40000000f00 */
[----:B------:R-:W-:Y:S02]  /*19ea0*/  MOV R0, 0x2 ;  /* 0x0000000200007802 */ /* 0x000fe40000000f00 */
[----:B------:R-:W-:Y:S02]  /*19eb0*/  MOV R2, 0x19ed0 ;  /* 0x00019ed000027802 */ /* 0x000fe40000000f00 */
[----:B------:R-:W-:Y:S05]  /*19ec0*/  CALL.REL.NOINC `($__internal_4_$__cuda_sm70_shflsync_bfly_p) ;  /* 0x000010d000007944 */ /* 0x000fea0003c00000 */
[----:B------:R-:W-:Y:S01]  /*19ed0*/  FADD.FTZ R4, R224, R0 ;  /* 0x00000000e0047221 */ /* 0x000fe20000010000 */
[----:B------:R-:W-:Y:S02]  /*19ee0*/  MOV R0, 0x1 ;  /* 0x0000000100007802 */ /* 0x000fe40000000f00 */
[----:B------:R-:W-:Y:S02]  /*19ef0*/  MOV R2, 0x19f10 ;  /* 0x00019f1000027802 */ /* 0x000fe40000000f00 */
[----:B------:R-:W-:Y:S05]  /*19f00*/  CALL.REL.NOINC `($__internal_4_$__cuda_sm70_shflsync_bfly_p) ;  /* 0x0000109000007944 */ /* 0x000fea0003c00000 */
[----:B------:R-:W-:Y:S01]  /*19f10*/  MOV R11, R0 ;  /* 0x00000000000b7202 */ /* 0x000fe20000000f00 */
[----:B------:R-:W-:Y:S05]  /*19f20*/  BRA `(.L_x_409) ;  /* 0xffff9da000007947 */ /* 0x000fea000383ffff */
.L_x_327:
[----:B--234-:R-:W-:Y:S01]  /*19f30*/  IMAD.MOV.U32 R212, RZ, RZ, R6 ;  /* 0x000000ffffd47224 */ /* 0x01cfe200078e0006 */
[----:B------:R-:W-:Y:S01]  /*19f40*/  MOV R211, RZ ;  /* 0x000000ff00d37202 */ /* 0x000fe20000000f00 */
[----:B------:R-:W-:Y:S01]  /*19f50*/  IMAD.MOV.U32 R3, RZ, RZ, 0x1c1f ;  /* 0x00001c1fff037424 */ /* 0x000fe200078e00ff */
[----:B------:R-:W-:Y:S02]  /*19f60*/  MOV R2, 0x19f80 ;  /* 0x00019f8000027802 */ /* 0x000fe40000000f00 */
[----:B-1----:R-:W-:Y:S05]  /*19f70*/  CALL.REL.NOINC `($__internal_5_$__cuda_sm70_shflsync_idx_p) ;  /* 0x0000108000007944 */ /* 0x002fea0003c00000 */
[----:B------:R-:W-:Y:S01]  /*19f80*/  MOV R4, R211 ;  /* 0x000000d300047202 */ /* 0x000fe20000000f00 */
[----:B------:R-:W-:Y:S05]  /*19f90*/  BRA `(.L_x_410) ;  /* 0xffffb7e000007947 */ /* 0x000fea000383ffff */
.L_x_328:
[----:B------:R-:W-:Y:S01]  /*19fa0*/  IMAD.MOV.U32 R212, RZ, RZ, R12 ;  /* 0x000000ffffd47224 */ /* 0x000fe200078e000c */
[----:B------:R-:W-:Y:S01]  /*19fb0*/  MOV R211, RZ ;  /* 0x000000ff00d37202 */ /* 0x000fe20000000f00 */
[----:B------:R-:W-:Y:S01]  /*19fc0*/  IMAD.MOV.U32 R3, RZ, RZ, 0x1c1f ;  /* 0x00001c1fff037424 */ /* 0x000fe200078e00ff */
[----:B------:R-:W-:-:S02]  /*19fd0*/  MOV R2, 0x19ff0 ;  /* 0x00019ff000027802 */ /* 0x000fc40000000f00 */
[----:B-123--:R-:W-:Y:S05]  /*19fe0*/  CALL.REL.NOINC `($__internal_5_$__cuda_sm70_shflsync_idx_p) ;  /* 0x0000101000007944 */ /* 0x00efea0003c00000 */
[----:B------:R-:W-:Y:S01]  /*19ff0*/  MOV R2, R211 ;  /* 0x000000d300027202 */ /* 0x000fe20000000f00 */
[----:B------:R-:W-:Y:S05]  /*1a000*/  BRA `(.L_x_411) ;  /* 0xffffb79000007947 */ /* 0x000fea000383ffff */
.L_x_331:
[----:B------:R-:W-:Y:S01]  /*1a010*/  IMAD.MOV.U32 R212, RZ, RZ, R6 ;  /* 0x000000ffffd47224 */ /* 0x000fe200078e0006 */
[----:B------:R-:W-:Y:S01]  /*1a020*/  MOV R211, 0x1 ;  /* 0x0000000100d37802 */ /* 0x000fe20000000f00 */
[----:B-1----:R-:W-:Y:S01]  /*1a030*/  IMAD.MOV.U32 R3, RZ, RZ, 0x1c1f ;  /* 0x00001c1fff037424 */ /* 0x002fe200078e00ff */
[----:B--2---:R-:W-:-:S02]  /*1a040*/  MOV R2, 0x1a060 ;  /* 0x0001a06000027802 */ /* 0x004fc40000000f00 */
[----:B---34-:R-:W-:Y:S05]  /*1a050*/  CALL.REL.NOINC `($__internal_5_$__cuda_sm70_shflsync_idx_p) ;  /* 0x00000fa000007944 */ /* 0x018fea0003c00000 */
        /* <DEDUP_REMOVED lines=8> */
.L_x_334:
[----:B------:R-:W-:Y:S01]  /*1a0e0*/  IMAD.MOV.U32 R212, RZ, RZ, R6 ;  /* 0x000000ffffd47224 */ /* 0x000fe200078e0006 */
[----:B------:R-:W-:Y:S01]  /*1a0f0*/  MOV R211, 0x2 ;  /* 0x0000000200d37802 */ /* 0x000fe20000000f00 */
[----:B-1----:R-:W-:Y:S01]  /*1a100*/  IMAD.MOV.U32 R3, RZ, RZ, 0x1c1f ;  /* 0x00001c1fff037424 */ /* 0x002fe200078e00ff */
[----:B------:R-:W-:Y:S02]  /*1a110*/  MOV R2, 0x1a130 ;  /* 0x0001a13000027802 */ /* 0x000fe40000000f00 */
[----:B---34-:R-:W-:Y:S05]  /*1a120*/  CALL.REL.NOINC `($__internal_5_$__cuda_sm70_shflsync_idx_p) ;  /* 0x00000ed000007944 */ /* 0x018fea0003c00000 */
[----:B------:R-:W-:Y:S01]  /*1a130*/  MOV R4, R211 ;  /* 0x000000d300047202 */ /* 0x000fe20000000f00 */
[----:B------:R-:W-:Y:S05]  /*1a140*/  BRA `(.L_x_413) ;  /* 0xffffb8b000007947 */ /* 0x000fea000383ffff */
.L_x_335:
[----:B------:R-:W-:Y:S01]  /*1a150*/  IMAD.MOV.U32 R212, RZ, RZ, R12 ;  /* 0x000000ffffd47224 */ /* 0x000fe200078e000c */
[----:B------:R-:W-:Y:S01]  /*1a160*/  MOV R211, 0x2 ;  /* 0x0000000200d37802 */ /* 0x000fe20000000f00 */
[----:B-1----:R-:W-:Y:S01]  /*1a170*/  IMAD.MOV.U32 R3, RZ, RZ, 0x1c1f ;  /* 0x00001c1fff037424 */ /* 0x002fe200078e00ff */
[----:B------:R-:W-:Y:S02]  /*1a180*/  MOV R2, 0x1a1a0 ;  /* 0x0001a1a000027802 */ /* 0x000fe40000000f00 */
[----:B--234-:R-:W-:Y:S05]  /*1a190*/  CALL.REL.NOINC `($__internal_5_$__cuda_sm70_shflsync_idx_p) ;  /* 0x00000e6000007944 */ /* 0x01cfea0003c00000 */
[----:B------:R-:W-:Y:S01]  /*1a1a0*/  MOV R2, R211 ;  /* 0x000000d300027202 */ /* 0x000fe20000000f00 */
[----:B------:R-:W-:Y:S05]  /*1a1b0*/  BRA `(.L_x_414) ;  /* 0xffffb86000007947 */ /* 0x000fea000383ffff */
.L_x_338:
[----:B------:R-:W-:Y:S01]  /*1a1c0*/  IMAD.MOV.U32 R212, RZ, RZ, R6 ;  /* 0x000000ffffd47224 */ /* 0x000fe200078e0006 */
[----:B------:R-:W-:Y:S01]  /*1a1d0*/  MOV R211, 0x3 ;  /* 0x0000000300d37802 */ /* 0x000fe20000000f00 */
[----:B--2---:R-:W-:Y:S01]  /*1a1e0*/  IMAD.MOV.U32 R3, RZ, RZ, 0x1c1f ;  /* 0x00001c1fff037424 */ /* 0x004fe200078e00ff */
[----:B------:R-:W-:-:S02]  /*1a1f0*/  MOV R2, 0x1a210 ;  /* 0x0001a21000027802 */ /* 0x000fc40000000f00 */
        /* <DEDUP_REMOVED lines=9> */
.L_x_340:
[----:B------:R-:W-:Y:S01]  /*1a290*/  IMAD.MOV.U32 R212, RZ, RZ, R5 ;  /* 0x000000ffffd47224 */ /* 0x000fe200078e0005 */
[----:B------:R-:W-:Y:S01]  /*1a2a0*/  MOV R211, RZ ;  /* 0x000000ff00d37202 */ /* 0x000fe20000000f00 */
[----:B------:R-:W-:Y:S01]  /*1a2b0*/  IMAD.MOV.U32 R3, RZ, RZ, 0x1c1f ;  /* 0x00001c1fff037424 */ /* 0x000fe200078e00ff */
[----:B------:R-:W-:Y:S02]  /*1a2c0*/  MOV R2, 0x1a2e0 ;  /* 0x0001a2e000027802 */ /* 0x000fe40000000f00 */
[----:B------:R-:W-:Y:S05]  /*1a2d0*/  CALL.REL.NOINC `($__internal_5_$__cuda_sm70_shflsync_idx_p) ;  /* 0x00000d2000007944 */ /* 0x000fea0003c00000 */
[----:B------:R-:W-:Y:S01]  /*1a2e0*/  MOV R4, R211 ;  /* 0x000000d300047202 */ /* 0x000fe20000000f00 */
[----:B------:R-:W-:Y:S05]  /*1a2f0*/  BRA `(.L_x_416) ;  /* 0xffffbb8000007947 */ /* 0x000fea000383ffff */
.L_x_341:
[----:B------:R-:W-:Y:S01]  /*1a300*/  IMAD.MOV.U32 R212, RZ, RZ, R6 ;  /* 0x000000ffffd47224 */ /* 0x000fe200078e0006 */
[----:B------:R-:W-:Y:S01]  /*1a310*/  MOV R211, RZ ;  /* 0x000000ff00d37202 */ /* 0x000fe20000000f00 */
[----:B------:R-:W-:Y:S01]  /*1a320*/  IMAD.MOV.U32 R3, RZ, RZ, 0x1c1f ;  /* 0x00001c1fff037424 */ /* 0x000fe200078e00ff */
[----:B------:R-:W-:Y:S02]  /*1a330*/  MOV R2, 0x1a350 ;  /* 0x0001a35000027802 */ /* 0x000fe40000000f00 */
[----:B-12---:R-:W-:Y:S05]  /*1a340*/  CALL.REL.NOINC `($__internal_5_$__cuda_sm70_shflsync_idx_p) ;  /* 0x00000cb000007944 */ /* 0x006fea0003c00000 */
[----:B------:R-:W-:Y:S01]  /*1a350*/  MOV R0, R211 ;  /* 0x000000d300007202 */ /* 0x000fe20000000f00 */
[----:B------:R-:W-:Y:S05]  /*1a360*/  BRA `(.L_x_417) ;  /* 0xffffbb3000007947 */ /* 0x000fea000383ffff */
.L_x_344:
        /* <DEDUP_REMOVED lines=13> */
.L_x_347:
[----:B------:R-:W-:Y:S01]  /*1a440*/  IMAD.MOV.U32 R212, RZ, RZ, R5 ;  /* 0x000000ffffd47224 */ /* 0x000fe200078e0005 */
[----:B------:R-:W-:Y:S01]  /*1a450*/  MOV R211, 0x2 ;  /* 0x0000000200d37802 */ /* 0x000fe20000000f00 */
[----:B-1----:R-:W-:Y:S01]  /*1a460*/  IMAD.MOV.U32 R3, RZ, RZ, 0x1c1f ;  /* 0x00001c1fff037424 */ /* 0x002fe200078e00ff */
[----:B------:R-:W-:Y:S02]  /*1a470*/  MOV R2, 0x1a490 ;  /* 0x0001a49000027802 */ /* 0x000fe40000000f00 */
[----:B--234-:R-:W-:Y:S05]  /*1a480*/  CALL.REL.NOINC `($__internal_5_$__cuda_sm70_shflsync_idx_p) ;  /* 0x00000b7000007944 */ /* 0x01cfea0003c00000 */
[----:B------:R-:W-:Y:S01]  /*1a490*/  MOV R4, R211 ;  /* 0x000000d300047202 */ /* 0x000fe20000000f00 */
[----:B------:R-:W-:Y:S05]  /*1a4a0*/  BRA `(.L_x_419) ;  /* 0xffffc3a000007947 */ /* 0x000fea000383ffff */
.L_x_348:
[----:B------:R-:W-:Y:S01]  /*1a4b0*/  IMAD.MOV.U32 R212, RZ, RZ, R6 ;  /* 0x000000ffffd47224 */ /* 0x000fe200078e0006 */
[----:B------:R-:W-:Y:S01]  /*1a4c0*/  MOV R211, 0x2 ;  /* 0x0000000200d37802 */ /* 0x000fe20000000f00 */
[----:B------:R-:W-:Y:S01]  /*1a4d0*/  IMAD.MOV.U32 R3, RZ, RZ, 0x1c1f ;  /* 0x00001c1fff037424 */ /* 0x000fe200078e00ff */
[----:B------:R-:W-:Y:S02]  /*1a4e0*/  MOV R2, 0x1a500 ;  /* 0x0001a50000027802 */ /* 0x000fe40000000f00 */
[----:B-1234-:R-:W-:Y:S05]  /*1a4f0*/  CALL.REL.NOINC `($__internal_5_$__cuda_sm70_shflsync_idx_p) ;  /* 0x00000b0000007944 */ /* 0x01efea0003c00000 */
[----:B------:R-:W-:Y:S01]  /*1a500*/  MOV R0, R211 ;  /* 0x000000d300007202 */ /* 0x000fe20000000f00 */
[----:B------:R-:W-:Y:S05]  /*1a510*/  BRA `(.L_x_420) ;  /* 0xffffc35000007947 */ /* 0x000fea000383ffff */
.L_x_351:
        /* <DEDUP_REMOVED lines=13> */
.L_x_355:
[----:B------:R-:W-:Y:S01]  /*1a5f0*/  IMAD.MOV.U32 R212, RZ, RZ, R5 ;  /* 0x000000ffffd47224 */ /* 0x000fe200078e0005 */
[----:B------:R-:W-:Y:S01]  /*1a600*/  MOV R211, RZ ;  /* 0x000000ff00d37202 */ /* 0x000fe20000000f00 */
[----:B------:R-:W-:Y:S01]  /*1a610*/  IMAD.MOV.U32 R3, RZ, RZ, 0x1c1f ;  /* 0x00001c1fff037424 */ /* 0x000fe200078e00ff */
[----:B------:R-:W-:Y:S02]  /*1a620*/  MOV R2, 0x1a640 ;  /* 0x0001a64000027802 */ /* 0x000fe40000000f00 */
[----:B------:R-:W-:Y:S05]  /*1a630*/  CALL.REL.NOINC `($__internal_5_$__cuda_sm70_shflsync_idx_p) ;  /* 0x000009c000007944 */ /* 0x000fea0003c00000 */
[----:B------:R-:W-:Y:S01]  /*1a640*/  MOV R4, R211 ;  /* 0x000000d300047202 */ /* 0x000fe20000000f00 */
[----:B------:R-:W-:Y:S05]  /*1a650*/  BRA `(.L_x_422) ;  /* 0xffffd3e000007947 */ /* 0x000fea000383ffff */
.L_x_356:
[----:B------:R-:W-:Y:S01]  /*1a660*/  IMAD.MOV.U32 R212, RZ, RZ, R13 ;  /* 0x000000ffffd47224 */ /* 0x000fe200078e000d */
[----:B------:R-:W-:Y:S01]  /*1a670*/  MOV R211, RZ ;  /* 0x000000ff00d37202 */ /* 0x000fe20000000f00 */
[----:B------:R-:W-:Y:S01]  /*1a680*/  IMAD.MOV.U32 R3, RZ, RZ, 0x1c1f ;  /* 0x00001c1fff037424 */ /* 0x000fe200078e00ff */
[----:B------:R-:W-:Y:S02]  /*1a690*/  MOV R2, 0x1a6b0 ;  /* 0x0001a6b000027802 */ /* 0x000fe40000000f00 */
[----:B-12---:R-:W-:Y:S05]  /*1a6a0*/  CALL.REL.NOINC `($__internal_5_$__cuda_sm70_shflsync_idx_p) ;  /* 0x0000095000007944 */ /* 0x006fea0003c00000 */
[----:B------:R-:W-:Y:S01]  /*1a6b0*/  MOV R0, R211 ;  /* 0x000000d300007202 */ /* 0x000fe20000000f00 */
[----:B------:R-:W-:Y:S05]  /*1a6c0*/  BRA `(.L_x_423) ;  /* 0xffffd39000007947 */ /* 0x000fea000383ffff */
.L_x_359:
        /* <DEDUP_REMOVED lines=13> */
.L_x_362:
[----:B------:R-:W-:Y:S01]  /*1a7a0*/  IMAD.MOV.U32 R212, RZ, RZ, R5 ;  /* 0x000000ffffd47224 */ /* 0x000fe200078e0005 */
[----:B------:R-:W-:Y:S01]  /*1a7b0*/  MOV R211, 0x2 ;  /* 0x0000000200d37802 */ /* 0x000fe20000000f00 */
[----:B-1----:R-:W-:Y:S01]  /*1a7c0*/  IMAD.MOV.U32 R3, RZ, RZ, 0x1c1f ;  /* 0x00001c1fff037424 */ /* 0x002fe200078e00ff */
[----:B------:R-:W-:Y:S02]  /*1a7d0*/  MOV R2, 0x1a7f0 ;  /* 0x0001a7f000027802 */ /* 0x000fe40000000f00 */
[----:B--234-:R-:W-:Y:S05]  /*1a7e0*/  CALL.REL.NOINC `($__internal_5_$__cuda_sm70_shflsync_idx_p) ;  /* 0x0000081000007944 */ /* 0x01cfea0003c00000 */
[----:B------:R-:W-:Y:S01]  /*1a7f0*/  MOV R4, R211 ;  /* 0x000000d300047202 */ /* 0x000fe20000000f00 */
[----:B------:R-:W-:Y:S05]  /*1a800*/  BRA `(.L_x_425) ;  /* 0xffffd4c000007947 */ /* 0x000fea000383ffff */
.L_x_363:
[----:B------:R-:W-:Y:S01]  /*1a810*/  IMAD.MOV.U32 R212, RZ, RZ, R13 ;  /* 0x000000ffffd47224 */ /* 0x000fe200078e000d */
[----:B------:R-:W-:Y:S01]  /*1a820*/  MOV R211, 0x2 ;  /* 0x0000000200d37802 */ /* 0x000fe20000000f00 */
[----:B------:R-:W-:Y:S01]  /*1a830*/  IMAD.MOV.U32 R3, RZ, RZ, 0x1c1f ;  /* 0x00001c1fff037424 */ /* 0x000fe200078e00ff */
[----:B------:R-:W-:Y:S02]  /*1a840*/  MOV R2, 0x1a860 ;  /* 0x0001a86000027802 */ /* 0x000fe40000000f00 */
[----:B-1234-:R-:W-:Y:S05]  /*1a850*/  CALL.REL.NOINC `($__internal_5_$__cuda_sm70_shflsync_idx_p) ;  /* 0x000007a000007944 */ /* 0x01efea0003c00000 */
[----:B------:R-:W-:Y:S01]  /*1a860*/  MOV R0, R211 ;  /* 0x000000d300007202 */ /* 0x000fe20000000f00 */
[----:B------:R-:W-:Y:S05]  /*1a870*/  BRA `(.L_x_426) ;  /* 0xffffd47000007947 */ /* 0x000fea000383ffff */
.L_x_366:
[----:B------:R-:W-:Y:S01]  /*1a880*/  IMAD.MOV.U32 R212, RZ, RZ, R5 ;  /* 0x000000ffffd47224 */ /* 0x000fe200078e0005 */
[----:B------:R-:W-:Y:S01]  /*1a890*/  MOV R211, 0x3 ;  /* 0x0000000300d37802 */ /* 0x000fe20000000f00 */
[----:B-1----:R-:W-:Y:S01]  /*1a8a0*/  IMAD.MOV.U32 R3, RZ, RZ, 0x1c1f ;  /* 0x00001c1fff037424 */ /* 0x002fe200078e00ff */
[----:B------:R-:W-:-:S02]  /*1a8b0*/  MOV R2, 0x1a8d0 ;  /* 0x0001a8d000027802 */ /* 0x000fc40000000f00 */
[----:B--234-:R-:W-:Y:S05]  /*1a8c0*/  CALL.REL.NOINC `($__internal_5_$__cuda_sm70_shflsync_idx_p) ;  /* 0x0000073000007944 */ /* 0x01cfea0003c00000 */
        /* <DEDUP_REMOVED lines=8> */
.L_x_368:
[----:B------:R-:W-:Y:S01]  /*1a950*/  IMAD.MOV.U32 R212, RZ, RZ, R80 ;  /* 0x000000ffffd47224 */ /* 0x000fe200078e0050 */
[----:B------:R-:W-:Y:S01]  /*1a960*/  MOV R211, RZ ;  /* 0x000000ff00d37202 */ /* 0x000fe20000000f00 */
[----:B--2---:R-:W-:Y:S01]  /*1a970*/  IMAD.MOV.U32 R3, RZ, RZ, 0x1f ;  /* 0x0000001fff037424 */ /* 0x004fe200078e00ff */
[----:B------:R-:W-:Y:S02]  /*1a980*/  MOV R2, 0x1a9a0 ;  /* 0x0001a9a000027802 */ /* 0x000fe40000000f00 */
[----:B---34-:R-:W-:Y:S05]  /*1a990*/  CALL.REL.NOINC `($__internal_5_$__cuda_sm70_shflsync_idx_p) ;  /* 0x0000066000007944 */ /* 0x018fea0003c00000 */
[----:B------:R-:W-:Y:S01]  /*1a9a0*/  MOV R10, R211 ;  /* 0x000000d3000a7202 */ /* 0x000fe20000000f00 */
[----:B------:R-:W-:Y:S05]  /*1a9b0*/  BRA `(.L_x_428) ;  /* 0xffffd66000007947 */ /* 0x000fea000383ffff */
.L_x_369:
[----:B------:R-:W-:Y:S01]  /*1a9c0*/  IMAD.MOV.U32 R212, RZ, RZ, R80 ;  /* 0x000000ffffd47224 */ /* 0x000fe200078e0050 */
[----:B------:R-:W-:Y:S01]  /*1a9d0*/  MOV R211, 0x1 ;  /* 0x0000000100d37802 */ /* 0x000fe20000000f00 */
[----:B--2---:R-:W-:Y:S01]  /*1a9e0*/  IMAD.MOV.U32 R3, RZ, RZ, 0x1f ;  /* 0x0000001fff037424 */ /* 0x004fe200078e00ff */
[----:B------:R-:W-:Y:S02]  /*1a9f0*/  MOV R2, 0x1aa10 ;  /* 0x0001aa1000027802 */ /* 0x000fe40000000f00 */
[----:B-1-34-:R-:W-:Y:S05]  /*1aa00*/  CALL.REL.NOINC `($__internal_5_$__cuda_sm70_shflsync_idx_p) ;  /* 0x000005f000007944 */ /* 0x01afea0003c00000 */
[----:B------:R-:W-:Y:S01]  /*1aa10*/  MOV R9, R211 ;  /* 0x000000d300097202 */ /* 0x000fe20000000f00 */
[----:B------:R-:W-:Y:S05]  /*1aa20*/  BRA `(.L_x_429) ;  /* 0xffffd61000007947 */ /* 0x000fea000383ffff */
.L_x_370:
[----:B------:R-:W-:Y:S02]  /*1aa30*/  MOV R3, 0x1 ;  /* 0x0000000100037802 */ /* 0x000fe40000000f00 */
[----:B------:R-:W-:-:S02]  /*1aa40*/  MOV R2, 0x1aa60 ;  /* 0x0001aa6000027802 */ /* 0x000fc40000000f00 */
[----:B-1----:R-:W-:Y:S05]  /*1aa50*/  CALL.REL.NOINC `($__internal_6_$__cuda_sm70_shflsync_up_p) ;  /* 0x000005f000007944 */ /* 0x002fea0003c00000 */
[----:B------:R-:W-:Y:S05]  /*1aa60*/  BRA `(.L_x_430) ;  /* 0xffffd70000007947 */ /* 0x000fea000383ffff */
.L_x_371:
[----:B------:R-:W-:Y:S02]  /*1aa70*/  MOV R3, 0x2 ;  /* 0x0000000200037802 */ /* 0x000fe40000000f00 */
[----:B------:R-:W-:-:S02]  /*1aa80*/  MOV R2, 0x1aaa0 ;  /* 0x0001aaa000027802 */ /* 0x000fc40000000f00 */
[----:B-1----:R-:W-:Y:S05]  /*1aa90*/  CALL.REL.NOINC `($__internal_6_$__cuda_sm70_shflsync_up_p) ;  /* 0x000005b000007944 */ /* 0x002fea0003c00000 */
        /* <DEDUP_REMOVED lines=24> */
.L_x_375:
[----:B------:R-:W-:Y:S02]  /*1ac20*/  MOV R3, 0x1 ;  /* 0x0000000100037802 */ /* 0x000fe40000000f00 */
[----:B------:R-:W-:Y:S02]  /*1ac30*/  MOV R2, 0x1ac50 ;  /* 0x0001ac5000027802 */ /* 0x000fe40000000f00 */
[----:B-1----:R-:W-:Y:S05]  /*1ac40*/  CALL.REL.NOINC `($__internal_6_$__cuda_sm70_shflsync_up_p) ;  /* 0x0000040000007944 */ /* 0x002fea0003c00000 */
[----:B------:R-:W-:Y:S01]  /*1ac50*/  MOV R2, R4 ;  /* 0x0000000400027202 */ /* 0x000fe20000000f00 */
[----:B------:R-:W-:Y:S05]  /*1ac60*/  BRA `(.L_x_432) ;  /* 0xffffd77000007947 */ /* 0x000fea000383ffff */
.L_x_376:
[----:B------:R-:W-:Y:S02]  /*1ac70*/  MOV R3, 0x2 ;  /* 0x0000000200037802 */ /* 0x000fe40000000f00 */
[----:B------:R-:W-:Y:S02]  /*1ac80*/  MOV R2, 0x1aca0 ;  /* 0x0001aca000027802 */ /* 0x000fe40000000f00 */
        /* <DEDUP_REMOVED lines=25> */
.L_x_378:
[----:B------:R-:W-:Y:S02]  /*1ae20*/  SEL R0, RZ, 0x1, P0 ;  /* 0x00000001ff007807 */ /* 0x000fe40000000000 */
[----:B------:R-:W-:Y:S02]  /*1ae30*/  MOV R2, 0x1ae50 ;  /* 0x0001ae5000027802 */ /* 0x000fe40000000f00 */
[----:B-12---:R-:W-:Y:S05]  /*1ae40*/  CALL.REL.NOINC `($__internal_7_$__cuda_sm70_votesync_ballot) ;  /* 0x0000026000007944 */ /* 0x006fea0003c00000 */
[----:B------:R-:W-:Y:S05]  /*1ae50*/  BRA `(.L_x_434) ;  /* 0xffffd71000007947 */ /* 0x000fea000383ffff */
.L_x_379:
[----:B------:R-:W-:Y:S01]  /*1ae60*/  IMAD.MOV.U32 R212, RZ, RZ, R6 ;  /* 0x000000ffffd47224 */ /* 0x000fe200078e0006 */
[----:B----4-:R-:W-:Y:S01]  /*1ae70*/  MOV R211, R11 ;  /* 0x0000000b00d37202 */ /* 0x010fe20000000f00 */
[----:B------:R-:W-:Y:S01]  /*1ae80*/  IMAD.MOV.U32 R3, RZ, RZ, 0x1f ;  /* 0x0000001fff037424 */ /* 0x000fe200078e00ff */
[----:B------:R-:W-:Y:S02]  /*1ae90*/  MOV R2, 0x1aeb0 ;  /* 0x0001aeb000027802 */ /* 0x000fe40000000f00 */
[----:B-123--:R-:W-:Y:S05]  /*1aea0*/  CALL.REL.NOINC `($__internal_5_$__cuda_sm70_shflsync_idx_p) ;  /* 0x0000015000007944 */ /* 0x00efea0003c00000 */
[----:B------:R-:W-:Y:S01]  /*1aeb0*/  IMAD.MOV.U32 R6, RZ, RZ, R211 ;  /* 0x000000ffff067224 */ /* 0x000fe200078e00d3 */
[----:B------:R-:W-:Y:S01]  /*1aec0*/  MOV R211, R11 ;  /* 0x0000000b00d37202 */ /* 0x000fe20000000f00 */
[----:B------:R-:W-:Y:S01]  /*1aed0*/  IMAD.MOV.U32 R212, RZ, RZ, R8 ;  /* 0x000000ffffd47224 */ /* 0x000fe200078e0008 */
[----:B------:R-:W-:Y:S02]  /*1aee0*/  MOV R3, 0x1f ;  /* 0x0000001f00037802 */ /* 0x000fe40000000f00 */
[----:B------:R-:W-:-:S02]  /*1aef0*/  MOV R2, 0x1af10 ;  /* 0x0001af1000027802 */ /* 0x000fc40000000f00 */
[----:B------:R-:W-:Y:S05]  /*1af00*/  CALL.REL.NOINC `($__internal_5_$__cuda_sm70_shflsync_idx_p) ;  /* 0x000000f000007944 */ /* 0x000fea0003c00000 */
[----:B------:R-:W-:Y:S01]  /*1af10*/  MOV R5, R211 ;  /* 0x000000d300057202 */ /* 0x000fe20000000f00 */
[----:B------:R-:W-:Y:S05]  /*1af20*/  BRA `(.L_x_435) ;  /* 0xffffd68000007947 */ /* 0x000fea000383ffff */
.L_x_382:
[----:B------:R-:W-:Y:S01]  /*1af30*/  IMAD.MOV.U32 R212, RZ, RZ, R4 ;  /* 0x000000ffffd47224 */ /* 0x000fe200078e0004 */
[----:B------:R-:W-:Y:S01]  /*1af40*/  MOV R211, R0 ;  /* 0x0000000000d37202 */ /* 0x000fe20000000f00 */
[----:B------:R-:W-:Y:S01]  /*1af50*/  IMAD.MOV.U32 R3, RZ, RZ, 0x1f ;  /* 0x0000001fff037424 */ /* 0x000fe200078e00ff */
[----:B------:R-:W-:-:S02]  /*1af60*/  MOV R2, 0x1af80 ;  /* 0x0001af8000027802 */ /* 0x000fc40000000f00 */
[----:B-12-4-:R-:W-:Y:S05]  /*1af70*/  CALL.REL.NOINC `($__internal_5_$__cuda_sm70_shflsync_idx_p) ;  /* 0x0000008000007944 */ /* 0x016fea0003c00000 */
[----:B------:R-:W-:Y:S01]  /*1af80*/  MOV R13, R211 ;  /* 0x000000d3000d7202 */ /* 0x000fe20000000f00 */
[----:B------:R-:W-:Y:S05]  /*1af90*/  BRA `(.L_x_381) ;  /* 0xffffd67000007947 */ /* 0x000fea000383ffff */
        .weak           $__internal_4_$__cuda_sm70_shflsync_bfly_p
        .type           $__internal_4_$__cuda_sm70_shflsync_bfly_p,@function
        .size           $__internal_4_$__cuda_sm70_shflsync_bfly_p,($__internal_5_$__cuda_sm70_shflsync_idx_p - $__internal_4_$__cuda_sm70_shflsync_bfly_p)
$__internal_4_$__cuda_sm70_shflsync_bfly_p:
[----:B------:R-:W-:Y:S02]  /*1afa0*/  MOV R173, 0xffffffff ;  /* 0xffffffff00ad7802 */ /* 0x000fe40000000f00 */
[----:B------:R-:W-:-:S02]  /*1afb0*/  MOV R3, 0x1f ;  /* 0x0000001f00037802 */ /* 0x000fc40000000f00 */
[----:B------:R-:W-:Y:S04]  /*1afc0*/  WARPSYNC R173 ;  /* 0x000000ad00007348 */ /* 0x000fe80003800000 */
[----:B------:R1:W2:Y:S02]  /*1afd0*/  SHFL.BFLY PT, R0, R4, R0, R3 ;  /* 0x0c00000004007389 */ /* 0x0002a400000e0003 */
[----:B-1----:R-:W-:-:S04]  /*1afe0*/  MOV R3, 0x0 ;  /* 0x0000000000037802 */ /* 0x002fc80000000f00 */
[----:B--2---:R-:W-:Y:S05]  /*1aff0*/  RET.REL.NODEC R2 `(_ZN7cutlass13device_kernelIN5flash19enable_sm80_to_sm89INS1_16FlashAttnFwdSm80INS1_25CollectiveMainloopFwdSm80ILi4ELi1ELb0EN4cute5tupleIJNS5_1CILi128EEENS7_ILi48EEENS7_ILi96EEEEEELi96ENS_6half_tEfNS_4arch4Sm80ELb0ELb0ELb0ELb1ELb1ELb1ELb1ELb1EEENS1_21CollectiveEpilogueFwdINS6_IJS8_SA_S9_EEENS6_IJNS7_ILi1EEESI_SI_EEESC_SE_Li128ELb1ELb1ELb1ELb0EEENS1_36VarlenDynamicPersistentTileSchedulerILi128ELi48ELi128ELi128ELb1ELb1ELb0ELb0ELb1ELb1EEEEEEEEEvNT_6ParamsE) ;  /* 0xfffe500002007950 */ /* 0x004fea0003c3ffff */
        .weak           $__internal_5_$__cuda_sm70_shflsync_idx_p
        .type           $__internal_5_$__cuda_sm70_shflsync_idx_p,@function
        .size           $__internal_5_$__cuda_sm70_shflsync_idx_p,($__internal_6_$__cuda_sm70_shflsync_up_p - $__internal_5_$__cuda_sm70_shflsync_idx_p)
$__internal_5_$__cuda_sm70_shflsync_idx_p:
[----:B------:R-:W-:-:S04]  /*1b000*/  MOV R215, 0xffffffff ;  /* 0xffffffff00d77802 */ /* 0x000fc80000000f00 */
[----:B------:R-:W-:Y:S04]  /*1b010*/  WARPSYNC R215 ;  /* 0x000000d700007348 */ /* 0x000fe80003800000 */
[----:B------:R1:W2:Y:S02]  /*1b020*/  SHFL.IDX PT, R211, R212, R211, R3 ;  /* 0x000000d3d4d37389 */ /* 0x0002a400000e0003 */
[----:B-1----:R-:W-:-:S04]  /*1b030*/  MOV R3, 0x0 ;  /* 0x0000000000037802 */ /* 0x002fc80000000f00 */
[----:B--2---:R-:W-:Y:S05]  /*1b040*/  RET.REL.NODEC R2 `(_ZN7cutlass13device_kernelIN5flash19enable_sm80_to_sm89INS1_16FlashAttnFwdSm80INS1_25CollectiveMainloopFwdSm80ILi4ELi1ELb0EN4cute5tupleIJNS5_1CILi128EEENS7_ILi48EEENS7_ILi96EEEEEELi96ENS_6half_tEfNS_4arch4Sm80ELb0ELb0ELb0ELb1ELb1ELb1ELb1ELb1EEENS1_21CollectiveEpilogueFwdINS6_IJS8_SA_S9_EEENS6_IJNS7_ILi1EEESI_SI_EEESC_SE_Li128ELb1ELb1ELb1ELb0EEENS1_36VarlenDynamicPersistentTileSchedulerILi128ELi48ELi128ELi128ELb1ELb1ELb0ELb0ELb1ELb1EEEEEEEEEvNT_6ParamsE) ;  /* 0xfffe4fb002007950 */ /* 0x004fea0003c3ffff */
        .weak           $__internal_6_$__cuda_sm70_shflsync_up_p
        .type           $__internal_6_$__cuda_sm70_shflsync_up_p,@function
        .size           $__internal_6_$__cuda_sm70_shflsync_up_p,($__internal_7_$__cuda_sm70_votesync_ballot - $__internal_6_$__cuda_sm70_shflsync_up_p)
$__internal_6_$__cuda_sm70_shflsync_up_p:
[----:B------:R-:W-:Y:S02]  /*1b050*/  MOV R4, RZ ;  /* 0x000000ff00047202 */ /* 0x000fe40000000f00 */
[----:B------:R-:W-:-:S04]  /*1b060*/  MOV R11, 0xffffffff ;  /* 0xffffffff000b7802 */ /* 0x000fc80000000f00 */
[----:B------:R-:W-:Y:S04]  /*1b070*/  WARPSYNC R11 ;  /* 0x0000000b00007348 */ /* 0x000fe80003800000 */
[----:B------:R1:W2:Y:S02]  /*1b080*/  SHFL.UP PT, R4, R0, R3, R4 ;  /* 0x0400000300047389 */ /* 0x0002a400000e0004 */
[----:B-1----:R-:W-:-:S04]  /*1b090*/  MOV R3, 0x0 ;  /* 0x0000000000037802 */ /* 0x002fc80000000f00 */
[----:B--2---:R-:W-:Y:S05]  /*1b0a0*/  RET.REL.NODEC R2 `(_ZN7cutlass13device_kernelIN5flash19enable_sm80_to_sm89INS1_16FlashAttnFwdSm80INS1_25CollectiveMainloopFwdSm80ILi4ELi1ELb0EN4cute5tupleIJNS5_1CILi128EEENS7_ILi48EEENS7_ILi96EEEEEELi96ENS_6half_tEfNS_4arch4Sm80ELb0ELb0ELb0ELb1ELb1ELb1ELb1ELb1EEENS1_21CollectiveEpilogueFwdINS6_IJS8_SA_S9_EEENS6_IJNS7_ILi1EEESI_SI_EEESC_SE_Li128ELb1ELb1ELb1ELb0EEENS1_36VarlenDynamicPersistentTileSchedulerILi128ELi48ELi128ELi128ELb1ELb1ELb0ELb0ELb1ELb1EEEEEEEEEvNT_6ParamsE) ;  /* 0xfffe4f5002007950 */ /* 0x004fea0003c3ffff */
        .weak           $__internal_7_$__cuda_sm70_votesync_ballot
        .type           $__internal_7_$__cuda_sm70_votesync_ballot,@function
        .size           $__internal_7_$__cuda_sm70_votesync_ballot,(.L_x_1820 - $__internal_7_$__cuda_sm70_votesync_ballot)
$__internal_7_$__cuda_sm70_votesync_ballot:
[----:B------:R-:W-:Y:S01]  /*1b0b0*/  ISETP.NE.U32.AND P0, PT, R0, 0x1, PT ;  /* 0x000000010000780c */ /* 0x000fe20003f05070 */
[----:B------:R-:W-:-:S04]  /*1b0c0*/  IMAD.MOV.U32 R3, RZ, RZ, -0x1 ;  /* 0xffffffffff037424 */ /* 0x000fc800078e00ff */
[----:B------:R-:W-:Y:S08]  /*1b0d0*/  WARPSYNC R3 ;  /* 0x0000000300007348 */ /* 0x000ff00003800000 */
[----:B------:R-:W-:-:S04]  /*1b0e0*/  VOTE.ANY R0, PT, !P0 ;  /* 0x0000000000007806 */ /* 0x000fc800040e0100 */
[----:B------:R-:W-:Y:S01]  /*1b0f0*/  LOP3.LUT R0, R0, R3, RZ, 0xc0, !PT ;  /* 0x0000000300007212 */ /* 0x000fe200078ec0ff */
[----:B------:R-:W-:-:S04]  /*1b100*/  IMAD.MOV.U32 R3, RZ, RZ, 0x0 ;  /* 0x00000000ff037424 */ /* 0x000fc800078e00ff */
[----:B------:R-:W-:Y:S05]  /*1b110*/  RET.REL.NODEC R2 `(_ZN7cutlass13device_kernelIN5flash19enable_sm80_to_sm89INS1_16FlashAttnFwdSm80INS1_25CollectiveMainloopFwdSm80ILi4ELi1ELb0EN4cute5tupleIJNS5_1CILi128EEENS7_ILi48EEENS7_ILi96EEEEEELi96ENS_6half_tEfNS_4arch4Sm80ELb0ELb0ELb0ELb1ELb1ELb1ELb1ELb1EEENS1_21CollectiveEpilogueFwdINS6_IJS8_SA_S9_EEENS6_IJNS7_ILi1EEESI_SI_EEESC_SE_Li128ELb1ELb1ELb1ELb0EEENS1_36VarlenDynamicPersistentTileSchedulerILi128ELi48ELi128ELi128ELb1ELb1ELb0ELb0ELb1ELb1EEEEEEEEEvNT_6ParamsE) ;  /* 0xfffe4ee002007950 */ /* 0x000fea0003c3ffff */
.L_x_436:
        /* <DEDUP_REMOVED lines=14> */
.L_x_1820:


//--------------------- .text._ZN7cutlass13device_kernelIN5flash19enable_sm80_to_sm89INS1_16FlashAttnFwdSm80INS1_25CollectiveMainloopFwdSm80ILi4ELi1ELb0EN4cute5tupleIJNS5_1CILi128EEENS7_ILi48EEENS7_ILi96EEEEEELi96ENS_6half_tEfNS_4arch4Sm80ELb0ELb1ELb0ELb0ELb1ELb0ELb1ELb1EEENS1_21CollectiveEpilogueFwdINS6_IJS8_SA_S9_EEENS6_IJNS7_ILi1EEESI_SI_EEESC_SE_Li128ELb0ELb1ELb1ELb0EEENS1_19SingleTileSchedulerILb0ELb1ELb1ELi128EEEEEEEEEvNT_6ParamsE --------------------------
	.section	.text._ZN7cutlass13device_kernelIN5flash19enable_sm80_to_sm89INS1_16FlashAttnFwdSm80INS1_25CollectiveMainloopFwdSm80ILi4ELi1ELb0EN4cute5tupleIJNS5_1CILi128EEENS7_ILi48EEENS7_ILi96EEEEEELi96ENS_6half_tEfNS_4arch4Sm80ELb0ELb1ELb0ELb0ELb1ELb0ELb1ELb1EEENS1_21CollectiveEpilogueFwdINS6_IJS8_SA_S9_EEENS6_IJNS7_ILi1EEESI_SI_EEESC_SE_Li128ELb0ELb1ELb1ELb0EEENS1_19SingleTileSchedulerILb0ELb1ELb1ELi128EEEEEEEEEvNT_6ParamsE,"ax",@progbits
	.sectioninfo	@"SHI_REGISTERS=255"
	.align	128
.text._ZN7cutlass13device_kernelIN5flash19enable_sm80_to_sm89INS1_16FlashAttnFwdSm80INS1_25CollectiveMainloopFwdSm80ILi4ELi1ELb0EN4cute5tupleIJNS5_1CILi128EEENS7_ILi48EEENS7_ILi96EEEEEELi96ENS_6half_tEfNS_4arch4Sm80ELb0ELb1ELb0ELb0ELb1ELb0ELb1ELb1EEENS1_21CollectiveEpilogueFwdINS6_IJS8_SA_S9_EEENS6_IJNS7_ILi1EEESI_SI_EEESC_SE_Li128ELb0ELb1ELb1ELb0EEENS1_19SingleTileSchedulerILb0ELb1ELb1ELi128EEEEEEEEEvNT_6ParamsE:
        .type           _ZN7cutlass13device_kernelIN5flash19enable_sm80_to_sm89INS1_16FlashAttnFwdSm80INS1_25CollectiveMainloopFwdSm80ILi4ELi1ELb0EN4cute5tupleIJNS5_1CILi128EEENS7_ILi48EEENS7_ILi96EEEEEELi96ENS_6half_tEfNS_4arch4Sm80ELb0ELb1ELb0ELb0ELb1ELb0ELb1ELb1EEENS1_21CollectiveEpilogueFwdINS6_IJS8_SA_S9_EEENS6_IJNS7_ILi1EEESI_SI_EEESC_SE_Li128ELb0ELb1ELb1ELb0EEENS1_19SingleTileSchedulerILb0ELb1ELb1ELi128EEEEEEEEEvNT_6ParamsE,@function
        .size           _ZN7cutlass13device_kernelIN5flash19enable_sm80_to_sm89INS1_16FlashAttnFwdSm80INS1_25CollectiveMainloopFwdSm80ILi4ELi1ELb0EN4cute5tupleIJNS5_1CILi128EEENS7_ILi48EEENS7_ILi96EEEEEELi96ENS_6half_tEfNS_4arch4Sm80ELb0ELb1ELb0ELb0ELb1ELb0ELb1ELb1EEENS1_21CollectiveEpilogueFwdINS6_IJS8_SA_S9_EEENS6_IJNS7_ILi1EEESI_SI_EEESC_SE_Li128ELb0ELb1ELb1ELb0EEENS1_19SingleTileSchedulerILb0ELb1ELb1ELi128EEEEEEEEEvNT_6ParamsE,(.L_x_1825 - _ZN7cutlass13device_kernelIN5flash19enable_sm80_to_sm89INS1_16FlashAttnFwdSm80INS1_25CollectiveMainloopFwdSm80ILi4ELi1ELb0EN4cute5tupleIJNS5_1CILi128EEENS7_ILi48EEENS7_ILi96EEEEEELi96ENS_6half_tEfNS_4arch4Sm80ELb0ELb1ELb0ELb0ELb1ELb0ELb1ELb1EEENS1_21CollectiveEpilogueFwdINS6_IJS8_SA_S9_EEENS6_IJNS7_ILi1EEESI_SI_EEESC_SE_Li128ELb0ELb1ELb1ELb0EEENS1_19SingleTileSchedulerILb0ELb1ELb1ELi128EEEEEEEEEvNT_6ParamsE)
        .other          _ZN7cutlass13device_kernelIN5flash19enable_sm80_to_sm89INS1_16FlashAttnFwdSm80INS1_25CollectiveMainloopFwdSm80ILi4ELi1ELb0EN4cute5tupleIJNS5_1CILi128EEENS7_ILi48EEENS7_ILi96EEEEEELi96ENS_6half_tEfNS_4arch4Sm80ELb0ELb1ELb0ELb0ELb1ELb0ELb1ELb1EEENS1_21CollectiveEpilogueFwdINS6_IJS8_SA_S9_EEENS6_IJNS7_ILi1EEESI_SI_EEESC_SE_Li128ELb0ELb1ELb1ELb0EEENS1_19SingleTileSchedulerILb0ELb1ELb1ELi128EEEEEEEEEvNT_6ParamsE,@"STO_CUDA_ENTRY STV_DEFAULT"
_ZN7cutlass13device_kernelIN5flash19enable_sm80_to_sm89INS1_16FlashAttnFwdSm80INS1_25CollectiveMainloopFwdSm80ILi4ELi1ELb0EN4cute5tupleIJNS5_1CILi128EEENS7_ILi48EEENS7_ILi96EEEEEELi96ENS_6half_tEfNS_4arch4Sm80ELb0ELb1ELb0ELb0ELb1ELb0ELb1ELb1EEENS1_21CollectiveEpilogueFwdINS6_IJS8_SA_S9_EEENS6_IJNS7_ILi1EEESI_SI_EEESC_SE_Li128ELb0ELb1ELb1ELb0EEENS1_19SingleTileSchedulerILb0ELb1ELb1ELi128EEEEEEEEEvNT_6ParamsE:
[----:B------:R-:W-:Y:S02]  /*0000*/  MOV R1, c[0x0][0x28] ;  /* 0x00000a0000017a02 */ /* 0x000fe40000000f00 */
[----:B------:R-:W1:Y:S01]  /*0010*/  S2R R224, SR_TID.X ;  /* 0x0000000000e07919 */ /* 0x000e620000002100 */
[----:B------:R-:W2:Y:S08]  /*0020*/  S2UR UR7, SR_CTAID.Y ;  /* 0x00000000000779c3 */ /* 0x000eb00000002600 */
[----:B------:R-:W3:Y:S01]  /*0030*/  S2UR UR6, SR_CTAID.Z ;  /* 0x00000000000679c3 */ /* 0x000ee20000002700 */
[----:B-1----:R-:W-:-:S06]  /*0040*/  SHF.R.U32.HI R0, RZ, 0x5, R224 ;  /* 0x00000005ff007819 */ /* 0x002fcc00000116e0 */
[----:B------:R-:W1:Y:S02]  /*0050*/  SHFL.IDX PT, R0, R0, RZ, 0x1f ;  /* 0x00001fff00007589 */ /* 0x000e6400000e0000 */
[----:B-1----:R-:W-:-:S13]  /*0060*/  ISETP.NE.AND P0, PT, R0, RZ, PT ;  /* 0x000000ff0000720c */ /* 0x002fda0003f05270 */
[----:B--23--:R-:W-:Y:S05]  /*0070*/  @!P0 BRA `(.L_x_437) ;  /* 0x0000009000008947 */ /* 0x00cfea0003800000 */
[----:B------:R-:W-:Y:S01]  /*0080*/  MOV R0, c[0x0][0x550] ;  /* 0x0001540000007a02 */ /* 0x000fe20000000f00 */
[----:B------:R-:W-:-:S03]  /*0090*/  UMOV UR8, UR7 ;  /* 0x0000000700087c82 */ /* 0x000fc60008000000 */
[----:B------:R-:W-:-:S13]  /*00a0*/  ISETP.NE.AND P0, PT, R0, 0x1, PT ;  /* 0x000000010000780c */ /* 0x000fda0003f05270 */
[----:B------:R-:W-:Y:S05]  /*00b0*/  @!P0 BRA `(.L_x_438) ;  /* 0x000000b000008947 */ /* 0x000fea0003800000 */
[----:B------:R-:W-:Y:S02]  /*00c0*/  ULDC UR4, c[0x0][0x554] ;  /* 0x0001550000047ab9 */ /* 0x000fe40000000800 */
[----:B------:R-:W-:Y:S02]  /*00d0*/  UIMAD.WIDE.U32 UR4, UR7, UR4, URZ ;  /* 0x00000004070472a5 */ /* 0x000fe4000f8e003f */
[----:B------:R-:W-:Y:S02]  /*00e0*/  ULDC UR8, c[0x0][0x558] ;  /* 0x0001560000087ab9 */ /* 0x000fe40000000800 */
[----:B------:R-:W-:Y:S01]  /*00f0*/  USHF.R.U32.HI UR8, URZ, UR8, UR5 ;  /* 0x000000083f087299 */ /* 0x000fe20008011605 */
[----:B------:R-:W-:Y:S05]  /*0100*/  BRA `(.L_x_438) ;  /* 0x0000006000007947 */ /* 0x000fea0003800000 */
.L_x_437:
[----:B------:R-:W-:Y:S02]  /*0110*/  ULDC.64 UR4, c[0x0][0x550] ;  /* 0x0001540000047ab9 */ /* 0x000fe40000000a00 */
[----:B------:R-:W-:Y:S02]  /*0120*/  UISETP.NE.AND UP0, UPT, UR4, 0x1, UPT ;  /* 0x000000010400788c */ /* 0x000fe4000bf05270 */
[----:B------:R-:W-:-:S02]  /*0130*/  UIMAD.WIDE.U32 UR10, UR7, UR5, URZ ;  /* 0x00000005070a72a5 */ /* 0x000fc4000f8e003f */
[----:B------:R-:W-:Y:S02]  /*0140*/  ULDC UR4, c[0x0][0x558] ;  /* 0x0001560000047ab9 */ /* 0x000fe40000000800 */
[----:B------:R-:W-:-:S05]  /*0150*/  UMOV UR8, UR7 ;  /* 0x0000000700087c82 */ /* 0x000fca0008000000 */
[----:B------:R-:W-:-:S03]  /*0160*/  @UP0 USHF.R.U32.HI UR8, URZ, UR4, UR11 ;  /* 0x000000043f080299 */ /* 0x000fc6000801160b */
.L_x_438:
[----:B------:R-:W-:Y:S01]  /*0170*/  ISETP.LE.AND P0, PT, RZ, UR6, PT ;  /* 0x00000006ff007c0c */ /* 0x000fe2000bf03270 */
[----:B------:R-:W-:Y:S02]  /*0180*/  UIADD3 UR4, -UR8, URZ, URZ ;  /* 0x0000003f08047290 */ /* 0x000fe4000fffe13f */
[----:B------:R-:W-:Y:S02]  /*0190*/  ULDC UR9, c[0x0][0x550] ;  /* 0x0001540000097ab9 */ /* 0x000fe40000000800 */
[----:B------:R-:W-:-:S08]  /*01a0*/  UIMAD UR9, UR4, UR9, UR7 ;  /* 0x00000009040972a4 */ /* 0x000fd0000f8e0207 */
[----:B------:R-:W-:Y:S05]  /*01b0*/  @!P0 EXIT ;  /* 0x000000000000894d */ /* 0x000fea0003800000 */
[----:B------:R-:W-:Y:S01]  /*01c0*/  ULDC.64 UR4, c[0x0][0x370] ;  /* 0x0000dc0000047ab9 */ /* 0x000fe20000000a00 */
[----:B------:R-:W-:Y:S01]  /*01d0*/  IMAD.MOV.U32 R232, RZ, RZ, RZ ;  /* 0x000000ffffe87224 */ /* 0x000fe200078e00ff */
[----:B------:R-:W-:Y:S02]  /*01e0*/  UISETP.NE.U32.AND UP0, UPT, URZ, UR4, UPT ;  /* 0x000000043f00728c */ /* 0x000fe4000bf05070 */
[----:B------:R-:W-:Y:S02]  /*01f0*/  ULDC.64 UR10, c[0x0][0x370] ;  /* 0x0000dc00000a7ab9 */ /* 0x000fe40000000a00 */
[----:B------:R-:W-:Y:S01]  /*0200*/  UISETP.NE.AND.EX UP0, UPT, URZ, UR5, UPT, UP0 ;  /* 0x000000053f00728c */ /* 0x000fe2000bf05300 */
[----:B------:R-:W1:Y:S01]  /*0210*/  S2UR UR15, SR_CTAID.X ;  /* 0x00000000000f79c3 */ /* 0x000e620000002500 */
[----:B------:R-:W-:Y:S02]  /*0220*/  ULDC UR7, c[0x0][0x2ac] ;  /* 0x0000ab0000077ab9 */ /* 0x000fe40000000800 */
[----:B------:R-:W-:-:S02]  /*0230*/  ULDC.64 UR12, c[0x0][0x118] ;  /* 0x00004600000c7ab9 */ /* 0x000fc40000000a00 */
[----:B------:R-:W-:-:S05]  /*0240*/  PLOP3.LUT P0, PT, PT, PT, UP0, 0x80, 0x0 ;  /* 0x000000000000781c */ /* 0x000fca0003f0f008 */
[----:B------:R-:W-:Y:S02]  /*0250*/  @UP0 UMOV UR4, 0x4 ;  /* 0x0000000400040882 */ /* 0x000fe40000000000 */
[----:B------:R-:W-:-:S06]  /*0260*/  @UP0 UIMAD.WIDE UR4, UR6, UR4, UR10 ;  /* 0x00000004060402a5 */ /* 0x000fcc000f8e020a */
[----:B------:R-:W-:Y:S01]  /*0270*/  MOV R2, UR4 ;  /* 0x0000000400027c02 */ /* 0x000fe20008000f00 */
[----:B------:R-:W-:Y:S01]  /*0280*/  ULDC UR4, c[0x0][0x2c4] ;  /* 0x0000b10000047ab9 */ /* 0x000fe20000000800 */
[----:B------:R-:W-:Y:S01]  /*0290*/  IMAD.U32 R3, RZ, RZ, UR5 ;  /* 0x00000005ff037e24 */ /* 0x000fe2000f8e00ff */
[----:B------:R-:W-:Y:S02]  /*02a0*/  UISETP.NE.AND UP2, UPT, UR4, 0x1, UPT ;  /* 0x000000010400788c */ /* 0x000fe4000bf45270 */
[----:B-1----:R-:W-:Y:S02]  /*02b0*/  USHF.L.U32 UR15, UR15, 0x7, URZ ;  /* 0x000000070f0f7899 */ /* 0x002fe4000800063f */
[----:B------:R1:W5:Y:S01]  /*02c0*/  @P0 LDG.E R232, [R2.64] ;  /* 0x0000000c02e80981 */ /* 0x000362000c1e1900 */
[----:B------:R-:W-:Y:S02]  /*02d0*/  ULDC.64 UR4, c[0x0][0x2c8] ;  /* 0x0000b20000047ab9 */ /* 0x000fe40000000a00 */
[----:B------:R-:W-:-:S02]  /*02e0*/  UIADD3 UR10, UR15, 0x7f, URZ ;  /* 0x0000007f0f0a7890 */ /* 0x000fc4000fffe03f */
[----:B------:R-:W-:Y:S02]  /*02f0*/  ULDC UR14, c[0x0][0x168] ;  /* 0x00005a00000e7ab9 */ /* 0x000fe40000000800 */
[----:B------:R-:W-:-:S04]  /*0300*/  @UP2 UIADD3 UR16, UR15, 0x7f, URZ ;  /* 0x0000007f0f102890 */ /* 0x000fc8000fffe03f */
[----:B------:R-:W-:-:S03]  /*0310*/  UIMAD.WIDE.U32 UR16, UR16, UR4, URZ ;  /* 0x00000004101072a5 */ /* 0x000fc6000f8e003f */
[----:B------:R-:W-:Y:S02]  /*0320*/  ULDC UR4, c[0x0][0x1d0] ;  /* 0x0000740000047ab9 */ /* 0x000fe40000000800 */
[----:B------:R-:W-:Y:S02]  /*0330*/  UIMAD UR7, UR7, UR4, URZ ;  /* 0x00000004070772a4 */ /* 0x000fe4000f8e023f */
[----:B------:R-:W-:Y:S02]  /*0340*/  @UP2 UMOV UR11, UR17 ;  /* 0x00000011000b2c82 */ /* 0x000fe40008000000 */
[----:B------:R-:W-:-:S03]  /*0350*/  @UP2 USHF.R.U32.HI UR10, URZ, UR5, UR11 ;  /* 0x000000053f0a2299 */ /* 0x000fc6000801160b */
[----:B------:R-:W-:Y:S02]  /*0360*/  UMOV UR11, 0x1 ;  /* 0x00000001000b7882 */ /* 0x000fe40000000000 */
[----:B------:R-:W-:Y:S02]  /*0370*/  ULDC.64 UR4, c[0x0][0x328] ;  /* 0x0000ca0000047ab9 */ /* 0x000fe40000000a00 */
[----:B------:R-:W-:Y:S02]  /*0380*/  UISETP.LE.AND UP1, UPT, UR11, UR5, UPT ;  /* 0x000000050b00728c */ /* 0x000fe4000bf23270 */
[----:B------:R-:W-:-:S04]  /*0390*/  UIADD3 UR14, UR7, -UR14, UR11 ;  /* 0x8000000e070e7290 */ /* 0x000fc8000fffe00b */
[----:B------:R-:W-:Y:S01]  /*03a0*/  PLOP3.LUT P0, PT, PT, PT, UP1, 0x40, 0x0 ;  /* 0x000000000000781c */ /* 0x000fe20003f0e818 */
[----:B------:R-:W-:-:S04]  /*03b0*/  UIADD3 UR5, UR14, UR10, URZ ;  /* 0x0000000a0e057290 */ /* 0x000fc8000fffe03f */
[----:B------:R-:W-:-:S08]  /*03c0*/  UIADD3 UR10, UR5, UR4, URZ ;  /* 0x00000004050a7290 */ /* 0x000fd0000fffe03f */
[----:B------:R-:W-:Y:S05]  /*03d0*/  @P0 BRA `(.L_x_439) ;  /* 0x0000016000000947 */ /* 0x000fea0003800000 */
[----:B-1----:R-:W-:Y:S01]  /*03e0*/  ISETP.LT.AND P0, PT, RZ, UR5, PT ;  /* 0x00000005ff007c0c */ /* 0x002fe2000bf01270 */
[----:B------:R-:W-:-:S12]  /*03f0*/  UIADD3 UR14, UR5, -0x1, URZ ;  /* 0xffffffff050e7890 */ /* 0x000fd8000fffe03f */
[----:B------:R-:W-:Y:S05]  /*0400*/  @P0 BRA `(.L_x_440) ;  /* 0x0000009000000947 */ /* 0x000fea0003800000 */
[----:B------:R-:W-:Y:S02]  /*0410*/  ULDC UR4, c[0x0][0x32c] ;  /* 0x0000cb0000047ab9 */ /* 0x000fe40000000800 */
[----:B------:R-:W-:Y:S02]  /*0420*/  UISETP.NE.AND UP0, UPT, UR11, UR4, UPT ;  /* 0x000000040b00728c */ /* 0x000fe4000bf05270 */
[----:B------:R-:W-:-:S03]  /*0430*/  UIADD3 UR14, -UR5, URZ, URZ ;  /* 0x0000003f050e7290 */ /* 0x000fc6000fffe13f */
[----:B------:R-:W-:Y:S02]  /*0440*/  ULDC.64 UR4, c[0x0][0x330] ;  /* 0x0000cc0000047ab9 */ /* 0x000fe40000000a00 */
[----:B------:R-:W-:-:S07]  /*0450*/  UIMAD.WIDE.U32 UR16, UR14, UR4, URZ ;  /* 0x000000040e1072a5 */ /* 0x000fce000f8e003f */
[----:B------:R-:W-:Y:S02]  /*0460*/  @UP0 UMOV UR11, UR17 ;  /* 0x00000011000b0c82 */ /* 0x000fe40008000000 */
[----:B------:R-:W-:-:S04]  /*0470*/  @UP0 USHF.R.U32.HI UR14, URZ, UR5, UR11 ;  /* 0x000000053f0e0299 */ /* 0x000fc8000801160b */
[----:B------:R-:W-:Y:S01]  /*0480*/  ULOP3.LUT UR14, URZ, UR14, URZ, 0x33, !UPT ;  /* 0x0000000e3f0e7292 */ /* 0x000fe2000f8e333f */
[----:B------:R-:W-:Y:S05]  /*0490*/  BRA `(.L_x_441) ;  /* 0x0000006000007947 */ /* 0x000fea0003800000 */
.L_x_440:
[----:B------:R-:W-:Y:S02]  /*04a0*/  ULDC UR4, c[0x0][0x32c] ;  /* 0x0000cb0000047ab9 */ /* 0x000fe40000000800 */
[----:B------:R-:W-:-:S03]  /*04b0*/  UISETP.NE.AND UP0, UPT, UR11, UR4, UPT ;  /* 0x000000040b00728c */ /* 0x000fc6000bf05270 */
[----:B------:R-:W-:Y:S02]  /*04c0*/  ULDC.64 UR4, c[0x0][0x330] ;  /* 0x0000cc0000047ab9 */ /* 0x000fe40000000a00 */
[----:B------:R-:W-:-:S07]  /*04d0*/  UIMAD.WIDE.U32 UR16, UR14, UR4, URZ ;  /* 0x000000040e1072a5 */ /* 0x000fce000f8e003f */
[----:B------:R-:W-:Y:S02]  /*04e0*/  @UP0 UMOV UR11, UR17 ;  /* 0x00000011000b0c82 */ /* 0x000fe40008000000 */
[----:B------:R-:W-:Y:S02]  /*04f0*/  @UP0 USHF.R.U32.HI UR14, URZ, UR5, UR11 ;  /* 0x000000053f0e0299 */ /* 0x000fe4000801160b */
.L_x_441:
[----:B------:R-:W-:Y:S02]  /*0500*/  ULDC UR4, c[0x0][0x32c] ;  /* 0x0000cb0000047ab9 */ /* 0x000fe40000000800 */
[----:B------:R-:W-:-:S04]  /*0510*/  UIMAD UR4, UR14, UR4, UR4 ;  /* 0x000000040e0472a4 */ /* 0x000fc8000f8e0204 */
[----:B------:R-:W-:-:S04]  /*0520*/  UISETP.LT.AND UP0, UPT, UR10, UR4, UPT ;  /* 0x000000040a00728c */ /* 0x000fc8000bf01270 */
[----:B------:R-:W-:Y:S02]  /*0530*/  USEL UR10, UR10, UR4, UP0 ;  /* 0x000000040a0a7287 */ /* 0x000fe40008000000 */
.L_x_439:
[----:B-1----:R-:W-:Y:S01]  /*0540*/  UIADD3 UR11, UR7, 0x2f, URZ ;  /* 0x0000002f070b7890 */ /* 0x002fe2000fffe03f */
[----:B------:R-:W-:Y:S01]  /*0550*/  PLOP3.LUT P0, PT, PT, PT, UP1, 0x40, 0x0 ;  /* 0x000000000000781c */ /* 0x000fe20003f0e818 */
[----:B------:R-:W-:Y:S02]  /*0560*/  ULDC.64 UR4, c[0x0][0x2c8] ;  /* 0x0000b20000047ab9 */ /* 0x000fe40000000a00 */
[----:B------:R-:W-:Y:S02]  /*0570*/  UIMAD.WIDE.U32 UR16, UR15, UR4, URZ ;  /* 0x000000040f1072a5 */ /* 0x000fe4000f8e003f */
[----:B------:R-:W-:Y:S02]  /*0580*/  UIMAD.WIDE UR18, UR11, 0x2aaaaaab, URZ ;  /* 0x2aaaaaab0b1278a5 */ /* 0x000fe4000f8e023f */
[----:B------:R-:W-:Y:S02]  /*0590*/  UIADD3 UR10, UR10, 0x2f, URZ ;  /* 0x0000002f0a0a7890 */ /* 0x000fe4000fffe03f */
[----:B------:R-:W-:-:S02]  /*05a0*/  UMOV UR4, UR15 ;  /* 0x0000000f00047c82 */ /* 0x000fc40008000000 */
[----:B------:R-:W-:Y:S02]  /*05b0*/  UIMAD.WIDE UR10, UR10, 0x2aaaaaab, URZ ;  /* 0x2aaaaaab0a0a78a5 */ /* 0x000fe4000f8e023f */
[----:B------:R-:W-:Y:S02]  /*05c0*/  ULDC UR14, c[0x0][0x168] ;  /* 0x00005a00000e7ab9 */ /* 0x000fe40000000800 */
[----:B------:R-:W-:Y:S02]  /*05d0*/  @UP2 USHF.R.U32.HI UR4, URZ, UR5, UR17 ;  /* 0x000000053f042299 */ /* 0x000fe40008011611 */
[----:B------:R-:W-:Y:S02]  /*05e0*/  UIADD3 UR14, UR7, -UR14, URZ ;  /* 0x8000000e070e7290 */ /* 0x000fe4000fffe03f */
[----:B------:R-:W-:Y:S02]  /*05f0*/  UMOV UR17, UR19 ;  /* 0x0000001300117c82 */ /* 0x000fe40008000000 */
[----:B------:R-:W-:-:S02]  /*0600*/  USHF.R.U32.HI UR16, URZ, 0x1f, UR17 ;  /* 0x0000001f3f107899 */ /* 0x000fc40008011611 */
[----:B------:R-:W-:Y:S02]  /*0610*/  USHF.R.U32.HI UR10, URZ, 0x1f, UR11 ;  /* 0x0000001f3f0a7899 */ /* 0x000fe4000801160b */
[----:B------:R-:W-:Y:S02]  /*0620*/  UIADD3 UR4, UR14, UR4, URZ ;  /* 0x000000040e047290 */ /* 0x000fe4000fffe03f */
[----:B------:R-:W-:Y:S02]  /*0630*/  ULDC UR5, c[0x0][0x324] ;  /* 0x0000c90000057ab9 */ /* 0x000fe40000000800 */
[----:B------:R-:W-:Y:S02]  /*0640*/  ULEA.HI.SX32 UR16, UR17, UR16, 0x1d ;  /* 0x0000001011107291 */ /* 0x000fe4000f8fea3f */
[----:B------:R-:W-:Y:S02]  /*0650*/  ULEA.HI.SX32 UR10, UR11, UR10, 0x1d ;  /* 0x0000000a0b0a7291 */ /* 0x000fe4000f8fea3f */
[----:B------:R-:W-:-:S02]  /*0660*/  UIADD3 UR5, UR4, -UR5, URZ ;  /* 0x8000000504057290 */ /* 0x000fc4000fffe03f */
[----:B------:R-:W-:-:S04]  /*0670*/  UISETP.LT.AND UP0, UPT, UR16, UR10, UPT ;  /* 0x0000000a1000728c */ /* 0x000fc8000bf01270 */
[----:B------:R-:W-:Y:S01]  /*0680*/  USEL UR10, UR16, UR10, UP0 ;  /* 0x0000000a100a7287 */ /* 0x000fe20008000000 */
[----:B------:R-:W-:Y:S01]  /*0690*/  MOV R2, UR5 ;  /* 0x0000000500027c02 */ /* 0x000fe20008000f00 */
[----:B------:R-:W-:Y:S05]  /*06a0*/  @P0 BRA `(.L_x_442) ;  /* 0x0000010000000947 */ /* 0x000fea0003800000 */
[----:B------:R-:W-:-:S04]  /*06b0*/  MOV R3, UR4 ;  /* 0x0000000400037c02 */ /* 0x000fc80008000f00 */
[----:B------:R-:W-:-:S13]  /*06c0*/  ISETP.GT.AND P0, PT, R3, -0x1, PT ;  /* 0xffffffff0300780c */ /* 0x000fda0003f04270 */
[----:B------:R-:W-:Y:S05]  /*06d0*/  @P0 BRA `(.L_x_443) ;  /* 0x0000007000000947 */ /* 0x000fea0003800000 */
[----:B------:R-:W-:Y:S01]  /*06e0*/  IMAD.MOV.U32 R0, RZ, RZ, c[0x0][0x32c] ;  /* 0x0000cb00ff007624 */ /* 0x000fe200078e00ff */
[----:B------:R-:W-:-:S04]  /*06f0*/  LOP3.LUT R3, RZ, R3, RZ, 0x33, !PT ;  /* 0x00000003ff037212 */ /* 0x000fc800078e33ff */
[----:B------:R-:W-:-:S13]  /*0700*/  ISETP.NE.AND P0, PT, R0, 0x1, PT ;  /* 0x000000010000780c */ /* 0x000fda0003f05270 */
[----:B------:R-:W-:-:S05]  /*0710*/  @P0 IMAD.HI.U32 R0, R3, c[0x0][0x330], RZ ;  /* 0x0000cc0003000a27 */ /* 0x000fca00078e00ff */
[----:B------:R-:W-:-:S04]  /*0720*/  @P0 SHF.R.U32.HI R3, RZ, c[0x0][0x334], R0 ;  /* 0x0000cd00ff030a19 */ /* 0x000fc80000011600 */
[----:B------:R-:W-:Y:S01]  /*0730*/  LOP3.LUT R3, RZ, R3, RZ, 0x33, !PT ;  /* 0x00000003ff037212 */ /* 0x000fe200078e33ff */
[----:B------:R-:W-:Y:S05]  /*0740*/  BRA `(.L_x_444) ;  /* 0x0000004000007947 */ /* 0x000fea0003800000 */
.L_x_443:
[----:B------:R-:W-:-:S04]  /*0750*/  MOV R0, c[0x0][0x32c] ;  /* 0x0000cb0000007a02 */ /* 0x000fc80000000f00 */
[----:B------:R-:W-:-:S13]  /*0760*/  ISETP.NE.AND P0, PT, R0, 0x1, PT ;  /* 0x000000010000780c */ /* 0x000fda0003f05270 */
[----:B------:R-:W-:-:S05]  /*0770*/  @P0 IMAD.HI.U32 R0, R3, c[0x0][0x330], RZ ;  /* 0x0000cc0003000a27 */ /* 0x000fca00078e00ff */
[----:B------:R-:W-:-:S05]  /*0780*/  @P0 SHF.R.U32.HI R3, RZ, c[0x0][0x334], R0 ;  /* 0x0000cd00ff030a19 */ /* 0x000fca0000011600 */
.L_x_444:
[----:B------:R-:W-:-:S05]  /*0790*/  IMAD R3, R3, c[0x0][0x32c], RZ ;  /* 0x0000cb0003037a24 */ /* 0x000fca00078e02ff */
[----:B------:R-:W-:-:S05]  /*07a0*/  IMNMX R2, R2, R3, !PT ;  /* 0x0000000302027217 */ /* 0x000fca0007800200 */
.L_x_442:
[----:B------:R-:W-:Y:S01]  /*07b0*/  IMAD.HI R3, R2, 0x2aaaaaab, RZ ;  /* 0x2aaaaaab02037827 */ /* 0x000fe200078e02ff */
[----:B------:R-:W-:Y:S02]  /*07c0*/  USHF.R.U32.HI UR5, URZ, 0x10, UR9 ;  /* 0x000000103f057899 */ /* 0x000fe40008011609 */
[----:B------:R-:W-:Y:S01]  /*07d0*/  ULDC UR4, c[0x0][0x338] ;  /* 0x0000ce0000047ab9 */ /* 0x000fe20000000800 */
[----:B------:R-:W-:Y:S01]  /*07e0*/  IMAD.MOV.U32 R148, RZ, RZ, RZ ;  /* 0x000000ffff947224 */ /* 0x000fe200078e00ff */
[----:B------:R-:W-:Y:S01]  /*07f0*/  SHF.R.U32.HI R0, RZ, 0x1f, R3 ;  /* 0x0000001fff007819 */ /* 0x000fe20000011603 */
[----:B------:R-:W-:-:S03]  /*0800*/  UISETP.NE.AND UP0, UPT, UR5, URZ, UPT ;  /* 0x0000003f0500728c */ /* 0x000fc6000bf05270 */
[----:B------:R-:W-:Y:S01]  /*0810*/  LEA.HI.SX32 R0, R3, R0, 0x1d ;  /* 0x0000000003007211 */ /* 0x000fe200078feaff */
[----:B------:R-:W-:-:S03]  /*0820*/  USEL UR4, UR5, UR4, UP0 ;  /* 0x0000000405047287 */ /* 0x000fc60008000000 */
[----:B------:R-:W-:-:S04]  /*0830*/  IMNMX R221, RZ, R0, !PT ;  /* 0x00000000ffdd7217 */ /* 0x000fc80007800200 */
[----:B------:R-:W-:-:S13]  /*0840*/  ISETP.LT.AND P0, PT, R221, UR10, PT ;  /* 0x0000000add007c0c */ /* 0x000fda000bf01270 */
[----:B------:R-:W-:Y:S05]  /*0850*/  @!P0 BRA `(.L_x_445) ;  /* 0x000001c000008947 */ /* 0x000fea0003800000 */
[----:B------:R-:W-:Y:S01]  /*0860*/  IMAD.U32 R0, RZ, RZ, UR4 ;  /* 0x00000004ff007e24 */ /* 0x000fe2000f8e00ff */
[----:B------:R-:W-:-:S04]  /*0870*/  UIADD3 UR5, UR4, -0x1, UR10 ;  /* 0xffffffff04057890 */ /* 0x000fc8000fffe00a */
[-C--:B------:R-:W-:Y:S02]  /*0880*/  IABS R4, R0.reuse ;  /* 0x0000000000047213 */ /* 0x080fe40000000000 */
[----:B------:R-:W-:Y:S02]  /*0890*/  IADD3 R5, -R221, UR5, RZ ;  /* 0x00000005dd057c10 */ /* 0x000fe4000fffe1ff */
[----:B------:R-:W1:Y:S01]  /*08a0*/  I2F.RP R8, R4 ;  /* 0x0000000400087306 */ /* 0x000e620000209400 */
[----:B------:R-:W-:Y:S02]  /*08b0*/  IABS R0, R0 ;  /* 0x0000000000007213 */ /* 0x000fe40000000000 */
[----:B------:R-:W-:Y:S02]  /*08c0*/  IABS R2, R5 ;  /* 0x0000000500027213 */ /* 0x000fe40000000000 */
[----:B------:R-:W-:Y:S01]  /*08d0*/  LOP3.LUT R5, R5, UR4, RZ, 0x3c, !PT ;  /* 0x0000000405057c12 */ /* 0x000fe2000f8e3cff */
[----:B------:R-:W-:-:S03]  /*08e0*/  IMAD.MOV R0, RZ, RZ, -R0 ;  /* 0x000000ffff007224 */ /* 0x000fc600078e0a00 */
[----:B------:R-:W-:Y:S01]  /*08f0*/  ISETP.GE.AND P1, PT, R5, RZ, PT ;  /* 0x000000ff0500720c */ /* 0x000fe20003f26270 */
[----:B-1----:R-:W1:Y:S02]  /*0900*/  MUFU.RCP R6, R8 ;  /* 0x0000000800067308 */ /* 0x002e640000001000 */
[----:B-1----:R-:W-:-:S06]  /*0910*/  IADD3 R6, R6, 0xffffffe, RZ ;  /* 0x0ffffffe06067810 */ /* 0x002fcc0007ffe0ff */
[----:B------:R-:W1:Y:S02]  /*0920*/  F2I.FTZ.U32.TRUNC.NTZ R7, R6 ;  /* 0x0000000600077305 */ /* 0x000e64000021f000 */
[----:B-1----:R-:W-:Y:S02]  /*0930*/  IMAD.MOV R3, RZ, RZ, -R7 ;  /* 0x000000ffff037224 */ /* 0x002fe400078e0a07 */
[----:B------:R-:W-:Y:S02]  /*0940*/  IMAD.MOV.U32 R6, RZ, RZ, RZ ;  /* 0x000000ffff067224 */ /* 0x000fe400078e00ff */
[----:B------:R-:W-:-:S04]  /*0950*/  IMAD R3, R3, R4, RZ ;  /* 0x0000000403037224 */ /* 0x000fc800078e02ff */
[----:B------:R-:W-:-:S06]  /*0960*/  IMAD.HI.U32 R3, R7, R3, R6 ;  /* 0x0000000307037227 */ /* 0x000fcc00078e0006 */
[----:B------:R-:W-:-:S04]  /*0970*/  IMAD.HI.U32 R3, R3, R2, RZ ;  /* 0x0000000203037227 */ /* 0x000fc800078e00ff */
[----:B------:R-:W-:-:S05]  /*0980*/  IMAD R7, R3, R0, R2 ;  /* 0x0000000003077224 */ /* 0x000fca00078e0202 */
[----:B------:R-:W-:-:S13]  /*0990*/  ISETP.GT.U32.AND P0, PT, R4, R7, PT ;  /* 0x000000070400720c */ /* 0x000fda0003f04070 */
[----:B------:R-:W-:Y:S01]  /*09a0*/  @!P0 IMAD.IADD R7, R7, 0x1, -R4 ;  /* 0x0000000107078824 */ /* 0x000fe200078e0a04 */
[----:B------:R-:W-:Y:S02]  /*09b0*/  @!P0 IADD3 R3, R3, 0x1, RZ ;  /* 0x0000000103038810 */ /* 0x000fe40007ffe0ff */
[----:B------:R-:W-:Y:S02]  /*09c0*/  ISETP.NE.AND P0, PT, RZ, UR4, PT ;  /* 0x00000004ff007c0c */ /* 0x000fe4000bf05270 */
[----:B------:R-:W-:-:S13]  /*09d0*/  ISETP.GE.U32.AND P2, PT, R7, R4, PT ;  /* 0x000000040700720c */ /* 0x000fda0003f46070 */
[----:B------:R-:W-:-:S05]  /*09e0*/  @P2 IADD3 R3, R3, 0x1, RZ ;  /* 0x0000000103032810 */ /* 0x000fca0007ffe0ff */
[----:B------:R-:W-:Y:S01]  /*09f0*/  @!P1 IMAD.MOV R3, RZ, RZ, -R3 ;  /* 0x000000ffff039224 */ /* 0x000fe200078e0a03 */
[----:B------:R-:W-:-:S05]  /*0a00*/  @!P0 LOP3.LUT R3, RZ, UR4, RZ, 0x33, !PT ;  /* 0x00000004ff038c12 */ /* 0x000fca000f8e33ff */
[----:B------:R-:W-:Y:S02]  /*0a10*/  IMAD.MOV.U32 R148, RZ, RZ, R3 ;  /* 0x000000ffff947224 */ /* 0x000fe400078e0003 */
.L_x_445:
[----:B------:R-:W-:Y:S01]  /*0a20*/  ULOP3.LUT UR9, UR9, 0xffff, URZ, 0xc0, !UPT ;  /* 0x0000ffff09097892 */ /* 0x000fe2000f8ec03f */
[----:B------:R-:W-:Y:S01]  /*0a30*/  PLOP3.LUT P4, PT, PT, PT, PT, 0x80, 0x0 ;  /* 0x000000000000781c */ /* 0x000fe20003f8f070 */
[----:B------:R-:W-:Y:S01]  /*0a40*/  IMAD.MOV.U32 R8, RZ, RZ, RZ ;  /* 0x000000ffff087224 */ /* 0x000fe200078e00ff */
[----:B------:R-:W-:Y:S01]  /*0a50*/  CS2R R6, SRZ ;  /* 0x0000000000067805 */ /* 0x000fe2000001ff00 */
[----:B------:R-:W-:Y:S01]  /*0a60*/  MOV R2, RZ ;  /* 0x000000ff00027202 */ /* 0x000fe20000000f00 */
[----:B------:R-:W-:Y:S01]  /*0a70*/  CS2R R94, SRZ ;  /* 0x00000000005e7805 */ /* 0x000fe2000001ff00 */
[----:B------:R-:W-:Y:S01]  /*0a80*/  IMAD R221, R148, UR9, R221 ;  /* 0x0000000994dd7c24 */ /* 0x000fe2000f8e02dd */
        /* <DEDUP_REMOVED lines=8> */
[----:B------:R-:W-:Y:S01]  /*0b10*/  IMNMX R148, R148, UR10, PT ;  /* 0x0000000a94947c17 */ /* 0x000fe2000b800200 */
        /* <DEDUP_REMOVED lines=42> */
[----:B------:R-:W-:Y:S02]  /*0dc0*/  ULDC.64 UR4, c[0x0][0x340] ;  /* 0x0000d00000047ab9 */ /* 0x000fe40000000a00 */
[----:B------:R-:W-:-:S02]  /*0dd0*/  UISETP.NE.U32.AND UP0, UPT, URZ, UR4, UPT ;  /* 0x000000043f00728c */ /* 0x000fc4000bf05070 */
[----:B------:R-:W-:Y:S02]  /*0de0*/  ULDC.64 UR10, c[0x0][0x340] ;  /* 0x0000d000000a7ab9 */ /* 0x000fe40000000a00 */
[----:B------:R-:W-:-:S06]  /*0df0*/  UISETP.NE.AND.EX UP0, UPT, URZ, UR5, UPT, UP0 ;  /* 0x000000053f00728c */ /* 0x000fcc000bf05300 */
[----:B------:R-:W-:-:S05]  /*0e00*/  PLOP3.LUT P2, PT, PT, PT, UP0, 0x80, 0x0 ;  /* 0x000000000000781c */ /* 0x000fca0003f4f008 */
[----:B------:R-:W-:Y:S02]  /*0e10*/  @UP0 UMOV UR4, 0x4 ;  /* 0x0000000400040882 */ /* 0x000fe40000000000 */
[----:B------:R-:W-:-:S06]  /*0e20*/  @UP0 UIMAD.WIDE UR4, UR6, UR4, UR10 ;  /* 0x00000004060402a5 */ /* 0x000fcc000f8e020a */
[----:B------:R-:W-:Y:S02]  /*0e30*/  IMAD.U32 R2, RZ, RZ, UR4 ;  /* 0x00000004ff027e24 */ /* 0x000fe4000f8e00ff */
[----:B------:R-:W-:Y:S01]  /*0e40*/  IMAD.U32 R3, RZ, RZ, UR5 ;  /* 0x00000005ff037e24 */ /* 0x000fe2000f8e00ff */
[----:B------:R-:W-:Y:S01]  /*0e50*/  SHF.R.S32.HI R11, RZ, 0x1f, R224 ;  /* 0x0000001fff0b7819 */ /* 0x000fe200000114e0 */
[----:B------:R-:W-:Y:S01]  /*0e60*/  USHF.R.S32.HI UR9, URZ, 0x1f, UR8 ;  /* 0x0000001f3f097899 */ /* 0x000fe20008011408 */
[----:B------:R-:W-:Y:S01]  /*0e70*/  PLOP3.LUT P1, PT, PT, PT, UP2, 0x80, 0x0 ;  /* 0x000000000000781c */ /* 0x000fe20003f2f028 */
[----:B------:R-:W-:Y:S01]  /*0e80*/  ULDC.64 UR4, c[0x0][0x1b8] ;  /* 0x00006e0000047ab9 */ /* 0x000fe20000000a00 */
[----:B------:R1:W2:Y:S01]  /*0e90*/  @P2 LDG.E R0, [R2.64] ;  /* 0x0000000c02002981 */ /* 0x0002a2000c1e1900 */
[CC--:B------:R-:W-:Y:S01]  /*0ea0*/  LEA.HI R238, R11.reuse, R224.reuse, RZ, 0x2 ;  /* 0x000000e00bee7211 */ /* 0x0c0fe200078f10ff */
[----:B------:R-:W-:Y:S01]  /*0eb0*/  UIMAD UR9, UR9, UR4, URZ ;  /* 0x00000004090972a4 */ /* 0x000fe2000f8e023f */
[----:B------:R-:W-:Y:S01]  /*0ec0*/  PLOP3.LUT P0, PT, PT, PT, UP2, 0x80, 0x0 ;  /* 0x000000000000781c */ /* 0x000fe20003f0f028 */
[----:B------:R-:W-:Y:S01]  /*0ed0*/  UIMAD.WIDE.U32 UR16, UR8, UR4, URZ ;  /* 0x00000004081072a5 */ /* 0x000fe2000f8e003f */
[----:B------:R-:W-:Y:S01]  /*0ee0*/  LOP3.LUT R93, R238, 0xfffffffc, RZ, 0xc0, !PT ;  /* 0xfffffffcee5d7812 */ /* 0x000fe200078ec0ff */
[----:B------:R-:W-:Y:S01]  /*0ef0*/  UIMAD UR9, UR8, UR5, UR9 ;  /* 0x00000005080972a4 */ /* 0x000fe2000f8e0209 */
[----:B------:R-:W-:Y:S01]  /*0f00*/  SHF.R.S32.HI R238, RZ, 0x2, R238 ;  /* 0x00000002ffee7819 */ /* 0x000fe200000114ee */
[----:B------:R-:W-:Y:S01]  /*0f10*/  USHF.R.S32.HI UR10, URZ, 0x1f, UR6 ;  /* 0x0000001f3f0a7899 */ /* 0x000fe20008011406 */
[CC--:B------:R-:W-:Y:S01]  /*0f20*/  LEA.HI R15, R11.reuse, R224.reuse, RZ, 0x3 ;  /* 0x000000e00b0f7211 */ /* 0x0c0fe200078f18ff */
[----:B------:R-:W-:Y:S01]  /*0f30*/  IMAD.IADD R93, R224, 0x1, -R93 ;  /* 0x00000001e05d7824 */ /* 0x000fe200078e0a5d */
[----:B------:R-:W-:Y:S01]  /*0f40*/  ULDC.64 UR4, c[0x0][0x1c0] ;  /* 0x0000700000047ab9 */ /* 0x000fe20000000a00 */
[-C--:B------:R-:W-:Y:S01]  /*0f50*/  LEA.HI R7, R11, R224.reuse, RZ, 0x4 ;  /* 0x000000e00b077211 */ /* 0x080fe200078f20ff */
[----:B------:R-:W-:Y:S01]  /*0f60*/  UIADD3 UR17, UR17, UR9, URZ ;  /* 0x0000000911117290 */ /* 0x000fe2000fffe03f */
[C---:B------:R-:W-:Y:S01]  /*0f70*/  IMAD R227, R93.reuse, 0x20, R238 ;  /* 0x000000205de37824 */ /* 0x040fe200078e02ee */
[----:B------:R-:W-:Y:S01]  /*0f80*/  UIMAD UR10, UR10, UR4, URZ ;  /* 0x000000040a0a72a4 */ /* 0x000fe2000f8e023f */
[----:B------:R-:W-:Y:S01]  /*0f90*/  SHF.R.S32.HI R14, RZ, 0x3, R15 ;  /* 0x00000003ff0e7819 */ /* 0x000fe2000001140f */
[----:B------:R-:W-:Y:S01]  /*0fa0*/  UIMAD.WIDE.U32 UR16, UR6, UR4, UR16 ;  /* 0x00000004061072a5 */ /* 0x000fe2000f8e0010 */
[----:B------:R-:W-:Y:S01]  /*0fb0*/  IMAD.SHL.U32 R230, R93, 0x8, RZ ;  /* 0x000000085de67824 */ /* 0x000fe200078e00ff */
[----:B------:R-:W-:Y:S01]  /*0fc0*/  UIMAD UR5, UR6, UR5, UR10 ;  /* 0x00000005060572a4 */ /* 0x000fe2000f8e020a */
[----:B------:R-:W-:Y:S01]  /*0fd0*/  LEA.HI R96, R11, R224, RZ, 0x5 ;  /* 0x000000e00b607211 */ /* 0x000fe200078f28ff */
[----:B------:R-:W-:Y:S01]  /*0fe0*/  ULDC UR4, c[0x0][0x168] ;  /* 0x00005a0000047ab9 */ /* 0x000fe20000000800 */
[----:B------:R-:W-:Y:S01]  /*0ff0*/  BSSY B0, `(.L_x_447) ;  /* 0x000004a000007945 */ /* 0x000fe20003800000 */
[----:B------:R-:W-:Y:S01]  /*1000*/  UIADD3 UR5, UR17, UR5, URZ ;  /* 0x0000000511057290 */ /* 0x000fe2000fffe03f */
[----:B------:R-:W-:Y:S01]  /*1010*/  IMAD.U32 R13, RZ, RZ, UR17 ;  /* 0x00000011ff0d7e24 */ /* 0x000fe2000f8e00ff */
[----:B-1----:R-:W-:Y:S01]  /*1020*/  IADD3 R2, R227, UR15, RZ ;  /* 0x0000000fe3027c10 */ /* 0x002fe2000fffe0ff */
[----:B------:R-:W-:Y:S01]  /*1030*/  IMAD.U32 R12, RZ, RZ, UR16 ;  /* 0x00000010ff0c7e24 */ /* 0x000fe2000f8e00ff */
[----:B------:R-:W-:Y:S01]  /*1040*/  SHF.R.S32.HI R95, RZ, 0x5, R96 ;  /* 0x00000005ff5f7819 */ /* 0x000fe20000011460 */
[----:B------:R-:W-:Y:S01]  /*1050*/  IMAD.MOV.U32 R223, RZ, RZ, -0x1 ;  /* 0xffffffffffdf7424 */ /* 0x000fe200078e00ff */
[----:B------:R-:W-:Y:S01]  /*1060*/  IADD3 R229, R230, 0x20, RZ ;  /* 0x00000020e6e57810 */ /* 0x000fe20007ffe0ff */
[----:B------:R-:W-:Y:S01]  /*1070*/  @P1 IMAD.HI.U32 R3, R2, c[0x0][0x2c8], RZ ;  /* 0x0000b20002031a27 */ /* 0x000fe200078e00ff */
[----:B------:R-:W-:-:S02]  /*1080*/  IADD3 R228, R230, 0x40, RZ ;  /* 0x00000040e6e47810 */ /* 0x000fc40007ffe0ff */
[----:B------:R-:W-:Y:S01]  /*1090*/  ISETP.GE.AND P4, PT, R229, c[0x0][0x198], PT ;  /* 0x00006600e5007a0c */ /* 0x000fe20003f86270 */
[----:B------:R-:W-:Y:S01]  /*10a0*/  IMAD.MOV.U32 R4, RZ, RZ, R2 ;  /* 0x000000ffff047224 */ /* 0x000fe200078e0002 */
[----:B------:R-:W-:Y:S01]  /*10b0*/  @P0 SHF.R.U32.HI R4, RZ, c[0x0][0x2cc], R3 ;  /* 0x0000b300ff040a19 */ /* 0x000fe20000011603 */
[----:B------:R-:W-:Y:S01]  /*10c0*/  IMAD.U32 R13, RZ, RZ, UR5 ;  /* 0x00000005ff0d7e24 */ /* 0x000fe2000f8e00ff */
[----:B------:R-:W-:Y:S01]  /*10d0*/  ULDC UR5, c[0x0][0x2c4] ;  /* 0x0000b10000057ab9 */ /* 0x000fe20000000800 */
[----:B------:R-:W-:Y:S01]  /*10e0*/  ISETP.GE.AND P3, PT, R228, c[0x0][0x198], PT ;  /* 0x00006600e4007a0c */ /* 0x000fe20003f66270 */
[----:B------:R-:W-:Y:S01]  /*10f0*/  UIMAD UR4, UR5, UR4, URZ ;  /* 0x00000004050472a4 */ /* 0x000fe2000f8e023f */
[--C-:B------:R-:W-:Y:S01]  /*1100*/  IMAD.MOV R5, RZ, RZ, -R4.reuse ;  /* 0x000000ffff057224 */ /* 0x100fe200078e0a04 */
[----:B------:R-:W-:Y:S01]  /*1110*/  SHF.R.S32.HI R3, RZ, 0x1f, R4 ;  /* 0x0000001fff037819 */ /* 0x000fe20000011404 */
[----:B------:R-:W-:-:S04]  /*1120*/  IMAD.WIDE.U32 R12, R4, c[0x0][0x1b0], R12 ;  /* 0x00006c00040c7a25 */ /* 0x000fc800078e000c */
[----:B------:R-:W-:Y:S02]  /*1130*/  IMAD R2, R5, c[0x0][0x2c4], R2 ;  /* 0x0000b10005027a24 */ /* 0x000fe400078e0202 */
[----:B------:R-:W-:Y:S02]  /*1140*/  IMAD R3, R3, c[0x0][0x1b0], RZ ;  /* 0x00006c0003037a24 */ /* 0x000fe400078e02ff */
[----:B------:R-:W-:Y:S01]  /*1150*/  IMAD.SHL.U32 R5, R14, 0x40, RZ ;  /* 0x000000400e057824 */ /* 0x000fe200078e00ff */
[----:B------:R-:W-:Y:S01]  /*1160*/  SHF.R.S32.HI R9, RZ, 0x1f, R2 ;  /* 0x0000001fff097819 */ /* 0x000fe20000011402 */
[----:B------:R-:W-:-:S03]  /*1170*/  IMAD R3, R4, c[0x0][0x1b4], R3 ;  /* 0x00006d0004037a24 */ /* 0x000fc600078e0203 */
[----:B------:R-:W-:Y:S01]  /*1180*/  LOP3.LUT R5, R5, 0xc0, RZ, 0xc0, !PT ;  /* 0x000000c005057812 */ /* 0x000fe200078ec0ff */
[----:B------:R-:W-:Y:S02]  /*1190*/  IMAD R9, R9, c[0x0][0x1a8], RZ ;  /* 0x00006a0009097a24 */ /* 0x000fe400078e02ff */
[----:B------:R-:W-:Y:S01]  /*11a0*/  IMAD.IADD R13, R13, 0x1, R3 ;  /* 0x000000010d0d7824 */ /* 0x000fe200078e0203 */
[----:B------:R-:W-:Y:S01]  /*11b0*/  SHF.R.U32.HI R6, RZ, 0x3, R5 ;  /* 0x00000003ff067819 */ /* 0x000fe20000011605 */
[C---:B------:R-:W-:Y:S01]  /*11c0*/  IMAD R9, R2.reuse, c[0x0][0x1ac], R9 ;  /* 0x00006b0002097a24 */ /* 0x040fe200078e0209 */
[----:B------:R-:W-:Y:S01]  /*11d0*/  LOP3.LUT R5, R5, 0x18, R230, 0xf8, !PT ;  /* 0x0000001805057812 */ /* 0x000fe200078ef8e6 */
[----:B------:R-:W-:Y:S01]  /*11e0*/  IMAD.WIDE.U32 R2, R2, c[0x0][0x1a8], R12 ;  /* 0x00006a0002027a25 */ /* 0x000fe200078e000c */
[----:B------:R-:W-:-:S03]  /*11f0*/  LOP3.LUT R13, R7, 0xfffffff0, RZ, 0xc0, !PT ;  /* 0xfffffff0070d7812 */ /* 0x000fc600078ec0ff */
[----:B------:R-:W-:Y:S01]  /*1200*/  IMAD.IADD R4, R3, 0x1, R9 ;  /* 0x0000000103047824 */ /* 0x000fe200078e0209 */
[----:B------:R-:W-:Y:S01]  /*1210*/  LEA R8, P0, R2, c[0x0][0x160], 0x1 ;  /* 0x0000580002087a11 */ /* 0x000fe200078008ff */
[----:B------:R-:W-:Y:S01]  /*1220*/  IMAD.IADD R10, R224, 0x1, -R13 ;  /* 0x00000001e00a7824 */ /* 0x000fe200078e0a0d */
[----:B------:R-:W-:Y:S02]  /*1230*/  LOP3.LUT R3, R5, R6, RZ, 0x3c, !PT ;  /* 0x0000000605037212 */ /* 0x000fe400078e3cff */
[----:B------:R-:W-:Y:S01]  /*1240*/  LEA.HI.X R4, R2, c[0x0][0x164], R4, 0x1, P0 ;  /* 0x0000590002047a11 */ /* 0x000fe200000f0c04 */
[----:B------:R1:W3:Y:S01]  /*1250*/  SHFL.IDX PT, R16, R8, RZ, 0x1c1f ;  /* 0x001c1fff08107589 */ /* 0x0002e200000e0000 */
[----:B------:R-:W-:Y:S02]  /*1260*/  LEA.HI R97, R10, R10, RZ, 0x1 ;  /* 0x0000000a0a617211 */ /* 0x000fe400078f08ff */
[----:B------:R-:W-:Y:S01]  /*1270*/  IADD3 R2, R238, UR15, RZ ;  /* 0x0000000fee027c10 */ /* 0x000fe2000fffe0ff */
[----:B------:R1:W4:Y:S01]  /*1280*/  SHFL.IDX PT, R17, R4, RZ, 0x1c1f ;  /* 0x001c1fff04117589 */ /* 0x00032200000e0000 */
[----:B------:R-:W-:-:S02]  /*1290*/  SHF.R.S32.HI R9, RZ, 0x1, R97 ;  /* 0x00000001ff097819 */ /* 0x000fc40000011461 */
[----:B------:R-:W-:Y:S02]  /*12a0*/  SHF.R.S32.HI R12, RZ, 0x1f, R97 ;  /* 0x0000001fff0c7819 */ /* 0x000fe40000011461 */
[----:B------:R-:W-:Y:S02]  /*12b0*/  LEA.HI R5, R238, R238, RZ, 0x1 ;  /* 0x000000eeee057211 */ /* 0x000fe400078f08ff */
[----:B------:R-:W-:Y:S02]  /*12c0*/  LEA.HI R12, R12, R9, RZ, 0x2 ;  /* 0x000000090c0c7211 */ /* 0x000fe400078f10ff */
[----:B------:R-:W-:Y:S02]  /*12d0*/  ISETP.GE.AND P0, PT, R2, UR4, PT ;  /* 0x0000000402007c0c */ /* 0x000fe4000bf06270 */
[----:B------:R-:W-:Y:S02]  /*12e0*/  LOP3.LUT R12, R12, 0xfffffffc, RZ, 0xc0, !PT ;  /* 0xfffffffc0c0c7812 */ /* 0x000fe400078ec0ff */
[----:B------:R-:W-:-:S03]  /*12f0*/  LOP3.LUT R5, R5, 0x7fffffe, RZ, 0xc0, !PT ;  /* 0x07fffffe05057812 */ /* 0x000fc600078ec0ff */
[----:B------:R-:W-:Y:S02]  /*1300*/  IMAD.IADD R12, R9, 0x1, -R12 ;  /* 0x00000001090c7824 */ /* 0x000fe400078e0a0c */
[----:B------:R-:W-:-:S03]  /*1310*/  IMAD.IADD R220, R238, 0x1, -R5 ;  /* 0x00000001eedc7824 */ /* 0x000fc600078e0a05 */
[----:B------:R-:W-:Y:S01]  /*1320*/  LOP3.LUT P1, RZ, R12, 0x2, RZ, 0xc0, !PT ;  /* 0x000000020cff7812 */ /* 0x000fe2000782c0ff */
[----:B------:R-:W-:-:S04]  /*1330*/  IMAD R220, R95, 0x8, R220 ;  /* 0x000000085fdc7824 */ /* 0x000fc800078e02dc */
[----:B------:R-:W-:Y:S01]  /*1340*/  IMAD.U32 R220, R220, 0x20, R3 ;  /* 0x00000020dcdc7824 */ /* 0x000fe200078e0003 */
[----:B--2---:R2:W1:Y:S02]  /*1350*/  @P2 R2UR UR9, R0 ;  /* 0x00000000000923c2 */ /* 0x00446400000e0000 */
[----:B-1----:R-:W-:Y:S01]  /*1360*/  @!UP0 UMOV UR9, UR6 ;  /* 0x0000000600098c82 */ /* 0x002fe20008000000 */
[----:B------:R-:W-:Y:S01]  /*1370*/  ISETP.GE.AND P2, PT, R230, c[0x0][0x198], PT ;  /* 0x00006600e6007a0c */ /* 0x000fe20003f46270 */
[----:B--2---:R-:W-:-:S05]  /*1380*/  IMAD.MOV.U32 R0, RZ, RZ, 0x10 ;  /* 0x00000010ff007424 */ /* 0x004fca00078e00ff */
[----:B------:R-:W-:Y:S01]  /*1390*/  SEL R0, R0, 0xfffffff0, !P1 ;  /* 0xfffffff000007807 */ /* 0x000fe20004800000 */
[----:B------:R-:W-:Y:S05]  /*13a0*/  @P0 BRA `(.L_x_448) ;  /* 0x000000e000000947 */ /* 0x000fea0003800000 */
[----:B---34-:R-:W-:Y:S01]  /*13b0*/  SHF.R.S32.HI R6, RZ, 0x1f, R229 ;  /* 0x0000001fff067819 */ /* 0x018fe200000114e5 */
[----:B------:R-:W-:Y:S01]  /*13c0*/  IMAD.WIDE R18, R230, 0x2, R16 ;  /* 0x00000002e6127825 */ /* 0x000fe200078e0210 */
[----:B------:R-:W-:Y:S02]  /*13d0*/  SHF.R.S32.HI R3, RZ, 0x1f, R228 ;  /* 0x0000001fff037819 */ /* 0x000fe400000114e4 */
[----:B------:R-:W-:Y:S01]  /*13e0*/  LEA.HI R5, R6, R229, RZ, 0x3 ;  /* 0x000000e506057211 */ /* 0x000fe200078f18ff */
[----:B------:R-:W-:Y:S01]  /*13f0*/  IMAD.SHL.U32 R6, R220, 0x2, RZ ;  /* 0x00000002dc067824 */ /* 0x000fe200078e00ff */
[----:B------:R-:W-:Y:S02]  /*1400*/  LEA.HI R3, R3, R228, RZ, 0x3 ;  /* 0x000000e403037211 */ /* 0x000fe400078f18ff */
[----:B------:R-:W-:Y:S02]  /*1410*/  LOP3.LUT R5, R5, 0xfffffff8, RZ, 0xc0, !PT ;  /* 0xfffffff805057812 */ /* 0x000fe400078ec0ff */
[----:B------:R-:W-:Y:S01]  /*1420*/  LOP3.LUT R3, R3, 0xfffffff8, RZ, 0xc0, !PT ;  /* 0xfffffff803037812 */ /* 0x000fe200078ec0ff */
[----:B------:R-:W-:Y:S01]  /*1430*/  @!PT LDS RZ, [RZ] ;  /* 0x00000000fffff984 */ /* 0x000fe20000000800 */
[----:B------:R1:W-:Y:S02]  /*1440*/  LDGSTS.E.BYPASS.LTC128B.128 [R6+0x4900], [R18.64], !P2 ;  /* 0x0490000012067fae */ /* 0x0003e4000d101d4c */
[----:B------:R-:W-:-:S04]  /*1450*/  IMAD.WIDE R20, R5, 0x2, R16 ;  /* 0x0000000205147825 */ /* 0x000fc800078e0210 */
[----:B------:R-:W-:Y:S01]  /*1460*/  IMAD.WIDE R16, R3, 0x2, R16 ;  /* 0x0000000203107825 */ /* 0x000fe200078e0210 */
[----:B------:R1:W-:Y:S04]  /*1470*/  LDGSTS.E.BYPASS.LTC128B.128 [R6+0x6900], [R20.64], !P4 ;  /* 0x0690000014067fae */ /* 0x0003e8000e101d4c */
[----:B------:R1:W-:Y:S02]  /*1480*/  LDGSTS.E.BYPASS.LTC128B.128 [R6+0x8900], [R16.64], !P3 ;  /* 0x0890000010067fae */ /* 0x0003e4000d901d4c */
.L_x_448:
[----:B---34-:R-:W-:Y:S05]  /*1490*/  BSYNC B0 ;  /* 0x0000000000007941 */ /* 0x018fea0003800000 */
.L_x_447:
[----:B------:R-:W-:Y:S01]  /*14a0*/  IADD3 R3, R2, 0x20, RZ ;  /* 0x0000002002037810 */ /* 0x000fe20007ffe0ff */
[----:B-1----:R1:W2:Y:S01]  /*14b0*/  SHFL.IDX PT, R17, R4, 0x1, 0x1c1f ;  /* 0x003c1f0004117f89 */ /* 0x0022a200000e0000 */
[----:B------:R-:W-:Y:S02]  /*14c0*/  BSSY B0, `(.L_x_449) ;  /* 0x0000012000007945 */ /* 0x000fe40003800000 */
[----:B------:R-:W-:Y:S01]  /*14d0*/  ISETP.GE.AND P0, PT, R3, UR4, PT ;  /* 0x0000000403007c0c */ /* 0x000fe2000bf06270 */
[----:B------:R1:W3:-:S12]  /*14e0*/  SHFL.IDX PT, R16, R8, 0x1, 0x1c1f ;  /* 0x003c1f0008107f89 */ /* 0x0002d800000e0000 */
[----:B------:R-:W-:Y:S05]  /*14f0*/  @P0 BRA `(.L_x_450) ;  /* 0x000000e000000947 */ /* 0x000fea0003800000 */
[----:B------:R-:W-:Y:S01]  /*1500*/  SHF.R.S32.HI R6, RZ, 0x1f, R229 ;  /* 0x0000001fff067819 */ /* 0x000fe200000114e5 */
[----:B--23--:R-:W-:Y:S01]  /*1510*/  IMAD.WIDE R18, R230, 0x2, R16 ;  /* 0x00000002e6127825 */ /* 0x00cfe200078e0210 */
        /* <DEDUP_REMOVED lines=12> */
.L_x_450:
[----:B------:R-:W-:Y:S05]  /*15e0*/  BSYNC B0 ;  /* 0x0000000000007941 */ /* 0x000fea0003800000 */
.L_x_449:
[----:B------:R-:W-:Y:S01]  /*15f0*/  IADD3 R3, R2, 0x40, RZ ;  /* 0x0000004002037810 */ /* 0x000fe20007ffe0ff */
[----:B--2---:R2:W4:Y:S01]  /*1600*/  SHFL.IDX PT, R17, R4, 0x2, 0x1c1f ;  /* 0x005c1f0004117f89 */ /* 0x00452200000e0000 */
[----:B------:R-:W-:Y:S02]  /*1610*/  BSSY B0, `(.L_x_451) ;  /* 0x0000012000007945 */ /* 0x000fe40003800000 */
[----:B------:R-:W-:Y:S01]  /*1620*/  ISETP.GE.AND P0, PT, R3, UR4, PT ;  /* 0x0000000403007c0c */ /* 0x000fe2000bf06270 */
[----:B---3--:R2:W3:-:S12]  /*1630*/  SHFL.IDX PT, R16, R8, 0x2, 0x1c1f ;  /* 0x005c1f0008107f89 */ /* 0x0084d800000e0000 */
[----:B------:R-:W-:Y:S05]  /*1640*/  @P0 BRA `(.L_x_452) ;  /* 0x000000e000000947 */ /* 0x000fea0003800000 */
[----:B------:R-:W-:Y:S01]  /*1650*/  SHF.R.S32.HI R6, RZ, 0x1f, R229 ;  /* 0x0000001fff067819 */ /* 0x000fe200000114e5 */
[----:B---34-:R-:W-:Y:S01]  /*1660*/  IMAD.WIDE R18, R230, 0x2, R16 ;  /* 0x00000002e6127825 */ /* 0x018fe200078e0210 */
        /* <DEDUP_REMOVED lines=12> */
.L_x_452:
[----:B------:R-:W-:Y:S05]  /*1730*/  BSYNC B0 ;  /* 0x0000000000007941 */ /* 0x000fea0003800000 */
.L_x_451:
[----:B------:R-:W-:Y:S01]  /*1740*/  IMAD.MOV.U32 R222, RZ, RZ, c[0x0][0x2b8] ;  /* 0x0000ae00ffde7624 */ /* 0x000fe200078e00ff */
[----:B---3--:R-:W-:Y:S01]  /*1750*/  SHFL.IDX PT, R18, R8, 0x3, 0x1c1f ;  /* 0x007c1f0008127f89 */ /* 0x008fe200000e0000 */
[----:B------:R-:W-:Y:S01]  /*1760*/  IMAD.MOV.U32 R3, RZ, RZ, 0x30 ;  /* 0x00000030ff037424 */ /* 0x000fe200078e00ff */
[----:B------:R-:W-:Y:S01]  /*1770*/  IADD3 R2, R2, 0x60, RZ ;  /* 0x0000006002027810 */ /* 0x000fe20007ffe0ff */
[----:B------:R-:W-:Y:S01]  /*1780*/  IMAD.SHL.U32 R220, R220, 0x2, RZ ;  /* 0x00000002dcdc7824 */ /* 0x000fe200078e00ff */
[----:B------:R-:W-:Y:S01]  /*1790*/  ISETP.NE.AND P5, PT, R222, 0x1, PT ;  /* 0x00000001de00780c */ /* 0x000fe20003fa5270 */
[----:B------:R-:W-:Y:S01]  /*17a0*/  IMAD R94, R148, R3, -0x30 ;  /* 0xffffffd0945e7424 */ /* 0x000fe200078e0203 */
[----:B------:R-:W3:Y:S01]  /*17b0*/  SHFL.IDX PT, R19, R4, 0x3, 0x1c1f ;  /* 0x007c1f0004137f89 */ /* 0x000ee200000e0000 */
[----:B------:R-:W-:Y:S01]  /*17c0*/  ISETP.GE.AND P0, PT, R2, UR4, PT ;  /* 0x0000000402007c0c */ /* 0x000fe2000bf06270 */
[----:B------:R-:W-:Y:S01]  /*17d0*/  USHF.R.S32.HI UR6, URZ, 0x1f, UR9 ;  /* 0x0000001f3f067899 */ /* 0x000fe20008011409 */
[----:B------:R-:W-:Y:S01]  /*17e0*/  IMAD.IADD R5, R227, 0x1, R94 ;  /* 0x00000001e3057824 */ /* 0x000fe200078e025e */
[----:B------:R-:W-:Y:S01]  /*17f0*/  SHF.R.S32.HI R6, RZ, 0x1f, R229 ;  /* 0x0000001fff067819 */ /* 0x000fe200000114e5 */
[----:B------:R-:W-:Y:S01]  /*1800*/  ULDC.64 UR4, c[0x0][0x2b0] ;  /* 0x0000ac0000047ab9 */ /* 0x000fe20000000a00 */
[----:B------:R-:W-:Y:S01]  /*1810*/  IMAD.MOV.U32 R225, RZ, RZ, RZ ;  /* 0x000000ffffe17224 */ /* 0x000fe200078e00ff */
[----:B------:R-:W-:Y:S01]  /*1820*/  UIMAD UR6, UR6, UR4, URZ ;  /* 0x00000004060672a4 */ /* 0x000fe2000f8e023f */
[C---:B-----5:R-:W-:Y:S01]  /*1830*/  IMAD.IADD R226, R5.reuse, 0x1, R232 ;  /* 0x0000000105e27824 */ /* 0x060fe200078e02e8 */
[----:B------:R-:W-:Y:S01]  /*1840*/  ISETP.GE.AND P1, PT, R5, UR7, PT ;  /* 0x0000000705007c0c */ /* 0x000fe2000bf26270 */
[----:B------:R-:W-:Y:S01]  /*1850*/  UIMAD.WIDE.U32 UR10, UR9, UR4, URZ ;  /* 0x00000004090a72a5 */ /* 0x000fe2000f8e003f */
[----:B------:R-:W-:Y:S01]  /*1860*/  LEA.HI R219, R6, R229, RZ, 0x3 ;  /* 0x000000e506db7211 */ /* 0x000fe200078f18ff */
[----:B------:R-:W-:Y:S01]  /*1870*/  @P5 IMAD.HI.U32 R5, R226, c[0x0][0x2bc], RZ ;  /* 0x0000af00e2055a27 */ /* 0x000fe200078e00ff */
[----:B------:R-:W-:Y:S01]  /*1880*/  ISETP.GT.OR P1, PT, R227, 0x2f, P1 ;  /* 0x0000002fe300780c */ /* 0x000fe20000f24670 */
[----:B------:R-:W-:Y:S01]  /*1890*/  UIMAD UR6, UR9, UR5, UR6 ;  /* 0x00000005090672a4 */ /* 0x000fe2000f8e0206 */
[----:B------:R-:W-:Y:S01]  /*18a0*/  LOP3.LUT R219, R219, 0xfffffff8, RZ, 0xc0, !PT ;  /* 0xfffffff8dbdb7812 */ /* 0x000fe200078ec0ff */
[----:B------:R-:W-:Y:S01]  /*18b0*/  IMAD.MOV.U32 R2, RZ, RZ, R226 ;  /* 0x000000ffff027224 */ /* 0x000fe200078e00e2 */
[----:B------:R-:W-:Y:S01]  /*18c0*/  @P5 SHF.R.U32.HI R2, RZ, c[0x0][0x2c0], R5 ;  /* 0x0000b000ff025a19 */ /* 0x000fe20000011605 */
[----:B------:R-:W-:Y:S01]  /*18d0*/  UIADD3 UR6, UR11, UR6, URZ ;  /* 0x000000060b067290 */ /* 0x000fe2000fffe03f */
[----:B------:R-:W-:Y:S01]  /*18e0*/  SHF.R.S32.HI R5, RZ, 0x1f, R228 ;  /* 0x0000001fff057819 */ /* 0x000fe200000114e4 */
[----:B------:R-:W-:-:S02]  /*18f0*/  USHF.R.S32.HI UR16, URZ, 0x1f, UR8 ;  /* 0x0000001f3f107899 */ /* 0x000fc40008011408 */
[----:B------:R-:W-:Y:S01]  /*1900*/  ULDC.64 UR4, c[0x0][0x1e8] ;  /* 0x00007a0000047ab9 */ /* 0x000fe20000000a00 */
[----:B------:R-:W-:Y:S01]  /*1910*/  LEA.HI R218, R5, R228, RZ, 0x3 ;  /* 0x000000e405da7211 */ /* 0x000fe200078f18ff */
[--C-:B-123--:R-:W-:Y:S02]  /*1920*/  @!P0 IMAD.WIDE R8, R230, 0x2, R18.reuse ;  /* 0x00000002e6088825 */ /* 0x10efe400078e0212 */
[----:B------:R-:W-:Y:S02]  /*1930*/  @!P1 IADD3 R6, P5, R2, UR10, RZ ;  /* 0x0000000a02069c10 */ /* 0x000fe4000ffbe0ff */
[----:B------:R-:W-:Y:S01]  /*1940*/  LOP3.LUT R218, R218, 0xfffffff8, RZ, 0xc0, !PT ;  /* 0xfffffff8dada7812 */ /* 0x000fe200078ec0ff */
[--C-:B------:R-:W-:Y:S01]  /*1950*/  @!P0 IMAD.WIDE R20, R219, 0x2, R18.reuse ;  /* 0x00000002db148825 */ /* 0x100fe200078e0212 */
[----:B------:R-:W-:Y:S01]  /*1960*/  @!PT LDS RZ, [RZ] ;  /* 0x00000000fffff984 */ /* 0x000fe20000000800 */
[----:B------:R1:W-:Y:S01]  /*1970*/  @!P0 LDGSTS.E.BYPASS.LTC128B.128 [R220+0x6100], [R8.64], !P2 ;  /* 0x0610000008dc8fae */ /* 0x0003e2000d101d4c */
[----:B------:R-:W-:Y:S02]  /*1980*/  @!P1 LEA.HI.X.SX32 R5, R2, UR6, 0x1, P5 ;  /* 0x0000000602059c11 */ /* 0x000fe4000a8f0eff */
[----:B------:R-:W-:Y:S01]  /*1990*/  @!P0 IMAD.WIDE R18, R218, 0x2, R18 ;  /* 0x00000002da128825 */ /* 0x000fe200078e0212 */
[----:B------:R2:W-:Y:S01]  /*19a0*/  @!P0 LDGSTS.E.BYPASS.LTC128B.128 [R220+0x8100], [R20.64], !P4 ;  /* 0x0810000014dc8fae */ /* 0x0005e2000e101d4c */
[----:B------:R-:W-:-:S03]  /*19b0*/  @!P1 LEA R16, P2, R6, c[0x0][0x2a0], 0x2 ;  /* 0x0000a80006109a11 */ /* 0x000fc600078410ff */
[----:B------:R3:W-:Y:S01]  /*19c0*/  @!P0 LDGSTS.E.BYPASS.LTC128B.128 [R220+0xa100], [R18.64], !P3 ;  /* 0x0a10000012dc8fae */ /* 0x0007e2000d901d4c */
[----:B----4-:R-:W-:-:S03]  /*19d0*/  @!P1 LEA.HI.X R17, R6, c[0x0][0x2a4], R5, 0x2, P2 ;  /* 0x0000a90006119a11 */ /* 0x010fc600010f1405 */
[----:B------:R-:W0:Y:S04]  /*19e0*/  LDGDEPBAR ;  /* 0x00000000000079af */ /* 0x000e280000000000 */
[----:B------:R-:W-:Y:S06]  /*19f0*/  BAR.SYNC.DEFER_BLOCKING 0x0 ;  /* 0x0000000000007b1d */ /* 0x000fec0000010000 */
[----:B------:R-:W4:Y:S01]  /*1a00*/  @!P1 LDG.E R225, [R16.64] ;  /* 0x0000000c10e19981 */ /* 0x000f22000c1e1900 */
[----:B------:R-:W-:Y:S01]  /*1a10*/  IMAD.MOV R5, RZ, RZ, -R2 ;  /* 0x000000ffff057224 */ /* 0x000fe200078e0a02 */
[----:B------:R-:W-:Y:S01]  /*1a20*/  UIMAD UR9, UR16, UR4, URZ ;  /* 0x00000004100972a4 */ /* 0x000fe2000f8e023f */
[----:B------:R-:W-:Y:S01]  /*1a30*/  SHF.R.S32.HI R6, RZ, 0x4, R7 ;  /* 0x00000004ff067819 */ /* 0x000fe20000011407 */
[----:B------:R-:W-:Y:S01]  /*1a40*/  UIMAD.WIDE.U32 UR18, UR8, UR4, URZ ;  /* 0x00000004081272a5 */ /* 0x000fe2000f8e003f */
[----:B------:R-:W-:Y:S01]  /*1a50*/  IMAD R226, R5, c[0x0][0x2b8], R226 ;  /* 0x0000ae0005e27a24 */ /* 0x000fe200078e02e2 */
[----:B------:R-:W-:Y:S01]  /*1a60*/  UIMAD UR9, UR8, UR5, UR9 ;  /* 0x00000005080972a4 */ /* 0x000fe2000f8e0209 */
[----:B------:R-:W-:Y:S01]  /*1a70*/  IMAD R92, R148, -0x30, R3 ;  /* 0xffffffd0945c7824 */ /* 0x000fe200078e0203 */
[----:B------:R-:W-:Y:S01]  /*1a80*/  LEA.HI R7, R7, R6, RZ, 0x1 ;  /* 0x0000000607077211 */ /* 0x000fe200078f08ff */
[----:B--2---:R-:W-:Y:S01]  /*1a90*/  IMAD.WIDE.U32 R20, R226, c[0x0][0x1e0], RZ ;  /* 0x00007800e2147a25 */ /* 0x004fe200078e00ff */
[----:B-1----:R-:W-:Y:S01]  /*1aa0*/  SHF.R.S32.HI R9, RZ, 0x1f, R226 ;  /* 0x0000001fff097819 */ /* 0x002fe200000114e2 */
[----:B------:R-:W-:Y:S01]  /*1ab0*/  UIADD3 UR9, UR19, UR9, URZ ;  /* 0x0000000913097290 */ /* 0x000fe2000fffe03f */
[----:B------:R-:W-:Y:S01]  /*1ac0*/  LOP3.LUT R15, R15, 0xfffffff8, RZ, 0xc0, !PT ;  /* 0xfffffff80f0f7812 */ /* 0x000fe200078ec0ff */
[----:B---3--:R-:W-:Y:S01]  /*1ad0*/  IMAD.MOV.U32 R18, RZ, RZ, R20 ;  /* 0x000000ffff127224 */ /* 0x008fe200078e0014 */
[----:B------:R-:W-:Y:S01]  /*1ae0*/  IADD3 R3, R92, UR7, RZ ;  /* 0x000000075c037c10 */ /* 0x000fe2000fffe0ff */
[----:B------:R-:W-:Y:S01]  /*1af0*/  IMAD R5, R9, c[0x0][0x1e0], RZ ;  /* 0x0000780009057a24 */ /* 0x000fe200078e02ff */
[----:B------:R-:W-:Y:S01]  /*1b00*/  LOP3.LUT R97, R97, 0x7fffffe, RZ, 0xc0, !PT ;  /* 0x07fffffe61617812 */ /* 0x000fe200078ec0ff */
[----:B------:R-:W-:Y:S01]  /*1b10*/  IMAD R9, R9, c[0x0][0x208], RZ ;  /* 0x0000820009097a24 */ /* 0x000fe200078e02ff */
[----:B------:R-:W-:Y:S01]  /*1b20*/  LOP3.LUT R7, R7, 0xfffffffe, RZ, 0xc0, !PT ;  /* 0xfffffffe07077812 */ /* 0x000fe200078ec0ff */
[C---:B------:R-:W-:Y:S01]  /*1b30*/  IMAD R2, R226.reuse, c[0x0][0x1e4], R5 ;  /* 0x00007900e2027a24 */ /* 0x040fe200078e0205 */
[----:B------:R-:W-:Y:S01]  /*1b40*/  SHF.R.S32.HI R5, RZ, 0x1f, R10 ;  /* 0x0000001fff057819 */ /* 0x000fe2000001140a */
[----:B------:R-:W-:Y:S01]  /*1b50*/  IMAD R9, R226, c[0x0][0x20c], R9 ;  /* 0x00008300e2097a24 */ /* 0x000fe200078e0209 */
[----:B------:R-:W-:Y:S01]  /*1b60*/  ULDC.64 UR4, c[0x0][0x210] ;  /* 0x0000840000047ab9 */ /* 0x000fe20000000a00 */
[----:B------:R-:W-:Y:S01]  /*1b70*/  IMAD.IADD R19, R21, 0x1, R2 ;  /* 0x0000000115137824 */ /* 0x000fe200078e0202 */
[----:B------:R-:W-:Y:S01]  /*1b80*/  LEA.HI R5, R5, R10, RZ, 0x3 ;  /* 0x0000000a05057211 */ /* 0x000fe200078f18ff */
[----:B------:R-:W-:Y:S01]  /*1b90*/  IMAD.IADD R15, R224, 0x1, -R15 ;  /* 0x00000001e00f7824 */ /* 0x000fe200078e0a0f */
[----:B------:R-:W-:Y:S01]  /*1ba0*/  UIMAD.WIDE.U32 UR20, UR8, UR4, URZ ;  /* 0x00000004081472a5 */ /* 0x000fe2000f8e003f */
[----:B------:R-:W-:Y:S01]  /*1bb0*/  IMAD.IADD R97, R10, 0x1, -R97 ;  /* 0x000000010a617824 */ /* 0x000fe200078e0a61 */
[----:B------:R-:W-:Y:S01]  /*1bc0*/  UIMAD UR4, UR16, UR4, URZ ;  /* 0x00000004100472a4 */ /* 0x000fe2000f8e023f */
[----:B------:R-:W-:Y:S01]  /*1bd0*/  IMAD.IADD R7, R6, 0x1, -R7 ;  /* 0x0000000106077824 */ /* 0x000fe200078e0a07 */
[----:B------:R-:W-:Y:S01]  /*1be0*/  LEA.HI R6, R15, R15, RZ, 0x1 ;  /* 0x0000000f0f067211 */ /* 0x000fe200078f08ff */
[----:B------:R-:W-:Y:S01]  /*1bf0*/  IMAD.SHL.U32 R216, R14, 0x8, RZ ;  /* 0x000000080ed87824 */ /* 0x000fe200078e00ff */
[----:B------:R-:W-:Y:S01]  /*1c00*/  UIMAD UR4, UR8, UR5, UR4 ;  /* 0x00000005080472a4 */ /* 0x000fe2000f8e0204 */
[----:B------:R-:W-:Y:S01]  /*1c10*/  ISETP.GE.AND P4, PT, R230, c[0x0][0x1d4], PT ;  /* 0x00007500e6007a0c */ /* 0x000fe20003f86270 */
[----:B------:R-:W-:Y:S01]  /*1c20*/  IMAD.SHL.U32 R12, R12, 0x40, RZ ;  /* 0x000000400c0c7824 */ /* 0x000fe200078e00ff */
[----:B------:R-:W-:Y:S01]  /*1c30*/  ISETP.GE.AND P5, PT, R229, c[0x0][0x1d4], PT ;  /* 0x00007500e5007a0c */ /* 0x000fe20003fa6270 */
[----:B------:R-:W-:Y:S01]  /*1c40*/  UIADD3 UR16, UR21, UR4, URZ ;  /* 0x0000000415107290 */ /* 0x000fe2000fffe03f */
[----:B------:R-:W-:Y:S01]  /*1c50*/  ISETP.GE.AND P6, PT, R228, c[0x0][0x1d4], PT ;  /* 0x00007500e4007a0c */ /* 0x000fe20003fc6270 */
[----:B------:R-:W-:Y:S01]  /*1c60*/  IMAD.SHL.U32 R98, R5, 0x20, RZ ;  /* 0x0000002005627824 */ /* 0x000fe200078e00ff */
[----:B------:R-:W-:Y:S01]  /*1c70*/  LOP3.LUT R12, R12, 0xc0, RZ, 0xc0, !PT ;  /* 0x000000c00c0c7812 */ /* 0x000fe200078ec0ff */
[----:B------:R-:W-:Y:S01]  /*1c80*/  BSSY B0, `(.L_x_453) ;  /* 0x000007a000007945 */ /* 0x000fe20003800000 */
[----:B------:R-:W-:-:S02]  /*1c90*/  ISETP.GE.AND P3, PT, R230, c[0x0][0x1d4], PT ;  /* 0x00007500e6007a0c */ /* 0x000fc40003f66270 */
[----:B------:R-:W-:Y:S02]  /*1ca0*/  LOP3.LUT R98, R98, 0xffffff00, RZ, 0xc0, !PT ;  /* 0xffffff0062627812 */ /* 0x000fe400078ec0ff */
[----:B------:R-:W-:Y:S02]  /*1cb0*/  IADD3 R100, R148, -0x1, RZ ;  /* 0xffffffff94647810 */ /* 0x000fe40007ffe0ff */
[----:B------:R-:W-:Y:S02]  /*1cc0*/  SHF.R.S32.HI R245, RZ, 0x1f, R230 ;  /* 0x0000001ffff57819 */ /* 0x000fe400000114e6 */
[----:B------:R-:W-:Y:S02]  /*1cd0*/  SHF.R.S32.HI R234, RZ, 0x1f, R219 ;  /* 0x0000001fffea7819 */ /* 0x000fe400000114db */
[----:B------:R-:W-:Y:S02]  /*1ce0*/  SHF.R.S32.HI R233, RZ, 0x1f, R218 ;  /* 0x0000001fffe97819 */ /* 0x000fe400000114da */
[----:B----4-:R-:W-:Y:S01]  /*1cf0*/  SHF.R.S32.HI R8, RZ, 0x1f, R225 ;  /* 0x0000001fff087819 */ /* 0x010fe200000114e1 */
[----:B------:R-:W-:-:S04]  /*1d00*/  IMAD.WIDE.U32 R16, R225, c[0x0][0x1f0], R18 ;  /* 0x00007c00e1107a25 */ /* 0x000fc800078e0012 */
[----:B------:R-:W-:Y:S02]  /*1d10*/  IMAD R2, R8, c[0x0][0x1f0], RZ ;  /* 0x00007c0008027a24 */ /* 0x000fe400078e02ff */
[----:B------:R-:W-:-:S04]  /*1d20*/  IMAD.WIDE.U32 R18, R226, c[0x0][0x208], RZ ;  /* 0x00008200e2127a25 */ /* 0x000fc800078e00ff */
[----:B------:R-:W-:Y:S01]  /*1d30*/  IMAD R11, R225, c[0x0][0x1f4], R2 ;  /* 0x00007d00e10b7a24 */ /* 0x000fe200078e0202 */
[----:B------:R-:W-:Y:S01]  /*1d40*/  IADD3 R2, P0, R16, UR18, RZ ;  /* 0x0000001210027c10 */ /* 0x000fe2000ff1e0ff */
[----:B------:R-:W-:Y:S01]  /*1d50*/  IMAD.IADD R19, R19, 0x1, R9 ;  /* 0x0000000113137824 */ /* 0x000fe200078e0209 */
[----:B------:R-:W-:Y:S01]  /*1d60*/  IMNMX R9, R3, 0x30, PT ;  /* 0x0000003003097817 */ /* 0x000fe20003800200 */
[----:B------:R-:W-:Y:S01]  /*1d70*/  IMAD R8, R8, c[0x0][0x218], RZ ;  /* 0x0000860008087a24 */ /* 0x000fe200078e02ff */
[----:B------:R-:W-:Y:S01]  /*1d80*/  IADD3.X R11, R17, UR9, R11, P0, !PT ;  /* 0x00000009110b7c10 */ /* 0x000fe200087fe40b */
[----:B------:R-:W-:Y:S01]  /*1d90*/  IMAD.WIDE.U32 R18, R225, c[0x0][0x218], R18 ;  /* 0x00008600e1127a25 */ /* 0x000fe200078e0012 */
[----:B------:R-:W-:-:S03]  /*1da0*/  LEA R20, P0, R2, c[0x0][0x1c8], 0x1 ;  /* 0x0000720002147a11 */ /* 0x000fc600078008ff */
[----:B------:R-:W-:Y:S01]  /*1db0*/  IMAD.IADD R9, R9, 0x1, -R238 ;  /* 0x0000000109097824 */ /* 0x000fe200078e0aee */
[----:B------:R-:W-:Y:S01]  /*1dc0*/  LEA.HI.X R11, R2, c[0x0][0x1cc], R11, 0x1, P0 ;  /* 0x00007300020b7a11 */ /* 0x000fe200000f0c0b */
[----:B------:R-:W-:Y:S01]  /*1dd0*/  SHFL.IDX PT, R16, R20, RZ, 0x1c1f ;  /* 0x001c1fff14107589 */ /* 0x000fe200000e0000 */
[----:B------:R-:W-:Y:S01]  /*1de0*/  LOP3.LUT R2, R6, 0x3fffffe, RZ, 0xc0, !PT ;  /* 0x03fffffe06027812 */ /* 0x000fe200078ec0ff */
[----:B------:R-:W-:Y:S01]  /*1df0*/  IMAD R13, R225, c[0x0][0x21c], R8 ;  /* 0x00008700e10d7a24 */ /* 0x000fe200078e0208 */
[----:B------:R-:W-:Y:S01]  /*1e00*/  ISETP.GE.AND P1, PT, R9, 0x1, PT ;  /* 0x000000010900780c */ /* 0x000fe20003f26270 */
[----:B------:R-:W1:Y:S01]  /*1e10*/  SHFL.IDX PT, R17, R11, RZ, 0x1c1f ;  /* 0x001c1fff0b117589 */ /* 0x000e6200000e0000 */
[----:B------:R-:W-:Y:S01]  /*1e20*/  SHF.R.S32.HI R6, RZ, 0x1, R6 ;  /* 0x00000001ff067819 */ /* 0x000fe20000011406 */
[----:B------:R-:W-:Y:S01]  /*1e30*/  IMAD.IADD R2, R15, 0x1, -R2 ;  /* 0x000000010f027824 */ /* 0x000fe200078e0a02 */
[----:B------:R-:W-:Y:S01]  /*1e40*/  ISETP.GT.AND P0, PT, R9, 0x20, PT ;  /* 0x000000200900780c */ /* 0x000fe20003f04270 */
[----:B------:R2:W-:Y:S01]  /*1e50*/  SHFL.IDX PT, R10, R20, 0x1, 0x1c1f ;  /* 0x003c1f00140a7f89 */ /* 0x0005e200000e0000 */
[----:B------:R-:W-:Y:S01]  /*1e60*/  IADD3 R8, P2, R18, UR20, RZ ;  /* 0x0000001412087c10 */ /* 0x000fe2000ff5e0ff */
[----:B------:R-:W-:-:S02]  /*1e70*/  IMAD.SHL.U32 R9, R6, 0x40, RZ ;  /* 0x0000004006097824 */ /* 0x000fc400078e00ff */
[----:B------:R-:W3:Y:S01]  /*1e80*/  SHFL.IDX PT, R11, R11, 0x1, 0x1c1f ;  /* 0x003c1f000b0b7f89 */ /* 0x000ee200000e0000 */
[----:B------:R-:W-:Y:S01]  /*1e90*/  IADD3.X R13, R19, UR16, R13, P2, !PT ;  /* 0x00000010130d7c10 */ /* 0x000fe200097fe40d */
[----:B------:R-:W-:Y:S01]  /*1ea0*/  IMAD R5, R7, 0x8, R2 ;  /* 0x0000000807057824 */ /* 0x000fe200078e0202 */
[----:B------:R-:W-:Y:S02]  /*1eb0*/  LOP3.LUT R9, R9, 0xc0, RZ, 0xc0, !PT ;  /* 0x000000c009097812 */ /* 0x000fe400078ec0ff */
[----:B------:R-:W-:Y:S02]  /*1ec0*/  LOP3.LUT P2, RZ, R6, 0x2, RZ, 0xc0, !PT ;  /* 0x0000000206ff7812 */ /* 0x000fe4000784c0ff */
[----:B------:R-:W-:Y:S02]  /*1ed0*/  LOP3.LUT R216, R9, 0x8, R216, 0xf8, !PT ;  /* 0x0000000809d87812 */ /* 0x000fe400078ef8d8 */
[----:B------:R-:W-:-:S04]  /*1ee0*/  SHF.R.U32.HI R15, RZ, 0x3, R9 ;  /* 0x00000003ff0f7819 */ /* 0x000fc80000011609 */
[----:B------:R-:W-:Y:S01]  /*1ef0*/  LOP3.LUT R216, R216, R15, RZ, 0x3c, !PT ;  /* 0x0000000fd8d87212 */ /* 0x000fe200078e3cff */
[----:B-1----:R-:W-:-:S04]  /*1f00*/  @P1 IMAD.WIDE R18, R219, 0x2, R16 ;  /* 0x00000002db121825 */ /* 0x002fc800078e0210 */
[----:B--2---:R-:W-:-:S04]  /*1f10*/  @P1 IMAD.WIDE R20, R230, 0x2, R16 ;  /* 0x00000002e6141825 */ /* 0x004fc800078e0210 */
[----:B------:R-:W-:Y:S01]  /*1f20*/  @P1 IMAD.WIDE R22, R218, 0x2, R16 ;  /* 0x00000002da161825 */ /* 0x000fe200078e0210 */
[----:B------:R1:W-:Y:S03]  /*1f30*/  @P1 LDGSTS.E.BYPASS.LTC128B.128 [R220+0x2500], [R20.64], !P4 ;  /* 0x0250000014dc1fae */ /* 0x0003e6000e101d4c */
[--C-:B---3--:R-:W-:Y:S01]  /*1f40*/  @P0 IMAD.WIDE R16, R230, 0x2, R10.reuse ;  /* 0x00000002e6100825 */ /* 0x108fe200078e020a */
[----:B------:R2:W-:Y:S03]  /*1f50*/  @P1 LDGSTS.E.BYPASS.LTC128B.128 [R220+0x3100], [R18.64], !P5 ;  /* 0x0310000012dc1fae */ /* 0x0005e6000e901d4c */
[----:B------:R-:W-:Y:S01]  /*1f60*/  @P0 IMAD.WIDE R14, R219, 0x2, R10 ;  /* 0x00000002db0e0825 */ /* 0x000fe200078e020a */
[----:B------:R1:W-:Y:S01]  /*1f70*/  @P1 LDGSTS.E.BYPASS.LTC128B.128 [R220+0x3d00], [R22.64], !P6 ;  /* 0x03d0000016dc1fae */ /* 0x0003e2000f101d4c */
[----:B------:R-:W-:-:S02]  /*1f80*/  LEA R9, P1, R8, c[0x0][0x1f8], 0x1 ;  /* 0x00007e0008097a11 */ /* 0x000fc400078208ff */
[----:B------:R-:W-:Y:S01]  /*1f90*/  IMAD.U32 R216, R5, 0x20, R216 ;  /* 0x0000002005d87824 */ /* 0x000fe200078e00d8 */
[----:B------:R1:W-:Y:S01]  /*1fa0*/  @P0 LDGSTS.E.BYPASS.LTC128B.128 [R220+0x2d00], [R16.64], !P4 ;  /* 0x02d0000010dc0fae */ /* 0x0003e2000e101d4c */
[----:B------:R-:W-:Y:S02]  /*1fb0*/  LEA.HI.X R8, R8, c[0x0][0x1fc], R13, 0x1, P1 ;  /* 0x00007f0008087a11 */ /* 0x000fe400008f0c0d */
[----:B------:R-:W-:Y:S01]  /*1fc0*/  IMAD.SHL.U32 R216, R216, 0x2, RZ ;  /* 0x00000002d8d87824 */ /* 0x000fe200078e00ff */
[----:B------:R3:W-:Y:S01]  /*1fd0*/  @P0 LDGSTS.E.BYPASS.LTC128B.128 [R220+0x3900], [R14.64], !P5 ;  /* 0x039000000edc0fae */ /* 0x0007e2000e901d4c */
[----:B------:R-:W-:Y:S02]  /*1fe0*/  ISETP.GE.AND P4, PT, R229, c[0x0][0x1d4], PT ;  /* 0x00007500e5007a0c */ /* 0x000fe40003f86270 */
[----:B------:R-:W-:Y:S01]  /*1ff0*/  ISETP.GE.AND P1, PT, R228, c[0x0][0x1d4], PT ;  /* 0x00007500e4007a0c */ /* 0x000fe20003f26270 */
[----:B------:R-:W-:Y:S01]  /*2000*/  SHFL.IDX PT, R6, R9, RZ, 0x1c1f ;  /* 0x001c1fff09067589 */ /* 0x000fe200000e0000 */
[----:B------:R-:W-:-:S02]  /*2010*/  IADD3 R5, R216, 0x2500, RZ ;  /* 0x00002500d8057810 */ /* 0x000fc40007ffe0ff */
[----:B------:R-:W-:Y:S02]  /*2020*/  IADD3 R215, R216, 0x2520, RZ ;  /* 0x00002520d8d77810 */ /* 0x000fe40007ffe0ff */
[----:B------:R-:W-:Y:S02]  /*2030*/  @P2 IADD3 R215, R5, -0x20, RZ ;  /* 0xffffffe005d72810 */ /* 0x000fe40007ffe0ff */
[----:B------:R-:W-:Y:S02]  /*2040*/  ISETP.GT.AND P2, PT, R227, 0x2f, PT ;  /* 0x0000002fe300780c */ /* 0x000fe40003f44270 */
[C---:B------:R-:W-:Y:S01]  /*2050*/  IADD3 R211, R215.reuse, 0x400, RZ ;  /* 0x00000400d7d37810 */ /* 0x040fe20007ffe0ff */
[----:B--2---:R-:W-:Y:S01]  /*2060*/  @P0 IMAD.WIDE R18, R218, 0x2, R10 ;  /* 0x00000002da120825 */ /* 0x004fe200078e020a */
[----:B------:R-:W-:-:S03]  /*2070*/  IADD3 R210, R215, 0x800, RZ ;  /* 0x00000800d7d27810 */ /* 0x000fc60007ffe0ff */
[----:B------:R-:W-:Y:S01]  /*2080*/  IMAD.SHL.U32 R11, R7, 0x8, RZ ;  /* 0x00000008070b7824 */ /* 0x000fe200078e00ff */
[----:B------:R1:W-:Y:S01]  /*2090*/  @P0 LDGSTS.E.BYPASS.LTC128B.128 [R220+0x4500], [R18.64], !P6 ;  /* 0x0450000012dc0fae */ /* 0x0003e2000f101d4c */
[----:B------:R-:W-:-:S03]  /*20a0*/  IMAD R10, R95, 0x200, R98 ;  /* 0x000002005f0a7824 */ /* 0x000fc600078e0262 */
[----:B------:R-:W0:Y:S01]  /*20b0*/  LDGDEPBAR ;  /* 0x00000000000079af */ /* 0x000e220000000000 */
[----:B------:R-:W-:Y:S01]  /*20c0*/  LOP3.LUT R2, R12, 0x8, R11, 0xf8, !PT ;  /* 0x000000080c027812 */ /* 0x000fe200078ef80b */
[----:B------:R-:W-:Y:S01]  /*20d0*/  IMAD R217, R97, 0x20, R10 ;  /* 0x0000002061d97824 */ /* 0x000fe200078e020a */
[----:B------:R-:W-:Y:S01]  /*20e0*/  SHF.R.U32.HI R11, RZ, 0x3, R12 ;  /* 0x00000003ff0b7819 */ /* 0x000fe2000001160c */
[----:B------:R-:W3:Y:S01]  /*20f0*/  SHFL.IDX PT, R7, R8, RZ, 0x1c1f ;  /* 0x001c1fff08077589 */ /* 0x000ee200000e0000 */
[----:B------:R-:W-:Y:S02]  /*2100*/  IMAD.IADD R12, R3, 0x1, -R238 ;  /* 0x00000001030c7824 */ /* 0x000fe400078e0aee */
[----:B------:R-:W-:-:S03]  /*2110*/  LOP3.LUT R2, R2, R11, RZ, 0x3c, !PT ;  /* 0x0000000b02027212 */ /* 0x000fc600078e3cff */
[----:B------:R-:W-:Y:S02]  /*2120*/  ISETP.LT.OR P0, PT, R12, 0x1, P3 ;  /* 0x000000010c00780c */ /* 0x000fe40001f01670 */
[----:B------:R-:W-:-:S04]  /*2130*/  IMAD.IADD R217, R2, 0x1, R217 ;  /* 0x0000000102d97824 */ /* 0x000fc800078e02d9 */
[----:B------:R-:W-:-:S04]  /*2140*/  IMAD.SHL.U32 R217, R217, 0x2, RZ ;  /* 0x00000002d9d97824 */ /* 0x000fc800078e00ff */
[----:B------:R-:W-:Y:S01]  /*2150*/  IMAD R213, R0, 0x2, R217 ;  /* 0x0000000200d57824 */ /* 0x000fe200078e02d9 */
[----:B------:R-:W-:-:S04]  /*2160*/  DEPBAR.LE SB0, 0x1 ;  /* 0x000080400000791a */ /* 0x000fc80000000000 */
[----:B------:R-:W-:-:S04]  /*2170*/  DEPBAR.LE SB0, 0x0 ;  /* 0x000080000000791a */ /* 0x000fc80000000000 */
[----:B------:R-:W-:Y:S01]  /*2180*/  BAR.SYNC.DEFER_BLOCKING 0x0 ;  /* 0x0000000000007b1d */ /* 0x000fe20000010000 */
[----:B---3--:R-:W-:-:S04]  /*2190*/  IMAD.WIDE R14, R230, 0x2, R6 ;  /* 0x00000002e60e7825 */ /* 0x008fc800078e0206 */
[----:B------:R-:W-:-:S04]  /*21a0*/  IMAD.WIDE R10, R219, 0x2, R6 ;  /* 0x00000002db0a7825 */ /* 0x000fc800078e0206 */
[----:B------:R-:W-:Y:S01]  /*21b0*/  IMAD.WIDE R6, R218, 0x2, R6 ;  /* 0x00000002da067825 */ /* 0x000fe200078e0206 */
[----:B------:R1:W2:Y:S04]  /*21c0*/  LDSM.16.M88.4 R44, [R217+0x4900] ;  /* 0x00490000d92c783b */ /* 0x0002a80000000200 */
[----:B------:R1:W3:Y:S04]  /*21d0*/  LDSM.16.M88.4 R48, [R217+0x5900] ;  /* 0x00590000d930783b */ /* 0x0002e80000000200 */
[----:B------:R1:W4:Y:S04]  /*21e0*/  LDSM.16.M88.4 R64, [R216+0x2500] ;  /* 0x00250000d840783b */ /* 0x0003280000000200 */
[----:B------:R1:W1:Y:S04]  /*21f0*/  LDSM.16.M88.4 R56, [R216+0x2900] ;  /* 0x00290000d838783b */ /* 0x0002680000000200 */
[----:B------:R1:W1:Y:S04]  /*2200*/  LDSM.16.M88.4 R72, [R216+0x2d00] ;  /* 0x002d0000d848783b */ /* 0x0002680000000200 */
[----:B------:R1:W1:Y:S04]  /*2210*/  LDSM.16.M88.4 R24, [R213+0x4900] ;  /* 0x00490000d518783b */ /* 0x0002680000000200 */
[----:B------:R1:W1:Y:S04]  /*2220*/  LDSM.16.M88.4 R40, [R213+0x5900] ;  /* 0x00590000d528783b */ /* 0x0002680000000200 */
[----:B------:R1:W1:Y:S04]  /*2230*/  LDSM.16.M88.4 R36, [R215] ;  /* 0x00000000d724783b */ /* 0x0002680000000200 */
[----:B------:R1:W1:Y:S04]  /*2240*/  LDSM.16.M88.4 R32, [R215+0x400] ;  /* 0x00040000d720783b */ /* 0x0002680000000200 */
[----:B------:R1:W1:Y:S04]  /*2250*/  LDSM.16.M88.4 R28, [R215+0x800] ;  /* 0x00080000d71c783b */ /* 0x0002680000000200 */
[----:B------:R-:W-:Y:S01]  /*2260*/  @!PT LDS RZ, [RZ] ;  /* 0x00000000fffff984 */ /* 0x000fe20000000800 */
[----:B------:R-:W-:Y:S01]  /*2270*/  @!PT LDS RZ, [RZ] ;  /* 0x00000000fffff984 */ /* 0x000fe20000000800 */
[----:B------:R-:W-:Y:S01]  /*2280*/  @!PT LDS RZ, [RZ] ;  /* 0x00000000fffff984 */ /* 0x000fe20000000800 */
[----:B------:R1:W-:Y:S01]  /*2290*/  LDGSTS.E.BYPASS.LTC128B.128 [R220+0x100], [R14.64], !P0 ;  /* 0x001000000edc7fae */ /* 0x0003e2000c101d4c */
[----:B------:R-:W-:-:S13]  /*22a0*/  ISETP.LT.OR P0, PT, R12, 0x1, P4 ;  /* 0x000000010c00780c */ /* 0x000fda0002701670 */
[----:B------:R1:W-:Y:S01]  /*22b0*/  LDGSTS.E.BYPASS.LTC128B.128 [R220+0xd00], [R10.64], !P0 ;  /* 0x00d000000adc7fae */ /* 0x0003e2000c101d4c */
[----:B------:R-:W-:-:S13]  /*22c0*/  ISETP.LT.OR P0, PT, R12, 0x1, P1 ;  /* 0x000000010c00780c */ /* 0x000fda0000f01670 */
[----:B------:R1:W-:Y:S01]  /*22d0*/  LDGSTS.E.BYPASS.LTC128B.128 [R220+0x1900], [R6.64], !P0 ;  /* 0x0190000006dc7fae */ /* 0x0003e2000c101d4c */
[----:B------:R-:W-:-:S13]  /*22e0*/  ISETP.GT.AND P0, PT, R224, 0x3f, PT ;  /* 0x0000003fe000780c */ /* 0x000fda0003f04270 */
[----:B------:R-:W-:Y:S05]  /*22f0*/  @P0 BRA `(.L_x_454) ;  /* 0x0000012000000947 */ /* 0x000fea0003800000 */
[----:B--234-:R-:W-:Y:S05]  /*2300*/  BRA.DIV ~URZ, `(.L_x_455) ;  /* 0x000106b27f007947 */ /* 0x01cfea000b800000 */
[----:B------:R2:W3:Y:S04]  /*2310*/  SHFL.IDX PT, R13, R8, 0x1, 0x1c1f ;  /* 0x003c1f00080d7f89 */ /* 0x0004e800000e0000 */
[----:B------:R2:W4:Y:S02]  /*2320*/  SHFL.IDX PT, R5, R9, 0x1, 0x1c1f ;  /* 0x003c1f0009057f89 */ /* 0x00052400000e0000 */
.L_x_539:
[----:B--2-4-:R-:W-:-:S04]  /*2330*/  LEA R8, P0, R230, R5, 0x1 ;  /* 0x00000005e6087211 */ /* 0x014fc800078008ff */
[----:B---3--:R-:W-:Y:S02]  /*2340*/  LEA.HI.X R9, R230, R13, R245, 0x1, P0 ;  /* 0x0000000de6097211 */ /* 0x008fe400000f0cf5 */
[----:B-1----:R-:W-:-:S04]  /*2350*/  LEA R6, P0, R219, R5, 0x1 ;  /* 0x00000005db067211 */ /* 0x002fc800078008ff */
[----:B------:R-:W-:Y:S02]  /*2360*/  LEA.HI.X R7, R219, R13, R234, 0x1, P0 ;  /* 0x0000000ddb077211 */ /* 0x000fe400000f0cea */
[----:B------:R-:W-:-:S04]  /*2370*/  LEA R4, P0, R218, R5, 0x1 ;  /* 0x00000005da047211 */ /* 0x000fc800078008ff */
[----:B------:R-:W-:Y:S02]  /*2380*/  LEA.HI.X R5, R218, R13, R233, 0x1, P0 ;  /* 0x0000000dda057211 */ /* 0x000fe400000f0ce9 */
[----:B------:R-:W-:-:S13]  /*2390*/  ISETP.LT.OR P0, PT, R12, 0x21, P3 ;  /* 0x000000210c00780c */ /* 0x000fda0001f01670 */
[----:B------:R-:W-:Y:S01]  /*23a0*/  @!PT LDS RZ, [RZ] ;  /* 0x00000000fffff984 */ /* 0x000fe20000000800 */
[----:B------:R-:W-:Y:S01]  /*23b0*/  @!PT LDS RZ, [RZ] ;  /* 0x00000000fffff984 */ /* 0x000fe20000000800 */
[----:B------:R-:W-:Y:S01]  /*23c0*/  @!PT LDS RZ, [RZ] ;  /* 0x00000000fffff984 */ /* 0x000fe20000000800 */
[----:B------:R1:W-:Y:S01]  /*23d0*/  LDGSTS.E.BYPASS.LTC128B.128 [R220+0x900], [R8.64], !P0 ;  /* 0x0090000008dc7fae */ /* 0x0003e2000c101d4c */
[----:B------:R-:W-:-:S13]  /*23e0*/  ISETP.LT.OR P0, PT, R12, 0x21, P4 ;  /* 0x000000210c00780c */ /* 0x000fda0002701670 */
[----:B------:R1:W-:Y:S01]  /*23f0*/  LDGSTS.E.BYPASS.LTC128B.128 [R220+0x1500], [R6.64], !P0 ;  /* 0x0150000006dc7fae */ /* 0x0003e2000c101d4c */
[----:B------:R-:W-:-:S13]  /*2400*/  ISETP.LT.OR P0, PT, R12, 0x21, P1 ;  /* 0x000000210c00780c */ /* 0x000fda0000f01670 */
[----:B------:R1:W-:Y:S02]  /*2410*/  LDGSTS.E.BYPASS.LTC128B.128 [R220+0x2100], [R4.64], !P0 ;  /* 0x0210000004dc7fae */ /* 0x0003e4000c101d4c */
.L_x_454:
[----:B--234-:R-:W-:Y:S05]  /*2420*/  BSYNC B0 ;  /* 0x0000000000007941 */ /* 0x01cfea0003800000 */
.L_x_453:
[----:B------:R-:W0:Y:S01]  /*2430*/  LDGDEPBAR ;  /* 0x00000000000079af */ /* 0x000e220000000000 */
[----:B------:R-:W-:Y:S01]  /*2440*/  WARPSYNC 0xffffffff ;  /* 0xffffffff00007948 */ /* 0x000fe20003800000 */
[C---:B-1----:R-:W-:Y:S01]  /*2450*/  HMMA.16816.F32 R20, R48.reuse, R64, RZ ;  /* 0x000000403014723c */ /* 0x042fe200000018ff */
[----:B------:R-:W-:Y:S01]  /*2460*/  ISETP.GT.AND P0, PT, R100, R221, PT ;  /* 0x000000dd6400720c */ /* 0x000fe20003f04270 */
[----:B------:R-:W-:Y:S01]  /*2470*/  LDSM.16.M88.4 R88, [R217+0x7900] ;  /* 0x00790000d958783b */ /* 0x000fe20000000200 */
[----:B------:R-:W-:Y:S01]  /*2480*/  IMAD R97, R97, 0x20, R98 ;  /* 0x0000002061617824 */ /* 0x000fe200078e0262 */
[C---:B------:R-:W-:Y:S02]  /*2490*/  IADD3 R209, R215.reuse, 0xc00, RZ ;  /* 0x00000c00d7d17810 */ /* 0x040fe40007ffe0ff */
[----:B------:R-:W1:Y:S01]  /*24a0*/  LDSM.16.M88.4 R80, [R216+0x3500] ;  /* 0x00350000d850783b */ /* 0x000e620000000200 */
[----:B------:R-:W-:Y:S01]  /*24b0*/  IMAD.IADD R2, R2, 0x1, R97 ;  /* 0x0000000102027824 */ /* 0x000fe200078e0261 */
[----:B------:R-:W-:Y:S01]  /*24c0*/  HMMA.16816.F32 R12, R48, R56, RZ ;  /* 0x00000038300c723c */ /* 0x000fe200000018ff */
[C---:B------:R-:W-:Y:S01]  /*24d0*/  IADD3 R208, R215.reuse, 0x1000, RZ ;  /* 0x00001000d7d07810 */ /* 0x040fe20007ffe0ff */
[----:B------:R-:W2:Y:S01]  /*24e0*/  LDSM.16.M88.4 R84, [R216+0x3100] ;  /* 0x00310000d854783b */ /* 0x000ea20000000200 */
[----:B------:R-:W-:-:S02]  /*24f0*/  IADD3 R207, R215, 0x1400, RZ ;  /* 0x00001400d7cf7810 */ /* 0x000fc40007ffe0ff */
[C---:B------:R-:W-:Y:S01]  /*2500*/  IADD3 R206, R215.reuse, 0x1800, RZ ;  /* 0x00001800d7ce7810 */ /* 0x040fe20007ffe0ff */
[----:B------:R-:W3:Y:S01]  /*2510*/  LDSM.16.M88.4 R76, [R216+0x3900] ;  /* 0x00390000d84c783b */ /* 0x000ee20000000200 */
[C---:B------:R-:W-:Y:S01]  /*2520*/  IADD3 R205, R215.reuse, 0x1c00, RZ ;  /* 0x00001c00d7cd7810 */ /* 0x040fe20007ffe0ff */
[----:B------:R-:W-:Y:S01]  /*2530*/  HMMA.16816.F32 R16, R48, R66, RZ ;  /* 0x000000423010723c */ /* 0x000fe200000018ff */
[----:B------:R-:W-:-:S07]  /*2540*/  IADD3 R204, R215, 0x2000, RZ ;  /* 0x00002000d7cc7810 */ /* 0x000fce0007ffe0ff */
[----:B------:R-:W-:Y:S08]  /*2550*/  HMMA.16816.F32 R8, R48, R58, RZ ;  /* 0x0000003a3008723c */ /* 0x000ff000000018ff */
[C---:B------:R-:W-:Y:S08]  /*2560*/  HMMA.16816.F32 R68, R44.reuse, R64, RZ ;  /* 0x000000402c44723c */ /* 0x040ff000000018ff */
[----:B------:R-:W-:Y:S08]  /*2570*/  HMMA.16816.F32 R60, R44, R56, RZ ;  /* 0x000000382c3c723c */ /* 0x000ff000000018ff */
[-C--:B------:R-:W-:Y:S08]  /*2580*/  HMMA.16816.F32 R4, R48, R72.reuse, RZ ;  /* 0x000000483004723c */ /* 0x080ff000000018ff */
[C---:B------:R-:W-:Y:S08]  /*2590*/  HMMA.16816.F32 R52, R44.reuse, R72, RZ ;  /* 0x000000482c34723c */ /* 0x040ff000000018ff */
[C---:B------:R-:W-:Y:S08]  /*25a0*/  HMMA.16816.F32 R64, R44.reuse, R66, RZ ;  /* 0x000000422c40723c */ /* 0x040ff000000018ff */
[----:B------:R-:W-:Y:S08]  /*25b0*/  HMMA.16816.F32 R56, R44, R58, RZ ;  /* 0x0000003a2c38723c */ /* 0x000ff000000018ff */
[-C--:B------:R-:W-:Y:S08]  /*25c0*/  HMMA.16816.F32 R48, R48, R74.reuse, RZ ;  /* 0x0000004a3030723c */ /* 0x080ff000000018ff */
[----:B------:R-:W-:Y:S01]  /*25d0*/  HMMA.16816.F32 R44, R44, R74, RZ ;  /* 0x0000004a2c2c723c */ /* 0x000fe200000018ff */
[----:B------:R-:W4:Y:S07]  /*25e0*/  LDSM.16.M88.4 R72, [R217+0x6900] ;  /* 0x00690000d948783b */ /* 0x000f2e0000000200 */
[C---:B------:R-:W-:Y:S08]  /*25f0*/  HMMA.16816.F32 R12, R40.reuse, R32, R12 ;  /* 0x00000020280c723c */ /* 0x040ff0000000180c */
[C---:B------:R-:W-:Y:S08]  /*2600*/  HMMA.16816.F32 R20, R40.reuse, R36, R20 ;  /* 0x000000242814723c */ /* 0x040ff00000001814 */
[C---:B------:R-:W-:Y:S08]  /*2610*/  HMMA.16816.F32 R4, R40.reuse, R28, R4 ;  /* 0x0000001c2804723c */ /* 0x040ff00000001804 */
[C---:B------:R-:W-:Y:S08]  /*2620*/  HMMA.16816.F32 R16, R40.reuse, R38, R16 ;  /* 0x000000262810723c */ /* 0x040ff00000001810 */
[C---:B------:R-:W-:Y:S08]  /*2630*/  HMMA.16816.F32 R8, R40.reuse, R34, R8 ;  /* 0x000000222808723c */ /* 0x040ff00000001808 */
[----:B------:R-:W-:Y:S01]  /*2640*/  HMMA.16816.F32 R48, R40, R30, R48 ;  /* 0x0000001e2830723c */ /* 0x000fe20000001830 */
[----:B------:R-:W-:Y:S07]  /*2650*/  LDSM.16.M88.4 R40, [R215+0x1400] ;  /* 0x00140000d728783b */ /* 0x000fee0000000200 */
[C---:B------:R-:W-:Y:S08]  /*2660*/  HMMA.16816.F32 R68, R24.reuse, R36, R68 ;  /* 0x000000241844723c */ /* 0x040ff00000001844 */
[C---:B------:R-:W-:Y:S08]  /*2670*/  HMMA.16816.F32 R60, R24.reuse, R32, R60 ;  /* 0x00000020183c723c */ /* 0x040ff0000000183c */
[C---:B------:R-:W-:Y:S08]  /*2680*/  HMMA.16816.F32 R52, R24.reuse, R28, R52 ;  /* 0x0000001c1834723c */ /* 0x040ff00000001834 */
[C---:B------:R-:W-:Y:S01]  /*2690*/  HMMA.16816.F32 R64, R24.reuse, R38, R64 ;  /* 0x000000261840723c */ /* 0x040fe20000001840 */
[----:B------:R-:W-:Y:S07]  /*26a0*/  LDSM.16.M88.4 R36, [R213+0x7900] ;  /* 0x00790000d524783b */ /* 0x000fee0000000200 */
[C---:B------:R-:W-:Y:S01]  /*26b0*/  HMMA.16816.F32 R56, R24.reuse, R34, R56 ;  /* 0x000000221838723c */ /* 0x040fe20000001838 */
[----:B------:R-:W-:Y:S07]  /*26c0*/  LDSM.16.M88.4 R32, [R215+0xc00] ;  /* 0x000c0000d720783b */ /* 0x000fee0000000200 */
[----:B------:R-:W-:Y:S01]  /*26d0*/  HMMA.16816.F32 R44, R24, R30, R44 ;  /* 0x0000001e182c723c */ /* 0x000fe2000000182c */
[----:B------:R-:W5:Y:S04]  /*26e0*/  LDSM.16.M88.4 R28, [R215+0x1000] ;  /* 0x00100000d71c783b */ /* 0x000f680000000200 */
[----:B------:R-:W4:Y:S03]  /*26f0*/  LDSM.16.M88.4 R24, [R213+0x6900] ;  /* 0x00690000d518783b */ /* 0x000f260000000200 */
[C---:B-1----:R-:W-:Y:S08]  /*2700*/  HMMA.16816.F32 R12, R88.reuse, R80, R12 ;  /* 0x00000050580c723c */ /* 0x042ff0000000180c */
[C---:B--2---:R-:W-:Y:S08]  /*2710*/  HMMA.16816.F32 R20, R88.reuse, R84, R20 ;  /* 0x000000545814723c */ /* 0x044ff00000001814 */
[C---:B---3--:R-:W-:Y:S08]  /*2720*/  HMMA.16816.F32 R4, R88.reuse, R76, R4 ;  /* 0x0000004c5804723c */ /* 0x048ff00000001804 */
[C---:B------:R-:W-:Y:S08]  /*2730*/  HMMA.16816.F32 R16, R88.reuse, R86, R16 ;  /* 0x000000565810723c */ /* 0x040ff00000001810 */
[C---:B------:R-:W-:Y:S08]  /*2740*/  HMMA.16816.F32 R8, R88.reuse, R82, R8 ;  /* 0x000000525808723c */ /* 0x040ff00000001808 */
[----:B------:R-:W-:Y:S01]  /*2750*/  HMMA.16816.F32 R48, R88, R78, R48 ;  /* 0x0000004e5830723c */ /* 0x000fe20000001830 */
[----:B------:R-:W-:Y:S07]  /*2760*/  LDSM.16.M88.4 R88, [R217+0x8900] ;  /* 0x00890000d958783b */ /* 0x000fee0000000200 */
[C---:B----4-:R-:W-:Y:S08]  /*2770*/  HMMA.16816.F32 R68, R72.reuse, R84, R68 ;  /* 0x000000544844723c */ /* 0x050ff00000001844 */
[C---:B------:R-:W-:Y:S01]  /*2780*/  HMMA.16816.F32 R64, R72.reuse, R86, R64 ;  /* 0x000000564840723c */ /* 0x040fe20000001840 */
[----:B------:R-:W-:Y:S07]  /*2790*/  LDSM.16.M88.4 R84, [R217+0x9900] ;  /* 0x00990000d954783b */ /* 0x000fee0000000200 */
[C---:B------:R-:W-:Y:S08]  /*27a0*/  HMMA.16816.F32 R60, R72.reuse, R80, R60 ;  /* 0x00000050483c723c */ /* 0x040ff0000000183c */
[C---:B------:R-:W-:Y:S01]  /*27b0*/  HMMA.16816.F32 R56, R72.reuse, R82, R56 ;  /* 0x000000524838723c */ /* 0x040fe20000001838 */
[----:B------:R-:W-:Y:S07]  /*27c0*/  LDSM.16.M88.4 R80, [R216+0x3d00] ;  /* 0x003d0000d850783b */ /* 0x000fee0000000200 */
[C---:B------:R-:W-:Y:S08]  /*27d0*/  HMMA.16816.F32 R52, R72.reuse, R76, R52 ;  /* 0x0000004c4834723c */ /* 0x040ff00000001834 */
[----:B------:R-:W-:Y:S01]  /*27e0*/  HMMA.16816.F32 R44, R72, R78, R44 ;  /* 0x0000004e482c723c */ /* 0x000fe2000000182c */
[----:B------:R-:W1:Y:S04]  /*27f0*/  LDSM.16.M88.4 R76, [R216+0x4100] ;  /* 0x00410000d84c783b */ /* 0x000e680000000200 */
[----:B------:R-:W2:Y:S03]  /*2800*/  LDSM.16.M88.4 R72, [R216+0x4500] ;  /* 0x00450000d848783b */ /* 0x000ea60000000200 */
[C---:B-----5:R-:W-:Y:S08]  /*2810*/  HMMA.16816.F32 R12, R36.reuse, R28, R12 ;  /* 0x0000001c240c723c */ /* 0x060ff0000000180c */
[C---:B------:R-:W-:Y:S08]  /*2820*/  HMMA.16816.F32 R20, R36.reuse, R32, R20 ;  /* 0x000000202414723c */ /* 0x040ff00000001814 */
[C---:B------:R-:W-:Y:S08]  /*2830*/  HMMA.16816.F32 R16, R36.reuse, R34, R16 ;  /* 0x000000222410723c */ /* 0x040ff00000001810 */
[C---:B------:R-:W-:Y:S08]  /*2840*/  HMMA.16816.F32 R8, R36.reuse, R30, R8 ;  /* 0x0000001e2408723c */ /* 0x040ff00000001808 */
[C---:B------:R-:W-:Y:S08]  /*2850*/  HMMA.16816.F32 R4, R36.reuse, R40, R4 ;  /* 0x000000282404723c */ /* 0x040ff00000001804 */
[----:B------:R-:W-:Y:S01]  /*2860*/  HMMA.16816.F32 R48, R36, R42, R48 ;  /* 0x0000002a2430723c */ /* 0x000fe20000001830 */
[----:B------:R-:W-:Y:S07]  /*2870*/  LDSM.16.M88.4 R36, [R213+0x9900] ;  /* 0x00990000d524783b */ /* 0x000fee0000000200 */
[C---:B------:R-:W-:Y:S08]  /*2880*/  HMMA.16816.F32 R68, R24.reuse, R32, R68 ;  /* 0x000000201844723c */ /* 0x040ff00000001844 */
[C---:B------:R-:W-:Y:S01]  /*2890*/  HMMA.16816.F32 R64, R24.reuse, R34, R64 ;  /* 0x000000221840723c */ /* 0x040fe20000001840 */
[----:B------:R-:W-:Y:S07]  /*28a0*/  LDSM.16.M88.4 R32, [R215+0x1800] ;  /* 0x00180000d720783b */ /* 0x000fee0000000200 */
[C---:B------:R-:W-:Y:S08]  /*28b0*/  HMMA.16816.F32 R60, R24.reuse, R28, R60 ;  /* 0x0000001c183c723c */ /* 0x040ff0000000183c */
[C---:B------:R-:W-:Y:S01]  /*28c0*/  HMMA.16816.F32 R56, R24.reuse, R30, R56 ;  /* 0x0000001e1838723c */ /* 0x040fe20000001838 */
[----:B------:R-:W3:Y:S07]  /*28d0*/  LDSM.16.M88.4 R28, [R215+0x1c00] ;  /* 0x001c0000d71c783b */ /* 0x000eee0000000200 */
[C---:B------:R-:W-:Y:S08]  /*28e0*/  HMMA.16816.F32 R52, R24.reuse, R40, R52 ;  /* 0x000000281834723c */ /* 0x040ff00000001834 */
[----:B------:R-:W-:Y:S01]  /*28f0*/  HMMA.16816.F32 R44, R24, R42, R44 ;  /* 0x0000002a182c723c */ /* 0x000fe2000000182c */
[----:B------:R-:W4:Y:S04]  /*2900*/  LDSM.16.M88.4 R24, [R215+0x2000] ;  /* 0x00200000d718783b */ /* 0x000f280000000200 */
[----:B------:R-:W5:Y:S01]  /*2910*/  LDSM.16.M88.4 R40, [R213+0x8900] ;  /* 0x00890000d528783b */ /* 0x000f620000000200 */
[----:B------:R-:W-:-:S04]  /*2920*/  DEPBAR.LE SB0, 0x0 ;  /* 0x000080000000791a */ /* 0x000fc80000000000 */
[C---:B-1----:R-:W-:Y:S08]  /*2930*/  HMMA.16816.F32 R12, R84.reuse, R76, R12 ;  /* 0x0000004c540c723c */ /* 0x042ff0000000180c */
[C---:B------:R-:W-:Y:S08]  /*2940*/  HMMA.16816.F32 R20, R84.reuse, R80, R20 ;  /* 0x000000505414723c */ /* 0x040ff00000001814 */
[C---:B------:R-:W-:Y:S08]  /*2950*/  HMMA.16816.F32 R16, R84.reuse, R82, R16 ;  /* 0x000000525410723c */ /* 0x040ff00000001810 */
[C---:B------:R-:W-:Y:S08]  /*2960*/  HMMA.16816.F32 R8, R84.reuse, R78, R8 ;  /* 0x0000004e5408723c */ /* 0x040ff00000001808 */
[C---:B--2---:R-:W-:Y:S08]  /*2970*/  HMMA.16816.F32 R4, R84.reuse, R72, R4 ;  /* 0x000000485404723c */ /* 0x044ff00000001804 */
[----:B------:R-:W-:Y:S08]  /*2980*/  HMMA.16816.F32 R48, R84, R74, R48 ;  /* 0x0000004a5430723c */ /* 0x000ff00000001830 */
[C---:B------:R-:W-:Y:S08]  /*2990*/  HMMA.16816.F32 R68, R88.reuse, R80, R68 ;  /* 0x000000505844723c */ /* 0x040ff00000001844 */
        /* <DEDUP_REMOVED lines=9> */
[C---:B----4-:R-:W-:Y:S08]  /*2a30*/  HMMA.16816.F32 R4, R36.reuse, R24, R4 ;  /* 0x000000182404723c */ /* 0x050ff00000001804 */
[----:B------:R-:W-:Y:S08]  /*2a40*/  HMMA.16816.F32 R12, R36, R26, R48 ;  /* 0x0000001a240c723c */ /* 0x000ff00000001830 */
[C---:B-----5:R-:W-:Y:S08]  /*2a50*/  HMMA.16816.F32 R68, R40.reuse, R32, R68 ;  /* 0x000000202844723c */ /* 0x060ff00000001844 */
[C---:B------:R-:W-:Y:S08]  /*2a60*/  HMMA.16816.F32 R64, R40.reuse, R34, R64 ;  /* 0x000000222840723c */ /* 0x040ff00000001840 */
[C---:B------:R-:W-:Y:S08]  /*2a70*/  HMMA.16816.F32 R60, R40.reuse, R28, R60 ;  /* 0x0000001c283c723c */ /* 0x040ff0000000183c */
[C---:B------:R-:W-:Y:S08]  /*2a80*/  HMMA.16816.F32 R56, R40.reuse, R30, R56 ;  /* 0x0000001e2838723c */ /* 0x040ff00000001838 */
[C---:B------:R-:W-:Y:S08]  /*2a90*/  HMMA.16816.F32 R52, R40.reuse, R24, R52 ;  /* 0x000000182834723c */ /* 0x040ff00000001834 */
[----:B------:R-:W-:Y:S01]  /*2aa0*/  HMMA.16816.F32 R44, R40, R26, R44 ;  /* 0x0000001a282c723c */ /* 0x000fe2000000182c */
[----:B------:R-:W-:Y:S06]  /*2ab0*/  BAR.SYNC.DEFER_BLOCKING 0x0 ;  /* 0x0000000000007b1d */ /* 0x000fec0000010000 */
[----:B------:R-:W-:Y:S05]  /*2ac0*/  @!P0 BRA `(.L_x_456) ;  /* 0x0000040000008947 */ /* 0x000fea0003800000 */
[----:B------:R-:W-:Y:S01]  /*2ad0*/  ISETP.NE.AND P2, PT, R222, 0x1, PT ;  /* 0x00000001de00780c */ /* 0x000fe20003f45270 */
[----:B------:R-:W-:Y:S01]  /*2ae0*/  IMAD.MOV.U32 R225, RZ, RZ, RZ ;  /* 0x000000ffffe17224 */ /* 0x000fe200078e00ff */
[----:B------:R-:W-:-:S02]  /*2af0*/  IADD3 R226, R227, R94, R232 ;  /* 0x0000005ee3e27210 */ /* 0x000fc40007ffe0e8 */
[----:B------:R-:W-:Y:S02]  /*2b00*/  ISETP.GT.AND P1, PT, R227, 0x2f, PT ;  /* 0x0000002fe300780c */ /* 0x000fe40003f24270 */
[----:B------:R-:W-:-:S05]  /*2b10*/  IADD3 R226, R226, -0x30, RZ ;  /* 0xffffffd0e2e27810 */ /* 0x000fca0007ffe0ff */
[----:B------:R-:W-:Y:S02]  /*2b20*/  IMAD.MOV.U32 R24, RZ, RZ, R226 ;  /* 0x000000ffff187224 */ /* 0x000fe400078e00e2 */
[----:B------:R-:W-:-:S05]  /*2b30*/  @P2 IMAD.HI.U32 R25, R226, c[0x0][0x2bc], RZ ;  /* 0x0000af00e2192a27 */ /* 0x000fca00078e00ff */
[----:B------:R-:W-:-:S04]  /*2b40*/  @P2 SHF.R.U32.HI R24, RZ, c[0x0][0x2c0], R25 ;  /* 0x0000b000ff182a19 */ /* 0x000fc80000011619 */
[----:B------:R-:W-:-:S04]  /*2b50*/  @!P1 IADD3 R28, P0, R24, UR10, RZ ;  /* 0x0000000a181c9c10 */ /* 0x000fc8000ff1e0ff */
[----:B------:R-:W-:Y:S02]  /*2b60*/  @!P1 LEA.HI.X.SX32 R25, R24, UR6, 0x1, P0 ;  /* 0x0000000618199c11 */ /* 0x000fe400080f0eff */
[----:B------:R-:W-:-:S04]  /*2b70*/  @!P1 LEA R26, P0, R28, c[0x0][0x2a0], 0x2 ;  /* 0x0000a8001c1a9a11 */ /* 0x000fc800078010ff */
[----:B------:R-:W-:-:S05]  /*2b80*/  @!P1 LEA.HI.X R27, R28, c[0x0][0x2a4], R25, 0x2, P0 ;  /* 0x0000a9001c1b9a11 */ /* 0x000fca00000f1419 */
[----:B------:R-:W2:Y:S01]  /*2b90*/  @!P1 LDG.E R225, [R26.64] ;  /* 0x0000000c1ae19981 */ /* 0x000ea2000c1e1900 */
[----:B------:R-:W-:Y:S01]  /*2ba0*/  IMAD.MOV R25, RZ, RZ, -R24 ;  /* 0x000000ffff197224 */ /* 0x000fe200078e0a18 */
[----:B------:R-:W-:Y:S01]  /*2bb0*/  BSSY B0, `(.L_x_457) ;  /* 0x0000021000007945 */ /* 0x000fe20003800000 */
[----:B------:R-:W-:Y:S02]  /*2bc0*/  ISETP.GE.AND P1, PT, R228, c[0x0][0x1d4], PT ;  /* 0x00007500e4007a0c */ /* 0x000fe40003f26270 */
[----:B------:R-:W-:Y:S01]  /*2bd0*/  IMAD R226, R25, c[0x0][0x2b8], R226 ;  /* 0x0000ae0019e27a24 */ /* 0x000fe200078e02e2 */
[----:B------:R-:W-:Y:S02]  /*2be0*/  ISETP.GE.AND P2, PT, R229, c[0x0][0x1d4], PT ;  /* 0x00007500e5007a0c */ /* 0x000fe40003f46270 */
[----:B------:R-:W-:Y:S01]  /*2bf0*/  ISETP.GE.AND P3, PT, R230, c[0x0][0x1d4], PT ;  /* 0x00007500e6007a0c */ /* 0x000fe20003f66270 */
[----:B------:R-:W-:Y:S01]  /*2c00*/  IMAD.WIDE.U32 R28, R226, c[0x0][0x1e0], RZ ;  /* 0x00007800e21c7a25 */ /* 0x000fe200078e00ff */
[----:B------:R-:W-:-:S05]  /*2c10*/  SHF.R.S32.HI R25, RZ, 0x1f, R226 ;  /* 0x0000001fff197819 */ /* 0x000fca00000114e2 */
[----:B------:R-:W-:-:S04]  /*2c20*/  IMAD R25, R25, c[0x0][0x1e0], RZ ;  /* 0x0000780019197a24 */ /* 0x000fc800078e02ff */
[----:B------:R-:W-:-:S04]  /*2c30*/  IMAD R25, R226, c[0x0][0x1e4], R25 ;  /* 0x00007900e2197a24 */ /* 0x000fc800078e0219 */
[----:B------:R-:W-:Y:S01]  /*2c40*/  IMAD.IADD R29, R29, 0x1, R25 ;  /* 0x000000011d1d7824 */ /* 0x000fe200078e0219 */
[----:B--2---:R-:W-:-:S03]  /*2c50*/  SHF.R.S32.HI R24, RZ, 0x1f, R225 ;  /* 0x0000001fff187819 */ /* 0x004fc600000114e1 */
[----:B------:R-:W-:Y:S01]  /*2c60*/  IMAD.WIDE.U32 R26, R225, c[0x0][0x1f0], R28 ;  /* 0x00007c00e11a7a25 */ /* 0x000fe200078e001c */
[----:B------:R-:W-:-:S03]  /*2c70*/  IADD3 R28, -R238, 0x30, RZ ;  /* 0x00000030ee1c7810 */ /* 0x000fc60007ffe1ff */
[----:B------:R-:W-:-:S04]  /*2c80*/  IMAD R24, R24, c[0x0][0x1f0], RZ ;  /* 0x00007c0018187a24 */ /* 0x000fc800078e02ff */
[----:B------:R-:W-:Y:S01]  /*2c90*/  IMAD R25, R225, c[0x0][0x1f4], R24 ;  /* 0x00007d00e1197a24 */ /* 0x000fe200078e0218 */
[----:B------:R-:W-:-:S04]  /*2ca0*/  IADD3 R24, P0, R26, UR18, RZ ;  /* 0x000000121a187c10 */ /* 0x000fc8000ff1e0ff */
[----:B------:R-:W-:Y:S02]  /*2cb0*/  IADD3.X R27, R27, UR9, R25, P0, !PT ;  /* 0x000000091b1b7c10 */ /* 0x000fe400087fe419 */
[----:B------:R-:W-:-:S04]  /*2cc0*/  LEA R25, P0, R24, c[0x0][0x1c8], 0x1 ;  /* 0x0000720018197a11 */ /* 0x000fc800078008ff */
[----:B------:R-:W-:Y:S02]  /*2cd0*/  LEA.HI.X R24, R24, c[0x0][0x1cc], R27, 0x1, P0 ;  /* 0x0000730018187a11 */ /* 0x000fe400000f0c1b */
[----:B------:R-:W-:Y:S01]  /*2ce0*/  ISETP.GE.AND P0, PT, R28, 0x1, PT ;  /* 0x000000011c00780c */ /* 0x000fe20003f06270 */
[----:B------:R1:W2:Y:S04]  /*2cf0*/  SHFL.IDX PT, R27, R25, RZ, 0x1c1f ;  /* 0x001c1fff191b7589 */ /* 0x0002a800000e0000 */
[----:B------:R1:W3:Y:S08]  /*2d00*/  SHFL.IDX PT, R26, R24, RZ, 0x1c1f ;  /* 0x001c1fff181a7589 */ /* 0x0002f000000e0000 */
[----:B------:R-:W-:Y:S05]  /*2d10*/  @!P0 BRA `(.L_x_458) ;  /* 0x000000a000008947 */ /* 0x000fea0003800000 */
[----:B--2---:R-:W-:-:S04]  /*2d20*/  LEA R32, P0, R230, R27, 0x1 ;  /* 0x0000001be6207211 */ /* 0x004fc800078008ff */
[----:B---3--:R-:W-:Y:S02]  /*2d30*/  LEA.HI.X R33, R230, R26, R245, 0x1, P0 ;  /* 0x0000001ae6217211 */ /* 0x008fe400000f0cf5 */
[----:B------:R-:W-:-:S03]  /*2d40*/  LEA R30, P0, R219, R27, 0x1 ;  /* 0x0000001bdb1e7211 */ /* 0x000fc600078008ff */
[----:B------:R-:W-:Y:S01]  /*2d50*/  @!PT LDS RZ, [RZ] ;  /* 0x00000000fffff984 */ /* 0x000fe20000000800 */
[----:B------:R2:W-:Y:S01]  /*2d60*/  LDGSTS.E.BYPASS.LTC128B.128 [R220+0x2500], [R32.64], !P3 ;  /* 0x0250000020dc7fae */ /* 0x0005e2000d901d4c */
[----:B------:R-:W-:Y:S02]  /*2d70*/  LEA.HI.X R31, R219, R26, R234, 0x1, P0 ;  /* 0x0000001adb1f7211 */ /* 0x000fe400000f0cea */
[----:B------:R-:W-:-:S03]  /*2d80*/  LEA R34, P0, R218, R27, 0x1 ;  /* 0x0000001bda227211 */ /* 0x000fc600078008ff */
[----:B------:R2:W-:Y:S01]  /*2d90*/  LDGSTS.E.BYPASS.LTC128B.128 [R220+0x3100], [R30.64], !P2 ;  /* 0x031000001edc7fae */ /* 0x0005e2000d101d4c */
[----:B------:R-:W-:-:S05]  /*2da0*/  LEA.HI.X R35, R218, R26, R233, 0x1, P0 ;  /* 0x0000001ada237211 */ /* 0x000fca00000f0ce9 */
[----:B------:R2:W-:Y:S04]  /*2db0*/  LDGSTS.E.BYPASS.LTC128B.128 [R220+0x3d00], [R34.64], !P1 ;  /* 0x03d0000022dc7fae */ /* 0x0005e8000c901d4c */
.L_x_458:
[----:B------:R-:W-:Y:S05]  /*2dc0*/  BSYNC B0 ;  /* 0x0000000000007941 */ /* 0x000fea0003800000 */
.L_x_457:
[----:B------:R-:W-:Y:S01]  /*2dd0*/  ISETP.GE.AND P0, PT, R28, 0x21, PT ;  /* 0x000000211c00780c */ /* 0x000fe20003f06270 */
[----:B-1----:R-:W1:Y:S01]  /*2de0*/  SHFL.IDX PT, R24, R24, 0x1, 0x1c1f ;  /* 0x003c1f0018187f89 */ /* 0x002e6200000e0000 */
[----:B------:R-:W-:Y:S03]  /*2df0*/  BSSY B0, `(.L_x_456) ;  /* 0x000000d000007945 */ /* 0x000fe60003800000 */
[----:B------:R-:W4:Y:S08]  /*2e00*/  SHFL.IDX PT, R25, R25, 0x1, 0x1c1f ;  /* 0x003c1f0019197f89 */ /* 0x000f3000000e0000 */
[----:B------:R-:W-:Y:S05]  /*2e10*/  @!P0 BRA `(.L_x_459) ;  /* 0x000000a000008947 */ /* 0x000fea0003800000 */
[----:B----4-:R-:W-:-:S04]  /*2e20*/  LEA R28, P0, R230, R25, 0x1 ;  /* 0x00000019e61c7211 */ /* 0x010fc800078008ff */
[----:B-1----:R-:W-:Y:S02]  /*2e30*/  LEA.HI.X R29, R230, R24, R245, 0x1, P0 ;  /* 0x00000018e61d7211 */ /* 0x002fe400000f0cf5 */
[----:B---3--:R-:W-:-:S03]  /*2e40*/  LEA R26, P0, R219, R25, 0x1 ;  /* 0x00000019db1a7211 */ /* 0x008fc600078008ff */
[----:B------:R-:W-:Y:S01]  /*2e50*/  @!PT LDS RZ, [RZ] ;  /* 0x00000000fffff984 */ /* 0x000fe20000000800 */
[----:B------:R1:W-:Y:S01]  /*2e60*/  LDGSTS.E.BYPASS.LTC128B.128 [R220+0x2d00], [R28.64], !P3 ;  /* 0x02d000001cdc7fae */ /* 0x0003e2000d901d4c */
[----:B--2---:R-:W-:Y:S02]  /*2e70*/  LEA.HI.X R27, R219, R24, R234, 0x1, P0 ;  /* 0x00000018db1b7211 */ /* 0x004fe400000f0cea */
[----:B------:R-:W-:-:S03]  /*2e80*/  LEA R30, P0, R218, R25, 0x1 ;  /* 0x00000019da1e7211 */ /* 0x000fc600078008ff */
[----:B------:R1:W-:Y:S01]  /*2e90*/  LDGSTS.E.BYPASS.LTC128B.128 [R220+0x3900], [R26.64], !P2 ;  /* 0x039000001adc7fae */ /* 0x0003e2000d101d4c */
[----:B------:R-:W-:-:S05]  /*2ea0*/  LEA.HI.X R31, R218, R24, R233, 0x1, P0 ;  /* 0x00000018da1f7211 */ /* 0x000fca00000f0ce9 */
[----:B------:R1:W-:Y:S04]  /*2eb0*/  LDGSTS.E.BYPASS.LTC128B.128 [R220+0x4500], [R30.64], !P1 ;  /* 0x045000001edc7fae */ /* 0x0003e8000c901d4c */
.L_x_459:
[----:B------:R-:W-:Y:S05]  /*2ec0*/  BSYNC B0 ;  /* 0x0000000000007941 */ /* 0x000fea0003800000 */
.L_x_456:
[----:B----4-:R-:W-:Y:S01]  /*2ed0*/  LOP3.LUT R25, R96, 0xffffffe0, RZ, 0xc0, !PT ;  /* 0xffffffe060197812 */ /* 0x010fe200078ec0ff */
[----:B------:R-:W-:Y:S01]  /*2ee0*/  ULDC UR17, c[0x0][0x324] ;  /* 0x0000c90000117ab9 */ /* 0x000fe20000000800 */
[----:B-12---:R-:W-:Y:S01]  /*2ef0*/  SHF.R.S32.HI R30, RZ, 0x1f, R95 ;  /* 0x0000001fff1e7819 */ /* 0x006fe2000001145f */
[----:B------:R-:W-:Y:S01]  /*2f00*/  ULOP3.LUT UR17, URZ, UR17, URZ, 0x33, !UPT ;  /* 0x000000113f117292 */ /* 0x000fe2000f8e333f */
[----:B---3--:R-:W-:Y:S01]  /*2f10*/  LEA.HI R26, R93, R93, RZ, 0x1 ;  /* 0x0000005d5d1a7211 */ /* 0x008fe200078f08ff */
[----:B------:R-:W-:Y:S01]  /*2f20*/  IMAD.IADD R24, R224, 0x1, -R25 ;  /* 0x00000001e0187824 */ /* 0x000fe200078e0a19 */
[----:B------:R-:W-:Y:S01]  /*2f30*/  LEA.HI R30, R30, R95, RZ, 0x2 ;  /* 0x0000005f1e1e7211 */ /* 0x000fe200078f10ff */
[----:B------:R-:W0:Y:S01]  /*2f40*/  LDGDEPBAR ;  /* 0x00000000000079af */ /* 0x000e220000000000 */
[----:B------:R-:W-:Y:S01]  /*2f50*/  PLOP3.LUT P0, PT, PT, PT, UP2, 0x80, 0x0 ;  /* 0x000000000000781c */ /* 0x000fe20003f0f028 */
[----:B------:R-:W-:Y:S01]  /*2f60*/  IMAD.SHL.U32 R28, R26, 0x20, RZ ;  /* 0x000000201a1c7824 */ /* 0x000fe200078e00ff */
[----:B------:R-:W-:-:S02]  /*2f70*/  SHF.R.S32.HI R25, RZ, 0x1f, R24 ;  /* 0x0000001fff197819 */ /* 0x000fc40000011418 */
[----:B------:R-:W-:Y:S02]  /*2f80*/  LOP3.LUT R30, R30, 0xffffffc, RZ, 0xc0, !PT ;  /* 0x0ffffffc1e1e7812 */ /* 0x000fe400078ec0ff */
[----:B------:R-:W-:Y:S02]  /*2f90*/  LEA.HI R25, R25, R24, RZ, 0x2 ;  /* 0x0000001819197211 */ /* 0x000fe400078f10ff */
[----:B------:R-:W-:Y:S01]  /*2fa0*/  LOP3.LUT R26, R26, 0x1ffffffe, RZ, 0xc0, !PT ;  /* 0x1ffffffe1a1a7812 */ /* 0x000fe200078ec0ff */
[----:B------:R-:W-:Y:S01]  /*2fb0*/  IMAD.IADD R30, R95, 0x1, -R30 ;  /* 0x000000015f1e7824 */ /* 0x000fe200078e0a1e */
[----:B------:R-:W-:Y:S02]  /*2fc0*/  LEA.HI.SX32 R27, R25, UR15, 0x1e ;  /* 0x0000000f191b7c11 */ /* 0x000fe4000f8ff2ff */
[----:B------:R-:W-:Y:S01]  /*2fd0*/  LOP3.LUT R28, R28, 0xffffffc0, RZ, 0xc0, !PT ;  /* 0xffffffc01c1c7812 */ /* 0x000fe200078ec0ff */
[----:B------:R-:W-:Y:S01]  /*2fe0*/  IMAD.IADD R26, R93, 0x1, -R26 ;  /* 0x000000015d1a7824 */ /* 0x000fe200078e0a1a */
[----:B------:R-:W-:Y:S01]  /*2ff0*/  LOP3.LUT R25, R25, 0x7ffffffc, RZ, 0xc0, !PT ;  /* 0x7ffffffc19197812 */ /* 0x000fe200078ec0ff */
[----:B------:R-:W-:-:S04]  /*3000*/  IMAD R27, R30, 0x10, R27 ;  /* 0x000000101e1b7824 */ /* 0x000fc800078e021b */
[----:B------:R-:W-:Y:S02]  /*3010*/  IMAD.IADD R27, R28, 0x1, R27 ;  /* 0x000000011c1b7824 */ /* 0x000fe400078e021b */
[----:B------:R-:W-:Y:S02]  /*3020*/  IMAD.IADD R25, R24, 0x1, -R25 ;  /* 0x0000000118197824 */ /* 0x000fe400078e0a19 */
[----:B------:R-:W-:Y:S02]  /*3030*/  IMAD R231, R26, 0x8, R27 ;  /* 0x000000081ae77824 */ /* 0x000fe400078e021b */
[----:B------:R-:W-:Y:S02]  /*3040*/  IMAD.SHL.U32 R235, R25, 0x2, RZ ;  /* 0x0000000219eb7824 */ /* 0x000fe400078e00ff */
[----:B------:R-:W-:Y:S01]  /*3050*/  @P0 IMAD.HI.U32 R26, R231, c[0x0][0x2c8], RZ ;  /* 0x0000b200e71a0a27 */ /* 0x000fe200078e00ff */
[----:B------:R-:W-:Y:S02]  /*3060*/  PLOP3.LUT P0, PT, PT, PT, UP2, 0x80, 0x0 ;  /* 0x000000000000781c */ /* 0x000fe40003f0f028 */
[----:B------:R-:W-:Y:S01]  /*3070*/  IADD3 R41, -R235, 0x1, R3 ;  /* 0x00000001eb297810 */ /* 0x000fe20007ffe103 */
[----:B------:R-:W-:-:S02]  /*3080*/  IMAD.MOV.U32 R42, RZ, RZ, R231 ;  /* 0x000000ffff2a7224 */ /* 0x000fc400078e00e7 */
[----:B------:R-:W-:Y:S01]  /*3090*/  IMAD.MOV.U32 R25, RZ, RZ, c[0x0][0x2ac] ;  /* 0x0000ab00ff197624 */ /* 0x000fe200078e00ff */
[----:B------:R-:W-:Y:S01]  /*30a0*/  IADD3 R41, R41, -c[0x0][0x168], RZ ;  /* 0x80005a0029297a10 */ /* 0x000fe20007ffe0ff */
[--C-:B------:R-:W-:Y:S02]  /*30b0*/  IMAD.IADD R40, R92, 0x1, -R235.reuse ;  /* 0x000000015c287824 */ /* 0x100fe400078e0aeb */
[----:B------:R-:W-:Y:S01]  /*30c0*/  IMAD R24, R25, c[0x0][0x1d0], R92 ;  /* 0x0000740019187a24 */ /* 0x000fe200078e025c */
[C---:B------:R-:W-:Y:S02]  /*30d0*/  IADD3 R50, R41.reuse, c[0x0][0x328], RZ ;  /* 0x0000ca0029327a10 */ /* 0x040fe40007ffe0ff */
[----:B------:R-:W-:Y:S01]  /*30e0*/  IADD3 R41, R41, UR17, RZ ;  /* 0x0000001129297c10 */ /* 0x000fe2000fffe0ff */
[----:B------:R-:W-:Y:S01]  /*30f0*/  IMAD.IADD R49, R24, 0x1, -R235 ;  /* 0x0000000118317824 */ /* 0x000fe200078e0aeb */
[----:B------:R-:W-:Y:S02]  /*3100*/  @P0 SHF.R.U32.HI R42, RZ, c[0x0][0x2cc], R26 ;  /* 0x0000b300ff2a0a19 */ /* 0x000fe4000001161a */
[----:B------:R-:W-:-:S03]  /*3110*/  PLOP3.LUT P0, PT, PT, PT, UP1, 0x40, 0x0 ;  /* 0x000000000000781c */ /* 0x000fc60003f0e818 */
[----:B------:R-:W1:Y:S02]  /*3120*/  SHFL.IDX PT, R26, R42, RZ, 0x1c1f ;  /* 0x001c1fff2a1a7589 */ /* 0x000e6400000e0000 */
[--C-:B-1----:R-:W-:Y:S02]  /*3130*/  IMAD.IADD R28, R50, 0x1, R26.reuse ;  /* 0x00000001321c7824 */ /* 0x102fe400078e021a */
[----:B------:R-:W-:-:S03]  /*3140*/  IMAD.IADD R24, R41, 0x1, R26 ;  /* 0x0000000129187824 */ /* 0x000fc600078e021a */
[----:B------:R-:W-:-:S03]  /*3150*/  IMNMX R25, R28, R49, PT ;  /* 0x000000311c197217 */ /* 0x000fc60003800200 */
[----:B------:R-:W-:Y:S05]  /*3160*/  @P0 BRA `(.L_x_460) ;  /* 0x0000015000000947 */ /* 0x000fea0003800000 */
[----:B------:R-:W-:Y:S01]  /*3170*/  IMAD.U32 R3, RZ, RZ, UR7 ;  /* 0x00000007ff037e24 */ /* 0x000fe2000f8e00ff */
[----:B------:R-:W-:Y:S04]  /*3180*/  BSSY B0, `(.L_x_461) ;  /* 0x000000f000007945 */ /* 0x000fe80003800000 */
[----:B------:R-:W-:-:S04]  /*3190*/  IADD3 R27, R3, -c[0x0][0x168], R26 ;  /* 0x80005a00031b7a10 */ /* 0x000fc80007ffe01a */
[----:B------:R-:W-:-:S13]  /*31a0*/  ISETP.GT.AND P0, PT, R27, -0x1, PT ;  /* 0xffffffff1b00780c */ /* 0x000fda0003f04270 */
[----:B------:R-:W-:Y:S05]  /*31b0*/  @P0 BRA `(.L_x_462) ;  /* 0x0000007000000947 */ /* 0x000fea0003800000 */
[----:B------:R-:W-:Y:S01]  /*31c0*/  IMAD.MOV.U32 R3, RZ, RZ, 0x1 ;  /* 0x00000001ff037424 */ /* 0x000fe200078e00ff */
[----:B------:R-:W-:-:S04]  /*31d0*/  LOP3.LUT R27, RZ, R27, RZ, 0x33, !PT ;  /* 0x0000001bff1b7212 */ /* 0x000fc800078e33ff */
[----:B------:R-:W-:-:S13]  /*31e0*/  ISETP.NE.AND P0, PT, R3, c[0x0][0x32c], PT ;  /* 0x0000cb0003007a0c */ /* 0x000fda0003f05270 */
[----:B------:R-:W-:-:S05]  /*31f0*/  @P0 IMAD.HI.U32 R3, R27, c[0x0][0x330], RZ ;  /* 0x0000cc001b030a27 */ /* 0x000fca00078e00ff */
[----:B------:R-:W-:-:S04]  /*3200*/  @P0 SHF.R.U32.HI R27, RZ, c[0x0][0x334], R3 ;  /* 0x0000cd00ff1b0a19 */ /* 0x000fc80000011603 */
[----:B------:R-:W-:Y:S01]  /*3210*/  LOP3.LUT R27, RZ, R27, RZ, 0x33, !PT ;  /* 0x0000001bff1b7212 */ /* 0x000fe200078e33ff */
[----:B------:R-:W-:Y:S05]  /*3220*/  BRA `(.L_x_463) ;  /* 0x0000004000007947 */ /* 0x000fea0003800000 */
.L_x_462:
[----:B------:R-:W-:-:S04]  /*3230*/  MOV R3, 0x1 ;  /* 0x0000000100037802 */ /* 0x000fc80000000f00 */
[----:B------:R-:W-:-:S13]  /*3240*/  ISETP.NE.AND P0, PT, R3, c[0x0][0x32c], PT ;  /* 0x0000cb0003007a0c */ /* 0x000fda0003f05270 */
[----:B------:R-:W-:-:S05]  /*3250*/  @P0 IMAD.HI.U32 R3, R27, c[0x0][0x330], RZ ;  /* 0x0000cc001b030a27 */ /* 0x000fca00078e00ff */
[----:B------:R-:W-:Y:S02]  /*3260*/  @P0 SHF.R.U32.HI R27, RZ, c[0x0][0x334], R3 ;  /* 0x0000cd00ff1b0a19 */ /* 0x000fe40000011603 */
.L_x_463:
[----:B------:R-:W-:Y:S05]  /*3270*/  BSYNC B0 ;  /* 0x0000000000007941 */ /* 0x000fea0003800000 */
.L_x_461:
[----:B------:R-:W-:-:S05]  /*3280*/  IMAD R27, R27, c[0x0][0x32c], R40 ;  /* 0x0000cb001b1b7a24 */ /* 0x000fca00078e0228 */
[----:B------:R-:W-:Y:S02]  /*3290*/  IADD3 R26, R27, c[0x0][0x32c], RZ ;  /* 0x0000cb001b1a7a10 */ /* 0x000fe40007ffe0ff */
[----:B------:R-:W-:Y:S02]  /*32a0*/  IMNMX R24, R24, R27, !PT ;  /* 0x0000001b18187217 */ /* 0x000fe40007800200 */
[----:B------:R-:W-:Y:S02]  /*32b0*/  IMNMX R25, R25, R26, PT ;  /* 0x0000001a19197217 */ /* 0x000fe40003800200 */
.L_x_460:
[----:B------:R-:W1:Y:S01]  /*32c0*/  SHFL.IDX PT, R26, R42, 0x1, 0x1c1f ;  /* 0x003c1f002a1a7f89 */ /* 0x000e6200000e0000 */
[----:B------:R-:W-:Y:S01]  /*32d0*/  PLOP3.LUT P0, PT, PT, PT, UP1, 0x40, 0x0 ;  /* 0x000000000000781c */ /* 0x000fe20003f0e818 */
[--C-:B-1----:R-:W-:Y:S02]  /*32e0*/  IMAD.IADD R76, R50, 0x1, R26.reuse ;  /* 0x00000001324c7824 */ /* 0x102fe400078e021a */
[----:B------:R-:W-:-:S03]  /*32f0*/  IMAD.IADD R3, R41, 0x1, R26 ;  /* 0x0000000129037824 */ /* 0x000fc600078e021a */
[----:B------:R-:W-:-:S07]  /*3300*/  IMNMX R76, R76, R49, PT ;  /* 0x000000314c4c7217 */ /* 0x000fce0003800200 */
        /* <DEDUP_REMOVED lines=13> */
.L_x_466:
[----:B------:R-:W-:-:S04]  /*33e0*/  MOV R26, 0x1 ;  /* 0x00000001001a7802 */ /* 0x000fc80000000f00 */
[----:B------:R-:W-:-:S13]  /*33f0*/  ISETP.NE.AND P0, PT, R26, c[0x0][0x32c], PT ;  /* 0x0000cb001a007a0c */ /* 0x000fda0003f05270 */
[----:B------:R-:W-:-:S05]  /*3400*/  @P0 IMAD.HI.U32 R26, R27, c[0x0][0x330], RZ ;  /* 0x0000cc001b1a0a27 */ /* 0x000fca00078e00ff */
[----:B------:R-:W-:Y:S02]  /*3410*/  @P0 SHF.R.U32.HI R27, RZ, c[0x0][0x334], R26 ;  /* 0x0000cd00ff1b0a19 */ /* 0x000fe4000001161a */
.L_x_467:
[----:B------:R-:W-:Y:S05]  /*3420*/  BSYNC B0 ;  /* 0x0000000000007941 */ /* 0x000fea0003800000 */
.L_x_465:
[----:B------:R-:W-:-:S05]  /*3430*/  IMAD R26, R27, c[0x0][0x32c], R40 ;  /* 0x0000cb001b1a7a24 */ /* 0x000fca00078e0228 */
[----:B------:R-:W-:Y:S02]  /*3440*/  IADD3 R27, R26, c[0x0][0x32c], RZ ;  /* 0x0000cb001a1b7a10 */ /* 0x000fe40007ffe0ff */
[----:B------:R-:W-:Y:S02]  /*3450*/  IMNMX R3, R3, R26, !PT ;  /* 0x0000001a03037217 */ /* 0x000fe40007800200 */
[----:B------:R-:W-:Y:S02]  /*3460*/  IMNMX R76, R76, R27, PT ;  /* 0x0000001b4c4c7217 */ /* 0x000fe40003800200 */
.L_x_464:
[C---:B------:R-:W-:Y:S02]  /*3470*/  ISETP.GE.AND P0, PT, R92.reuse, 0x2, PT ;  /* 0x000000025c00780c */ /* 0x040fe40003f06270 */
[----:B------:R-:W-:Y:S02]  /*3480*/  ISETP.GE.AND P1, PT, R92, 0x9, PT ;  /* 0x000000095c00780c */ /* 0x000fe40003f26270 */
[----:B------:R-:W-:Y:S02]  /*3490*/  P2R R39, PR, RZ, 0x1 ;  /* 0x00000001ff277803 */ /* 0x000fe40000000000 */
[----:B------:R-:W-:-:S02]  /*34a0*/  ISETP.GT.AND P0, PT, R24, 0x1, !P0 ;  /* 0x000000011800780c */ /* 0x000fc40004704270 */
[----:B------:R-:W-:Y:S02]  /*34b0*/  P2R R48, PR, RZ, 0x2 ;  /* 0x00000002ff307803 */ /* 0x000fe40000000000 */
[----:B------:R-:W-:Y:S02]  /*34c0*/  ISETP.LT.OR P0, PT, R25, 0x2, P0 ;  /* 0x000000021900780c */ /* 0x000fe40000701670 */
[----:B------:R-:W-:Y:S02]  /*34d0*/  ISETP.GE.AND P6, PT, R92, 0x11, PT ;  /* 0x000000115c00780c */ /* 0x000fe40003fc6270 */
[----:B------:R-:W-:Y:S02]  /*34e0*/  FSEL R69, R69, -INF , !P0 ;  /* 0xff80000045457808 */ /* 0x000fe40004000000 */
[----:B------:R-:W-:Y:S02]  /*34f0*/  ISETP.GT.AND P0, PT, R24, 0x8, !P1 ;  /* 0x000000081800780c */ /* 0x000fe40004f04270 */
[----:B------:R-:W-:-:S02]  /*3500*/  ISETP.GE.AND P1, PT, R92, 0xa, PT ;  /* 0x0000000a5c00780c */ /* 0x000fc40003f26270 */
[C---:B------:R-:W-:Y:S02]  /*3510*/  ISETP.LT.OR P0, PT, R25.reuse, 0x9, P0 ;  /* 0x000000091900780c */ /* 0x040fe40000701670 */
[----:B------:R-:W-:Y:S02]  /*3520*/  ISETP.GE.AND P5, PT, R92, 0x12, PT ;  /* 0x000000125c00780c */ /* 0x000fe40003fa6270 */
[----:B------:R-:W-:Y:S02]  /*3530*/  FSEL R37, R64, -INF , !P0 ;  /* 0xff80000040257808 */ /* 0x000fe40004000000 */
[----:B------:R-:W-:Y:S02]  /*3540*/  ISETP.GT.AND P0, PT, R24, 0x9, !P1 ;  /* 0x000000091800780c */ /* 0x000fe40004f04270 */
[----:B------:R-:W-:Y:S02]  /*3550*/  ISETP.GE.AND P4, PT, R92, 0x19, PT ;  /* 0x000000195c00780c */ /* 0x000fe40003f86270 */
[----:B------:R-:W-:-:S02]  /*3560*/  ISETP.LT.OR P0, PT, R25, 0xa, P0 ;  /* 0x0000000a1900780c */ /* 0x000fc40000701670 */
[----:B------:R-:W-:Y:S02]  /*3570*/  ISETP.GE.AND P3, PT, R92, 0x1a, PT ;  /* 0x0000001a5c00780c */ /* 0x000fe40003f66270 */
[----:B------:R-:W-:Y:S02]  /*3580*/  FSEL R65, R65, -INF , !P0 ;  /* 0xff80000041417808 */ /* 0x000fe40004000000 */
[----:B------:R-:W-:Y:S02]  /*3590*/  ISETP.GT.AND P0, PT, R24, 0x10, !P6 ;  /* 0x000000101800780c */ /* 0x000fe40007704270 */
[----:B------:R-:W-:Y:S02]  /*35a0*/  ISETP.GE.AND P2, PT, R92, 0x21, PT ;  /* 0x000000215c00780c */ /* 0x000fe40003f46270 */
[----:B------:R-:W-:Y:S02]  /*35b0*/  ISETP.LT.OR P0, PT, R25, 0x11, P0 ;  /* 0x000000111900780c */ /* 0x000fe40000701670 */
[----:B------:R-:W-:-:S02]  /*35c0*/  P2R R43, PR, RZ, 0x2 ;  /* 0x00000002ff2b7803 */ /* 0x000fc40000000000 */
[----:B------:R-:W-:Y:S02]  /*35d0*/  FSEL R35, R60, -INF , !P0 ;  /* 0xff8000003c237808 */ /* 0x000fe40004000000 */
[----:B------:R-:W-:Y:S02]  /*35e0*/  ISETP.GT.AND P0, PT, R24, 0x11, !P5 ;  /* 0x000000111800780c */ /* 0x000fe40006f04270 */
[----:B------:R-:W-:Y:S02]  /*35f0*/  ISETP.GE.AND P1, PT, R92, 0x22, PT ;  /* 0x000000225c00780c */ /* 0x000fe40003f26270 */
[----:B------:R-:W-:-:S04]  /*3600*/  ISETP.LT.OR P0, PT, R25, 0x12, P0 ;  /* 0x000000121900780c */ /* 0x000fc80000701670 */
[----:B------:R-:W-:Y:S02]  /*3610*/  FSEL R33, R61, -INF , !P0 ;  /* 0xff8000003d217808 */ /* 0x000fe40004000000 */
[----:B------:R-:W-:-:S04]  /*3620*/  ISETP.GT.AND P0, PT, R24, 0x18, !P4 ;  /* 0x000000181800780c */ /* 0x000fc80006704270 */
        /* <DEDUP_REMOVED lines=11> */
[----:B------:R-:W-:-:S04]  /*36e0*/  ISETP.GE.AND P0, PT, R92, 0x29, PT ;  /* 0x000000295c00780c */ /* 0x000fc80003f06270 */
[----:B------:R-:W-:Y:S02]  /*36f0*/  P2R R51, PR, RZ, 0x1 ;  /* 0x00000001ff337803 */ /* 0x000fe40000000000 */
[----:B------:R-:W-:-:S04]  /*3700*/  ISETP.GT.AND P0, PT, R24, 0x28, !P0 ;  /* 0x000000281800780c */ /* 0x000fc80004704270 */
[----:B------:R-:W-:-:S04]  /*3710*/  ISETP.LT.OR P0, PT, R25, 0x29, P0 ;  /* 0x000000291900780c */ /* 0x000fc80000701670 */
[----:B------:R-:W-:Y:S02]  /*3720*/  FSEL R27, R44, -INF , !P0 ;  /* 0xff8000002c1b7808 */ /* 0x000fe40004000000 */
[----:B------:R-:W-:-:S04]  /*3730*/  ISETP.GE.AND P0, PT, R92, 0x1, PT ;  /* 0x000000015c00780c */ /* 0x000fc80003f06270 */
[----:B------:R-:W-:Y:S02]  /*3740*/  P2R R52, PR, RZ, 0x1 ;  /* 0x00000001ff347803 */ /* 0x000fe40000000000 */
[----:B------:R-:W-:-:S04]  /*3750*/  ISETP.GT.AND P0, PT, R24, RZ, !P0 ;  /* 0x000000ff1800720c */ /* 0x000fc80004704270 */
[----:B------:R-:W-:-:S04]  /*3760*/  ISETP.LT.OR P0, PT, R25, 0x1, P0 ;  /* 0x000000011900780c */ /* 0x000fc80000701670 */
[----:B------:R-:W-:Y:S02]  /*3770*/  FSEL R68, R68, -INF , !P0 ;  /* 0xff80000044447808 */ /* 0x000fe40004000000 */
[----:B------:R-:W-:-:S04]  /*3780*/  ISETP.GE.AND P0, PT, R92, 0x2a, PT ;  /* 0x0000002a5c00780c */ /* 0x000fc80003f06270 */
[----:B------:R-:W-:Y:S02]  /*3790*/  P2R R44, PR, RZ, 0x1 ;  /* 0x00000001ff2c7803 */ /* 0x000fe40000000000 */
[----:B------:R-:W-:Y:S02]  /*37a0*/  ISETP.GT.AND P0, PT, R24, 0x29, !P0 ;  /* 0x000000291800780c */ /* 0x000fe40004704270 */
[----:B------:R-:W1:Y:S02]  /*37b0*/  SHFL.IDX PT, R24, R42, 0x2, 0x1c1f ;  /* 0x005c1f002a187f89 */ /* 0x000e6400000e0000 */
[----:B------:R-:W-:-:S04]  /*37c0*/  ISETP.LT.OR P0, PT, R25, 0x2a, P0 ;  /* 0x0000002a1900780c */ /* 0x000fc80000701670 */
[----:B------:R-:W-:Y:S02]  /*37d0*/  FSEL R25, R45, -INF , !P0 ;  /* 0xff8000002d197808 */ /* 0x000fe40004000000 */
        /* <DEDUP_REMOVED lines=17> */
.L_x_470:
[----:B------:R-:W-:-:S04]  /*38f0*/  MOV R24, 0x1 ;  /* 0x0000000100187802 */ /* 0x000fc80000000f00 */
[----:B------:R-:W-:-:S13]  /*3900*/  ISETP.NE.AND P0, PT, R24, c[0x0][0x32c], PT ;  /* 0x0000cb0018007a0c */ /* 0x000fda0003f05270 */
[----:B------:R-:W-:-:S05]  /*3910*/  @P0 IMAD.HI.U32 R24, R61, c[0x0][0x330], RZ ;  /* 0x0000cc003d180a27 */ /* 0x000fca00078e00ff */
[----:B------:R-:W-:Y:S02]  /*3920*/  @P0 SHF.R.U32.HI R61, RZ, c[0x0][0x334], R24 ;  /* 0x0000cd00ff3d0a19 */ /* 0x000fe40000011618 */
.L_x_471:
[----:B------:R-:W-:Y:S05]  /*3930*/  BSYNC B0 ;  /* 0x0000000000007941 */ /* 0x000fea0003800000 */
.L_x_469:
[----:B------:R-:W-:-:S05]  /*3940*/  IMAD R26, R61, c[0x0][0x32c], R40 ;  /* 0x0000cb003d1a7a24 */ /* 0x000fca00078e0228 */
[----:B------:R-:W-:Y:S02]  /*3950*/  IADD3 R24, R26, c[0x0][0x32c], RZ ;  /* 0x0000cb001a187a10 */ /* 0x000fe40007ffe0ff */
[----:B------:R-:W-:Y:S02]  /*3960*/  IMNMX R45, R45, R26, !PT ;  /* 0x0000001a2d2d7217 */ /* 0x000fe40007800200 */
[----:B------:R-:W-:Y:S02]  /*3970*/  IMNMX R53, R53, R24, PT ;  /* 0x0000001835357217 */ /* 0x000fe40003800200 */
.L_x_468:
[----:B------:R-:W-:Y:S02]  /*3980*/  ISETP.NE.AND P0, PT, R48, RZ, PT ;  /* 0x000000ff3000720c */ /* 0x000fe40003f05270 */
[----:B------:R-:W-:Y:S02]  /*3990*/  P2R R60, PR, RZ, 0x40 ;  /* 0x00000040ff3c7803 */ /* 0x000fe40000000000 */
[----:B------:R-:W-:-:S04]  /*39a0*/  ISETP.GT.AND P0, PT, R3, 0x8, !P0 ;  /* 0x000000080300780c */ /* 0x000fc80004704270 */
[----:B------:R-:W-:-:S04]  /*39b0*/  ISETP.LT.OR P0, PT, R76, 0x9, P0 ;  /* 0x000000094c00780c */ /* 0x000fc80000701670 */
[----:B------:R-:W-:Y:S02]  /*39c0*/  FSEL R66, R66, -INF , !P0 ;  /* 0xff80000042427808 */ /* 0x000fe40004000000 */
[----:B------:R-:W-:-:S04]  /*39d0*/  ISETP.NE.AND P0, PT, R43, RZ, PT ;  /* 0x000000ff2b00720c */ /* 0x000fc80003f05270 */
[----:B------:R-:W-:-:S04]  /*39e0*/  ISETP.GT.AND P0, PT, R3, 0x9, !P0 ;  /* 0x000000090300780c */ /* 0x000fc80004704270 */
[----:B------:R-:W-:-:S04]  /*39f0*/  ISETP.LT.OR P0, PT, R76, 0xa, P0 ;  /* 0x0000000a4c00780c */ /* 0x000fc80000701670 */
[----:B------:R-:W-:Y:S02]  /*3a00*/  FSEL R36, R67, -INF , !P0 ;  /* 0xff80000043247808 */ /* 0x000fe40004000000 */
[----:B------:R-:W-:Y:S02]  /*3a10*/  ISETP.GT.AND P0, PT, R3, 0x10, !P6 ;  /* 0x000000100300780c */ /* 0x000fe40007704270 */
[----:B------:R-:W-:Y:S02]  /*3a20*/  ISETP.NE.AND P6, PT, R52, RZ, PT ;  /* 0x000000ff3400720c */ /* 0x000fe40003fc5270 */
        /* <DEDUP_REMOVED lines=17> */
[----:B------:R-:W-:-:S04]  /*3b40*/  ISETP.NE.AND P0, PT, R39, RZ, PT ;  /* 0x000000ff2700720c */ /* 0x000fc80003f05270 */
[----:B------:R-:W-:-:S04]  /*3b50*/  ISETP.GT.AND P0, PT, R3, 0x1, !P0 ;  /* 0x000000010300780c */ /* 0x000fc80004704270 */
[----:B------:R-:W-:-:S04]  /*3b60*/  ISETP.LT.OR P0, PT, R76, 0x2, P0 ;  /* 0x000000024c00780c */ /* 0x000fc80000701670 */
[----:B------:R-:W-:Y:S02]  /*3b70*/  FSEL R38, R71, -INF , !P0 ;  /* 0xff80000047267808 */ /* 0x000fe40004000000 */
[----:B------:R-:W-:-:S04]  /*3b80*/  ISETP.GT.AND P0, PT, R3, RZ, !P6 ;  /* 0x000000ff0300720c */ /* 0x000fc80007704270 */
[----:B------:R-:W-:-:S04]  /*3b90*/  ISETP.LT.OR P0, PT, R76, 0x1, P0 ;  /* 0x000000014c00780c */ /* 0x000fc80000701670 */
[----:B------:R-:W-:Y:S02]  /*3ba0*/  FSEL R70, R70, -INF , !P0 ;  /* 0xff80000046467808 */ /* 0x000fe40004000000 */
[----:B------:R-:W-:-:S04]  /*3bb0*/  ISETP.NE.AND P0, PT, R51, RZ, PT ;  /* 0x000000ff3300720c */ /* 0x000fc80003f05270 */
[----:B------:R-:W-:-:S04]  /*3bc0*/  ISETP.GT.AND P0, PT, R3, 0x28, !P0 ;  /* 0x000000280300780c */ /* 0x000fc80004704270 */
[----:B------:R-:W-:-:S04]  /*3bd0*/  ISETP.LT.OR P0, PT, R76, 0x29, P0 ;  /* 0x000000294c00780c */ /* 0x000fc80000701670 */
[----:B------:R-:W-:Y:S02]  /*3be0*/  FSEL R56, R46, -INF , !P0 ;  /* 0xff8000002e387808 */ /* 0x000fe40004000000 */
[----:B------:R-:W-:-:S04]  /*3bf0*/  ISETP.NE.AND P0, PT, R44, RZ, PT ;  /* 0x000000ff2c00720c */ /* 0x000fc80003f05270 */
[----:B------:R-:W-:-:S04]  /*3c00*/  ISETP.GT.AND P0, PT, R3, 0x29, !P0 ;  /* 0x000000290300780c */ /* 0x000fc80004704270 */
[----:B------:R-:W-:-:S04]  /*3c10*/  ISETP.LT.OR P0, PT, R76, 0x2a, P0 ;  /* 0x0000002a4c00780c */ /* 0x000fc80000701670 */
[----:B------:R-:W-:Y:S02]  /*3c20*/  FSEL R3, R47, -INF , !P0 ;  /* 0xff8000002f037808 */ /* 0x000fe40004000000 */
[----:B------:R-:W-:Y:S02]  /*3c30*/  ISETP.GT.AND P0, PT, R45, RZ, !P6 ;  /* 0x000000ff2d00720c */ /* 0x000fe40007704270 */
[----:B------:R-:W-:Y:S02]  /*3c40*/  ISETP.NE.AND P6, PT, R60, RZ, PT ;  /* 0x000000ff3c00720c */ /* 0x000fe40003fc5270 */
        /* <DEDUP_REMOVED lines=29> */
[----:B------:R-:W-:Y:S01]  /*3e20*/  ISETP.GT.AND P0, PT, R45, 0x21, !P1 ;  /* 0x000000212d00780c */ /* 0x000fe20004f04270 */
[----:B------:R-:W1:Y:S03]  /*3e30*/  SHFL.IDX PT, R4, R42, 0x3, 0x1c1f ;  /* 0x007c1f002a047f89 */ /* 0x000e6600000e0000 */
[----:B------:R-:W-:-:S04]  /*3e40*/  ISETP.LT.OR P0, PT, R53, 0x22, P0 ;  /* 0x000000223500780c */ /* 0x000fc80000701670 */
[----:B------:R-:W-:Y:S02]  /*3e50*/  FSEL R181, R5, -INF , !P0 ;  /* 0xff80000005b57808 */ /* 0x000fe40004000000 */
[----:B------:R-:W-:-:S04]  /*3e60*/  ISETP.NE.AND P0, PT, R51, RZ, PT ;  /* 0x000000ff3300720c */ /* 0x000fc80003f05270 */
[----:B------:R-:W-:-:S04]  /*3e70*/  ISETP.GT.AND P0, PT, R45, 0x28, !P0 ;  /* 0x000000282d00780c */ /* 0x000fc80004704270 */
[----:B------:R-:W-:-:S04]  /*3e80*/  ISETP.LT.OR P0, PT, R53, 0x29, P0 ;  /* 0x000000293500780c */ /* 0x000fc80000701670 */
[----:B------:R-:W-:Y:S02]  /*3e90*/  FSEL R180, R12, -INF , !P0 ;  /* 0xff8000000cb47808 */ /* 0x000fe40004000000 */
[----:B------:R-:W-:Y:S01]  /*3ea0*/  ISETP.NE.AND P0, PT, R44, RZ, PT ;  /* 0x000000ff2c00720c */ /* 0x000fe20003f05270 */
[--C-:B-1----:R-:W-:Y:S02]  /*3eb0*/  IMAD.IADD R12, R50, 0x1, R4.reuse ;  /* 0x00000001320c7824 */ /* 0x102fe400078e0204 */
[----:B------:R-:W-:Y:S01]  /*3ec0*/  IMAD.IADD R16, R41, 0x1, R4 ;  /* 0x0000000129107824 */ /* 0x000fe200078e0204 */
[----:B------:R-:W-:Y:S02]  /*3ed0*/  ISETP.GT.AND P0, PT, R45, 0x29, !P0 ;  /* 0x000000292d00780c */ /* 0x000fe40004704270 */
[----:B------:R-:W-:Y:S02]  /*3ee0*/  IMNMX R12, R12, R49, PT ;  /* 0x000000310c0c7217 */ /* 0x000fe40003800200 */
[----:B------:R-:W-:-:S04]  /*3ef0*/  ISETP.LT.OR P0, PT, R53, 0x2a, P0 ;  /* 0x0000002a3500780c */ /* 0x000fc80000701670 */
[----:B------:R-:W-:Y:S02]  /*3f00*/  FSEL R178, R13, -INF , !P0 ;  /* 0xff8000000db27808 */ /* 0x000fe40004000000 */
[----:B------:R-:W-:-:S13]  /*3f10*/  PLOP3.LUT P0, PT, PT, PT, UP1, 0x40, 0x0 ;  /* 0x000000000000781c */ /* 0x000fda0003f0e818 */
        /* <DEDUP_REMOVED lines=13> */
.L_x_474:
[----:B------:R-:W-:-:S04]  /*3ff0*/  MOV R4, 0x1 ;  /* 0x0000000100047802 */ /* 0x000fc80000000f00 */
[----:B------:R-:W-:-:S13]  /*4000*/  ISETP.NE.AND P0, PT, R4, c[0x0][0x32c], PT ;  /* 0x0000cb0004007a0c */ /* 0x000fda0003f05270 */
[----:B------:R-:W-:-:S05]  /*4010*/  @P0 IMAD.HI.U32 R4, R5, c[0x0][0x330], RZ ;  /* 0x0000cc0005040a27 */ /* 0x000fca00078e00ff */
[----:B------:R-:W-:Y:S02]  /*4020*/  @P0 SHF.R.U32.HI R5, RZ, c[0x0][0x334], R4 ;  /* 0x0000cd00ff050a19 */ /* 0x000fe40000011604 */
.L_x_475:
[----:B------:R-:W-:Y:S05]  /*4030*/  BSYNC B0 ;  /* 0x0000000000007941 */ /* 0x000fea0003800000 */
.L_x_473:
[----:B------:R-:W-:-:S05]  /*4040*/  IMAD R9, R5, c[0x0][0x32c], R40 ;  /* 0x0000cb0005097a24 */ /* 0x000fca00078e0228 */
[----:B------:R-:W-:Y:S02]  /*4050*/  IADD3 R5, R9, c[0x0][0x32c], RZ ;  /* 0x0000cb0009057a10 */ /* 0x000fe40007ffe0ff */
[----:B------:R-:W-:Y:S02]  /*4060*/  IMNMX R16, R16, R9, !PT ;  /* 0x0000000910107217 */ /* 0x000fe40007800200 */
[----:B------:R-:W-:Y:S02]  /*4070*/  IMNMX R12, R12, R5, PT ;  /* 0x000000050c0c7217 */ /* 0x000fe40003800200 */
.L_x_472:
[----:B------:R-:W-:Y:S01]  /*4080*/  ISETP.NE.AND P0, PT, R48, RZ, PT ;  /* 0x000000ff3000720c */ /* 0x000fe20003f05270 */
[----:B------:R-:W-:Y:S01]  /*4090*/  IMAD.SHL.U32 R214, R2, 0x2, RZ ;  /* 0x0000000202d67824 */ /* 0x000fe200078e00ff */
[----:B------:R-:W-:Y:S01]  /*40a0*/  FMNMX.FTZ R4, R68, R69, !PT ;  /* 0x0000004544047209 */ /* 0x000fe20007810000 */
[----:B------:R-:W-:Y:S01]  /*40b0*/  ULDC.64 UR4, c[0x0][0x2c8] ;  /* 0x0000b20000047ab9 */ /* 0x000fe20000000a00 */
[----:B------:R-:W-:Y:S01]  /*40c0*/  ISETP.GT.AND P0, PT, R16, 0x8, !P0 ;  /* 0x000000081000780c */ /* 0x000fe20004704270 */
[----:B------:R-:W-:Y:S01]  /*40d0*/  IMAD R212, R0, 0x2, R214 ;  /* 0x0000000200d47824 */ /* 0x000fe200078e02d6 */
[----:B------:R-:W-:Y:S01]  /*40e0*/  FMNMX.FTZ R4, R37, R4, !PT ;  /* 0x0000000425047209 */ /* 0x000fe20007810000 */
[----:B------:R-:W-:Y:S01]  /*40f0*/  LDSM.16.MT88.4 R136, [R214+0x100] ;  /* 0x00010000d688783b */ /* 0x000fe20000004200 */
[----:B------:R-:W-:Y:S01]  /*4100*/  ISETP.LT.OR P0, PT, R12, 0x9, P0 ;  /* 0x000000090c00780c */ /* 0x000fe20000701670 */
[----:B------:R-:W-:Y:S01]  /*4110*/  UIMAD.WIDE.U32 UR22, UR15, UR4, URZ ;  /* 0x000000040f1672a5 */ /* 0x000fe2000f8e003f */
[----:B------:R-:W-:Y:S01]  /*4120*/  FMNMX.FTZ R4, R65, R4, !PT ;  /* 0x0000000441047209 */ /* 0x000fe20007810000 */
[----:B------:R-:W-:Y:S01]  /*4130*/  LDSM.16.MT88.4 R112, [R212+0x100] ;  /* 0x00010000d470783b */ /* 0x000fe20000004200 */
[----:B------:R-:W-:Y:S01]  /*4140*/  FSEL R108, R18, -INF , !P0 ;  /* 0xff800000126c7808 */ /* 0x000fe20004000000 */
[----:B------:R-:W-:Y:S01]  /*4150*/  @UP2 USHF.R.U32.HI UR15, URZ, UR5, UR23 ;  /* 0x000000053f0f2299 */ /* 0x000fe20008011617 */
[----:B------:R-:W-:Y:S01]  /*4160*/  ISETP.NE.AND P0, PT, R43, RZ, PT ;  /* 0x000000ff2b00720c */ /* 0x000fe20003f05270 */
[----:B------:R-:W-:Y:S01]  /*4170*/  LDSM.16.MT88.4 R132, [R214+0xd00] ;  /* 0x000d0000d684783b */ /* 0x000fe20000004200 */
[----:B------:R-:W-:Y:S01]  /*4180*/  FMNMX.FTZ R4, R35, R4, !PT ;  /* 0x0000000423047209 */ /* 0x000fe20007810000 */
[----:B------:R-:W-:Y:S01]  /*4190*/  UIADD3 UR14, UR14, UR15, URZ ;  /* 0x0000000f0e0e7290 */ /* 0x000fe2000fffe03f */
[----:B------:R-:W-:Y:S01]  /*41a0*/  ISETP.GT.AND P0, PT, R16, 0x9, !P0 ;  /* 0x000000091000780c */ /* 0x000fe20004704270 */
[----:B------:R-:W-:Y:S01]  /*41b0*/  LDSM.16.MT88.4 R60, [R212+0xd00] ;  /* 0x000d0000d43c783b */ /* 0x000fe20000004200 */
[----:B------:R-:W-:Y:S01]  /*41c0*/  FMNMX.FTZ R4, R33, R4, !PT ;  /* 0x0000000421047209 */ /* 0x000fe20007810000 */
[----:B------:R-:W-:Y:S01]  /*41d0*/  ULDC UR4, c[0x0][0x328] ;  /* 0x0000ca0000047ab9 */ /* 0x000fe20000000800 */
[----:B------:R-:W-:Y:S01]  /*41e0*/  ISETP.LT.OR P0, PT, R12, 0xa, P0 ;  /* 0x0000000a0c00780c */ /* 0x000fe20000701670 */
[----:B------:R-:W-:Y:S01]  /*41f0*/  LDSM.16.MT88.4 R76, [R214+0x1900] ;  /* 0x00190000d64c783b */ /* 0x000fe20000004200 */
[----:B------:R-:W-:Y:S01]  /*4200*/  FMNMX.FTZ R4, R31, R4, !PT ;  /* 0x000000041f047209 */ /* 0x000fe20007810000 */
[----:B------:R-:W-:Y:S01]  /*4210*/  UIADD3 UR4, UR14, UR4, URZ ;  /* 0x000000040e047290 */ /* 0x000fe2000fffe03f */
[----:B------:R-:W-:Y:S01]  /*4220*/  FSEL R94, R19, -INF , !P0 ;  /* 0xff800000135e7808 */ /* 0x000fe20004000000 */
[----:B------:R-:W-:Y:S01]  /*4230*/  LDSM.16.MT88.4 R156, [R214+0x500] ;  /* 0x00050000d69c783b */ /* 0x000fe20000004200 */
[----:B------:R-:W-:-:S02]  /*4240*/  ISETP.GT.AND P0, PT, R16, 0x10, !P6 ;  /* 0x000000101000780c */ /* 0x000fc40007704270 */
[----:B------:R-:W-:Y:S01]  /*4250*/  FMNMX.FTZ R4, R57, R4, !PT ;  /* 0x0000000439047209 */ /* 0x000fe20007810000 */
[----:B------:R-:W-:Y:S01]  /*4260*/  LDSM.16.MT88.4 R40, [R212+0x1100] ;  /* 0x00110000d428783b */ /* 0x000fe20000004200 */
[----:B------:R-:W-:Y:S02]  /*4270*/  ISETP.LT.OR P0, PT, R12, 0x11, P0 ;  /* 0x000000110c00780c */ /* 0x000fe40000701670 */
[----:B------:R-:W-:Y:S02]  /*4280*/  FMNMX.FTZ R5, R29, R4, !PT ;  /* 0x000000041d057209 */ /* 0x000fe40007810000 */
[----:B------:R-:W-:Y:S02]  /*4290*/  FSEL R74, R74, -INF , !P0 ;  /* 0xff8000004a4a7808 */ /* 0x000fe40004000000 */
[----:B------:R-:W-:Y:S02]  /*42a0*/  ISETP.GT.AND P0, PT, R16, 0x11, !P5 ;  /* 0x000000111000780c */ /* 0x000fe40006f04270 */
[----:B------:R-:W-:-:S02]  /*42b0*/  FMNMX.FTZ R9, R93, R140, !PT ;  /* 0x0000008c5d097209 */ /* 0x000fc40007810000 */
[----:B------:R-:W-:Y:S02]  /*42c0*/  ISETP.LT.OR P0, PT, R12, 0x12, P0 ;  /* 0x000000120c00780c */ /* 0x000fe40000701670 */
[----:B------:R-:W-:Y:S02]  /*42d0*/  FMNMX.FTZ R9, R124, R9, !PT ;  /* 0x000000097c097209 */ /* 0x000fe40007810000 */
[----:B------:R-:W-:Y:S02]  /*42e0*/  FSEL R75, R75, -INF , !P0 ;  /* 0xff8000004b4b7808 */ /* 0x000fe40004000000 */
[----:B------:R-:W-:Y:S02]  /*42f0*/  ISETP.GT.AND P0, PT, R16, 0x18, !P4 ;  /* 0x000000181000780c */ /* 0x000fe40006704270 */
[----:B------:R-:W-:Y:S02]  /*4300*/  ISETP.NE.AND P4, PT, R39, RZ, PT ;  /* 0x000000ff2700720c */ /* 0x000fe40003f85270 */
[----:B------:R-:W-:-:S02]  /*4310*/  ISETP.LT.OR P0, PT, R12, 0x19, P0 ;  /* 0x000000190c00780c */ /* 0x000fc40000701670 */
[----:B------:R-:W-:Y:S02]  /*4320*/  FMNMX.FTZ R9, R110, R9, !PT ;  /* 0x000000096e097209 */ /* 0x000fe40007810000 */
[----:B------:R-:W-:Y:S02]  /*4330*/  FSEL R73, R10, -INF , !P0 ;  /* 0xff8000000a497808 */ /* 0x000fe40004000000 */
[----:B------:R-:W-:Y:S02]  /*4340*/  ISETP.GT.AND P0, PT, R16, 0x19, !P3 ;  /* 0x000000191000780c */ /* 0x000fe40005f04270 */
[----:B------:R-:W-:Y:S02]  /*4350*/  FMNMX.FTZ R9, R92, R9, !PT ;  /* 0x000000095c097209 */ /* 0x000fe40007810000 */
[----:B------:R-:W-:Y:S02]  /*4360*/  ISETP.LT.OR P0, PT, R12, 0x1a, P0 ;  /* 0x0000001a0c00780c */ /* 0x000fe40000701670 */
[----:B------:R-:W-:-:S02]  /*4370*/  ISETP.NE.AND P5, PT, R52, RZ, PT ;  /* 0x000000ff3400720c */ /* 0x000fc40003fa5270 */
[----:B------:R-:W-:Y:S02]  /*4380*/  FSEL R72, R11, -INF , !P0 ;  /* 0xff8000000b487808 */ /* 0x000fe40004000000 */
[----:B------:R-:W-:Y:S02]  /*4390*/  ISETP.GT.AND P0, PT, R16, 0x20, !P2 ;  /* 0x000000201000780c */ /* 0x000fe40005704270 */
[----:B------:R-:W-:Y:S02]  /*43a0*/  FMNMX.FTZ R18, R90, R9, !PT ;  /* 0x000000095a127209 */ /* 0x000fe40007810000 */
[----:B------:R-:W-:Y:S02]  /*43b0*/  ISETP.LT.OR P0, PT, R12, 0x21, P0 ;  /* 0x000000210c00780c */ /* 0x000fe40000701670 */
[----:B------:R-:W-:Y:S02]  /*43c0*/  FMNMX.FTZ R17, R89, R18, !PT ;  /* 0x0000001259117209 */ /* 0x000fe40007810000 */
[----:B------:R-:W-:-:S02]  /*43d0*/  FSEL R179, R6, -INF , !P0 ;  /* 0xff80000006b37808 */ /* 0x000fc40004000000 */
[----:B------:R-:W-:Y:S02]  /*43e0*/  FMNMX.FTZ R6, R28, R5, !PT ;  /* 0x000000051c067209 */ /* 0x000fe40007810000 */
[----:B------:R-:W-:Y:S02]  /*43f0*/  ISETP.GT.AND P0, PT, R16, 0x21, !P1 ;  /* 0x000000211000780c */ /* 0x000fe40004f04270 */
[----:B------:R-:W-:Y:S02]  /*4400*/  FMNMX.FTZ R6, R27, R6, !PT ;  /* 0x000000061b067209 */ /* 0x000fe40007810000 */
[----:B------:R-:W-:Y:S02]  /*4410*/  ISETP.LT.OR P0, PT, R12, 0x22, P0 ;  /* 0x000000220c00780c */ /* 0x000fe40000701670 */
[----:B------:R-:W-:Y:S02]  /*4420*/  FMNMX.FTZ R6, R25, R6, !PT ;  /* 0x0000000619067209 */ /* 0x000fe40007810000 */
[----:B------:R-:W-:-:S02]  /*4430*/  FSEL R177, R7, -INF , !P0 ;  /* 0xff80000007b17808 */ /* 0x000fc40004000000 */
[----:B------:R-:W-:Y:S01]  /*4440*/  ISETP.GT.AND P0, PT, R16, 0x1, !P4 ;  /* 0x000000011000780c */ /* 0x000fe20006704270 */
[----:B------:R-:W1:Y:S01]  /*4450*/  SHFL.BFLY PT, R5, R6, 0x2, 0x1f ;  /* 0x0c401f0006057f89 */ /* 0x000e6200000e0000 */
[----:B------:R-:W-:Y:S02]  /*4460*/  FMNMX.FTZ R17, R88, R17, !PT ;  /* 0x0000001158117209 */ /* 0x000fe40007810000 */
[----:B------:R-:W-:Y:S02]  /*4470*/  ISETP.LT.OR P0, PT, R12, 0x2, P0 ;  /* 0x000000020c00780c */ /* 0x000fe40000701670 */
[----:B------:R-:W-:Y:S02]  /*4480*/  FMNMX.FTZ R18, R182, R17, !PT ;  /* 0x00000011b6127209 */ /* 0x000fe40007810000 */
[----:B------:R-:W-:Y:S02]  /*4490*/  FSEL R126, R23, -INF , !P0 ;  /* 0xff800000177e7808 */ /* 0x000fe40004000000 */
[----:B------:R-:W-:-:S02]  /*44a0*/  ISETP.GT.AND P0, PT, R16, RZ, !P5 ;  /* 0x000000ff1000720c */ /* 0x000fc40006f04270 */
[----:B------:R-:W-:Y:S02]  /*44b0*/  ISETP.NE.AND P6, PT, R51, RZ, PT ;  /* 0x000000ff3300720c */ /* 0x000fe40003fc5270 */
[----:B------:R-:W-:Y:S01]  /*44c0*/  ISETP.LT.OR P0, PT, R12, 0x1, P0 ;  /* 0x000000010c00780c */ /* 0x000fe20000701670 */
[----:B------:R-:W-:Y:S01]  /*44d0*/  LDSM.16.MT88.4 R48, [R212+0x500] ;  /* 0x00050000d430783b */ /* 0x000fe20000004200 */
[----:B------:R-:W-:Y:S02]  /*44e0*/  IADD3 R236, R148, -0x2, RZ ;  /* 0xfffffffe94ec7810 */ /* 0x000fe40007ffe0ff */
[----:B------:R-:W-:Y:S02]  /*44f0*/  FSEL R91, R22, -INF , !P0 ;  /* 0xff800000165b7808 */ /* 0x000fe40004000000 */
[----:B------:R-:W-:Y:S02]  /*4500*/  ISETP.GT.AND P0, PT, R16, 0x28, !P6 ;  /* 0x000000281000780c */ /* 0x000fe40007704270 */
[----:B------:R-:W-:-:S02]  /*4510*/  FMNMX.FTZ R17, R91, R126, !PT ;  /* 0x0000007e5b117209 */ /* 0x000fc40007810000 */
[----:B------:R-:W-:Y:S02]  /*4520*/  ISETP.LT.OR P0, PT, R12, 0x29, P0 ;  /* 0x000000290c00780c */ /* 0x000fe40000701670 */
[----:B-1----:R-:W-:Y:S02]  /*4530*/  FMNMX.FTZ R4, R6, R5, !PT ;  /* 0x0000000506047209 */ /* 0x002fe40007810000 */
[----:B------:R-:W-:Y:S02]  /*4540*/  FMNMX.FTZ R5, R70, R38, !PT ;  /* 0x0000002646057209 */ /* 0x000fe40007810000 */
[----:B------:R-:W-:Y:S01]  /*4550*/  FMNMX.FTZ R17, R108, R17, !PT ;  /* 0x000000116c117209 */ /* 0x000fe20007810000 */
[----:B------:R-:W1:Y:S01]  /*4560*/  SHFL.BFLY PT, R151, R4, 0x1, 0x1f ;  /* 0x0c201f0004977f89 */ /* 0x000e6200000e0000 */
[----:B------:R-:W-:Y:S02]  /*4570*/  FMNMX.FTZ R5, R66, R5, !PT ;  /* 0x0000000542057209 */ /* 0x000fe40007810000 */
[----:B------:R-:W-:-:S02]  /*4580*/  FMNMX.FTZ R17, R94, R17, !PT ;  /* 0x000000115e117209 */ /* 0x000fc40007810000 */
[----:B------:R-:W-:Y:S02]  /*4590*/  FMNMX.FTZ R5, R36, R5, !PT ;  /* 0x0000000524057209 */ /* 0x000fe40007810000 */
[----:B------:R-:W-:Y:S02]  /*45a0*/  FMNMX.FTZ R20, R74, R17, !PT ;  /* 0x000000114a147209 */ /* 0x000fe40007810000 */
[----:B------:R-:W-:Y:S02]  /*45b0*/  FMNMX.FTZ R5, R34, R5, !PT ;  /* 0x0000000522057209 */ /* 0x000fe40007810000 */
[----:B------:R-:W-:Y:S02]  /*45c0*/  FSEL R176, R14, -INF , !P0 ;  /* 0xff8000000eb07808 */ /* 0x000fe40004000000 */
[----:B------:R-:W-:Y:S02]  /*45d0*/  FMNMX.FTZ R5, R32, R5, !PT ;  /* 0x0000000520057209 */ /* 0x000fe40007810000 */
[----:B------:R-:W-:-:S02]  /*45e0*/  FMNMX.FTZ R20, R75, R20, !PT ;  /* 0x000000144b147209 */ /* 0x000fc40007810000 */
[----:B------:R-:W-:Y:S02]  /*45f0*/  FMNMX.FTZ R5, R58, R5, !PT ;  /* 0x000000053a057209 */ /* 0x000fe40007810000 */
[----:B------:R-:W-:Y:S02]  /*4600*/  FMNMX.FTZ R17, R73, R20, !PT ;  /* 0x0000001449117209 */ /* 0x000fe40007810000 */
[----:B------:R-:W-:Y:S02]  /*4610*/  FMNMX.FTZ R5, R30, R5, !PT ;  /* 0x000000051e057209 */ /* 0x000fe40007810000 */
[----:B------:R-:W-:Y:S02]  /*4620*/  ISETP.NE.AND P6, PT, R44, RZ, PT ;  /* 0x000000ff2c00720c */ /* 0x000fe40003fc5270 */
[----:B------:R-:W-:Y:S01]  /*4630*/  FMNMX.FTZ R5, R26, R5, !PT ;  /* 0x000000051a057209 */ /* 0x000fe20007810000 */
[----:B------:R-:W-:Y:S01]  /*4640*/  LDSM.16.MT88.4 R44, [R214+0x1100] ;  /* 0x00110000d62c783b */ /* 0x000fe20000004200 */
[----:B-1----:R-:W-:-:S02]  /*4650*/  FMNMX.FTZ R151, R4, R151, !PT ;  /* 0x0000009704977209 */ /* 0x002fc40007810000 */
[----:B------:R-:W-:Y:S02]  /*4660*/  FMNMX.FTZ R5, R24, R5, !PT ;  /* 0x0000000518057209 */ /* 0x000fe40007810000 */
[C---:B------:R-:W-:Y:S01]  /*4670*/  FSETP.NEU.FTZ.AND P0, PT, R151.reuse, -INF , PT ;  /* 0xff8000009700780b */ /* 0x040fe20003f1d000 */
[----:B------:R-:W-:Y:S01]  /*4680*/  FMUL.FTZ R14, R151, c[0x0][0x2d0] ;  /* 0x0000b400970e7a20 */ /* 0x000fe20000410000 */
[----:B------:R-:W-:Y:S02]  /*4690*/  FMNMX.FTZ R4, R56, R5, !PT ;  /* 0x0000000538047209 */ /* 0x000fe40007810000 */
[----:B------:R-:W-:Y:S02]  /*46a0*/  FMNMX.FTZ R20, R72, R17, !PT ;  /* 0x0000001148147209 */ /* 0x000fe40007810000 */
[----:B------:R-:W-:Y:S02]  /*46b0*/  FMNMX.FTZ R5, R3, R4, !PT ;  /* 0x0000000403057209 */ /* 0x000fe40007810000 */
[----:B------:R-:W-:-:S03]  /*46c0*/  FSEL R14, R14, RZ, P0 ;  /* 0x000000ff0e0e7208 */ /* 0x000fc60000000000 */
[----:B------:R-:W1:Y:S02]  /*46d0*/  SHFL.BFLY PT, R4, R5, 0x2, 0x1f ;  /* 0x0c401f0005047f89 */ /* 0x000e6400000e0000 */
[--C-:B------:R-:W-:Y:S01]  /*46e0*/  FFMA.FTZ R2, R57, c[0x0][0x2d0], -R14.reuse ;  /* 0x0000b40039027a23 */ /* 0x100fe2000001080e */
[----:B------:R-:W-:Y:S01]  /*46f0*/  FMNMX.FTZ R57, R181, R18, !PT ;  /* 0x00000012b5397209 */ /* 0x000fe20007810000 */
[--C-:B------:R-:W-:Y:S02]  /*4700*/  FFMA.FTZ R169, R68, c[0x0][0x2d0], -R14.reuse ;  /* 0x0000b40044a97a23 */ /* 0x100fe4000001080e */
[--C-:B------:R-:W-:Y:S01]  /*4710*/  FFMA.FTZ R164, R69, c[0x0][0x2d0], -R14.reuse ;  /* 0x0000b40045a47a23 */ /* 0x100fe2000001080e */
[----:B------:R-:W-:Y:S01]  /*4720*/  FMNMX.FTZ R57, R180, R57, !PT ;  /* 0x00000039b4397209 */ /* 0x000fe20007810000 */
[--C-:B------:R-:W-:Y:S01]  /*4730*/  FFMA.FTZ R165, R37, c[0x0][0x2d0], -R14.reuse ;  /* 0x0000b40025a57a23 */ /* 0x100fe2000001080e */
[----:B------:R-:W-:Y:S01]  /*4740*/  MUFU.EX2 R2, R2 ;  /* 0x0000000200027308 */ /* 0x000fe20000000800 */
[--C-:B------:R-:W-:Y:S01]  /*4750*/  FFMA.FTZ R160, R65, c[0x0][0x2d0], -R14.reuse ;  /* 0x0000b40041a07a23 */ /* 0x100fe2000001080e */
[----:B------:R-:W-:Y:S01]  /*4760*/  FMNMX.FTZ R57, R178, R57, !PT ;  /* 0x00000039b2397209 */ /* 0x000fe20007810000 */
[----:B------:R-:W-:-:S02]  /*4770*/  FFMA.FTZ R163, R35, c[0x0][0x2d0], -R14 ;  /* 0x0000b40023a37a23 */ /* 0x000fc4000001080e */
[--C-:B------:R-:W-:Y:S02]  /*4780*/  FFMA.FTZ R154, R33, c[0x0][0x2d0], -R14.reuse ;  /* 0x0000b400219a7a23 */ /* 0x100fe4000001080e */
[--C-:B------:R-:W-:Y:S01]  /*4790*/  FFMA.FTZ R155, R31, c[0x0][0x2d0], -R14.reuse ;  /* 0x0000b4001f9b7a23 */ /* 0x100fe2000001080e */
[----:B------:R-:W2:Y:S01]  /*47a0*/  SHFL.BFLY PT, R18, R57, 0x2, 0x1f ;  /* 0x0c401f0039127f89 */ /* 0x000ea200000e0000 */
[--C-:B------:R-:W-:Y:S01]  /*47b0*/  FFMA.FTZ R168, R29, c[0x0][0x2d0], -R14.reuse ;  /* 0x0000b4001da87a23 */ /* 0x100fe2000001080e */
[----:B------:R-:W-:Y:S01]  /*47c0*/  MUFU.EX2 R169, R169 ;  /* 0x000000a900a97308 */ /* 0x000fe20000000800 */
[--C-:B------:R-:W-:Y:S02]  /*47d0*/  FFMA.FTZ R173, R28, c[0x0][0x2d0], -R14.reuse ;  /* 0x0000b4001cad7a23 */ /* 0x100fe4000001080e */
[--C-:B------:R-:W-:Y:S01]  /*47e0*/  FFMA.FTZ R170, R27, c[0x0][0x2d0], -R14.reuse ;  /* 0x0000b4001baa7a23 */ /* 0x100fe2000001080e */
[----:B-1----:R-:W-:Y:S01]  /*47f0*/  FMNMX.FTZ R4, R5, R4, !PT ;  /* 0x0000000405047209 */ /* 0x002fe20007810000 */
[----:B------:R-:W-:Y:S01]  /*4800*/  FFMA.FTZ R243, R25, c[0x0][0x2d0], -R14 ;  /* 0x0000b40019f37a23 */ /* 0x000fe2000001080e */
[----:B------:R-:W-:-:S02]  /*4810*/  FMNMX.FTZ R14, R179, R20, !PT ;  /* 0x00000014b30e7209 */ /* 0x000fc40007810000 */
[----:B------:R-:W1:Y:S01]  /*4820*/  MUFU.EX2 R164, R164 ;  /* 0x000000a400a47308 */ /* 0x000e620000000800 */
[----:B------:R-:W-:Y:S01]  /*4830*/  LDSM.16.MT88.4 R20, [R214+0x1500] ;  /* 0x00150000d614783b */ /* 0x000fe20000004200 */
[----:B------:R-:W-:-:S03]  /*4840*/  FMNMX.FTZ R17, R177, R14, !PT ;  /* 0x0000000eb1117209 */ /* 0x000fc60007810000 */
[----:B------:R-:W3:Y:S03]  /*4850*/  SHFL.BFLY PT, R149, R4, 0x1, 0x1f ;  /* 0x0c201f0004957f89 */ /* 0x000ee600000e0000 */
[----:B------:R-:W-:Y:S01]  /*4860*/  MUFU.EX2 R165, R165 ;  /* 0x000000a500a57308 */ /* 0x000fe20000000800 */
[----:B--2---:R-:W-:-:S07]  /*4870*/  FMNMX.FTZ R57, R57, R18, !PT ;  /* 0x0000001239397209 */ /* 0x004fce0007810000 */
[----:B------:R-:W2:Y:S01]  /*4880*/  MUFU.EX2 R160, R160 ;  /* 0x000000a000a07308 */ /* 0x000ea20000000800 */
[----:B-1----:R-:W-:Y:S01]  /*4890*/  F2FP.PACK_AB R96, R164, R169 ;  /* 0x000000a9a460723e */ /* 0x002fe200000000ff */
[----:B------:R-:W-:-:S06]  /*48a0*/  FADD.FTZ R164, R169, R164 ;  /* 0x000000a4a9a47221 */ /* 0x000fcc0000010000 */
[----:B------:R-:W-:Y:S01]  /*48b0*/  MUFU.EX2 R163, R163 ;  /* 0x000000a300a37308 */ /* 0x000fe20000000800 */
[----:B---3--:R-:W-:Y:S02]  /*48c0*/  FMNMX.FTZ R149, R4, R149, !PT ;  /* 0x0000009504957209 */ /* 0x008fe40007810000 */
[----:B------:R-:W-:Y:S01]  /*48d0*/  LDSM.16.MT88.4 R4, [R212+0x1900] ;  /* 0x00190000d404783b */ /* 0x000fe20000004200 */
[----:B--2---:R-:W-:-:S04]  /*48e0*/  F2FP.PACK_AB R98, R160, R165 ;  /* 0x000000a5a062723e */ /* 0x004fc800000000ff */
[----:B------:R-:W1:Y:S01]  /*48f0*/  MUFU.EX2 R154, R154 ;  /* 0x0000009a009a7308 */ /* 0x000e620000000800 */
[C---:B------:R-:W-:Y:S01]  /*4900*/  FMUL.FTZ R13, R149.reuse, c[0x0][0x2d0] ;  /* 0x0000b400950d7a20 */ /* 0x040fe20000410000 */
[----:B------:R-:W-:Y:S01]  /*4910*/  FSETP.NEU.FTZ.AND P0, PT, R149, -INF , PT ;  /* 0xff8000009500780b */ /* 0x000fe20003f1d000 */
[----:B------:R-:W-:-:S03]  /*4920*/  FADD.FTZ R165, R165, R164 ;  /* 0x000000a4a5a57221 */ /* 0x000fc60000010000 */
[----:B------:R-:W-:Y:S01]  /*4930*/  FSEL R13, R13, RZ, P0 ;  /* 0x000000ff0d0d7208 */ /* 0x000fe20000000000 */
[----:B------:R-:W-:Y:S01]  /*4940*/  FADD.FTZ R160, R160, R165 ;  /* 0x000000a5a0a07221 */ /* 0x000fe20000010000 */
[----:B------:R-:W-:Y:S01]  /*4950*/  ISETP.GT.AND P0, PT, R16, 0x29, !P6 ;  /* 0x000000291000780c */ /* 0x000fe20007704270 */
[----:B------:R-:W2:Y:S02]  /*4960*/  MUFU.EX2 R155, R155 ;  /* 0x0000009b009b7308 */ /* 0x000ea40000000800 */
[--C-:B------:R-:W-:Y:S01]  /*4970*/  FFMA.FTZ R171, R70, c[0x0][0x2d0], -R13.reuse ;  /* 0x0000b40046ab7a23 */ /* 0x100fe2000001080d */
[----:B------:R-:W-:Y:S01]  /*4980*/  ISETP.LT.OR P0, PT, R12, 0x2a, P0 ;  /* 0x0000002a0c00780c */ /* 0x000fe20000701670 */
[--C-:B------:R-:W-:Y:S02]  /*4990*/  FFMA.FTZ R166, R38, c[0x0][0x2d0], -R13.reuse ;  /* 0x0000b40026a67a23 */ /* 0x100fe4000001080d */
[--C-:B------:R-:W-:Y:S01]  /*49a0*/  FFMA.FTZ R167, R66, c[0x0][0x2d0], -R13.reuse ;  /* 0x0000b40042a77a23 */ /* 0x100fe2000001080d */
[----:B------:R-:W-:Y:S01]  /*49b0*/  FSEL R188, R15, -INF , !P0 ;  /* 0xff8000000fbc7808 */ /* 0x000fe20004000000 */
[--C-:B------:R-:W-:Y:S01]  /*49c0*/  FFMA.FTZ R162, R36, c[0x0][0x2d0], -R13.reuse ;  /* 0x0000b40024a27a23 */ /* 0x100fe2000001080d */
[----:B------:R-:W-:Y:S01]  /*49d0*/  FMNMX.FTZ R15, R176, R17, !PT ;  /* 0x00000011b00f7209 */ /* 0x000fe20007810000 */
[----:B------:R-:W-:Y:S01]  /*49e0*/  MUFU.EX2 R171, R171 ;  /* 0x000000ab00ab7308 */ /* 0x000fe20000000800 */
[--C-:B------:R-:W-:Y:S01]  /*49f0*/  FFMA.FTZ R161, R34, c[0x0][0x2d0], -R13.reuse ;  /* 0x0000b40022a17a23 */ /* 0x100fe2000001080d */
[----:B------:R-:W-:Y:S01]  /*4a00*/  LDSM.16.MT88.4 R36, [R214+0x1d00] ;  /* 0x001d0000d624783b */ /* 0x000fe20000004200 */
[----:B------:R-:W-:Y:S01]  /*4a10*/  FMNMX.FTZ R152, R188, R15, !PT ;  /* 0x0000000fbc987209 */ /* 0x000fe20007810000 */
[--C-:B------:R-:W-:Y:S01]  /*4a20*/  FFMA.FTZ R150, R32, c[0x0][0x2d0], -R13.reuse ;  /* 0x0000b40020967a23 */ /* 0x100fe2000001080d */
[----:B-1----:R-:W-:Y:S01]  /*4a30*/  F2FP.PACK_AB R8, R154, R163 ;  /* 0x000000a39a08723e */ /* 0x002fe200000000ff */
[----:B------:R-:W-:Y:S01]  /*4a40*/  LDSM.16.MT88.4 R32, [R212+0x1d00] ;  /* 0x001d0000d420783b */ /* 0x000fe20000004200 */
[--C-:B------:R-:W-:Y:S01]  /*4a50*/  FFMA.FTZ R153, R58, c[0x0][0x2d0], -R13.reuse ;  /* 0x0000b4003a997a23 */ /* 0x100fe2000001080d */
[----:B------:R-:W1:Y:S01]  /*4a60*/  MUFU.EX2 R166, R166 ;  /* 0x000000a600a67308 */ /* 0x000e620000000800 */
[--C-:B------:R-:W-:Y:S01]  /*4a70*/  FFMA.FTZ R0, R30, c[0x0][0x2d0], -R13.reuse ;  /* 0x0000b4001e007a23 */ /* 0x100fe2000001080d */
[----:B------:R-:W3:Y:S01]  /*4a80*/  SHFL.BFLY PT, R59, R152, 0x2, 0x1f ;  /* 0x0c401f00983b7f89 */ /* 0x000ee200000e0000 */
[--C-:B------:R-:W-:Y:S01]  /*4a90*/  FFMA.FTZ R241, R3, c[0x0][0x2d0], -R13.reuse ;  /* 0x0000b40003f17a23 */ /* 0x100fe2000001080d */
[----:B--2---:R-:W-:Y:S01]  /*4aa0*/  F2FP.PACK_AB R10, R2, R155 ;  /* 0x0000009b020a723e */ /* 0x004fe200000000ff */
[--C-:B------:R-:W-:Y:S01]  /*4ab0*/  FFMA.FTZ R172, R26, c[0x0][0x2d0], -R13.reuse ;  /* 0x0000b4001aac7a23 */ /* 0x100fe2000001080d */
[----:B------:R-:W2:Y:S01]  /*4ac0*/  SHFL.BFLY PT, R58, R57, 0x1, 0x1f ;  /* 0x0c201f00393a7f89 */ /* 0x000ea200000e0000 */
[--C-:B------:R-:W-:Y:S01]  /*4ad0*/  FFMA.FTZ R175, R24, c[0x0][0x2d0], -R13.reuse ;  /* 0x0000b40018af7a23 */ /* 0x100fe2000001080d */
[----:B------:R-:W-:Y:S01]  /*4ae0*/  MUFU.EX2 R167, R167 ;  /* 0x000000a700a77308 */ /* 0x000fe20000000800 */
[----:B------:R-:W-:Y:S01]  /*4af0*/  FFMA.FTZ R174, R56, c[0x0][0x2d0], -R13 ;  /* 0x0000b40038ae7a23 */ /* 0x000fe2000001080d */
[----:B------:R-:W-:Y:S01]  /*4b00*/  LDSM.16.MT88.4 R28, [R214+0x900] ;  /* 0x00090000d61c783b */ /* 0x000fe20000004200 */
[----:B------:R-:W-:-:S03]  /*4b10*/  FADD.FTZ R163, R163, R160 ;  /* 0x000000a0a3a37221 */ /* 0x000fc60000010000 */
[----:B------:R-:W-:Y:S01]  /*4b20*/  LDSM.16.MT88.4 R24, [R212+0x900] ;  /* 0x00090000d418783b */ /* 0x000fe20000004200 */
[----:B------:R-:W-:Y:S01]  /*4b30*/  FADD.FTZ R154, R154, R163 ;  /* 0x000000a39a9a7221 */ /* 0x000fe20000010000 */
[----:B------:R-:W4:Y:S01]  /*4b40*/  MUFU.EX2 R162, R162 ;  /* 0x000000a200a27308 */ /* 0x000f220000000800 */
[----:B-1----:R-:W-:Y:S01]  /*4b50*/  F2FP.PACK_AB R97, R166, R171 ;  /* 0x000000aba661723e */ /* 0x002fe200000000ff */
[----:B------:R-:W-:Y:S01]  /*4b60*/  LDSM.16.MT88.4 R16, [R212+0x1500] ;  /* 0x00150000d410783b */ /* 0x000fe20000004200 */
[----:B------:R-:W-:Y:S02]  /*4b70*/  FADD.FTZ R166, R171, R166 ;  /* 0x000000a6aba67221 */ /* 0x000fe40000010000 */
[----:B------:R-:W-:Y:S01]  /*4b80*/  FADD.FTZ R155, R155, R154 ;  /* 0x0000009a9b9b7221 */ /* 0x000fe20000010000 */
[----:B------:R-:W-:Y:S02]  /*4b90*/  LDSM.16.MT88.4 R12, [R214+0x2100] ;  /* 0x00210000d60c783b */ /* 0x000fe40000004200 */
[----:B------:R-:W-:Y:S01]  /*4ba0*/  MUFU.EX2 R161, R161 ;  /* 0x000000a100a17308 */ /* 0x000fe20000000800 */
[----:B------:R-:W-:Y:S01]  /*4bb0*/  FADD.FTZ R155, R2, R155 ;  /* 0x0000009b029b7221 */ /* 0x000fe20000010000 */
[----:B---3--:R-:W-:Y:S01]  /*4bc0*/  FMNMX.FTZ R152, R152, R59, !PT ;  /* 0x0000003b98987209 */ /* 0x008fe20007810000 */
[----:B------:R-:W-:Y:S01]  /*4bd0*/  IMAD.U32 R2, RZ, RZ, UR4 ;  /* 0x00000004ff027e24 */ /* 0x000fe2000f8e00ff */
[----:B--2---:R-:W-:-:S03]  /*4be0*/  FMNMX.FTZ R3, R57, R58, !PT ;  /* 0x0000003a39037209 */ /* 0x004fc60007810000 */
[----:B------:R-:W1:Y:S01]  /*4bf0*/  SHFL.BFLY PT, R95, R152, 0x1, 0x1f ;  /* 0x0c201f00985f7f89 */ /* 0x000e6200000e0000 */
[C---:B----4-:R-:W-:Y:S01]  /*4c00*/  F2FP.PACK_AB R99, R162.reuse, R167 ;  /* 0x000000a7a263723e */ /* 0x050fe200000000ff */
[----:B------:R-:W2:Y:S01]  /*4c10*/  MUFU.EX2 R150, R150 ;  /* 0x0000009600967308 */ /* 0x000ea20000000800 */
[C---:B------:R-:W-:Y:S01]  /*4c20*/  FSETP.NEU.FTZ.AND P0, PT, R3.reuse, -INF , PT ;  /* 0xff8000000300780b */ /* 0x040fe20003f1d000 */
[----:B------:R-:W-:Y:S02]  /*4c30*/  FMUL.FTZ R199, R3, c[0x0][0x2d0] ;  /* 0x0000b40003c77a20 */ /* 0x000fe40000410000 */
[----:B------:R-:W-:Y:S02]  /*4c40*/  FADD.FTZ R167, R167, R166 ;  /* 0x000000a6a7a77221 */ /* 0x000fe40000010000 */
[----:B------:R-:W-:Y:S01]  /*4c50*/  HMMA.16816.F32 R144, R96, R136, RZ ;  /* 0x000000886090723c */ /* 0x000fe200000018ff */
[----:B------:R-:W-:Y:S01]  /*4c60*/  FSEL R199, R199, RZ, P0 ;  /* 0x000000ffc7c77208 */ /* 0x000fe20000000000 */
[----:B------:R-:W-:Y:S01]  /*4c70*/  MUFU.EX2 R153, R153 ;  /* 0x0000009900997308 */ /* 0x000fe20000000800 */
[----:B------:R-:W-:-:S03]  /*4c80*/  FADD.FTZ R162, R162, R167 ;  /* 0x000000a7a2a27221 */ /* 0x000fc60000010000 */
[--C-:B------:R-:W-:Y:S02]  /*4c90*/  FFMA.FTZ R183, R93, c[0x0][0x2d0], -R199.reuse ;  /* 0x0000b4005db77a23 */ /* 0x100fe400000108c7 */
[C---:B------:R-:W-:Y:S01]  /*4ca0*/  HMMA.16816.F32 R104, R96.reuse, R112, RZ ;  /* 0x000000706068723c */ /* 0x040fe200000018ff */
[--C-:B------:R-:W-:Y:S01]  /*4cb0*/  FFMA.FTZ R184, R140, c[0x0][0x2d0], -R199.reuse ;  /* 0x0000b4008cb87a23 */ /* 0x100fe200000108c7 */
[----:B------:R-:W3:Y:S01]  /*4cc0*/  MUFU.EX2 R0, R0 ;  /* 0x0000000000007308 */ /* 0x000ee20000000800 */
[----:B--2---:R-:W-:Y:S01]  /*4cd0*/  F2FP.PACK_AB R9, R150, R161 ;  /* 0x000000a19609723e */ /* 0x004fe200000000ff */
[--C-:B------:R-:W-:Y:S02]  /*4ce0*/  FFMA.FTZ R185, R124, c[0x0][0x2d0], -R199.reuse ;  /* 0x0000b4007cb97a23 */ /* 0x100fe400000108c7 */
[--C-:B------:R-:W-:Y:S02]  /*4cf0*/  FFMA.FTZ R186, R110, c[0x0][0x2d0], -R199.reuse ;  /* 0x0000b4006eba7a23 */ /* 0x100fe400000108c7 */
[----:B------:R-:W-:Y:S01]  /*4d00*/  HMMA.16816.F32 R120, R96, R132, RZ ;  /* 0x000000846078723c */ /* 0x000fe200000018ff */
[----:B-1----:R-:W-:Y:S01]  /*4d10*/  FMNMX.FTZ R152, R95, R152, !PT ;  /* 0x000000985f987209 */ /* 0x002fe20007810000 */
[----:B------:R-:W-:Y:S01]  /*4d20*/  MUFU.EX2 R183, R183 ;  /* 0x000000b700b77308 */ /* 0x000fe20000000800 */
[----:B------:R-:W-:-:S02]  /*4d30*/  FFMA.FTZ R191, R92, c[0x0][0x2d0], -R199 ;  /* 0x0000b4005cbf7a23 */ /* 0x000fc400000108c7 */
[C---:B------:R-:W-:Y:S01]  /*4d40*/  FSETP.NEU.FTZ.AND P0, PT, R152.reuse, -INF , PT ;  /* 0xff8000009800780b */ /* 0x040fe20003f1d000 */
[----:B------:R-:W-:Y:S02]  /*4d50*/  FMUL.FTZ R201, R152, c[0x0][0x2d0] ;  /* 0x0000b40098c97a20 */ /* 0x000fe40000410000 */
[C---:B------:R-:W-:Y:S01]  /*4d60*/  HMMA.16816.F32 R52, R96.reuse, R60, RZ ;  /* 0x0000003c6034723c */ /* 0x040fe200000018ff */
[--C-:B------:R-:W-:Y:S01]  /*4d70*/  FFMA.FTZ R194, R90, c[0x0][0x2d0], -R199.reuse ;  /* 0x0000b4005ac27a23 */ /* 0x100fe200000108c7 */
[----:B---3--:R-:W-:Y:S01]  /*4d80*/  F2FP.PACK_AB R11, R0, R153 ;  /* 0x00000099000b723e */ /* 0x008fe200000000ff */
[----:B------:R-:W1:Y:S01]  /*4d90*/  MUFU.EX2 R184, R184 ;  /* 0x000000b800b87308 */ /* 0x000e620000000800 */
[----:B------:R-:W-:Y:S01]  /*4da0*/  FSEL R201, R201, RZ, P0 ;  /* 0x000000ffc9c97208 */ /* 0x000fe20000000000 */
[--C-:B------:R-:W-:Y:S01]  /*4db0*/  FFMA.FTZ R196, R89, c[0x0][0x2d0], -R199.reuse ;  /* 0x0000b40059c47a23 */ /* 0x100fe200000108c7 */
[----:B------:R-:W-:Y:S01]  /*4dc0*/  PLOP3.LUT P0, PT, PT, PT, UP1, 0x40, 0x0 ;  /* 0x000000000000781c */ /* 0x000fe20003f0e818 */
[----:B------:R-:W-:Y:S01]  /*4dd0*/  FFMA.FTZ R193, R88, c[0x0][0x2d0], -R199 ;  /* 0x0000b40058c17a23 */ /* 0x000fe200000108c7 */
[----:B------:R-:W-:Y:S01]  /*4de0*/  HMMA.16816.F32 R68, R96, R76, RZ ;  /* 0x0000004c6044723c */ /* 0x000fe200000018ff */
[----:B------:R-:W-:-:S02]  /*4df0*/  FFMA.FTZ R187, R91, c[0x0][0x2d0], -R201 ;  /* 0x0000b4005bbb7a23 */ /* 0x000fc400000108c9 */
[--C-:B------:R-:W-:Y:S01]  /*4e00*/  FFMA.FTZ R190, R126, c[0x0][0x2d0], -R201.reuse ;  /* 0x0000b4007ebe7a23 */ /* 0x100fe200000108c9 */
[----:B------:R-:W-:Y:S01]  /*4e10*/  MUFU.EX2 R185, R185 ;  /* 0x000000b900b97308 */ /* 0x000fe20000000800 */
[--C-:B------:R-:W-:Y:S02]  /*4e20*/  FFMA.FTZ R192, R108, c[0x0][0x2d0], -R201.reuse ;  /* 0x0000b4006cc07a23 */ /* 0x100fe400000108c9 */
[--C-:B------:R-:W-:Y:S01]  /*4e30*/  FFMA.FTZ R189, R94, c[0x0][0x2d0], -R201.reuse ;  /* 0x0000b4005ebd7a23 */ /* 0x100fe200000108c9 */
[----:B------:R-:W-:Y:S01]  /*4e40*/  HMMA.16816.F32 R84, R96, R4, RZ ;  /* 0x000000046054723c */ /* 0x000fe200000018ff */
[--C-:B------:R-:W-:Y:S01]  /*4e50*/  FFMA.FTZ R198, R74, c[0x0][0x2d0], -R201.reuse ;  /* 0x0000b4004ac67a23 */ /* 0x100fe200000108c9 */
[----:B-1----:R-:W-:Y:S02]  /*4e60*/  F2FP.PACK_AB R92, R184, R183 ;  /* 0x000000b7b85c723e */ /* 0x002fe400000000ff */
[----:B------:R-:W1:Y:S01]  /*4e70*/  MUFU.EX2 R186, R186 ;  /* 0x000000ba00ba7308 */ /* 0x000e620000000800 */
[----:B------:R-:W-:-:S02]  /*4e80*/  FFMA.FTZ R195, R75, c[0x0][0x2d0], -R201 ;  /* 0x0000b4004bc37a23 */ /* 0x000fc400000108c9 */
[--C-:B------:R-:W-:Y:S01]  /*4e90*/  FFMA.FTZ R197, R73, c[0x0][0x2d0], -R201.reuse ;  /* 0x0000b40049c57a23 */ /* 0x100fe200000108c9 */
[C---:B------:R-:W-:Y:S01]  /*4ea0*/  HMMA.16816.F32 R100, R96.reuse, R138, RZ ;  /* 0x0000008a6064723c */ /* 0x040fe200000018ff */
[----:B------:R-:W-:Y:S02]  /*4eb0*/  FFMA.FTZ R200, R72, c[0x0][0x2d0], -R201 ;  /* 0x0000b40048c87a23 */ /* 0x000fe400000108c9 */
[----:B------:R-:W-:Y:S01]  /*4ec0*/  FADD.FTZ R184, R183, R184 ;  /* 0x000000b8b7b87221 */ /* 0x000fe20000010000 */
[----:B------:R-:W-:Y:S01]  /*4ed0*/  MUFU.EX2 R187, R187 ;  /* 0x000000bb00bb7308 */ /* 0x000fe20000000800 */
[----:B------:R-:W-:Y:S02]  /*4ee0*/  FFMA.FTZ R239, R178, c[0x0][0x2d0], -R199 ;  /* 0x0000b400b2ef7a23 */ /* 0x000fe400000108c7 */
[----:B------:R-:W-:Y:S01]  /*4ef0*/  FFMA.FTZ R237, R188, c[0x0][0x2d0], -R201 ;  /* 0x0000b400bced7a23 */ /* 0x000fe200000108c9 */
[----:B------:R-:W-:Y:S01]  /*4f00*/  HMMA.16816.F32 R116, R96, R114, RZ ;  /* 0x000000726074723c */ /* 0x000fe200000018ff */
[----:B------:R-:W-:-:S03]  /*4f10*/  FADD.FTZ R161, R161, R162 ;  /* 0x000000a2a1a17221 */ /* 0x000fc60000010000 */
[----:B------:R-:W2:Y:S01]  /*4f20*/  MUFU.EX2 R190, R190 ;  /* 0x000000be00be7308 */ /* 0x000ea20000000800 */
[----:B-1----:R-:W-:Y:S01]  /*4f30*/  F2FP.PACK_AB R94, R186, R185 ;  /* 0x000000b9ba5e723e */ /* 0x002fe200000000ff */
[----:B------:R-:W-:Y:S02]  /*4f40*/  FADD.FTZ R185, R185, R184 ;  /* 0x000000b8b9b97221 */ /* 0x000fe40000010000 */
[----:B------:R-:W-:Y:S01]  /*4f50*/  HMMA.16816.F32 R128, R96, R134, RZ ;  /* 0x000000866080723c */ /* 0x000fe200000018ff */
[----:B------:R-:W-:Y:S02]  /*4f60*/  FADD.FTZ R150, R150, R161 ;  /* 0x000000a196967221 */ /* 0x000fe40000010000 */
[----:B------:R-:W-:Y:S01]  /*4f70*/  FADD.FTZ R186, R186, R185 ;  /* 0x000000b9baba7221 */ /* 0x000fe20000010000 */
[----:B------:R-:W-:Y:S01]  /*4f80*/  MUFU.EX2 R192, R192 ;  /* 0x000000c000c07308 */ /* 0x000fe20000000800 */
[----:B------:R-:W-:-:S03]  /*4f90*/  FADD.FTZ R153, R153, R150 ;  /* 0x0000009699997221 */ /* 0x000fc60000010000 */
[----:B------:R-:W-:Y:S01]  /*4fa0*/  HMMA.16816.F32 R64, R96, R62, RZ ;  /* 0x0000003e6040723c */ /* 0x000fe200000018ff */
[----:B------:R-:W-:-:S03]  /*4fb0*/  FADD.FTZ R153, R0, R153 ;  /* 0x0000009900997221 */ /* 0x000fc60000010000 */
[----:B------:R-:W1:Y:S01]  /*4fc0*/  MUFU.EX2 R189, R189 ;  /* 0x000000bd00bd7308 */ /* 0x000e620000000800 */
[----:B--2---:R-:W-:Y:S01]  /*4fd0*/  F2FP.PACK_AB R93, R190, R187 ;  /* 0x000000bbbe5d723e */ /* 0x004fe200000000ff */
[----:B------:R-:W-:Y:S02]  /*4fe0*/  FADD.FTZ R187, R187, R190 ;  /* 0x000000bebbbb7221 */ /* 0x000fe40000010000 */
[C---:B------:R-:W-:Y:S04]  /*4ff0*/  HMMA.16816.F32 R80, R96.reuse, R78, RZ ;  /* 0x0000004e6050723c */ /* 0x040fe800000018ff */
[----:B------:R-:W-:Y:S04]  /*5000*/  MUFU.EX2 R168, R168 ;  /* 0x000000a800a87308 */ /* 0x000fe80000000800 */
[----:B------:R-:W-:Y:S04]  /*5010*/  HMMA.16816.F32 R96, R96, R6, RZ ;  /* 0x000000066060723c */ /* 0x000fe800000018ff */
[----:B------:R-:W2:Y:S01]  /*5020*/  MUFU.EX2 R173, R173 ;  /* 0x000000ad00ad7308 */ /* 0x000ea20000000800 */
[----:B-1----:R-:W-:Y:S01]  /*5030*/  F2FP.PACK_AB R95, R189, R192 ;  /* 0x000000c0bd5f723e */ /* 0x002fe200000000ff */
[----:B------:R-:W-:-:S02]  /*5040*/  FADD.FTZ R192, R192, R187 ;  /* 0x000000bbc0c07221 */ /* 0x000fc40000010000 */
[C---:B------:R-:W-:Y:S02]  /*5050*/  HMMA.16816.F32 R144, R8.reuse, R156, R144 ;  /* 0x0000009c0890723c */ /* 0x040fe40000001890 */
[----:B------:R-:W-:Y:S02]  /*5060*/  FADD.FTZ R189, R189, R192 ;  /* 0x000000c0bdbd7221 */ /* 0x000fe40000010000 */
[----:B------:R-:W-:Y:S04]  /*5070*/  MUFU.EX2 R170, R170 ;  /* 0x000000aa00aa7308 */ /* 0x000fe80000000800 */
[----:B------:R-:W-:Y:S04]  /*5080*/  HMMA.16816.F32 R104, R8, R48, R104 ;  /* 0x000000300868723c */ /* 0x000fe80000001868 */
[----:B------:R-:W1:Y:S01]  /*5090*/  MUFU.EX2 R243, R243 ;  /* 0x000000f300f37308 */ /* 0x000e620000000800 */
[----:B--2---:R-:W-:Y:S01]  /*50a0*/  F2FP.PACK_AB R56, R173, R168 ;  /* 0x000000a8ad38723e */ /* 0x004fe200000000ff */
[----:B------:R-:W-:-:S02]  /*50b0*/  FADD.FTZ R168, R168, R155 ;  /* 0x0000009ba8a87221 */ /* 0x000fc40000010000 */
[C---:B------:R-:W-:Y:S02]  /*50c0*/  HMMA.16816.F32 R120, R8.reuse, R44, R120 ;  /* 0x0000002c0878723c */ /* 0x040fe40000001878 */
[----:B------:R-:W-:Y:S02]  /*50d0*/  FADD.FTZ R173, R173, R168 ;  /* 0x000000a8adad7221 */ /* 0x000fe40000010000 */
[----:B------:R-:W-:Y:S04]  /*50e0*/  MUFU.EX2 R172, R172 ;  /* 0x000000ac00ac7308 */ /* 0x000fe80000000800 */
[----:B------:R-:W-:Y:S04]  /*50f0*/  HMMA.16816.F32 R52, R8, R40, R52 ;  /* 0x000000280834723c */ /* 0x000fe80000001834 */
        /* <DEDUP_REMOVED lines=13> */
[----:B------:R-:W-:Y:S01]  /*51d0*/  HMMA.16816.F32 R116, R8, R50, R116 ;  /* 0x000000320874723c */ /* 0x000fe20000001874 */
[----:B-1----:R-:W-:-:S03]  /*51e0*/  F2FP.PACK_AB R59, R241, R174 ;  /* 0x000000aef13b723e */ /* 0x002fc600000000ff */
[----:B------:R-:W1:Y:S01]  /*51f0*/  MUFU.EX2 R194, R194 ;  /* 0x000000c200c27308 */ /* 0x000e620000000800 */
[----:B------:R-:W-:-:S03]  /*5200*/  FADD.FTZ R174, R174, R175 ;  /* 0x000000afaeae7221 */ /* 0x000fc60000010000 */
[----:B------:R-:W-:Y:S01]  /*5210*/  HMMA.16816.F32 R128, R8, R46, R128 ;  /* 0x0000002e0880723c */ /* 0x000fe20000001880 */
[----:B------:R-:W-:-:S03]  /*5220*/  FADD.FTZ R241, R241, R174 ;  /* 0x000000aef1f17221 */ /* 0x000fc60000010000 */
[----:B------:R-:W-:Y:S04]  /*5230*/  MUFU.EX2 R196, R196 ;  /* 0x000000c400c47308 */ /* 0x000fe80000000800 */
[C---:B------:R-:W-:Y:S04]  /*5240*/  HMMA.16816.F32 R64, R8.reuse, R42, R64 ;  /* 0x0000002a0840723c */ /* 0x040fe80000001840 */
[----:B------:R-:W-:Y:S04]  /*5250*/  MUFU.EX2 R193, R193 ;  /* 0x000000c100c17308 */ /* 0x000fe80000000800 */
[C---:B------:R-:W-:Y:S04]  /*5260*/  HMMA.16816.F32 R80, R8.reuse, R38, R80 ;  /* 0x000000260850723c */ /* 0x040fe80000001850 */
[----:B------:R-:W-:Y:S04]  /*5270*/  MUFU.EX2 R198, R198 ;  /* 0x000000c600c67308 */ /* 0x000fe80000000800 */
[----:B------:R-:W-:Y:S01]  /*5280*/  HMMA.16816.F32 R96, R8, R34, R96 ;  /* 0x000000220860723c */ /* 0x000fe20000001860 */
[----:B------:R-:W2:Y:S03]  /*5290*/  LDSM.16.MT88.4 R8, [R212+0x2100] ;  /* 0x00210000d408783b */ /* 0x000ea60000004200 */
[----:B------:R-:W3:Y:S04]  /*52a0*/  MUFU.EX2 R195, R195 ;  /* 0x000000c300c37308 */ /* 0x000ee80000000800 */
[C---:B------:R-:W-:Y:S04]  /*52b0*/  HMMA.16816.F32 R108, R92.reuse, R112, RZ ;  /* 0x000000705c6c723c */ /* 0x040fe800000018ff */
[----:B------:R-:W-:Y:S04]  /*52c0*/  MUFU.EX2 R197, R197 ;  /* 0x000000c500c57308 */ /* 0x000fe80000000800 */
[C---:B------:R-:W-:Y:S04]  /*52d0*/  HMMA.16816.F32 R124, R92.reuse, R132, RZ ;  /* 0x000000845c7c723c */ /* 0x040fe800000018ff */
[----:B------:R-:W4:Y:S04]  /*52e0*/  MUFU.EX2 R200, R200 ;  /* 0x000000c800c87308 */ /* 0x000f280000000800 */
[----:B------:R-:W-:Y:S04]  /*52f0*/  HMMA.16816.F32 R88, R92, R4, RZ ;  /* 0x000000045c58723c */ /* 0x000fe800000018ff */
[----:B------:R-:W-:Y:S03]  /*5300*/  MUFU.EX2 R239, R239 ;  /* 0x000000ef00ef7308 */ /* 0x000fe60000000800 */
[----:B-1----:R-:W-:Y:S01]  /*5310*/  F2FP.PACK_AB R4, R194, R191 ;  /* 0x000000bfc204723e */ /* 0x002fe200000000ff */
[----:B------:R-:W-:Y:S01]  /*5320*/  HMMA.16816.F32 R144, R56, R28, R144 ;  /* 0x0000001c3890723c */ /* 0x000fe20000001890 */
[----:B---3--:R-:W-:Y:S01]  /*5330*/  F2FP.PACK_AB R5, R195, R198 ;  /* 0x000000c6c305723e */ /* 0x008fe200000000ff */
[----:B------:R-:W-:-:S02]  /*5340*/  FADD.FTZ R191, R191, R186 ;  /* 0x000000babfbf7221 */ /* 0x000fc40000010000 */
[----:B------:R-:W-:Y:S01]  /*5350*/  FADD.FTZ R198, R198, R189 ;  /* 0x000000bdc6c67221 */ /* 0x000fe20000010000 */
[----:B------:R-:W-:Y:S01]  /*5360*/  MUFU.EX2 R237, R237 ;  /* 0x000000ed00ed7308 */ /* 0x000fe20000000800 */
[----:B------:R-:W-:Y:S02]  /*5370*/  FADD.FTZ R191, R194, R191 ;  /* 0x000000bfc2bf7221 */ /* 0x000fe40000010000 */
[----:B------:R-:W-:Y:S01]  /*5380*/  HMMA.16816.F32 R104, R56, R24, R104 ;  /* 0x000000183868723c */ /* 0x000fe20000001868 */
[----:B------:R-:W-:-:S07]  /*5390*/  FADD.FTZ R198, R195, R198 ;  /* 0x000000c6c3c67221 */ /* 0x000fce0000010000 */
[C---:B------:R-:W-:Y:S08]  /*53a0*/  HMMA.16816.F32 R120, R56.reuse, R20, R120 ;  /* 0x000000143878723c */ /* 0x040ff00000001878 */
[C---:B------:R-:W-:Y:S08]  /*53b0*/  HMMA.16816.F32 R52, R56.reuse, R16, R52 ;  /* 0x000000103834723c */ /* 0x040ff00000001834 */
[C---:B------:R-:W-:Y:S08]  /*53c0*/  HMMA.16816.F32 R68, R56.reuse, R12, R68 ;  /* 0x0000000c3844723c */ /* 0x040ff00000001844 */
[C---:B--2---:R-:W-:Y:S08]  /*53d0*/  HMMA.16816.F32 R84, R56.reuse, R8, R84 ;  /* 0x000000083854723c */ /* 0x044ff00000001854 */
[C---:B------:R-:W-:Y:S08]  /*53e0*/  HMMA.16816.F32 R100, R56.reuse, R30, R100 ;  /* 0x0000001e3864723c */ /* 0x040ff00000001864 */
[C---:B------:R-:W-:Y:S08]  /*53f0*/  HMMA.16816.F32 R116, R56.reuse, R26, R116 ;  /* 0x0000001a3874723c */ /* 0x040ff00000001874 */
[C---:B------:R-:W-:Y:S08]  /*5400*/  HMMA.16816.F32 R128, R56.reuse, R22, R128 ;  /* 0x000000163880723c */ /* 0x040ff00000001880 */
[C---:B------:R-:W-:Y:S08]  /*5410*/  HMMA.16816.F32 R64, R56.reuse, R18, R64 ;  /* 0x000000123840723c */ /* 0x040ff00000001840 */
[C---:B------:R-:W-:Y:S08]  /*5420*/  HMMA.16816.F32 R80, R56.reuse, R14, R80 ;  /* 0x0000000e3850723c */ /* 0x040ff00000001850 */
[----:B------:R-:W-:Y:S08]  /*5430*/  HMMA.16816.F32 R96, R56, R10, R96 ;  /* 0x0000000a3860723c */ /* 0x000ff00000001860 */
[C---:B------:R-:W-:Y:S08]  /*5440*/  HMMA.16816.F32 R56, R92.reuse, R60, RZ ;  /* 0x0000003c5c38723c */ /* 0x040ff000000018ff */
[C---:B------:R-:W-:Y:S08]  /*5450*/  HMMA.16816.F32 R72, R92.reuse, R76, RZ ;  /* 0x0000004c5c48723c */ /* 0x040ff000000018ff */
[C---:B------:R-:W-:Y:S08]  /*5460*/  HMMA.16816.F32 R140, R92.reuse, R136, RZ ;  /* 0x000000885c8c723c */ /* 0x040ff000000018ff */
[C---:B------:R-:W-:Y:S08]  /*5470*/  HMMA.16816.F32 R136, R92.reuse, R138, RZ ;  /* 0x0000008a5c88723c */ /* 0x040ff000000018ff */
[C---:B------:R-:W-:Y:S08]  /*5480*/  HMMA.16816.F32 R112, R92.reuse, R114, RZ ;  /* 0x000000725c70723c */ /* 0x040ff000000018ff */
[C---:B------:R-:W-:Y:S08]  /*5490*/  HMMA.16816.F32 R132, R92.reuse, R134, RZ ;  /* 0x000000865c84723c */ /* 0x040ff000000018ff */
[C---:B------:R-:W-:Y:S08]  /*54a0*/  HMMA.16816.F32 R60, R92.reuse, R62, RZ ;  /* 0x0000003e5c3c723c */ /* 0x040ff000000018ff */
[C---:B------:R-:W-:Y:S08]  /*54b0*/  HMMA.16816.F32 R76, R92.reuse, R78, RZ ;  /* 0x0000004e5c4c723c */ /* 0x040ff000000018ff */
[----:B------:R-:W-:Y:S07]  /*54c0*/  HMMA.16816.F32 R92, R92, R6, RZ ;  /* 0x000000065c5c723c */ /* 0x000fee00000018ff */
[----:B------:R-:W-:Y:S01]  /*54d0*/  F2FP.PACK_AB R6, R193, R196 ;  /* 0x000000c4c106723e */ /* 0x000fe200000000ff */
[----:B------:R-:W-:Y:S01]  /*54e0*/  FADD.FTZ R196, R196, R191 ;  /* 0x000000bfc4c47221 */ /* 0x000fe20000010000 */
[----:B----4-:R-:W-:Y:S01]  /*54f0*/  F2FP.PACK_AB R7, R200, R197 ;  /* 0x000000c5c807723e */ /* 0x010fe200000000ff */
[----:B------:R-:W-:-:S02]  /*5500*/  FADD.FTZ R197, R197, R198 ;  /* 0x000000c6c5c57221 */ /* 0x000fc40000010000 */
[----:B------:R-:W-:Y:S02]  /*5510*/  FADD.FTZ R193, R193, R196 ;  /* 0x000000c4c1c17221 */ /* 0x000fe40000010000 */
[----:B------:R-:W-:Y:S02]  /*5520*/  FADD.FTZ R197, R200, R197 ;  /* 0x000000c5c8c57221 */ /* 0x000fe40000010000 */
[C---:B------:R-:W-:Y:S07]  /*5530*/  HMMA.16816.F32 R108, R4.reuse, R48, R108 ;  /* 0x00000030046c723c */ /* 0x040fee000000186c */
[--C-:B------:R-:W-:Y:S01]  /*5540*/  FFMA.FTZ R48, R182, c[0x0][0x2d0], -R199.reuse ;  /* 0x0000b400b6307a23 */ /* 0x100fe200000108c7 */
[C---:B------:R-:W-:Y:S05]  /*5550*/  HMMA.16816.F32 R124, R4.reuse, R44, R124 ;  /* 0x0000002c047c723c */ /* 0x040fea000000187c */
[----:B------:R-:W-:Y:S02]  /*5560*/  MUFU.EX2 R48, R48 ;  /* 0x0000003000307308 */ /* 0x000fe40000000800 */
[----:B------:R-:W-:Y:S01]  /*5570*/  FFMA.FTZ R45, R181, c[0x0][0x2d0], -R199 ;  /* 0x0000b400b52d7a23 */ /* 0x000fe200000108c7 */
[C---:B------:R-:W-:Y:S05]  /*5580*/  HMMA.16816.F32 R88, R4.reuse, R32, R88 ;  /* 0x000000200458723c */ /* 0x040fea0000001858 */
[----:B------:R-:W1:Y:S02]  /*5590*/  MUFU.EX2 R45, R45 ;  /* 0x0000002d002d7308 */ /* 0x000e640000000800 */
[--C-:B------:R-:W-:Y:S01]  /*55a0*/  FFMA.FTZ R32, R179, c[0x0][0x2d0], -R201.reuse ;  /* 0x0000b400b3207a23 */ /* 0x100fe200000108c9 */
[----:B------:R-:W-:Y:S01]  /*55b0*/  HMMA.16816.F32 R56, R4, R40, R56 ;  /* 0x000000280438723c */ /* 0x000fe20000001838 */
[----:B------:R-:W-:-:S04]  /*55c0*/  FFMA.FTZ R33, R177, c[0x0][0x2d0], -R201 ;  /* 0x0000b400b1217a23 */ /* 0x000fc800000108c9 */
[----:B------:R-:W-:Y:S02]  /*55d0*/  MUFU.EX2 R32, R32 ;  /* 0x0000002000207308 */ /* 0x000fe40000000800 */
[----:B------:R-:W-:Y:S01]  /*55e0*/  FFMA.FTZ R40, R180, c[0x0][0x2d0], -R199 ;  /* 0x0000b400b4287a23 */ /* 0x000fe200000108c7 */
[C---:B------:R-:W-:Y:S05]  /*55f0*/  HMMA.16816.F32 R72, R4.reuse, R36, R72 ;  /* 0x000000240448723c */ /* 0x040fea0000001848 */
[----:B------:R-:W2:Y:S02]  /*5600*/  MUFU.EX2 R33, R33 ;  /* 0x0000002100217308 */ /* 0x000ea40000000800 */
[----:B------:R-:W-:Y:S01]  /*5610*/  FFMA.FTZ R36, R176, c[0x0][0x2d0], -R201 ;  /* 0x0000b400b0247a23 */ /* 0x000fe200000108c9 */
[C---:B------:R-:W-:Y:S05]  /*5620*/  HMMA.16816.F32 R140, R4.reuse, R156, R140 ;  /* 0x0000009c048c723c */ /* 0x040fea000000188c */
[----:B------:R-:W3:Y:S03]  /*5630*/  MUFU.EX2 R40, R40 ;  /* 0x0000002800287308 */ /* 0x000ee60000000800 */
[C---:B------:R-:W-:Y:S05]  /*5640*/  HMMA.16816.F32 R136, R4.reuse, R158, R136 ;  /* 0x0000009e0488723c */ /* 0x040fea0000001888 */
[----:B------:R-:W4:Y:S03]  /*5650*/  MUFU.EX2 R36, R36 ;  /* 0x0000002400247308 */ /* 0x000f260000000800 */
[C---:B------:R-:W-:Y:S08]  /*5660*/  HMMA.16816.F32 R112, R4.reuse, R50, R112 ;  /* 0x000000320470723c */ /* 0x040ff00000001870 */
[C---:B------:R-:W-:Y:S08]  /*5670*/  HMMA.16816.F32 R132, R4.reuse, R46, R132 ;  /* 0x0000002e0484723c */ /* 0x040ff00000001884 */
[C---:B------:R-:W-:Y:S08]  /*5680*/  HMMA.16816.F32 R60, R4.reuse, R42, R60 ;  /* 0x0000002a043c723c */ /* 0x040ff0000000183c */
[C---:B------:R-:W-:Y:S08]  /*5690*/  HMMA.16816.F32 R76, R4.reuse, R38, R76 ;  /* 0x00000026044c723c */ /* 0x040ff0000000184c */
[----:B------:R-:W-:Y:S07]  /*56a0*/  HMMA.16816.F32 R92, R4, R34, R92 ;  /* 0x00000022045c723c */ /* 0x000fee000000185c */
[----:B-1----:R-:W-:Y:S01]  /*56b0*/  F2FP.PACK_AB R4, R45, R48 ;  /* 0x000000302d04723e */ /* 0x002fe200000000ff */
[----:B------:R-:W-:Y:S01]  /*56c0*/  FADD.FTZ R48, R48, R193 ;  /* 0x000000c130307221 */ /* 0x000fe20000010000 */
[----:B--2---:R-:W-:Y:S01]  /*56d0*/  F2FP.PACK_AB R5, R33, R32 ;  /* 0x000000202105723e */ /* 0x004fe200000000ff */
[----:B------:R-:W-:Y:S01]  /*56e0*/  FADD.FTZ R32, R32, R197 ;  /* 0x000000c520207221 */ /* 0x000fe20000010000 */
[----:B---3--:R-:W-:Y:S01]  /*56f0*/  F2FP.PACK_AB R6, R239, R40 ;  /* 0x00000028ef06723e */ /* 0x008fe200000000ff */
[----:B------:R-:W-:Y:S01]  /*5700*/  FADD.FTZ R45, R45, R48 ;  /* 0x000000302d2d7221 */ /* 0x000fe20000010000 */
[----:B----4-:R-:W-:Y:S01]  /*5710*/  F2FP.PACK_AB R7, R237, R36 ;  /* 0x00000024ed07723e */ /* 0x010fe200000000ff */
[----:B------:R-:W-:-:S02]  /*5720*/  FADD.FTZ R33, R33, R32 ;  /* 0x0000002021217221 */ /* 0x000fc40000010000 */
[----:B------:R-:W-:Y:S02]  /*5730*/  FADD.FTZ R40, R40, R45 ;  /* 0x0000002d28287221 */ /* 0x000fe40000010000 */
[----:B------:R-:W-:Y:S02]  /*5740*/  FADD.FTZ R36, R36, R33 ;  /* 0x0000002124247221 */ /* 0x000fe40000010000 */
[----:B------:R-:W-:Y:S01]  /*5750*/  HMMA.16816.F32 R140, R4, R28, R140 ;  /* 0x0000001c048c723c */ /* 0x000fe2000000188c */
[----:B------:R-:W-:Y:S02]  /*5760*/  FADD.FTZ R239, R239, R40 ;  /* 0x00000028efef7221 */ /* 0x000fe40000010000 */
[----:B------:R-:W-:-:S05]  /*5770*/  FADD.FTZ R237, R237, R36 ;  /* 0x00000024eded7221 */ /* 0x000fca0000010000 */
[C---:B------:R-:W-:Y:S08]  /*5780*/  HMMA.16816.F32 R136, R4.reuse, R30, R136 ;  /* 0x0000001e0488723c */ /* 0x040ff00000001888 */
        /* <DEDUP_REMOVED lines=9> */
[----:B------:R-:W-:Y:S01]  /*5820*/  HMMA.16816.F32 R92, R4, R10, R92 ;  /* 0x0000000a045c723c */ /* 0x000fe2000000185c */
[----:B------:R-:W-:Y:S07]  /*5830*/  @P0 BRA `(.L_x_476) ;  /* 0x0000012000000947 */ /* 0x000fee0003800000 */
[----:B------:R-:W-:Y:S01]  /*5840*/  ISETP.LT.AND P0, PT, RZ, UR14, PT ;  /* 0x0000000eff007c0c */ /* 0x000fe2000bf01270 */
[----:B------:R-:W-:-:S06]  /*5850*/  UIADD3 UR4, UR14, -0x1, URZ ;  /* 0xffffffff0e047890 */ /* 0x000fcc000fffe03f */
[----:B------:R-:W-:-:S06]  /*5860*/  MOV R5, UR4 ;  /* 0x0000000400057c02 */ /* 0x000fcc0008000f00 */
[----:B------:R-:W-:Y:S05]  /*5870*/  @P0 BRA `(.L_x_477) ;  /* 0x0000007000000947 */ /* 0x000fea0003800000 */
[----:B------:R-:W-:Y:S02]  /*5880*/  IMAD.MOV.U32 R0, RZ, RZ, 0x1 ;  /* 0x00000001ff007424 */ /* 0x000fe400078e00ff */
[----:B------:R-:W-:-:S03]  /*5890*/  IMAD R5, RZ, RZ, -UR14 ;  /* 0x8000000eff057e24 */ /* 0x000fc6000f8e02ff */
[----:B------:R-:W-:-:S13]  /*58a0*/  ISETP.NE.AND P0, PT, R0, c[0x0][0x32c], PT ;  /* 0x0000cb0000007a0c */ /* 0x000fda0003f05270 */
[----:B------:R-:W-:-:S05]  /*58b0*/  @P0 IMAD.HI.U32 R0, R5, c[0x0][0x330], RZ ;  /* 0x0000cc0005000a27 */ /* 0x000fca00078e00ff */
[----:B------:R-:W-:-:S04]  /*58c0*/  @P0 SHF.R.U32.HI R5, RZ, c[0x0][0x334], R0 ;  /* 0x0000cd00ff050a19 */ /* 0x000fc80000011600 */
[----:B------:R-:W-:Y:S01]  /*58d0*/  LOP3.LUT R5, RZ, R5, RZ, 0x33, !PT ;  /* 0x00000005ff057212 */ /* 0x000fe200078e33ff */
[----:B------:R-:W-:Y:S05]  /*58e0*/  BRA `(.L_x_478) ;  /* 0x0000004000007947 */ /* 0x000fea0003800000 */
.L_x_477:
[----:B------:R-:W-:-:S04]  /*58f0*/  MOV R0, 0x1 ;  /* 0x0000000100007802 */ /* 0x000fc80000000f00 */
[----:B------:R-:W-:-:S13]  /*5900*/  ISETP.NE.AND P0, PT, R0, c[0x0][0x32c], PT ;  /* 0x0000cb0000007a0c */ /* 0x000fda0003f05270 */
[----:B------:R-:W-:-:S05]  /*5910*/  @P0 IMAD.HI.U32 R0, R5, c[0x0][0x330], RZ ;  /* 0x0000cc0005000a27 */ /* 0x000fca00078e00ff */
[----:B------:R-:W-:Y:S02]  /*5920*/  @P0 SHF.R.U32.HI R5, RZ, c[0x0][0x334], R0 ;  /* 0x0000cd00ff050a19 */ /* 0x000fe40000011600 */
.L_x_478:
[----:B------:R-:W-:-:S05]  /*5930*/  MOV R0, c[0x0][0x32c] ;  /* 0x0000cb0000007a02 */ /* 0x000fca0000000f00 */
[----:B------:R-:W-:-:S05]  /*5940*/  IMAD R5, R5, R0, c[0x0][0x32c] ;  /* 0x0000cb0005057624 */ /* 0x000fca00078e0200 */
[----:B------:R-:W-:-:S05]  /*5950*/  IMNMX R2, R2, R5, PT ;  /* 0x0000000502027217 */ /* 0x000fca0003800200 */
.L_x_476:
[----:B------:R-:W-:-:S05]  /*5960*/  IMAD.HI R5, R2, 0x2aaaaaab, RZ ;  /* 0x2aaaaaab02057827 */ /* 0x000fca00078e02ff */
[----:B------:R-:W-:-:S04]  /*5970*/  SHF.R.U32.HI R0, RZ, 0x1f, R5 ;  /* 0x0000001fff007819 */ /* 0x000fc80000011605 */
[----:B------:R-:W-:-:S04]  /*5980*/  LEA.HI.SX32 R0, R5, R0, 0x1d ;  /* 0x0000000005007211 */ /* 0x000fc800078feaff */
[----:B------:R-:W-:-:S04]  /*5990*/  IMNMX R201, R221, R0, !PT ;  /* 0x00000000ddc97217 */ /* 0x000fc80007800200 */
[----:B------:R-:W-:-:S13]  /*59a0*/  ISETP.GE.AND P0, PT, R236, R201, PT ;  /* 0x000000c9ec00720c */ /* 0x000fda0003f06270 */
[----:B------:R-:W-:Y:S05]  /*59b0*/  @!P0 BRA `(.L_x_479) ;  /* 0x00003ea000008947 */ /* 0x000fea0003800000 */
[----:B------:R-:W-:Y:S01]  /*59c0*/  IMAD.MOV.U32 R148, RZ, RZ, R149 ;  /* 0x000000ffff947224 */ /* 0x000fe200078e0095 */
[----:B------:R-:W-:Y:S01]  /*59d0*/  MOV R0, R152 ;  /* 0x0000009800007202 */ /* 0x000fe20000000f00 */
[----:B------:R-:W-:Y:S01]  /*59e0*/  IMAD.MOV.U32 R150, RZ, RZ, R151 ;  /* 0x000000ffff967224 */ /* 0x000fe200078e0097 */
[C---:B------:R-:W-:Y:S01]  /*59f0*/  SHF.L.U64.HI R200, R230.reuse, 0x1, R245 ;  /* 0x00000001e6c87819 */ /* 0x040fe200000102f5 */
[----:B------:R-:W-:Y:S01]  /*5a00*/  IMAD.MOV.U32 R2, RZ, RZ, R3 ;  /* 0x000000ffff027224 */ /* 0x000fe200078e0003 */
[----:B------:R-:W-:Y:S01]  /*5a10*/  SHF.L.U32 R202, R230, 0x1, RZ ;  /* 0x00000001e6ca7819 */ /* 0x000fe200000006ff */
[C---:B------:R-:W-:Y:S01]  /*5a20*/  IMAD.SHL.U32 R240, R219.reuse, 0x2, RZ ;  /* 0x00000002dbf07824 */ /* 0x040fe200078e00ff */
[----:B------:R-:W-:Y:S02]  /*5a30*/  SHF.L.U64.HI R203, R219, 0x1, R234 ;  /* 0x00000001dbcb7819 */ /* 0x000fe400000102ea */
.L_x_500:
[----:B------:R-:W-:Y:S04]  /*5a40*/  DEPBAR.LE SB0, 0x0 ;  /* 0x000080000000791a */ /* 0x000fe80000000000 */
[----:B------:R-:W-:Y:S01]  /*5a50*/  BAR.SYNC.DEFER_BLOCKING 0x0 ;  /* 0x0000000000007b1d */ /* 0x000fe20000010000 */
[----:B------:R-:W-:Y:S05]  /*5a60*/  ISETP.GT.AND P0, PT, R221, R236, PT ;  /* 0x000000ecdd00720c */ /* 0x000fea0003f04270 */
        /* <DEDUP_REMOVED lines=8> */
[----:B------:R1:W1:Y:S04]  /*5af0*/  LDSM.16.M88.4 R184, [R211] ;  /* 0x00000000d3b8783b */ /* 0x0002680000000200 */
[----:B------:R1:W1:Y:S01]  /*5b00*/  LDSM.16.M88.4 R188, [R210] ;  /* 0x00000000d2bc783b */ /* 0x0002620000000200 */
[----:B------:R-:W-:-:S05]  /*5b10*/  @P0 BRA `(.L_x_480) ;  /* 0x0000034000000947 */ /* 0x000fca0003800000 */
[----:B------:R-:W-:Y:S01]  /*5b20*/  SHF.R.S32.HI R3, RZ, 0x1f, R226 ;  /* 0x0000001fff037819 */ /* 0x000fe200000114e2 */
[----:B------:R-:W-:Y:S01]  /*5b30*/  IMAD.WIDE.U32 R6, R226, c[0x0][0x208], RZ ;  /* 0x00008200e2067a25 */ /* 0x000fe200078e00ff */
[----:B------:R-:W-:Y:S01]  /*5b40*/  SHF.R.S32.HI R5, RZ, 0x1f, R225 ;  /* 0x0000001fff057819 */ /* 0x000fe200000114e1 */
[----:B------:R-:W-:Y:S01]  /*5b50*/  BSSY B0, `(.L_x_480) ;  /* 0x0000030000007945 */ /* 0x000fe20003800000 */
[----:B------:R-:W-:Y:S01]  /*5b60*/  ISETP.GE.AND P1, PT, R230, c[0x0][0x1d4], PT ;  /* 0x00007500e6007a0c */ /* 0x000fe20003f26270 */
[----:B------:R-:W-:Y:S01]  /*5b70*/  IMAD R3, R3, c[0x0][0x208], RZ ;  /* 0x0000820003037a24 */ /* 0x000fe200078e02ff */
[----:B------:R-:W-:Y:S01]  /*5b80*/  ISETP.GE.AND P3, PT, R229, c[0x0][0x1d4], PT ;  /* 0x00007500e5007a0c */ /* 0x000fe20003f66270 */
[----:B------:R-:W-:Y:S01]  /*5b90*/  IMAD R5, R5, c[0x0][0x218], RZ ;  /* 0x0000860005057a24 */ /* 0x000fe200078e02ff */
[----:B------:R-:W-:Y:S01]  /*5ba0*/  ISETP.GE.AND P2, PT, R228, c[0x0][0x1d4], PT ;  /* 0x00007500e4007a0c */ /* 0x000fe20003f46270 */
[----:B------:R-:W-:Y:S01]  /*5bb0*/  IMAD R3, R226, c[0x0][0x20c], R3 ;  /* 0x00008300e2037a24 */ /* 0x000fe200078e0203 */
[C---:B------:R-:W-:Y:S01]  /*5bc0*/  SHF.L.U64.HI R9, R218.reuse, 0x1, R233 ;  /* 0x00000001da097819 */ /* 0x040fe200000102e9 */
[----:B------:R-:W-:Y:S02]  /*5bd0*/  IMAD R5, R225, c[0x0][0x21c], R5 ;  /* 0x00008700e1057a24 */ /* 0x000fe400078e0205 */
[----:B------:R-:W-:Y:S02]  /*5be0*/  IMAD.IADD R7, R7, 0x1, R3 ;  /* 0x0000000107077824 */ /* 0x000fe400078e0203 */
[----:B------:R-:W-:Y:S02]  /*5bf0*/  IMAD.SHL.U32 R12, R218, 0x2, RZ ;  /* 0x00000002da0c7824 */ /* 0x000fe400078e00ff */
[----:B------:R-:W-:Y:S05]  /*5c00*/  IMAD.WIDE.U32 R6, R225, c[0x0][0x218], R6 ;  /* 0x00008600e1067a25 */ /* 0x000fea00078e0006 */
[----:B------:R-:W-:Y:S04]  /*5c10*/  IADD3 R4, P0, R6, UR20, RZ ;  /* 0x0000001406047c10 */ /* 0x000fe8000ff1e0ff */
[----:B------:R-:W-:Y:S02]  /*5c20*/  IADD3.X R5, R7, UR16, R5, P0, !PT ;  /* 0x0000001007057c10 */ /* 0x000fe400087fe405 */
[C---:B------:R-:W-:Y:S04]  /*5c30*/  LEA R3, P0, R4.reuse, c[0x0][0x1f8], 0x1 ;  /* 0x00007e0004037a11 */ /* 0x040fe800078008ff */
[----:B------:R-:W-:Y:S02]  /*5c40*/  LEA.HI.X R8, R4, c[0x0][0x1fc], R5, 0x1, P0 ;  /* 0x00007f0004087a11 */ /* 0x000fe400000f0c05 */
[----:B------:R-:W5:Y:S04]  /*5c50*/  SHFL.IDX PT, R5, R3, RZ, 0x1c1f ;  /* 0x001c1fff03057589 */ /* 0x000f6800000e0000 */
[----:B------:R-:W4:Y:S01]  /*5c60*/  SHFL.IDX PT, R4, R8, RZ, 0x1c1f ;  /* 0x001c1fff08047589 */ /* 0x000f2200000e0000 */
[C---:B-----5:R-:W-:Y:S05]  /*5c70*/  IADD3 R10, P0, R5.reuse, R202, RZ ;  /* 0x000000ca050a7210 */ /* 0x060fea0007f1e0ff */
[C---:B----4-:R-:W-:Y:S01]  /*5c80*/  IMAD.X R11, R4.reuse, 0x1, R200, P0 ;  /* 0x00000001040b7824 */ /* 0x050fe200000e06c8 */
[C---:B------:R-:W-:Y:S04]  /*5c90*/  IADD3 R6, P0, R5.reuse, R240, RZ ;  /* 0x000000f005067210 */ /* 0x040fe80007f1e0ff */
[----:B------:R-:W-:Y:S01]  /*5ca0*/  @!PT LDS RZ, [RZ] ;  /* 0x00000000fffff984 */ /* 0x000fe20000000800 */
[----:B------:R4:W-:Y:S01]  /*5cb0*/  LDGSTS.E.BYPASS.LTC128B.128 [R220+0x100], [R10.64], !P1 ;  /* 0x001000000adc7fae */ /* 0x0009e2000c901d4c */
[----:B------:R-:W-:Y:S01]  /*5cc0*/  IMAD.X R7, R4, 0x1, R203, P0 ;  /* 0x0000000104077824 */ /* 0x000fe200000e06cb */
[----:B------:R-:W-:Y:S02]  /*5cd0*/  IADD3 R14, P0, R5, R12, RZ ;  /* 0x0000000c050e7210 */ /* 0x000fe40007f1e0ff */
[----:B------:R-:W-:Y:S02]  /*5ce0*/  ISETP.GT.AND P1, PT, R224, 0x3f, PT ;  /* 0x0000003fe000780c */ /* 0x000fe40003f24270 */
[----:B------:R4:W-:Y:S01]  /*5cf0*/  LDGSTS.E.BYPASS.LTC128B.128 [R220+0xd00], [R6.64], !P3 ;  /* 0x00d0000006dc7fae */ /* 0x0009e2000d901d4c */
[----:B------:R-:W-:Y:S05]  /*5d00*/  IMAD.X R15, R4, 0x1, R9, P0 ;  /* 0x00000001040f7824 */ /* 0x000fea00000e0609 */
[----:B------:R4:W-:Y:S05]  /*5d10*/  LDGSTS.E.BYPASS.LTC128B.128 [R220+0x1900], [R14.64], !P2 ;  /* 0x019000000edc7fae */ /* 0x0009ea000d101d4c */
[----:B------:R-:W-:-:S05]  /*5d20*/  @P1 BRA `(.L_x_481) ;  /* 0x0000012000001947 */ /* 0x000fca0003800000 */
[----:B------:R-:W-:-:S05]  /*5d30*/  BRA.DIV ~URZ, `(.L_x_482) ;  /* 0x0000cd327f007947 */ /* 0x000fca000b800000 */
[----:B----4-:R4:W3:Y:S04]  /*5d40*/  SHFL.IDX PT, R14, R8, 0x1, 0x1c1f ;  /* 0x003c1f00080e7f89 */ /* 0x0108e800000e0000 */
[----:B------:R4:W2:Y:S02]  /*5d50*/  SHFL.IDX PT, R5, R3, 0x1, 0x1c1f ;  /* 0x003c1f0003057f89 */ /* 0x0008a400000e0000 */
.L_x_540:
[----:B------:R-:W-:Y:S02]  /*5d60*/  ISETP.GE.AND P3, PT, R230, c[0x0][0x1d4], PT ;  /* 0x00007500e6007a0c */ /* 0x000fe40003f66270 */
[----:B--2---:R-:W-:Y:S02]  /*5d70*/  IADD3 R10, P0, R5, R202, RZ ;  /* 0x000000ca050a7210 */ /* 0x004fe40007f1e0ff */
[----:B------:R-:W-:Y:S02]  /*5d80*/  ISETP.GE.AND P2, PT, R229, c[0x0][0x1d4], PT ;  /* 0x00007500e5007a0c */ /* 0x000fe40003f46270 */
[----:B------:R-:W-:Y:S01]  /*5d90*/  ISETP.GE.AND P1, PT, R228, c[0x0][0x1d4], PT ;  /* 0x00007500e4007a0c */ /* 0x000fe20003f26270 */
[C---:B---3--:R-:W-:Y:S01]  /*5da0*/  IMAD.X R11, R14.reuse, 0x1, R200, P0 ;  /* 0x000000010e0b7824 */ /* 0x048fe200000e06c8 */
[C---:B------:R-:W-:Y:S05]  /*5db0*/  IADD3 R6, P0, R5.reuse, R240, RZ ;  /* 0x000000f005067210 */ /* 0x040fea0007f1e0ff */
[----:B------:R-:W-:Y:S01]  /*5dc0*/  @!PT LDS RZ, [RZ] ;  /* 0x00000000fffff984 */ /* 0x000fe20000000800 */
[----:B------:R-:W-:Y:S01]  /*5dd0*/  @!PT LDS RZ, [RZ] ;  /* 0x00000000fffff984 */ /* 0x000fe20000000800 */
[----:B------:R-:W-:Y:S01]  /*5de0*/  @!PT LDS RZ, [RZ] ;  /* 0x00000000fffff984 */ /* 0x000fe20000000800 */
[----:B------:R2:W-:Y:S01]  /*5df0*/  LDGSTS.E.BYPASS.LTC128B.128 [R220+0x900], [R10.64], !P3 ;  /* 0x009000000adc7fae */ /* 0x0005e2000d901d4c */
[C---:B------:R-:W-:Y:S01]  /*5e00*/  IMAD.X R7, R14.reuse, 0x1, R203, P0 ;  /* 0x000000010e077824 */ /* 0x040fe200000e06cb */
[----:B------:R-:W-:Y:S04]  /*5e10*/  IADD3 R12, P0, R5, R12, RZ ;  /* 0x0000000c050c7210 */ /* 0x000fe80007f1e0ff */
[----:B------:R2:W-:Y:S01]  /*5e20*/  LDGSTS.E.BYPASS.LTC128B.128 [R220+0x1500], [R6.64], !P2 ;  /* 0x0150000006dc7fae */ /* 0x0005e2000d101d4c */
[----:B------:R-:W-:Y:S05]  /*5e30*/  IMAD.X R13, R14, 0x1, R9, P0 ;  /* 0x000000010e0d7824 */ /* 0x000fea00000e0609 */
[----:B------:R2:W-:Y:S03]  /*5e40*/  LDGSTS.E.BYPASS.LTC128B.128 [R220+0x2100], [R12.64], !P1 ;  /* 0x021000000cdc7fae */ /* 0x0005e6000c901d4c */
.L_x_481:
[----:B------:R-:W-:Y:S05]  /*5e50*/  BSYNC B0 ;  /* 0x0000000000007941 */ /* 0x000fea0003800000 */
.L_x_480:
[----:B------:R-:W0:Y:S01]  /*5e60*/  LDGDEPBAR ;  /* 0x00000000000079af */ /* 0x000e220000000000 */
[----:B------:R-:W-:Y:S01]  /*5e70*/  WARPSYNC 0xffffffff ;  /* 0xffffffff00007948 */ /* 0x000fe20003800000 */
[-C--:B--2-4-:R-:W-:Y:S03]  /*5e80*/  HMMA.16816.F32 R4, R152, R156.reuse, RZ ;  /* 0x0000009c9804723c */ /* 0x094fe600000018ff */
[----:B------:R-:W-:Y:S03]  /*5e90*/  ISETP.GT.AND P0, PT, R236, R221, PT ;  /* 0x000000ddec00720c */ /* 0x000fe60003f04270 */
[----:B------:R-:W-:Y:S02]  /*5ea0*/  LDSM.16.M88.4 R192, [R216+0x3100] ;  /* 0x00310000d8c0783b */ /* 0x000fe40000000200 */
[C---:B---3--:R-:W-:Y:S06]  /*5eb0*/  HMMA.16816.F32 R8, R160.reuse, R156, RZ ;  /* 0x0000009ca008723c */ /* 0x048fec00000018ff */
[----:B------:R-:W-:Y:S02]  /*5ec0*/  LDSM.16.M88.4 R196, [R217+0x7900] ;  /* 0x00790000d9c4783b */ /* 0x000fe40000000200 */
[-C--:B------:R-:W-:Y:S08]  /*5ed0*/  HMMA.16816.F32 R12, R160, R158.reuse, RZ ;  /* 0x0000009ea00c723c */ /* 0x080ff000000018ff */
[C---:B------:R-:W-:Y:S01]  /*5ee0*/  HMMA.16816.F32 R16, R152.reuse, R158, RZ ;  /* 0x0000009e9810723c */ /* 0x040fe200000018ff */
[----:B------:R-:W2:Y:S07]  /*5ef0*/  LDSM.16.M88.4 R156, [R217+0x6900] ;  /* 0x00690000d99c783b */ /* 0x000eae0000000200 */
[-C--:B-1----:R-:W-:Y:S08]  /*5f00*/  HMMA.16816.F32 R20, R152, R164.reuse, RZ ;  /* 0x000000a49814723c */ /* 0x082ff000000018ff */
[C---:B------:R-:W-:Y:S08]  /*5f10*/  HMMA.16816.F32 R24, R160.reuse, R164, RZ ;  /* 0x000000a4a018723c */ /* 0x040ff000000018ff */
[-C--:B------:R-:W-:Y:S08]  /*5f20*/  HMMA.16816.F32 R28, R160, R166.reuse, RZ ;  /* 0x000000a6a01c723c */ /* 0x080ff000000018ff */
[C---:B------:R-:W-:Y:S01]  /*5f30*/  HMMA.16816.F32 R32, R152.reuse, R166, RZ ;  /* 0x000000a69820723c */ /* 0x040fe200000018ff */
[----:B------:R-:W-:Y:S07]  /*5f40*/  LDSM.16.M88.4 R164, [R213+0x6900] ;  /* 0x00690000d5a4783b */ /* 0x000fee0000000200 */
[-C--:B------:R-:W-:Y:S08]  /*5f50*/  HMMA.16816.F32 R36, R152, R168.reuse, RZ ;  /* 0x000000a89824723c */ /* 0x080ff000000018ff */
[C---:B------:R-:W-:Y:S08]  /*5f60*/  HMMA.16816.F32 R40, R160.reuse, R168, RZ ;  /* 0x000000a8a028723c */ /* 0x040ff000000018ff */
[-C--:B------:R-:W-:Y:S01]  /*5f70*/  HMMA.16816.F32 R44, R160, R170.reuse, RZ ;  /* 0x000000aaa02c723c */ /* 0x080fe200000018ff */
[----:B------:R-:W-:Y:S07]  /*5f80*/  LDSM.16.M88.4 R160, [R216+0x3900] ;  /* 0x00390000d8a0783b */ /* 0x000fee0000000200 */
[----:B------:R-:W-:Y:S01]  /*5f90*/  HMMA.16816.F32 R48, R152, R170, RZ ;  /* 0x000000aa9830723c */ /* 0x000fe200000018ff */
[----:B------:R-:W1:Y:S07]  /*5fa0*/  LDSM.16.M88.4 R152, [R216+0x3500] ;  /* 0x00350000d898783b */ /* 0x000e6e0000000200 */
[-C--:B------:R-:W-:Y:S01]  /*5fb0*/  HMMA.16816.F32 R4, R172, R176.reuse, R4 ;  /* 0x000000b0ac04723c */ /* 0x080fe20000001804 */
[----:B------:R-:W3:Y:S07]  /*5fc0*/  LDSM.16.M88.4 R168, [R209] ;  /* 0x00000000d1a8783b */ /* 0x000eee0000000200 */
[C---:B------:R-:W-:Y:S08]  /*5fd0*/  HMMA.16816.F32 R8, R180.reuse, R176, R8 ;  /* 0x000000b0b408723c */ /* 0x040ff00000001808 */
[-C--:B------:R-:W-:Y:S08]  /*5fe0*/  HMMA.16816.F32 R12, R180, R178.reuse, R12 ;  /* 0x000000b2b40c723c */ /* 0x080ff0000000180c */
[C---:B------:R-:W-:Y:S01]  /*5ff0*/  HMMA.16816.F32 R16, R172.reuse, R178, R16 ;  /* 0x000000b2ac10723c */ /* 0x040fe20000001810 */
[----:B------:R-:W4:Y:S07]  /*6000*/  LDSM.16.M88.4 R176, [R213+0x7900] ;  /* 0x00790000d5b0783b */ /* 0x000f2e0000000200 */
        /* <DEDUP_REMOVED lines=8> */
[----:B------:R-:W-:Y:S07]  /*6090*/  LDSM.16.M88.4 R180, [R207] ;  /* 0x00000000cfb4783b */ /* 0x000fee0000000200 */
[----:B------:R-:W-:Y:S01]  /*60a0*/  HMMA.16816.F32 R48, R172, R190, R48 ;  /* 0x000000beac30723c */ /* 0x000fe20000001830 */
[----:B------:R-:W5:Y:S07]  /*60b0*/  LDSM.16.M88.4 R172, [R208] ;  /* 0x00000000d0ac783b */ /* 0x000f6e0000000200 */
[-C--:B--2---:R-:W-:Y:S01]  /*60c0*/  HMMA.16816.F32 R4, R156, R192.reuse, R4 ;  /* 0x000000c09c04723c */ /* 0x084fe20000001804 */
[----:B------:R-:W-:Y:S07]  /*60d0*/  LDSM.16.M88.4 R188, [R213+0x9900] ;  /* 0x00990000d5bc783b */ /* 0x000fee0000000200 */
[C---:B------:R-:W-:Y:S08]  /*60e0*/  HMMA.16816.F32 R8, R196.reuse, R192, R8 ;  /* 0x000000c0c408723c */ /* 0x040ff00000001808 */
[-C--:B------:R-:W-:Y:S08]  /*60f0*/  HMMA.16816.F32 R12, R196, R194.reuse, R12 ;  /* 0x000000c2c40c723c */ /* 0x080ff0000000180c */
[C---:B------:R-:W-:Y:S01]  /*6100*/  HMMA.16816.F32 R16, R156.reuse, R194, R16 ;  /* 0x000000c29c10723c */ /* 0x040fe20000001810 */
[----:B------:R-:W-:Y:S07]  /*6110*/  LDSM.16.M88.4 R192, [R205] ;  /* 0x00000000cdc0783b */ /* 0x000fee0000000200 */
[-C--:B-1----:R-:W-:Y:S08]  /*6120*/  HMMA.16816.F32 R20, R156, R152.reuse, R20 ;  /* 0x000000989c14723c */ /* 0x082ff00000001814 */
[C---:B------:R-:W-:Y:S08]  /*6130*/  HMMA.16816.F32 R24, R196.reuse, R152, R24 ;  /* 0x00000098c418723c */ /* 0x040ff00000001818 */
[-C--:B------:R-:W-:Y:S08]  /*6140*/  HMMA.16816.F32 R28, R196, R154.reuse, R28 ;  /* 0x0000009ac41c723c */ /* 0x080ff0000000181c */
[C---:B------:R-:W-:Y:S01]  /*6150*/  HMMA.16816.F32 R32, R156.reuse, R154, R32 ;  /* 0x0000009a9c20723c */ /* 0x040fe20000001820 */
[----:B------:R-:W-:Y:S07]  /*6160*/  LDSM.16.M88.4 R152, [R217+0x8900] ;  /* 0x00890000d998783b */ /* 0x000fee0000000200 */
[-C--:B------:R-:W-:Y:S08]  /*6170*/  HMMA.16816.F32 R36, R156, R160.reuse, R36 ;  /* 0x000000a09c24723c */ /* 0x080ff00000001824 */
[C---:B------:R-:W-:Y:S08]  /*6180*/  HMMA.16816.F32 R40, R196.reuse, R160, R40 ;  /* 0x000000a0c428723c */ /* 0x040ff00000001828 */
[-C--:B------:R-:W-:Y:S08]  /*6190*/  HMMA.16816.F32 R44, R196, R162.reuse, R44 ;  /* 0x000000a2c42c723c */ /* 0x080ff0000000182c */
[----:B------:R-:W-:Y:S01]  /*61a0*/  HMMA.16816.F32 R48, R156, R162, R48 ;  /* 0x000000a29c30723c */ /* 0x000fe20000001830 */
[----:B------:R-:W1:Y:S07]  /*61b0*/  LDSM.16.M88.4 R156, [R216+0x3d00] ;  /* 0x003d0000d89c783b */ /* 0x000e6e0000000200 */
[-C--:B---3--:R-:W-:Y:S01]  /*61c0*/  HMMA.16816.F32 R4, R164, R168.reuse, R4 ;  /* 0x000000a8a404723c */ /* 0x088fe20000001804 */
[----:B------:R-:W2:Y:S07]  /*61d0*/  LDSM.16.M88.4 R160, [R217+0x9900] ;  /* 0x00990000d9a0783b */ /* 0x000eae0000000200 */
[C---:B----4-:R-:W-:Y:S08]  /*61e0*/  HMMA.16816.F32 R8, R176.reuse, R168, R8 ;  /* 0x000000a8b008723c */ /* 0x050ff00000001808 */
[-C--:B------:R-:W-:Y:S08]  /*61f0*/  HMMA.16816.F32 R12, R176, R170.reuse, R12 ;  /* 0x000000aab00c723c */ /* 0x080ff0000000180c */
[C---:B------:R-:W-:Y:S01]  /*6200*/  HMMA.16816.F32 R16, R164.reuse, R170, R16 ;  /* 0x000000aaa410723c */ /* 0x040fe20000001810 */
[----:B------:R-:W3:Y:S07]  /*6210*/  LDSM.16.M88.4 R168, [R216+0x4500] ;  /* 0x00450000d8a8783b */ /* 0x000eee0000000200 */
[-C--:B-----5:R-:W-:Y:S08]  /*6220*/  HMMA.16816.F32 R20, R164, R172.reuse, R20 ;  /* 0x000000aca414723c */ /* 0x0a0ff00000001814 */
[C---:B------:R-:W-:Y:S08]  /*6230*/  HMMA.16816.F32 R24, R176.reuse, R172, R24 ;  /* 0x000000acb018723c */ /* 0x040ff00000001818 */
[-C--:B------:R-:W-:Y:S08]  /*6240*/  HMMA.16816.F32 R28, R176, R174.reuse, R28 ;  /* 0x000000aeb01c723c */ /* 0x080ff0000000181c */
[C---:B------:R-:W-:Y:S01]  /*6250*/  HMMA.16816.F32 R32, R164.reuse, R174, R32 ;  /* 0x000000aea420723c */ /* 0x040fe20000001820 */
[----:B------:R-:W-:Y:S07]  /*6260*/  LDSM.16.M88.4 R172, [R213+0x8900] ;  /* 0x00890000d5ac783b */ /* 0x000fee0000000200 */
[-C--:B------:R-:W-:Y:S08]  /*6270*/  HMMA.16816.F32 R36, R164, R180.reuse, R36 ;  /* 0x000000b4a424723c */ /* 0x080ff00000001824 */
[C---:B------:R-:W-:Y:S08]  /*6280*/  HMMA.16816.F32 R40, R176.reuse, R180, R40 ;  /* 0x000000b4b028723c */ /* 0x040ff00000001828 */
[-C--:B------:R-:W-:Y:S01]  /*6290*/  HMMA.16816.F32 R44, R176, R182.reuse, R44 ;  /* 0x000000b6b02c723c */ /* 0x080fe2000000182c */
[----:B------:R-:W4:Y:S07]  /*62a0*/  LDSM.16.M88.4 R176, [R206] ;  /* 0x00000000ceb0783b */ /* 0x000f2e0000000200 */
[----:B------:R-:W-:Y:S01]  /*62b0*/  HMMA.16816.F32 R48, R164, R182, R48 ;  /* 0x000000b6a430723c */ /* 0x000fe20000001830 */
[----:B------:R-:W5:Y:S01]  /*62c0*/  LDSM.16.M88.4 R164, [R204] ;  /* 0x00000000cca4783b */ /* 0x000f620000000200 */
[----:B------:R-:W-:Y:S06]  /*62d0*/  DEPBAR.LE SB0, 0x0 ;  /* 0x000080000000791a */ /* 0x000fec0000000000 */
[-C--:B-1----:R-:W-:Y:S01]  /*62e0*/  HMMA.16816.F32 R4, R152, R156.reuse, R4 ;  /* 0x0000009c9804723c */ /* 0x082fe20000001804 */
[----:B------:R-:W-:Y:S07]  /*62f0*/  BAR.SYNC.DEFER_BLOCKING 0x0 ;  /* 0x0000000000007b1d */ /* 0x000fee0000010000 */
[C---:B--2---:R-:W-:Y:S08]  /*6300*/  HMMA.16816.F32 R8, R160.reuse, R156, R8 ;  /* 0x0000009ca008723c */ /* 0x044ff00000001808 */
        /* <DEDUP_REMOVED lines=9> */
[----:B------:R-:W-:Y:S08]  /*63a0*/  HMMA.16816.F32 R48, R152, R170, R48 ;  /* 0x000000aa9830723c */ /* 0x000ff00000001830 */
[-C--:B----4-:R-:W-:Y:S08]  /*63b0*/  HMMA.16816.F32 R4, R172, R176.reuse, R4 ;  /* 0x000000b0ac04723c */ /* 0x090ff00000001804 */
[C---:B------:R-:W-:Y:S08]  /*63c0*/  HMMA.16816.F32 R8, R188.reuse, R176, R8 ;  /* 0x000000b0bc08723c */ /* 0x040ff00000001808 */
[-C--:B------:R-:W-:Y:S08]  /*63d0*/  HMMA.16816.F32 R12, R188, R178.reuse, R12 ;  /* 0x000000b2bc0c723c */ /* 0x080ff0000000180c */
[C---:B------:R-:W-:Y:S08]  /*63e0*/  HMMA.16816.F32 R16, R172.reuse, R178, R16 ;  /* 0x000000b2ac10723c */ /* 0x040ff00000001810 */
[-C--:B------:R-:W-:Y:S08]  /*63f0*/  HMMA.16816.F32 R20, R172, R192.reuse, R20 ;  /* 0x000000c0ac14723c */ /* 0x080ff00000001814 */
[C---:B------:R-:W-:Y:S08]  /*6400*/  HMMA.16816.F32 R24, R188.reuse, R192, R24 ;  /* 0x000000c0bc18723c */ /* 0x040ff00000001818 */
[-C--:B------:R-:W-:Y:S08]  /*6410*/  HMMA.16816.F32 R28, R188, R194.reuse, R28 ;  /* 0x000000c2bc1c723c */ /* 0x080ff0000000181c */
[C---:B------:R-:W-:Y:S08]  /*6420*/  HMMA.16816.F32 R32, R172.reuse, R194, R32 ;  /* 0x000000c2ac20723c */ /* 0x040ff00000001820 */
[-C--:B-----5:R-:W-:Y:S08]  /*6430*/  HMMA.16816.F32 R36, R172, R164.reuse, R36 ;  /* 0x000000a4ac24723c */ /* 0x0a0ff00000001824 */
[C---:B------:R-:W-:Y:S08]  /*6440*/  HMMA.16816.F32 R40, R188.reuse, R164, R40 ;  /* 0x000000a4bc28723c */ /* 0x040ff00000001828 */
[-C--:B------:R-:W-:Y:S08]  /*6450*/  HMMA.16816.F32 R44, R188, R166.reuse, R44 ;  /* 0x000000a6bc2c723c */ /* 0x080ff0000000182c */
[----:B------:R-:W-:Y:S01]  /*6460*/  HMMA.16816.F32 R48, R172, R166, R48 ;  /* 0x000000a6ac30723c */ /* 0x000fe20000001830 */
[----:B------:R-:W-:-:S07]  /*6470*/  @!P0 BRA `(.L_x_483) ;  /* 0x0000038000008947 */ /* 0x000fce0003800000 */
[----:B------:R-:W-:Y:S01]  /*6480*/  ISETP.NE.AND P2, PT, R222, 0x1, PT ;  /* 0x00000001de00780c */ /* 0x000fe20003f45270 */
[----:B------:R-:W-:Y:S01]  /*6490*/  IMAD R226, R236, 0x30, R232 ;  /* 0x00000030ece27824 */ /* 0x000fe200078e02e8 */
[----:B------:R-:W-:Y:S01]  /*64a0*/  ISETP.GT.AND P1, PT, R227, 0x2f, PT ;  /* 0x0000002fe300780c */ /* 0x000fe20003f24270 */
[----:B------:R-:W-:Y:S01]  /*64b0*/  IMAD.MOV.U32 R225, RZ, RZ, RZ ;  /* 0x000000ffffe17224 */ /* 0x000fe200078e00ff */
[----:B------:R-:W-:Y:S02]  /*64c0*/  ISETP.GE.AND P5, PT, R230, c[0x0][0x1d4], PT ;  /* 0x00007500e6007a0c */ /* 0x000fe40003fa6270 */
[----:B------:R-:W-:Y:S02]  /*64d0*/  IADD3 R226, R226, -0x30, R227 ;  /* 0xffffffd0e2e27810 */ /* 0x000fe40007ffe0e3 */
[----:B------:R-:W-:Y:S02]  /*64e0*/  ISETP.GE.AND P4, PT, R229, c[0x0][0x1d4], PT ;  /* 0x00007500e5007a0c */ /* 0x000fe40003f86270 */
[----:B------:R-:W-:Y:S01]  /*64f0*/  ISETP.GE.AND P3, PT, R228, c[0x0][0x1d4], PT ;  /* 0x00007500e4007a0c */ /* 0x000fe20003f66270 */
[--C-:B------:R-:W-:Y:S02]  /*6500*/  IMAD.MOV.U32 R3, RZ, RZ, R226.reuse ;  /* 0x000000ffff037224 */ /* 0x100fe400078e00e2 */
[----:B------:R-:W-:Y:S05]  /*6510*/  @P2 IMAD.HI.U32 R149, R226, c[0x0][0x2bc], RZ ;  /* 0x0000af00e2952a27 */ /* 0x000fea00078e00ff */
[----:B------:R-:W-:Y:S04]  /*6520*/  @P2 SHF.R.U32.HI R3, RZ, c[0x0][0x2c0], R149 ;  /* 0x0000b000ff032a19 */ /* 0x000fe80000011695 */
[C---:B------:R-:W-:Y:S04]  /*6530*/  @!P1 IADD3 R154, P0, R3.reuse, UR10, RZ ;  /* 0x0000000a039a9c10 */ /* 0x040fe8000ff1e0ff */
[----:B------:R-:W-:Y:S01]  /*6540*/  @!P1 LEA.HI.X.SX32 R149, R3, UR6, 0x1, P0 ;  /* 0x0000000603959c11 */ /* 0x000fe200080f0eff */
        /* <DEDUP_REMOVED lines=13> */
[----:B------:R-:W-:Y:S03]  /*6620*/  IADD3 R152, P0, R152, UR18, RZ ;  /* 0x0000001298987c10 */ /* 0x000fe6000ff1e0ff */
[----:B------:R-:W-:Y:S05]  /*6630*/  IMAD R151, R225, c[0x0][0x1f4], R151 ;  /* 0x00007d00e1977a24 */ /* 0x000fea00078e0297 */
[----:B------:R-:W-:Y:S02]  /*6640*/  IADD3.X R151, R153, UR9, R151, P0, !PT ;  /* 0x0000000999977c10 */ /* 0x000fe400087fe497 */
[C---:B------:R-:W-:Y:S04]  /*6650*/  LEA R149, P0, R152.reuse, c[0x0][0x1c8], 0x1 ;  /* 0x0000720098957a11 */ /* 0x040fe800078008ff */
[----:B------:R-:W-:Y:S01]  /*6660*/  LEA.HI.X R3, R152, c[0x0][0x1cc], R151, 0x1, P0 ;  /* 0x0000730098037a11 */ /* 0x000fe200000f0c97 */
[----:B------:R-:W1:Y:S01]  /*6670*/  SHFL.IDX PT, R155, R149, RZ, 0x1c1f ;  /* 0x001c1fff959b7589 */ /* 0x000e6200000e0000 */
[----:B------:R-:W-:Y:S03]  /*6680*/  IADD3 R151, -R238, 0x30, RZ ;  /* 0x00000030ee977810 */ /* 0x000fe60007ffe1ff */
[----:B------:R-:W2:Y:S01]  /*6690*/  SHFL.IDX PT, R152, R3, RZ, 0x1c1f ;  /* 0x001c1fff03987589 */ /* 0x000ea200000e0000 */
[----:B------:R-:W-:Y:S03]  /*66a0*/  ISETP.GE.AND P1, PT, R151, 0x1, PT ;  /* 0x000000019700780c */ /* 0x000fe60003f26270 */
[----:B------:R-:W3:Y:S10]  /*66b0*/  SHFL.IDX PT, R153, R149, 0x1, 0x1c1f ;  /* 0x003c1f0095997f89 */ /* 0x000ef400000e0000 */
[C---:B-1----:R-:W-:Y:S05]  /*66c0*/  @P1 IADD3 R158, P0, R155.reuse, R202, RZ ;  /* 0x000000ca9b9e1210 */ /* 0x042fea0007f1e0ff */
[C-C-:B--2---:R-:W-:Y:S01]  /*66d0*/  @P1 IMAD.X R159, R152.reuse, 0x1, R200.reuse, P0 ;  /* 0x00000001989f1824 */ /* 0x144fe200000e06c8 */
[----:B------:R-:W-:Y:S04]  /*66e0*/  @P1 IADD3 R156, P0, R155, R240, RZ ;  /* 0x000000f09b9c1210 */ /* 0x000fe80007f1e0ff */
[----:B------:R1:W-:Y:S01]  /*66f0*/  @P1 LDGSTS.E.BYPASS.LTC128B.128 [R220+0x2500], [R158.64], !P5 ;  /* 0x025000009edc1fae */ /* 0x0003e2000e901d4c */
[----:B------:R-:W-:Y:S01]  /*6700*/  @P1 IMAD.X R157, R152, 0x1, R203, P0 ;  /* 0x00000001989d1824 */ /* 0x000fe200000e06cb */
[C---:B------:R-:W-:Y:S04]  /*6710*/  @P1 LEA R154, P0, R218.reuse, R155, 0x1 ;  /* 0x0000009bda9a1211 */ /* 0x040fe800078008ff */
[----:B------:R1:W-:Y:S01]  /*6720*/  @P1 LDGSTS.E.BYPASS.LTC128B.128 [R220+0x3100], [R156.64], !P4 ;  /* 0x031000009cdc1fae */ /* 0x0003e2000e101d4c */
[----:B------:R-:W-:Y:S02]  /*6730*/  @P1 LEA.HI.X R155, R218, R152, R233, 0x1, P0 ;  /* 0x00000098da9b1211 */ /* 0x000fe400000f0ce9 */
[----:B------:R-:W-:Y:S01]  /*6740*/  ISETP.GE.AND P0, PT, R151, 0x21, PT ;  /* 0x000000219700780c */ /* 0x000fe20003f06270 */
[----:B------:R-:W2:Y:S04]  /*6750*/  SHFL.IDX PT, R152, R3, 0x1, 0x1c1f ;  /* 0x003c1f0003987f89 */ /* 0x000ea800000e0000 */
[----:B------:R1:W-:Y:S08]  /*6760*/  @P1 LDGSTS.E.BYPASS.LTC128B.128 [R220+0x3d00], [R154.64], !P3 ;  /* 0x03d000009adc1fae */ /* 0x0003f0000d901d4c */
[C---:B---3--:R-:W-:Y:S05]  /*6770*/  @P0 IADD3 R162, P2, R153.reuse, R202, RZ ;  /* 0x000000ca99a20210 */ /* 0x048fea0007f5e0ff */
[C---:B--2---:R-:W-:Y:S01]  /*6780*/  @P0 IMAD.X R163, R152.reuse, 0x1, R200, P2 ;  /* 0x0000000198a30824 */ /* 0x044fe200010e06c8 */
[----:B------:R-:W-:Y:S04]  /*6790*/  @P0 IADD3 R160, P2, R153, R240, RZ ;  /* 0x000000f099a00210 */ /* 0x000fe80007f5e0ff */
[----:B------:R1:W-:Y:S01]  /*67a0*/  @P0 LDGSTS.E.BYPASS.LTC128B.128 [R220+0x2d00], [R162.64], !P5 ;  /* 0x02d00000a2dc0fae */ /* 0x0003e2000e901d4c */
[----:B------:R-:W-:Y:S01]  /*67b0*/  @P0 IMAD.X R161, R152, 0x1, R203, P2 ;  /* 0x0000000198a10824 */ /* 0x000fe200010e06cb */
[C---:B------:R-:W-:Y:S04]  /*67c0*/  @P0 LEA R164, P2, R218.reuse, R153, 0x1 ;  /* 0x00000099daa40211 */ /* 0x040fe800078408ff */
[----:B------:R1:W-:Y:S01]  /*67d0*/  @P0 LDGSTS.E.BYPASS.LTC128B.128 [R220+0x3900], [R160.64], !P4 ;  /* 0x03900000a0dc0fae */ /* 0x0003e2000e101d4c */
[----:B------:R-:W-:Y:S05]  /*67e0*/  @P0 LEA.HI.X R165, R218, R152, R233, 0x1, P2 ;  /* 0x00000098daa50211 */ /* 0x000fea00010f0ce9 */
[----:B------:R1:W-:Y:S03]  /*67f0*/  @P0 LDGSTS.E.BYPASS.LTC128B.128 [R220+0x4500], [R164.64], !P3 ;  /* 0x04500000a4dc0fae */ /* 0x0003e6000d901d4c */
.L_x_483:
[----:B-1----:R-:W-:Y:S01]  /*6800*/  IMAD.MOV.U32 R158, RZ, RZ, R231 ;  /* 0x000000ffff9e7224 */ /* 0x002fe200078e00e7 */
[----:B------:R-:W-:Y:S01]  /*6810*/  PLOP3.LUT P0, PT, PT, PT, UP2, 0x80, 0x0 ;  /* 0x000000000000781c */ /* 0x000fe20003f0f028 */
[----:B------:R-:W0:Y:S01]  /*6820*/  LDGDEPBAR ;  /* 0x00000000000079af */ /* 0x000e220000000000 */
[----:B------:R-:W-:Y:S05]  /*6830*/  IMAD R156, R236, -0x30, RZ ;  /* 0xffffffd0ec9c7824 */ /* 0x000fea00078e02ff */
[----:B------:R-:W-:Y:S06]  /*6840*/  IADD3 R154, -R235, 0x1, R156 ;  /* 0x00000001eb9a7810 */ /* 0x000fec0007ffe19c */
[----:B------:R-:W-:Y:S01]  /*6850*/  @P0 IMAD.HI.U32 R3, R231, c[0x0][0x2c8], RZ ;  /* 0x0000b200e7030a27 */ /* 0x000fe200078e00ff */
[----:B------:R-:W-:Y:S11]  /*6860*/  PLOP3.LUT P0, PT, PT, PT, UP2, 0x80, 0x0 ;  /* 0x000000000000781c */ /* 0x000ff60003f0f028 */
[----:B------:R-:W-:Y:S02]  /*6870*/  @!UPT UIADD3 URZ, URZ, URZ, URZ ;  /* 0x0000003f3f3ff290 */ /* 0x000fe4000fffe03f */
[----:B------:R-:W-:Y:S01]  /*6880*/  @P0 SHF.R.U32.HI R158, RZ, c[0x0][0x2cc], R3 ;  /* 0x0000b300ff9e0a19 */ /* 0x000fe20000011603 */
[----:B------:R-:W-:Y:S01]  /*6890*/  IMAD.MOV.U32 R3, RZ, RZ, c[0x0][0x2ac] ;  /* 0x0000ab00ff037624 */ /* 0x000fe200078e00ff */
[----:B------:R-:W-:Y:S03]  /*68a0*/  PLOP3.LUT P0, PT, PT, PT, UP1, 0x40, 0x0 ;  /* 0x000000000000781c */ /* 0x000fe60003f0e818 */
[----:B------:R-:W1:Y:S01]  /*68b0*/  SHFL.IDX PT, R152, R158, RZ, 0x1c1f ;  /* 0x001c1fff9e987589 */ /* 0x000e6200000e0000 */
[----:B------:R-:W-:Y:S05]  /*68c0*/  IMAD R154, R3, c[0x0][0x1d0], R154 ;  /* 0x00007400039a7a24 */ /* 0x000fea00078e029a */
[----:B------:R-:W-:Y:S04]  /*68d0*/  IADD3 R153, R154, -c[0x0][0x168], RZ ;  /* 0x80005a009a997a10 */ /* 0x000fe80007ffe0ff */
[C---:B------:R-:W-:Y:S02]  /*68e0*/  IADD3 R154, R153.reuse, c[0x0][0x328], RZ ;  /* 0x0000ca00999a7a10 */ /* 0x040fe40007ffe0ff */
[----:B------:R-:W-:Y:S03]  /*68f0*/  IADD3 R153, R153, UR17, RZ ;  /* 0x0000001199997c10 */ /* 0x000fe6000fffe0ff */
[--C-:B-1----:R-:W-:Y:S02]  /*6900*/  IMAD.IADD R168, R154, 0x1, R152.reuse ;  /* 0x000000019aa87824 */ /* 0x102fe400078e0298 */
[----:B------:R-:W-:Y:S01]  /*6910*/  IMAD.IADD R167, R153, 0x1, R152 ;  /* 0x0000000199a77824 */ /* 0x000fe200078e0298 */
[----:B------:R-:W-:-:S05]  /*6920*/  @P0 BRA `(.L_x_484) ;  /* 0x000001a000000947 */ /* 0x000fca0003800000 */
[----:B------:R-:W-:Y:S01]  /*6930*/  MOV R3, c[0x0][0x2ac] ;  /* 0x0000ab0000037a02 */ /* 0x000fe20000000f00 */
[----:B------:R-:W-:Y:S04]  /*6940*/  BSSY B0, `(.L_x_485) ;  /* 0x0000013000007945 */ /* 0x000fe80003800000 */
[----:B------:R-:W-:Y:S05]  /*6950*/  IMAD R152, R3, c[0x0][0x1d0], R152 ;  /* 0x0000740003987a24 */ /* 0x000fea00078e0298 */
[----:B------:R-:W-:Y:S04]  /*6960*/  IADD3 R149, R152, -c[0x0][0x168], RZ ;  /* 0x80005a0098957a10 */ /* 0x000fe80007ffe0ff */
[----:B------:R-:W-:Y:S11]  /*6970*/  ISETP.GT.AND P0, PT, R149, -0x1, PT ;  /* 0xffffffff9500780c */ /* 0x000ff60003f04270 */
[----:B------:R-:W-:Y:S02]  /*6980*/  @!UPT UIADD3 URZ, URZ, URZ, URZ ;  /* 0x0000003f3f3ff290 */ /* 0x000fe4000fffe03f */
[----:B------:R-:W-:-:S05]  /*6990*/  @P0 BRA `(.L_x_486) ;  /* 0x0000008000000947 */ /* 0x000fca0003800000 */
[----:B------:R-:W-:Y:S01]  /*69a0*/  LOP3.LUT R149, RZ, R149, RZ, 0x33, !PT ;  /* 0x00000095ff957212 */ /* 0x000fe200078e33ff */
[----:B------:R-:W-:Y:S05]  /*69b0*/  IMAD.MOV.U32 R3, RZ, RZ, 0x1 ;  /* 0x00000001ff037424 */ /* 0x000fea00078e00ff */
[----:B------:R-:W-:Y:S11]  /*69c0*/  ISETP.NE.AND P0, PT, R3, c[0x0][0x32c], PT ;  /* 0x0000cb0003007a0c */ /* 0x000ff60003f05270 */
[----:B------:R-:W-:Y:S02]  /*69d0*/  @!UPT UIADD3 URZ, URZ, URZ, URZ ;  /* 0x0000003f3f3ff290 */ /* 0x000fe4000fffe03f */
[----:B------:R-:W-:Y:S05]  /*69e0*/  @P0 IMAD.HI.U32 R3, R149, c[0x0][0x330], RZ ;  /* 0x0000cc0095030a27 */ /* 0x000fea00078e00ff */
[----:B------:R-:W-:Y:S04]  /*69f0*/  @P0 SHF.R.U32.HI R149, RZ, c[0x0][0x334], R3 ;  /* 0x0000cd00ff950a19 */ /* 0x000fe80000011603 */
[----:B------:R-:W-:Y:S01]  /*6a00*/  LOP3.LUT R149, RZ, R149, RZ, 0x33, !PT ;  /* 0x00000095ff957212 */ /* 0x000fe200078e33ff */
[----:B------:R-:W-:-:S05]  /*6a10*/  BRA `(.L_x_487) ;  /* 0x0000005000007947 */ /* 0x000fca0003800000 */
.L_x_486:
[----:B------:R-:W-:Y:S04]  /*6a20*/  MOV R3, 0x1 ;  /* 0x0000000100037802 */ /* 0x000fe80000000f00 */
[----:B------:R-:W-:Y:S11]  /*6a30*/  ISETP.NE.AND P0, PT, R3, c[0x0][0x32c], PT ;  /* 0x0000cb0003007a0c */ /* 0x000ff60003f05270 */
[----:B------:R-:W-:Y:S02]  /*6a40*/  @!UPT UIADD3 URZ, URZ, URZ, URZ ;  /* 0x0000003f3f3ff290 */ /* 0x000fe4000fffe03f */
[----:B------:R-:W-:Y:S05]  /*6a50*/  @P0 IMAD.HI.U32 R3, R149, c[0x0][0x330], RZ ;  /* 0x0000cc0095030a27 */ /* 0x000fea00078e00ff */
[----:B------:R-:W-:Y:S02]  /*6a60*/  @P0 SHF.R.U32.HI R149, RZ, c[0x0][0x334], R3 ;  /* 0x0000cd00ff950a19 */ /* 0x000fe40000011603 */
.L_x_487:
[----:B------:R-:W-:Y:S05]  /*6a70*/  BSYNC B0 ;  /* 0x0000000000007941 */ /* 0x000fea0003800000 */
.L_x_485:
[----:B------:R-:W-:Y:S04]  /*6a80*/  IMAD.IADD R152, R156, 0x1, -R235 ;  /* 0x000000019c987824 */ /* 0x000fe800078e0aeb */
[----:B------:R-:W-:Y:S05]  /*6a90*/  IMAD R152, R149, c[0x0][0x32c], R152 ;  /* 0x0000cb0095987a24 */ /* 0x000fea00078e0298 */
[----:B------:R-:W-:Y:S02]  /*6aa0*/  IADD3 R3, R152, c[0x0][0x32c], RZ ;  /* 0x0000cb0098037a10 */ /* 0x000fe40007ffe0ff */
[----:B------:R-:W-:Y:S02]  /*6ab0*/  IMNMX R167, R167, R152, !PT ;  /* 0x00000098a7a77217 */ /* 0x000fe40007800200 */
[----:B------:R-:W-:Y:S02]  /*6ac0*/  IMNMX R168, R168, R3, PT ;  /* 0x00000003a8a87217 */ /* 0x000fe40003800200 */
.L_x_484:
[----:B------:R-:W-:Y:S01]  /*6ad0*/  PLOP3.LUT P0, PT, PT, PT, UP1, 0x40, 0x0 ;  /* 0x000000000000781c */ /* 0x000fe20003f0e818 */
[----:B------:R-:W1:Y:S02]  /*6ae0*/  SHFL.IDX PT, R152, R158, 0x1, 0x1c1f ;  /* 0x003c1f009e987f89 */ /* 0x000e6400000e0000 */
[----:B-1----:R-:W-:Y:S01]  /*6af0*/  IADD3 R164, R153, R152, RZ ;  /* 0x0000009899a47210 */ /* 0x002fe20007ffe0ff */
[----:B------:R-:W-:Y:S09]  /*6b00*/  IMAD.IADD R166, R154, 0x1, R152 ;  /* 0x000000019aa67824 */ /* 0x000ff200078e0298 */
        /* <DEDUP_REMOVED lines=16> */
.L_x_490:
[----:B------:R-:W-:Y:S04]  /*6c10*/  MOV R3, 0x1 ;  /* 0x0000000100037802 */ /* 0x000fe80000000f00 */
[----:B------:R-:W-:Y:S11]  /*6c20*/  ISETP.NE.AND P0, PT, R3, c[0x0][0x32c], PT ;  /* 0x0000cb0003007a0c */ /* 0x000ff60003f05270 */
[----:B------:R-:W-:Y:S02]  /*6c30*/  @!UPT UIADD3 URZ, URZ, URZ, URZ ;  /* 0x0000003f3f3ff290 */ /* 0x000fe4000fffe03f */
[----:B------:R-:W-:Y:S05]  /*6c40*/  @P0 IMAD.HI.U32 R3, R152, c[0x0][0x330], RZ ;  /* 0x0000cc0098030a27 */ /* 0x000fea00078e00ff */
[----:B------:R-:W-:Y:S02]  /*6c50*/  @P0 SHF.R.U32.HI R152, RZ, c[0x0][0x334], R3 ;  /* 0x0000cd00ff980a19 */ /* 0x000fe40000011603 */
.L_x_491:
[----:B------:R-:W-:Y:S05]  /*6c60*/  BSYNC B0 ;  /* 0x0000000000007941 */ /* 0x000fea0003800000 */
.L_x_489:
[----:B------:R-:W-:Y:S04]  /*6c70*/  IMAD.IADD R3, R156, 0x1, -R235 ;  /* 0x000000019c037824 */ /* 0x000fe800078e0aeb */
[----:B------:R-:W-:Y:S05]  /*6c80*/  IMAD R3, R152, c[0x0][0x32c], R3 ;  /* 0x0000cb0098037a24 */ /* 0x000fea00078e0203 */
[----:B------:R-:W-:Y:S02]  /*6c90*/  IADD3 R149, R3, c[0x0][0x32c], RZ ;  /* 0x0000cb0003957a10 */ /* 0x000fe40007ffe0ff */
[----:B------:R-:W-:Y:S02]  /*6ca0*/  IMNMX R164, R164, R3, !PT ;  /* 0x00000003a4a47217 */ /* 0x000fe40007800200 */
[----:B------:R-:W-:Y:S02]  /*6cb0*/  IMNMX R166, R166, R149, PT ;  /* 0x00000095a6a67217 */ /* 0x000fe40003800200 */
.L_x_488:
        /* <DEDUP_REMOVED lines=13> */
[----:B------:R-:W-:Y:S05]  /*6d90*/  IMAD.MOV.U32 R3, RZ, RZ, c[0x0][0x32c] ;  /* 0x0000cb00ff037624 */ /* 0x000fea00078e00ff */
[----:B------:R-:W-:Y:S11]  /*6da0*/  ISETP.NE.AND P0, PT, R3, 0x1, PT ;  /* 0x000000010300780c */ /* 0x000ff60003f05270 */
[----:B------:R-:W-:Y:S02]  /*6db0*/  @!UPT UIADD3 URZ, URZ, URZ, URZ ;  /* 0x0000003f3f3ff290 */ /* 0x000fe4000fffe03f */
[----:B------:R-:W-:Y:S05]  /*6dc0*/  @P0 IMAD.HI.U32 R3, R152, c[0x0][0x330], RZ ;  /* 0x0000cc0098030a27 */ /* 0x000fea00078e00ff */
[----:B------:R-:W-:Y:S04]  /*6dd0*/  @P0 SHF.R.U32.HI R152, RZ, c[0x0][0x334], R3 ;  /* 0x0000cd00ff980a19 */ /* 0x000fe80000011603 */
[----:B------:R-:W-:Y:S01]  /*6de0*/  LOP3.LUT R152, RZ, R152, RZ, 0x33, !PT ;  /* 0x00000098ff987212 */ /* 0x000fe200078e33ff */
[----:B------:R-:W-:-:S05]  /*6df0*/  BRA `(.L_x_495) ;  /* 0x0000005000007947 */ /* 0x000fca0003800000 */
.L_x_494:
[----:B------:R-:W-:Y:S04]  /*6e00*/  MOV R3, c[0x0][0x32c] ;  /* 0x0000cb0000037a02 */ /* 0x000fe80000000f00 */
[----:B------:R-:W-:Y:S11]  /*6e10*/  ISETP.NE.AND P0, PT, R3, 0x1, PT ;  /* 0x000000010300780c */ /* 0x000ff60003f05270 */
[----:B------:R-:W-:Y:S02]  /*6e20*/  @!UPT UIADD3 URZ, URZ, URZ, URZ ;  /* 0x0000003f3f3ff290 */ /* 0x000fe4000fffe03f */
[----:B------:R-:W-:Y:S05]  /*6e30*/  @P0 IMAD.HI.U32 R3, R152, c[0x0][0x330], RZ ;  /* 0x0000cc0098030a27 */ /* 0x000fea00078e00ff */
[----:B------:R-:W-:Y:S02]  /*6e40*/  @P0 SHF.R.U32.HI R152, RZ, c[0x0][0x334], R3 ;  /* 0x0000cd00ff980a19 */ /* 0x000fe40000011603 */
.L_x_495:
[----:B------:R-:W-:Y:S05]  /*6e50*/  BSYNC B0 ;  /* 0x0000000000007941 */ /* 0x000fea0003800000 */
.L_x_493:
[----:B------:R-:W-:Y:S04]  /*6e60*/  IMAD.IADD R3, R156, 0x1, -R235 ;  /* 0x000000019c037824 */ /* 0x000fe800078e0aeb */
[----:B------:R-:W-:Y:S05]  /*6e70*/  IMAD R3, R152, c[0x0][0x32c], R3 ;  /* 0x0000cb0098037a24 */ /* 0x000fea00078e0203 */
[----:B------:R-:W-:Y:S02]  /*6e80*/  IADD3 R149, R3, c[0x0][0x32c], RZ ;  /* 0x0000cb0003957a10 */ /* 0x000fe40007ffe0ff */
[----:B------:R-:W-:Y:S02]  /*6e90*/  IMNMX R161, R161, R3, !PT ;  /* 0x00000003a1a17217 */ /* 0x000fe40007800200 */
[----:B------:R-:W-:Y:S02]  /*6ea0*/  IMNMX R162, R162, R149, PT ;  /* 0x00000095a2a27217 */ /* 0x000fe40003800200 */
.L_x_492:
[C---:B------:R-:W-:Y:S02]  /*6eb0*/  ISETP.GE.AND P2, PT, R156.reuse, 0x9, PT ;  /* 0x000000099c00780c */ /* 0x040fe40003f46270 */
[----:B------:R-:W-:Y:S02]  /*6ec0*/  ISETP.GE.AND P1, PT, R156, 0xa, PT ;  /* 0x0000000a9c00780c */ /* 0x000fe40003f26270 */
[C---:B------:R-:W-:Y:S02]  /*6ed0*/  ISETP.GT.AND P0, PT, R167.reuse, 0x8, !P2 ;  /* 0x00000008a700780c */ /* 0x040fe40005704270 */
[----:B------:R-:W-:Y:S02]  /*6ee0*/  P2R R152, PR, RZ, 0x4 ;  /* 0x00000004ff987803 */ /* 0x000fe40000000000 */
[----:B------:R-:W-:Y:S02]  /*6ef0*/  ISETP.LT.OR P0, PT, R168, 0x9, P0 ;  /* 0x00000009a800780c */ /* 0x000fe40000701670 */
[----:B------:R-:W-:Y:S02]  /*6f00*/  P2R R151, PR, RZ, 0x2 ;  /* 0x00000002ff977803 */ /* 0x000fe40000000000 */
[----:B------:R-:W-:Y:S02]  /*6f10*/  FSEL R149, R16, -INF , !P0 ;  /* 0xff80000010957808 */ /* 0x000fe40004000000 */
[----:B------:R-:W-:Y:S02]  /*6f20*/  ISETP.GT.AND P0, PT, R167, 0x9, !P1 ;  /* 0x00000009a700780c */ /* 0x000fe40004f04270 */
[----:B------:R-:W-:Y:S02]  /*6f30*/  ISETP.GE.AND P5, PT, R156, 0x21, PT ;  /* 0x000000219c00780c */ /* 0x000fe40003fa6270 */
[----:B------:R-:W-:Y:S02]  /*6f40*/  ISETP.LT.OR P0, PT, R168, 0xa, P0 ;  /* 0x0000000aa800780c */ /* 0x000fe40000701670 */
[----:B------:R-:W-:Y:S02]  /*6f50*/  ISETP.GE.AND P4, PT, R156, 0x22, PT ;  /* 0x000000229c00780c */ /* 0x000fe40003f86270 */
[----:B------:R-:W-:Y:S02]  /*6f60*/  FSEL R155, R17, -INF , !P0 ;  /* 0xff800000119b7808 */ /* 0x000fe40004000000 */
[----:B------:R-:W-:Y:S02]  /*6f70*/  ISETP.GT.AND P0, PT, R164, 0x8, !P2 ;  /* 0x00000008a400780c */ /* 0x000fe40005704270 */
[----:B------:R-:W-:Y:S02]  /*6f80*/  ISETP.GE.AND P2, PT, R156, 0x11, PT ;  /* 0x000000119c00780c */ /* 0x000fe40003f46270 */
[----:B------:R-:W-:Y:S02]  /*6f90*/  ISETP.LT.OR P0, PT, R166, 0x9, P0 ;  /* 0x00000009a600780c */ /* 0x000fe40000701670 */
[----:B------:R-:W-:Y:S02]  /*6fa0*/  P2R R160, PR, RZ, 0x4 ;  /* 0x00000004ffa07803 */ /* 0x000fe40000000000 */
[----:B------:R-:W-:Y:S02]  /*6fb0*/  FSEL R3, R18, -INF , !P0 ;  /* 0xff80000012037808 */ /* 0x000fe40004000000 */
[----:B------:R-:W-:Y:S02]  /*6fc0*/  ISETP.GT.AND P0, PT, R164, 0x9, !P1 ;  /* 0x00000009a400780c */ /* 0x000fe40004f04270 */
[----:B------:R-:W-:Y:S02]  /*6fd0*/  ISETP.GE.AND P1, PT, R156, 0x12, PT ;  /* 0x000000129c00780c */ /* 0x000fe40003f26270 */
[----:B------:R-:W-:Y:S02]  /*6fe0*/  ISETP.LT.OR P0, PT, R166, 0xa, P0 ;  /* 0x0000000aa600780c */ /* 0x000fe40000701670 */
[----:B------:R-:W-:Y:S02]  /*6ff0*/  P2R R159, PR, RZ, 0x2 ;  /* 0x00000002ff9f7803 */ /* 0x000fe40000000000 */
[----:B------:R-:W-:Y:S02]  /*7000*/  FSEL R157, R19, -INF , !P0 ;  /* 0xff800000139d7808 */ /* 0x000fe40004000000 */
[C---:B------:R-:W-:Y:S02]  /*7010*/  ISETP.GT.AND P0, PT, R167.reuse, 0x10, !P2 ;  /* 0x00000010a700780c */ /* 0x040fe40005704270 */
[----:B------:R-:W-:Y:S02]  /*7020*/  ISETP.GE.AND P3, PT, R156, 0x29, PT ;  /* 0x000000299c00780c */ /* 0x000fe40003f66270 */
[----:B------:R-:W-:Y:S02]  /*7030*/  ISETP.LT.OR P0, PT, R168, 0x11, P0 ;  /* 0x00000011a800780c */ /* 0x000fe40000701670 */
[----:B------:R-:W-:Y:S02]  /*7040*/  ISETP.GE.AND P6, PT, R156, 0x2a, PT ;  /* 0x0000002a9c00780c */ /* 0x000fe40003fc6270 */
[----:B------:R-:W-:Y:S02]  /*7050*/  FSEL R186, R20, -INF , !P0 ;  /* 0xff80000014ba7808 */ /* 0x000fe40004000000 */
[----:B------:R-:W-:Y:S04]  /*7060*/  ISETP.GT.AND P0, PT, R167, 0x11, !P1 ;  /* 0x00000011a700780c */ /* 0x000fe80004f04270 */
[----:B------:R-:W-:Y:S04]  /*7070*/  ISETP.LT.OR P0, PT, R168, 0x12, P0 ;  /* 0x00000012a800780c */ /* 0x000fe80000701670 */
        /* <DEDUP_REMOVED lines=11> */
[C---:B------:R-:W-:Y:S04]  /*7130*/  ISETP.GT.AND P0, PT, R167.reuse, 0x18, !P2 ;  /* 0x00000018a700780c */ /* 0x040fe80005704270 */
[----:B------:R-:W-:Y:S04]  /*7140*/  ISETP.LT.OR P0, PT, R168, 0x19, P0 ;  /* 0x00000019a800780c */ /* 0x000fe80000701670 */
[----:B------:R-:W-:Y:S02]  /*7150*/  FSEL R190, R32, -INF , !P0 ;  /* 0xff80000020be7808 */ /* 0x000fe40004000000 */
[----:B------:R-:W-:Y:S04]  /*7160*/  ISETP.GT.AND P0, PT, R167, 0x19, !P1 ;  /* 0x00000019a700780c */ /* 0x000fe80004f04270 */
[----:B------:R-:W-:Y:S04]  /*7170*/  ISETP.LT.OR P0, PT, R168, 0x1a, P0 ;  /* 0x0000001aa800780c */ /* 0x000fe80000701670 */
[----:B------:R-:W-:Y:S02]  /*7180*/  FSEL R195, R33, -INF , !P0 ;  /* 0xff80000021c37808 */ /* 0x000fe40004000000 */
[----:B------:R-:W-:Y:S02]  /*7190*/  ISETP.GT.AND P0, PT, R164, 0x18, !P2 ;  /* 0x00000018a400780c */ /* 0x000fe40005704270 */
[----:B------:R-:W-:Y:S02]  /*71a0*/  ISETP.GE.AND P2, PT, R156, 0x1, PT ;  /* 0x000000019c00780c */ /* 0x000fe40003f46270 */
[----:B------:R-:W-:Y:S04]  /*71b0*/  ISETP.LT.OR P0, PT, R166, 0x19, P0 ;  /* 0x00000019a600780c */ /* 0x000fe80000701670 */
[----:B------:R-:W-:Y:S02]  /*71c0*/  FSEL R196, R34, -INF , !P0 ;  /* 0xff80000022c47808 */ /* 0x000fe40004000000 */
[----:B------:R-:W-:Y:S02]  /*71d0*/  ISETP.GT.AND P0, PT, R164, 0x19, !P1 ;  /* 0x00000019a400780c */ /* 0x000fe40004f04270 */
[----:B------:R-:W-:Y:S02]  /*71e0*/  ISETP.GE.AND P1, PT, R156, 0x2, PT ;  /* 0x000000029c00780c */ /* 0x000fe40003f26270 */
[----:B------:R-:W-:Y:S04]  /*71f0*/  ISETP.LT.OR P0, PT, R166, 0x1a, P0 ;  /* 0x0000001aa600780c */ /* 0x000fe80000701670 */
[----:B------:R-:W-:Y:S02]  /*7200*/  FSEL R199, R35, -INF , !P0 ;  /* 0xff80000023c77808 */ /* 0x000fe40004000000 */
[C---:B------:R-:W-:Y:S04]  /*7210*/  ISETP.GT.AND P0, PT, R167.reuse, 0x20, !P5 ;  /* 0x00000020a700780c */ /* 0x040fe80006f04270 */
[----:B------:R-:W-:Y:S04]  /*7220*/  ISETP.LT.OR P0, PT, R168, 0x21, P0 ;  /* 0x00000021a800780c */ /* 0x000fe80000701670 */
[----:B------:R-:W-:Y:S02]  /*7230*/  FSEL R198, R36, -INF , !P0 ;  /* 0xff80000024c67808 */ /* 0x000fe40004000000 */
[----:B------:R-:W-:Y:S04]  /*7240*/  ISETP.GT.AND P0, PT, R167, 0x21, !P4 ;  /* 0x00000021a700780c */ /* 0x000fe80006704270 */
        /* <DEDUP_REMOVED lines=8> */
[C---:B------:R-:W-:Y:S04]  /*72d0*/  ISETP.GT.AND P0, PT, R167.reuse, RZ, !P2 ;  /* 0x000000ffa700720c */ /* 0x040fe80005704270 */
[----:B------:R-:W-:Y:S04]  /*72e0*/  ISETP.LT.OR P0, PT, R168, 0x1, P0 ;  /* 0x00000001a800780c */ /* 0x000fe80000701670 */
[----:B------:R-:W-:Y:S02]  /*72f0*/  FSEL R175, R4, -INF , !P0 ;  /* 0xff80000004af7808 */ /* 0x000fe40004000000 */
[----:B------:R-:W-:Y:S01]  /*7300*/  ISETP.GT.AND P0, PT, R167, 0x1, !P1 ;  /* 0x00000001a700780c */ /* 0x000fe20004f04270 */
[----:B------:R-:W1:Y:S03]  /*7310*/  SHFL.IDX PT, R4, R158, 0x3, 0x1c1f ;  /* 0x007c1f009e047f89 */ /* 0x000e6600000e0000 */
[----:B------:R-:W-:Y:S04]  /*7320*/  ISETP.LT.OR P0, PT, R168, 0x2, P0 ;  /* 0x00000002a800780c */ /* 0x000fe80000701670 */
[----:B------:R-:W-:Y:S02]  /*7330*/  FSEL R173, R5, -INF , !P0 ;  /* 0xff80000005ad7808 */ /* 0x000fe40004000000 */
[----:B------:R-:W-:Y:S04]  /*7340*/  ISETP.GT.AND P0, PT, R164, 0x1, !P1 ;  /* 0x00000001a400780c */ /* 0x000fe80004f04270 */
[----:B------:R-:W-:Y:S04]  /*7350*/  ISETP.LT.OR P0, PT, R166, 0x2, P0 ;  /* 0x00000002a600780c */ /* 0x000fe80000701670 */
[----:B------:R-:W-:Y:S02]  /*7360*/  FSEL R7, R7, -INF , !P0 ;  /* 0xff80000007077808 */ /* 0x000fe40004000000 */
[----:B------:R-:W-:Y:S04]  /*7370*/  ISETP.GT.AND P0, PT, R164, RZ, !P2 ;  /* 0x000000ffa400720c */ /* 0x000fe80005704270 */
[----:B------:R-:W-:Y:S01]  /*7380*/  ISETP.LT.OR P0, PT, R166, 0x1, P0 ;  /* 0x00000001a600780c */ /* 0x000fe20000701670 */
[--C-:B-1----:R-:W-:Y:S02]  /*7390*/  IMAD.IADD R154, R154, 0x1, R4.reuse ;  /* 0x000000019a9a7824 */ /* 0x102fe400078e0204 */
[----:B------:R-:W-:Y:S01]  /*73a0*/  IMAD.IADD R153, R153, 0x1, R4 ;  /* 0x0000000199997824 */ /* 0x000fe200078e0204 */
        /* <DEDUP_REMOVED lines=16> */
[----:B------:R-:W-:Y:S04]  /*74b0*/  ISETP.NE.AND P0, PT, R152, RZ, PT ;  /* 0x000000ff9800720c */ /* 0x000fe80003f05270 */
        /* <DEDUP_REMOVED lines=13> */
[C---:B------:R-:W-:Y:S04]  /*7590*/  ISETP.LT.OR P0, PT, R162.reuse, 0x12, P0 ;  /* 0x00000012a200780c */ /* 0x040fe80000701670 */
        /* <DEDUP_REMOVED lines=9> */
[C---:B------:R-:W-:Y:S04]  /*7630*/  ISETP.GT.AND P0, PT, R161.reuse, 0x20, !P5 ;  /* 0x00000020a100780c */ /* 0x040fe80006f04270 */
[----:B------:R-:W-:Y:S04]  /*7640*/  ISETP.LT.OR P0, PT, R162, 0x21, P0 ;  /* 0x00000021a200780c */ /* 0x000fe80000701670 */
[----:B------:R-:W-:Y:S02]  /*7650*/  FSEL R169, R40, -INF , !P0 ;  /* 0xff80000028a97808 */ /* 0x000fe40004000000 */
[----:B------:R-:W-:Y:S04]  /*7660*/  ISETP.GT.AND P0, PT, R161, 0x21, !P4 ;  /* 0x00000021a100780c */ /* 0x000fe80006704270 */
[C---:B------:R-:W-:Y:S04]  /*7670*/  ISETP.LT.OR P0, PT, R162.reuse, 0x22, P0 ;  /* 0x00000022a200780c */ /* 0x040fe80000701670 */
[----:B------:R-:W-:Y:S02]  /*7680*/  FSEL R166, R41, -INF , !P0 ;  /* 0xff80000029a67808 */ /* 0x000fe40004000000 */
[C---:B------:R-:W-:Y:S04]  /*7690*/  ISETP.GT.AND P0, PT, R161.reuse, 0x28, !P3 ;  /* 0x00000028a100780c */ /* 0x040fe80005f04270 */
[----:B------:R-:W-:Y:S04]  /*76a0*/  ISETP.LT.OR P0, PT, R162, 0x29, P0 ;  /* 0x00000029a200780c */ /* 0x000fe80000701670 */
[----:B------:R-:W-:Y:S02]  /*76b0*/  FSEL R164, R44, -INF , !P0 ;  /* 0xff8000002ca47808 */ /* 0x000fe40004000000 */
[C---:B------:R-:W-:Y:S04]  /*76c0*/  ISETP.GT.AND P0, PT, R161.reuse, RZ, !P2 ;  /* 0x000000ffa100720c */ /* 0x040fe80005704270 */
[----:B------:R-:W-:Y:S04]  /*76d0*/  ISETP.LT.OR P0, PT, R162, 0x1, P0 ;  /* 0x00000001a200780c */ /* 0x000fe80000701670 */
[----:B------:R-:W-:Y:S02]  /*76e0*/  FSEL R25, R8, -INF , !P0 ;  /* 0xff80000008197808 */ /* 0x000fe40004000000 */
[----:B------:R-:W-:Y:S04]  /*76f0*/  ISETP.GT.AND P0, PT, R161, 0x29, !P6 ;  /* 0x00000029a100780c */ /* 0x000fe80007704270 */
[----:B------:R-:W-:Y:S04]  /*7700*/  ISETP.LT.OR P0, PT, R162, 0x2a, P0 ;  /* 0x0000002aa200780c */ /* 0x000fe80000701670 */
[----:B------:R-:W-:Y:S02]  /*7710*/  FSEL R161, R45, -INF , !P0 ;  /* 0xff8000002da17808 */ /* 0x000fe40004000000 */
[----:B------:R-:W-:Y:S11]  /*7720*/  PLOP3.LUT P0, PT, PT, PT, UP1, 0x40, 0x0 ;  /* 0x000000000000781c */ /* 0x000ff60003f0e818 */
[----:B------:R-:W-:Y:S02]  /*7730*/  @!UPT UIADD3 URZ, URZ, URZ, URZ ;  /* 0x0000003f3f3ff290 */ /* 0x000fe4000fffe03f */
        /* <DEDUP_REMOVED lines=16> */
.L_x_498:
[----:B------:R-:W-:Y:S04]  /*7840*/  MOV R4, c[0x0][0x32c] ;  /* 0x0000cb0000047a02 */ /* 0x000fe80000000f00 */
[----:B------:R-:W-:Y:S11]  /*7850*/  ISETP.NE.AND P0, PT, R4, 0x1, PT ;  /* 0x000000010400780c */ /* 0x000ff60003f05270 */
[----:B------:R-:W-:Y:S02]  /*7860*/  @!UPT UIADD3 URZ, URZ, URZ, URZ ;  /* 0x0000003f3f3ff290 */ /* 0x000fe4000fffe03f */
[----:B------:R-:W-:Y:S05]  /*7870*/  @P0 IMAD.HI.U32 R4, R6, c[0x0][0x330], RZ ;  /* 0x0000cc0006040a27 */ /* 0x000fea00078e00ff */
[----:B------:R-:W-:Y:S02]  /*7880*/  @P0 SHF.R.U32.HI R6, RZ, c[0x0][0x334], R4 ;  /* 0x0000cd00ff060a19 */ /* 0x000fe40000011604 */
.L_x_499:
[----:B------:R-:W-:Y:S05]  /*7890*/  BSYNC B0 ;  /* 0x0000000000007941 */ /* 0x000fea0003800000 */
.L_x_497:
[----:B------:R-:W-:Y:S04]  /*78a0*/  IMAD.IADD R9, R156, 0x1, -R235 ;  /* 0x000000019c097824 */ /* 0x000fe800078e0aeb */
[----:B------:R-:W-:Y:S05]  /*78b0*/  IMAD R9, R6, c[0x0][0x32c], R9 ;  /* 0x0000cb0006097a24 */ /* 0x000fea00078e0209 */
[----:B------:R-:W-:Y:S02]  /*78c0*/  IADD3 R13, R9, c[0x0][0x32c], RZ ;  /* 0x0000cb00090d7a10 */ /* 0x000fe40007ffe0ff */
[----:B------:R-:W-:Y:S02]  /*78d0*/  IMNMX R153, R153, R9, !PT ;  /* 0x0000000999997217 */ /* 0x000fe40007800200 */
[----:B------:R-:W-:Y:S02]  /*78e0*/  IMNMX R154, R154, R13, PT ;  /* 0x0000000d9a9a7217 */ /* 0x000fe40003800200 */
.L_x_496:
[----:B------:R-:W-:Y:S02]  /*78f0*/  FMNMX.FTZ R4, R175, R150, !PT ;  /* 0x00000096af047209 */ /* 0x000fe40007810000 */
[----:B------:R-:W-:Y:S02]  /*7900*/  ISETP.GT.AND P0, PT, R153, RZ, !P2 ;  /* 0x000000ff9900720c */ /* 0x000fe40005704270 */
[----:B------:R-:W-:Y:S02]  /*7910*/  FMNMX.FTZ R4, R173, R4, !PT ;  /* 0x00000004ad047209 */ /* 0x000fe40007810000 */
[----:B------:R-:W-:Y:S02]  /*7920*/  ISETP.LT.OR P0, PT, R154, 0x1, P0 ;  /* 0x000000019a00780c */ /* 0x000fe40000701670 */
[----:B------:R-:W-:Y:S02]  /*7930*/  FMNMX.FTZ R4, R149, R4, !PT ;  /* 0x0000000495047209 */ /* 0x000fe40007810000 */
[----:B------:R-:W-:Y:S02]  /*7940*/  FSEL R17, R10, -INF , !P0 ;  /* 0xff8000000a117808 */ /* 0x000fe40004000000 */
[----:B------:R-:W-:Y:S02]  /*7950*/  FMNMX.FTZ R9, R155, R4, !PT ;  /* 0x000000049b097209 */ /* 0x000fe40007810000 */
[----:B------:R-:W-:Y:S02]  /*7960*/  ISETP.GT.AND P0, PT, R153, 0x1, !P1 ;  /* 0x000000019900780c */ /* 0x000fe40004f04270 */
[----:B------:R-:W-:Y:S02]  /*7970*/  FMNMX.FTZ R4, R186, R9, !PT ;  /* 0x00000009ba047209 */ /* 0x000fe40007810000 */
[----:B------:R-:W-:Y:S02]  /*7980*/  ISETP.LT.OR P0, PT, R154, 0x2, P0 ;  /* 0x000000029a00780c */ /* 0x000fe40000701670 */
[----:B------:R-:W-:Y:S02]  /*7990*/  FMNMX.FTZ R9, R187, R4, !PT ;  /* 0x00000004bb097209 */ /* 0x000fe40007810000 */
[----:B------:R-:W-:Y:S02]  /*79a0*/  FSEL R13, R11, -INF , !P0 ;  /* 0xff8000000b0d7808 */ /* 0x000fe40004000000 */
[----:B------:R-:W-:Y:S02]  /*79b0*/  FMNMX.FTZ R4, R190, R9, !PT ;  /* 0x00000009be047209 */ /* 0x000fe40007810000 */
[----:B------:R-:W-:Y:S02]  /*79c0*/  ISETP.NE.AND P0, PT, R152, RZ, PT ;  /* 0x000000ff9800720c */ /* 0x000fe40003f05270 */
[----:B------:R-:W-:Y:S02]  /*79d0*/  FMNMX.FTZ R9, R195, R4, !PT ;  /* 0x00000004c3097209 */ /* 0x000fe40007810000 */
[----:B------:R-:W-:Y:S02]  /*79e0*/  FMNMX.FTZ R8, R5, R148, !PT ;  /* 0x0000009405087209 */ /* 0x000fe40007810000 */
[----:B------:R-:W-:Y:S02]  /*79f0*/  ISETP.GT.AND P0, PT, R153, 0x8, !P0 ;  /* 0x000000089900780c */ /* 0x000fe40004704270 */
[----:B------:R-:W-:Y:S02]  /*7a00*/  FMNMX.FTZ R4, R198, R9, !PT ;  /* 0x00000009c6047209 */ /* 0x000fe40007810000 */
[----:B------:R-:W-:Y:S02]  /*7a10*/  FMNMX.FTZ R8, R7, R8, !PT ;  /* 0x0000000807087209 */ /* 0x000fe40007810000 */
[----:B------:R-:W-:Y:S02]  /*7a20*/  ISETP.LT.OR P0, PT, R154, 0x9, P0 ;  /* 0x000000099a00780c */ /* 0x000fe40000701670 */
[----:B------:R-:W-:Y:S02]  /*7a30*/  FMNMX.FTZ R9, R197, R4, !PT ;  /* 0x00000004c5097209 */ /* 0x000fe40007810000 */
[----:B------:R-:W-:Y:S02]  /*7a40*/  FMNMX.FTZ R8, R3, R8, !PT ;  /* 0x0000000803087209 */ /* 0x000fe40007810000 */
[----:B------:R-:W-:Y:S02]  /*7a50*/  FSEL R11, R14, -INF , !P0 ;  /* 0xff8000000e0b7808 */ /* 0x000fe40004000000 */
[----:B------:R-:W-:Y:S02]  /*7a60*/  ISETP.NE.AND P0, PT, R151, RZ, PT ;  /* 0x000000ff9700720c */ /* 0x000fe40003f05270 */
[----:B------:R-:W-:Y:S02]  /*7a70*/  FMNMX.FTZ R4, R192, R9, !PT ;  /* 0x00000009c0047209 */ /* 0x000fe40007810000 */
[----:B------:R-:W-:Y:S02]  /*7a80*/  FMNMX.FTZ R9, R157, R8, !PT ;  /* 0x000000089d097209 */ /* 0x000fe40007810000 */
[----:B------:R-:W-:Y:S02]  /*7a90*/  ISETP.GT.AND P0, PT, R153, 0x9, !P0 ;  /* 0x000000099900780c */ /* 0x000fe40004704270 */
[----:B------:R-:W-:Y:S02]  /*7aa0*/  FMNMX.FTZ R6, R171, R4, !PT ;  /* 0x00000004ab067209 */ /* 0x000fe40007810000 */
[----:B------:R-:W-:Y:S02]  /*7ab0*/  FMNMX.FTZ R4, R188, R9, !PT ;  /* 0x00000009bc047209 */ /* 0x000fe40007810000 */
[----:B------:R-:W-:Y:S01]  /*7ac0*/  ISETP.LT.OR P0, PT, R154, 0xa, P0 ;  /* 0x0000000a9a00780c */ /* 0x000fe20000701670 */
[----:B------:R-:W1:Y:S01]  /*7ad0*/  SHFL.BFLY PT, R9, R6, 0x2, 0x1f ;  /* 0x0c401f0006097f89 */ /* 0x000e6200000e0000 */
[----:B------:R-:W-:Y:S02]  /*7ae0*/  FMNMX.FTZ R19, R189, R4, !PT ;  /* 0x00000004bd137209 */ /* 0x000fe40007810000 */
[----:B------:R-:W-:Y:S02]  /*7af0*/  FSEL R15, R15, -INF , !P0 ;  /* 0xff8000000f0f7808 */ /* 0x000fe40004000000 */
[----:B------:R-:W-:Y:S02]  /*7b00*/  ISETP.NE.AND P0, PT, R160, RZ, PT ;  /* 0x000000ffa000720c */ /* 0x000fe40003f05270 */
[----:B------:R-:W-:Y:S02]  /*7b10*/  FMNMX.FTZ R8, R196, R19, !PT ;  /* 0x00000013c4087209 */ /* 0x000fe40007810000 */
[----:B------:R-:W-:Y:S02]  /*7b20*/  ISETP.GT.AND P0, PT, R153, 0x10, !P0 ;  /* 0x000000109900780c */ /* 0x000fe40004704270 */
        /* <DEDUP_REMOVED lines=11> */
[----:B------:R-:W-:Y:S02]  /*7be0*/  ISETP.LT.OR P0, PT, R154, 0x12, P0 ;  /* 0x000000129a00780c */ /* 0x000fe40000701670 */
[----:B------:R-:W-:Y:S02]  /*7bf0*/  ISETP.NE.AND P1, PT, R163, RZ, PT ;  /* 0x000000ffa300720c */ /* 0x000fe40003f25270 */
[----:B-1----:R-:W-:Y:S02]  /*7c00*/  FMNMX.FTZ R4, R6, R9, !PT ;  /* 0x0000000906047209 */ /* 0x002fe40007810000 */
[----:B------:R-:W-:Y:S02]  /*7c10*/  FMNMX.FTZ R9, R37, R10, !PT ;  /* 0x0000000a25097209 */ /* 0x000fe40007810000 */
[----:B------:R-:W-:Y:S01]  /*7c20*/  FMNMX.FTZ R6, R167, R8, !PT ;  /* 0x00000008a7067209 */ /* 0x000fe20007810000 */
[----:B------:R-:W1:Y:S01]  /*7c30*/  SHFL.BFLY PT, R151, R4, 0x1, 0x1f ;  /* 0x0c201f0004977f89 */ /* 0x000e6200000e0000 */
[----:B------:R-:W-:Y:S02]  /*7c40*/  FSEL R251, R27, -INF , !P0 ;  /* 0xff8000001bfb7808 */ /* 0x000fe40004000000 */
[----:B------:R-:W-:Y:S02]  /*7c50*/  ISETP.GT.AND P0, PT, R153, 0x18, !P1 ;  /* 0x000000189900780c */ /* 0x000fe40004f04270 */
[----:B------:R-:W-:Y:S02]  /*7c60*/  FMNMX.FTZ R8, R242, R9, !PT ;  /* 0x00000009f2087209 */ /* 0x000fe40007810000 */
[----:B------:R-:W-:Y:S01]  /*7c70*/  ISETP.NE.AND P2, PT, R165, RZ, PT ;  /* 0x000000ffa500720c */ /* 0x000fe20003f45270 */
[----:B------:R-:W2:Y:S01]  /*7c80*/  SHFL.BFLY PT, R9, R6, 0x2, 0x1f ;  /* 0x0c401f0006097f89 */ /* 0x000ea200000e0000 */
[----:B------:R-:W-:Y:S02]  /*7c90*/  ISETP.LT.OR P0, PT, R154, 0x19, P0 ;  /* 0x000000199a00780c */ /* 0x000fe40000701670 */
[----:B------:R-:W-:Y:S02]  /*7ca0*/  FMNMX.FTZ R19, R247, R8, !PT ;  /* 0x00000008f7137209 */ /* 0x000fe40007810000 */
[----:B------:R-:W-:Y:S02]  /*7cb0*/  FSEL R252, R30, -INF , !P0 ;  /* 0xff8000001efc7808 */ /* 0x000fe40004000000 */
[----:B------:R-:W-:Y:S02]  /*7cc0*/  ISETP.GT.AND P0, PT, R153, 0x19, !P2 ;  /* 0x000000199900780c */ /* 0x000fe40005704270 */
[----:B------:R-:W-:Y:S02]  /*7cd0*/  FMNMX.FTZ R8, R246, R19, !PT ;  /* 0x00000013f6087209 */ /* 0x000fe40007810000 */
[C---:B------:R-:W-:Y:S02]  /*7ce0*/  ISETP.LT.OR P0, PT, R154.reuse, 0x1a, P0 ;  /* 0x0000001a9a00780c */ /* 0x040fe40000701670 */
[----:B------:R-:W-:Y:S02]  /*7cf0*/  FMNMX.FTZ R8, R249, R8, !PT ;  /* 0x00000008f9087209 */ /* 0x000fe40007810000 */
[----:B------:R-:W-:Y:S02]  /*7d00*/  FSEL R250, R31, -INF , !P0 ;  /* 0xff8000001ffa7808 */ /* 0x000fe40004000000 */
[----:B------:R-:W-:Y:S02]  /*7d10*/  ISETP.GT.AND P0, PT, R153, 0x20, !P5 ;  /* 0x000000209900780c */ /* 0x000fe40006f04270 */
[----:B------:R-:W-:Y:S02]  /*7d20*/  FMNMX.FTZ R19, R169, R8, !PT ;  /* 0x00000008a9137209 */ /* 0x000fe40007810000 */
[----:B------:R-:W-:Y:S02]  /*7d30*/  ISETP.LT.OR P0, PT, R154, 0x21, P0 ;  /* 0x000000219a00780c */ /* 0x000fe40000701670 */
[----:B------:R-:W-:Y:S02]  /*7d40*/  FMNMX.FTZ R19, R166, R19, !PT ;  /* 0x00000013a6137209 */ /* 0x000fe40007810000 */
[----:B------:R-:W-:Y:S02]  /*7d50*/  FSEL R165, R42, -INF , !P0 ;  /* 0xff8000002aa57808 */ /* 0x000fe40004000000 */
[----:B------:R-:W-:Y:S02]  /*7d60*/  ISETP.GT.AND P0, PT, R153, 0x21, !P4 ;  /* 0x000000219900780c */ /* 0x000fe40006704270 */
[----:B-1----:R-:W-:Y:S02]  /*7d70*/  FMNMX.FTZ R151, R4, R151, !PT ;  /* 0x0000009704977209 */ /* 0x002fe40007810000 */
[----:B------:R-:W-:Y:S02]  /*7d80*/  ISETP.LT.OR P0, PT, R154, 0x22, P0 ;  /* 0x000000229a00780c */ /* 0x000fe40000701670 */
[----:B--2---:R-:W-:Y:S01]  /*7d90*/  FMNMX.FTZ R4, R6, R9, !PT ;  /* 0x0000000906047209 */ /* 0x004fe20007810000 */
[----:B------:R-:W-:Y:S01]  /*7da0*/  FMUL.FTZ R244, R151, c[0x0][0x2d0] ;  /* 0x0000b40097f47a20 */ /* 0x000fe20000410000 */
[----:B------:R-:W-:Y:S02]  /*7db0*/  FMNMX.FTZ R8, R164, R19, !PT ;  /* 0x00000013a4087209 */ /* 0x000fe40007810000 */
[----:B------:R-:W-:Y:S01]  /*7dc0*/  FSEL R163, R43, -INF , !P0 ;  /* 0xff8000002ba37808 */ /* 0x000fe20004000000 */
[----:B------:R-:W1:Y:S01]  /*7dd0*/  SHFL.BFLY PT, R19, R4, 0x1, 0x1f ;  /* 0x0c201f0004137f89 */ /* 0x000e6200000e0000 */
[----:B------:R-:W-:Y:S02]  /*7de0*/  ISETP.GT.AND P0, PT, R153, 0x28, !P3 ;  /* 0x000000289900780c */ /* 0x000fe40005f04270 */
[----:B------:R-:W-:Y:S02]  /*7df0*/  FMNMX.FTZ R6, R161, R8, !PT ;  /* 0x00000008a1067209 */ /* 0x000fe40007810000 */
[----:B------:R-:W-:Y:S02]  /*7e00*/  ISETP.LT.OR P0, PT, R154, 0x29, P0 ;  /* 0x000000299a00780c */ /* 0x000fe40000701670 */
[----:B------:R-:W-:Y:S01]  /*7e10*/  FMNMX.FTZ R8, R17, R0, !PT ;  /* 0x0000000011087209 */ /* 0x000fe20007810000 */
[----:B------:R-:W2:Y:S01]  /*7e20*/  SHFL.BFLY PT, R9, R6, 0x2, 0x1f ;  /* 0x0c401f0006097f89 */ /* 0x000ea200000e0000 */
[----:B------:R-:W-:Y:S02]  /*7e30*/  FSEL R160, R46, -INF , !P0 ;  /* 0xff8000002ea07808 */ /* 0x000fe40004000000 */
[----:B------:R-:W-:Y:S02]  /*7e40*/  ISETP.GT.AND P0, PT, R153, 0x29, !P6 ;  /* 0x000000299900780c */ /* 0x000fe40007704270 */
[----:B------:R-:W-:Y:S02]  /*7e50*/  FMNMX.FTZ R8, R13, R8, !PT ;  /* 0x000000080d087209 */ /* 0x000fe40007810000 */
[----:B------:R-:W-:Y:S02]  /*7e60*/  ISETP.LT.OR P0, PT, R154, 0x2a, P0 ;  /* 0x0000002a9a00780c */ /* 0x000fe40000701670 */
[----:B------:R-:W-:Y:S02]  /*7e70*/  FMNMX.FTZ R8, R11, R8, !PT ;  /* 0x000000080b087209 */ /* 0x000fe40007810000 */
[----:B------:R-:W-:Y:S02]  /*7e80*/  FSEL R153, R47, -INF , !P0 ;  /* 0xff8000002f997808 */ /* 0x000fe40004000000 */
[----:B------:R-:W-:Y:S04]  /*7e90*/  FSETP.NEU.FTZ.AND P0, PT, R151, -INF , PT ;  /* 0xff8000009700780b */ /* 0x000fe80003f1d000 */
[----:B------:R-:W-:Y:S05]  /*7ea0*/  FSEL R244, R244, RZ, P0 ;  /* 0x000000fff4f47208 */ /* 0x000fea0000000000 */
[--C-:B------:R-:W-:Y:S02]  /*7eb0*/  FFMA.FTZ R174, R173, c[0x0][0x2d0], -R244.reuse ;  /* 0x0000b400adae7a23 */ /* 0x100fe400000108f4 */
[--C-:B------:R-:W-:Y:S01]  /*7ec0*/  FFMA.FTZ R173, R149, c[0x0][0x2d0], -R244.reuse ;  /* 0x0000b40095ad7a23 */ /* 0x100fe200000108f4 */
[----:B-1----:R-:W-:Y:S01]  /*7ed0*/  FMNMX.FTZ R149, R4, R19, !PT ;  /* 0x0000001304957209 */ /* 0x002fe20007810000 */
[--C-:B------:R-:W-:Y:S01]  /*7ee0*/  FFMA.FTZ R172, R155, c[0x0][0x2d0], -R244.reuse ;  /* 0x0000b4009bac7a23 */ /* 0x100fe200000108f4 */
[----:B------:R-:W-:Y:S01]  /*7ef0*/  FMNMX.FTZ R19, R15, R8, !PT ;  /* 0x000000080f137209 */ /* 0x000fe20007810000 */
[--C-:B------:R-:W-:Y:S01]  /*7f00*/  FFMA.FTZ R175, R175, c[0x0][0x2d0], -R244.reuse ;  /* 0x0000b400afaf7a23 */ /* 0x100fe200000108f4 */
[----:B--2---:R-:W-:Y:S01]  /*7f10*/  FMNMX.FTZ R6, R6, R9, !PT ;  /* 0x0000000906067209 */ /* 0x004fe20007810000 */
[----:B------:R-:W-:Y:S01]  /*7f20*/  FMUL.FTZ R194, R149, c[0x0][0x2d0] ;  /* 0x0000b40095c27a20 */ /* 0x000fe20000410000 */
[----:B------:R-:W-:Y:S01]  /*7f30*/  FMNMX.FTZ R4, R248, R19, !PT ;  /* 0x00000013f8047209 */ /* 0x000fe20007810000 */
[----:B------:R-:W-:Y:S01]  /*7f40*/  MUFU.EX2 R174, R174 ;  /* 0x000000ae00ae7308 */ /* 0x000fe20000000800 */
[----:B------:R-:W-:Y:S01]  /*7f50*/  FSEL R9, R151, RZ, P0 ;  /* 0x000000ff97097208 */ /* 0x000fe20000000000 */
[----:B------:R-:W1:Y:S01]  /*7f60*/  SHFL.BFLY PT, R19, R6, 0x1, 0x1f ;  /* 0x0c201f0006137f89 */ /* 0x000e6200000e0000 */
[----:B------:R-:W-:Y:S01]  /*7f70*/  FMNMX.FTZ R21, R251, R4, !PT ;  /* 0x00000004fb157209 */ /* 0x000fe20007810000 */
[----:B------:R-:W-:Y:S01]  /*7f80*/  FFMA.FTZ R186, R186, c[0x0][0x2d0], -R244 ;  /* 0x0000b400baba7a23 */ /* 0x000fe200000108f4 */
[----:B------:R-:W-:Y:S01]  /*7f90*/  FSETP.NEU.FTZ.AND P0, PT, R149, -INF , PT ;  /* 0xff8000009500780b */ /* 0x000fe20003f1d000 */
[----:B------:R-:W-:Y:S01]  /*7fa0*/  FADD.FTZ R9, -R9, R150 ;  /* 0x0000009609097221 */ /* 0x000fe20000010100 */
[----:B------:R-:W-:Y:S01]  /*7fb0*/  FMNMX.FTZ R21, R252, R21, !PT ;  /* 0x00000015fc157209 */ /* 0x000fe20007810000 */
[----:B------:R-:W-:Y:S01]  /*7fc0*/  FFMA.FTZ R187, R187, c[0x0][0x2d0], -R244 ;  /* 0x0000b400bbbb7a23 */ /* 0x000fe200000108f4 */
[----:B------:R-:W-:Y:S01]  /*7fd0*/  FSEL R194, R194, RZ, P0 ;  /* 0x000000ffc2c27208 */ /* 0x000fe20000000000 */
[----:B------:R-:W-:Y:S01]  /*7fe0*/  FMUL.FTZ R150, R9, c[0x0][0x2d0] ;  /* 0x0000b40009967a20 */ /* 0x000fe20000410000 */
[----:B------:R-:W-:Y:S01]  /*7ff0*/  FMNMX.FTZ R4, R250, R21, !PT ;  /* 0x00000015fa047209 */ /* 0x000fe20007810000 */
[----:B------:R-:W2:Y:S01]  /*8000*/  MUFU.EX2 R175, R175 ;  /* 0x000000af00af7308 */ /* 0x000ea20000000800 */
[----:B------:R-:W-:Y:S01]  /*8010*/  LDSM.16.MT88.4 R20, [R214+0x100] ;  /* 0x00010000d614783b */ /* 0x000fe20000004200 */
[--C-:B------:R-:W-:Y:S01]  /*8020*/  FFMA.FTZ R154, R7, c[0x0][0x2d0], -R194.reuse ;  /* 0x0000b400079a7a23 */ /* 0x100fe200000108c2 */
[----:B------:R-:W-:Y:S01]  /*8030*/  FMNMX.FTZ R4, R165, R4, !PT ;  /* 0x00000004a5047209 */ /* 0x000fe20007810000 */
[--C-:B------:R-:W-:Y:S02]  /*8040*/  FFMA.FTZ R155, R5, c[0x0][0x2d0], -R194.reuse ;  /* 0x0000b400059b7a23 */ /* 0x100fe400000108c2 */
[--C-:B------:R-:W-:Y:S01]  /*8050*/  FFMA.FTZ R179, R3, c[0x0][0x2d0], -R194.reuse ;  /* 0x0000b40003b37a23 */ /* 0x100fe200000108c2 */
[----:B------:R-:W-:Y:S01]  /*8060*/  FMNMX.FTZ R7, R163, R4, !PT ;  /* 0x00000004a3077209 */ /* 0x000fe20007810000 */
[--C-:B------:R-:W-:Y:S02]  /*8070*/  FFMA.FTZ R178, R157, c[0x0][0x2d0], -R194.reuse ;  /* 0x0000b4009db27a23 */ /* 0x100fe400000108c2 */
[----:B------:R-:W3:Y:S01]  /*8080*/  MUFU.EX2 R150, R150 ;  /* 0x0000009600967308 */ /* 0x000ee20000000800 */
[----:B------:R-:W-:Y:S01]  /*8090*/  FMNMX.FTZ R4, R160, R7, !PT ;  /* 0x00000007a0047209 */ /* 0x000fe20007810000 */
[--C-:B------:R-:W-:Y:S01]  /*80a0*/  FFMA.FTZ R168, R168, c[0x0][0x2d0], -R194.reuse ;  /* 0x0000b400a8a87a23 */ /* 0x100fe200000108c2 */
[----:B------:R-:W-:Y:S01]  /*80b0*/  FSEL R7, R149, RZ, P0 ;  /* 0x000000ff95077208 */ /* 0x000fe20000000000 */
[--C-:B------:R-:W-:Y:S01]  /*80c0*/  FFMA.FTZ R188, R188, c[0x0][0x2d0], -R194.reuse ;  /* 0x0000b400bcbc7a23 */ /* 0x100fe200000108c2 */
[----:B------:R-:W-:Y:S01]  /*80d0*/  FMNMX.FTZ R5, R153, R4, !PT ;  /* 0x0000000499057209 */ /* 0x000fe20007810000 */
[----:B------:R-:W-:Y:S01]  /*80e0*/  FFMA.FTZ R189, R189, c[0x0][0x2d0], -R194 ;  /* 0x0000b400bdbd7a23 */ /* 0x000fe200000108c2 */
[----:B-1----:R-:W-:Y:S01]  /*80f0*/  FMNMX.FTZ R3, R6, R19, !PT ;  /* 0x0000001306037209 */ /* 0x002fe20007810000 */
[--C-:B------:R-:W-:Y:S02]  /*8100*/  FFMA.FTZ R190, R190, c[0x0][0x2d0], -R244.reuse ;  /* 0x0000b400bebe7a23 */ /* 0x100fe400000108f4 */
[----:B------:R-:W1:Y:S01]  /*8110*/  SHFL.BFLY PT, R4, R5, 0x2, 0x1f ;  /* 0x0c401f0005047f89 */ /* 0x000e6200000e0000 */
[C---:B------:R-:W-:Y:S01]  /*8120*/  FSETP.NEU.FTZ.AND P0, PT, R3.reuse, -INF , PT ;  /* 0xff8000000300780b */ /* 0x040fe20003f1d000 */
[----:B------:R-:W-:Y:S01]  /*8130*/  FMUL.FTZ R170, R3, c[0x0][0x2d0] ;  /* 0x0000b40003aa7a20 */ /* 0x000fe20000410000 */
[----:B------:R-:W-:Y:S01]  /*8140*/  MUFU.EX2 R173, R173 ;  /* 0x000000ad00ad7308 */ /* 0x000fe20000000800 */
[----:B--2---:R-:W-:Y:S01]  /*8150*/  F2FP.PACK_AB R156, R174, R175 ;  /* 0x000000afae9c723e */ /* 0x004fe200000000ff */
[----:B------:R-:W-:Y:S02]  /*8160*/  FFMA.FTZ R195, R195, c[0x0][0x2d0], -R244 ;  /* 0x0000b400c3c37a23 */ /* 0x000fe400000108f4 */
[----:B------:R-:W-:Y:S01]  /*8170*/  FSEL R170, R170, RZ, P0 ;  /* 0x000000ffaaaa7208 */ /* 0x000fe20000000000 */
[--C-:B------:R-:W-:Y:S02]  /*8180*/  FFMA.FTZ R196, R196, c[0x0][0x2d0], -R194.reuse ;  /* 0x0000b400c4c47a23 */ /* 0x100fe400000108c2 */
[----:B------:R-:W-:Y:S02]  /*8190*/  FFMA.FTZ R199, R199, c[0x0][0x2d0], -R194 ;  /* 0x0000b400c7c77a23 */ /* 0x000fe400000108c2 */
[--C-:B------:R-:W-:Y:S01]  /*81a0*/  FFMA.FTZ R181, R39, c[0x0][0x2d0], -R170.reuse ;  /* 0x0000b40027b57a23 */ /* 0x100fe200000108aa */
[----:B------:R-:W2:Y:S01]  /*81b0*/  MUFU.EX2 R172, R172 ;  /* 0x000000ac00ac7308 */ /* 0x000ea20000000800 */
[--C-:B------:R-:W-:Y:S02]  /*81c0*/  FFMA.FTZ R180, R37, c[0x0][0x2d0], -R170.reuse ;  /* 0x0000b40025b47a23 */ /* 0x100fe400000108aa */
[--C-:B------:R-:W-:Y:S01]  /*81d0*/  FFMA.FTZ R177, R25, c[0x0][0x2d0], -R170.reuse ;  /* 0x0000b40019b17a23 */ /* 0x100fe200000108aa */
[----:B------:R-:W-:Y:S01]  /*81e0*/  LDSM.16.MT88.4 R36, [R212+0x100] ;  /* 0x00010000d424783b */ /* 0x000fe20000004200 */
[----:B------:R-:W-:Y:S02]  /*81f0*/  FFMA.FTZ R176, R49, c[0x0][0x2d0], -R170 ;  /* 0x0000b40031b07a23 */ /* 0x000fe400000108aa */
[C---:B---3--:R-:W-:Y:S02]  /*8200*/  FMUL.FTZ R16, R150.reuse, R100 ;  /* 0x0000006496107220 */ /* 0x048fe40000410000 */
[C---:B------:R-:W-:Y:S01]  /*8210*/  FMUL.FTZ R32, R150.reuse, R116 ;  /* 0x0000007496207220 */ /* 0x040fe20000410000 */
[----:B------:R-:W-:Y:S01]  /*8220*/  MUFU.EX2 R155, R155 ;  /* 0x0000009b009b7308 */ /* 0x000fe20000000800 */
[----:B-1----:R-:W-:Y:S01]  /*8230*/  FMNMX.FTZ R5, R5, R4, !PT ;  /* 0x0000000405057209 */ /* 0x002fe20007810000 */
[----:B------:R-:W-:Y:S01]  /*8240*/  FADD.FTZ R4, -R7, R148 ;  /* 0x0000009407047221 */ /* 0x000fe20000010100 */
[----:B------:R-:W-:Y:S01]  /*8250*/  FSEL R7, R3, RZ, P0 ;  /* 0x000000ff03077208 */ /* 0x000fe20000000000 */
[----:B------:R-:W-:Y:S02]  /*8260*/  FMUL.FTZ R33, R150, R117 ;  /* 0x0000007596217220 */ /* 0x000fe40000410000 */
[----:B------:R-:W1:Y:S01]  /*8270*/  SHFL.BFLY PT, R152, R5, 0x1, 0x1f ;  /* 0x0c201f0005987f89 */ /* 0x000e6200000e0000 */
[----:B------:R-:W-:Y:S02]  /*8280*/  FMUL.FTZ R148, R4, c[0x0][0x2d0] ;  /* 0x0000b40004947a20 */ /* 0x000fe40000410000 */
[----:B------:R-:W-:Y:S01]  /*8290*/  FADD.FTZ R2, -R7, R2 ;  /* 0x0000000207027221 */ /* 0x000fe20000010100 */
[----:B------:R-:W3:Y:S01]  /*82a0*/  MUFU.EX2 R154, R154 ;  /* 0x0000009a009a7308 */ /* 0x000ee20000000800 */
[----:B------:R-:W-:Y:S02]  /*82b0*/  FMUL.FTZ R4, R150, R144 ;  /* 0x0000009096047220 */ /* 0x000fe40000410000 */
[----:B------:R-:W-:Y:S01]  /*82c0*/  FMUL.FTZ R6, R2, c[0x0][0x2d0] ;  /* 0x0000b40002067a20 */ /* 0x000fe20000410000 */
[----:B--2---:R-:W-:Y:S01]  /*82d0*/  F2FP.PACK_AB R158, R172, R173 ;  /* 0x000000adac9e723e */ /* 0x004fe200000000ff */
[C---:B------:R-:W-:Y:S02]  /*82e0*/  FMUL.FTZ R48, R150.reuse, R128 ;  /* 0x0000008096307220 */ /* 0x040fe40000410000 */
[----:B------:R-:W-:Y:S02]  /*82f0*/  FMUL.FTZ R49, R150, R129 ;  /* 0x0000008196317220 */ /* 0x000fe40000410000 */
[--C-:B------:R-:W-:Y:S01]  /*8300*/  FFMA.FTZ R169, R169, c[0x0][0x2d0], -R170.reuse ;  /* 0x0000b400a9a97a23 */ /* 0x100fe200000108aa */
[----:B------:R-:W2:Y:S01]  /*8310*/  MUFU.EX2 R148, R148 ;  /* 0x0000009400947308 */ /* 0x000ea20000000800 */
[--C-:B------:R-:W-:Y:S02]  /*8320*/  FFMA.FTZ R166, R166, c[0x0][0x2d0], -R170.reuse ;  /* 0x0000b400a6a67a23 */ /* 0x100fe400000108aa */
[--C-:B------:R-:W-:Y:S02]  /*8330*/  FFMA.FTZ R164, R164, c[0x0][0x2d0], -R170.reuse ;  /* 0x0000b400a4a47a23 */ /* 0x100fe400000108aa */
[C---:B------:R-:W-:Y:S02]  /*8340*/  FMUL.FTZ R52, R150.reuse, R52 ;  /* 0x0000003496347220 */ /* 0x040fe40000410000 */
[C---:B------:R-:W-:Y:S02]  /*8350*/  FMUL.FTZ R53, R150.reuse, R53 ;  /* 0x0000003596357220 */ /* 0x040fe40000410000 */
[----:B------:R-:W-:Y:S01]  /*8360*/  FMUL.FTZ R64, R150, R64 ;  /* 0x0000004096407220 */ /* 0x000fe20000410000 */
[----:B-1----:R-:W-:Y:S01]  /*8370*/  FMNMX.FTZ R152, R152, R5, !PT ;  /* 0x0000000598987209 */ /* 0x002fe20007810000 */
[----:B------:R2:W1:Y:S01]  /*8380*/  MUFU.EX2 R2, R6 ;  /* 0x0000000600027308 */ /* 0x0004620000000800 */
[----:B------:R-:W-:Y:S02]  /*8390*/  FMUL.FTZ R65, R150, R65 ;  /* 0x0000004196417220 */ /* 0x000fe40000410000 */
[C---:B------:R-:W-:Y:S01]  /*83a0*/  FSETP.NEU.FTZ.AND P0, PT, R152.reuse, -INF , PT ;  /* 0xff8000009800780b */ /* 0x040fe20003f1d000 */
[----:B------:R-:W-:Y:S01]  /*83b0*/  FMUL.FTZ R162, R152, c[0x0][0x2d0] ;  /* 0x0000b40098a27a20 */ /* 0x000fe20000410000 */
[----:B---3--:R-:W-:Y:S01]  /*83c0*/  F2FP.PACK_AB R157, R154, R155 ;  /* 0x0000009b9a9d723e */ /* 0x008fe200000000ff */
[--C-:B------:R-:W-:Y:S01]  /*83d0*/  FFMA.FTZ R242, R242, c[0x0][0x2d0], -R170.reuse ;  /* 0x0000b400f2f27a23 */ /* 0x100fe200000108aa */
[----:B------:R-:W-:Y:S01]  /*83e0*/  FSEL R5, R152, RZ, P0 ;  /* 0x000000ff98057208 */ /* 0x000fe20000000000 */
[--C-:B------:R-:W-:Y:S01]  /*83f0*/  FFMA.FTZ R247, R247, c[0x0][0x2d0], -R170.reuse ;  /* 0x0000b400f7f77a23 */ /* 0x100fe200000108aa */
[----:B------:R-:W-:Y:S01]  /*8400*/  FSEL R162, R162, RZ, P0 ;  /* 0x000000ffa2a27208 */ /* 0x000fe20000000000 */
[----:B------:R-:W-:Y:S01]  /*8410*/  MUFU.EX2 R179, R179 ;  /* 0x000000b300b37308 */ /* 0x000fe20000000800 */
[----:B------:R-:W-:Y:S01]  /*8420*/  FFMA.FTZ R246, R246, c[0x0][0x2d0], -R170 ;  /* 0x0000b400f6f67a23 */ /* 0x000fe200000108aa */
[C---:B------:R-:W-:Y:S01]  /*8430*/  ISETP.GT.AND P0, PT, R236.reuse, R201, PT ;  /* 0x000000c9ec00720c */ /* 0x040fe20003f04270 */
[----:B------:R-:W-:Y:S01]  /*8440*/  FADD.FTZ R5, -R5, R0 ;  /* 0x0000000005057221 */ /* 0x000fe20000010100 */
[----:B------:R-:W-:Y:S01]  /*8450*/  IADD3 R236, R236, -0x1, RZ ;  /* 0xffffffffecec7810 */ /* 0x000fe20007ffe0ff */
[--C-:B------:R-:W-:Y:S02]  /*8460*/  FFMA.FTZ R185, R17, c[0x0][0x2d0], -R162.reuse ;  /* 0x0000b40011b97a23 */ /* 0x100fe400000108a2 */
[--C-:B------:R-:W-:Y:S02]  /*8470*/  FFMA.FTZ R184, R13, c[0x0][0x2d0], -R162.reuse ;  /* 0x0000b4000db87a23 */ /* 0x100fe400000108a2 */
[--C-:B------:R-:W-:Y:S01]  /*8480*/  FFMA.FTZ R182, R15, c[0x0][0x2d0], -R162.reuse ;  /* 0x0000b4000fb67a23 */ /* 0x100fe200000108a2 */
[----:B------:R-:W3:Y:S01]  /*8490*/  MUFU.EX2 R178, R178 ;  /* 0x000000b200b27308 */ /* 0x000ee20000000800 */
[----:B------:R-:W-:Y:S02]  /*84a0*/  FMUL.FTZ R0, R5, c[0x0][0x2d0] ;  /* 0x0000b40005007a20 */ /* 0x000fe40000410000 */
[--C-:B------:R-:W-:Y:S02]  /*84b0*/  FFMA.FTZ R183, R11, c[0x0][0x2d0], -R162.reuse ;  /* 0x0000b4000bb77a23 */ /* 0x100fe400000108a2 */
[----:B------:R-:W-:Y:S02]  /*84c0*/  FMUL.FTZ R5, R150, R145 ;  /* 0x0000009196057220 */ /* 0x000fe40000410000 */
[C---:B--2---:R-:W-:Y:S02]  /*84d0*/  FMUL.FTZ R6, R148.reuse, R146 ;  /* 0x0000009294067220 */ /* 0x044fe40000410000 */
[----:B------:R-:W-:Y:S01]  /*84e0*/  FMUL.FTZ R7, R148, R147 ;  /* 0x0000009394077220 */ /* 0x000fe20000410000 */
[----:B------:R-:W2:Y:S01]  /*84f0*/  MUFU.EX2 R0, R0 ;  /* 0x0000000000007308 */ /* 0x000ea20000000800 */
[C---:B-1----:R-:W-:Y:S02]  /*8500*/  FMUL.FTZ R8, R2.reuse, R140 ;  /* 0x0000008c02087220 */ /* 0x042fe40000410000 */
[C---:B------:R-:W-:Y:S02]  /*8510*/  FMUL.FTZ R9, R2.reuse, R141 ;  /* 0x0000008d02097220 */ /* 0x040fe40000410000 */
[C---:B------:R-:W-:Y:S02]  /*8520*/  FMUL.FTZ R12, R2.reuse, R136 ;  /* 0x00000088020c7220 */ /* 0x040fe40000410000 */
[----:B------:R-:W-:Y:S02]  /*8530*/  FMUL.FTZ R13, R2, R137 ;  /* 0x00000089020d7220 */ /* 0x000fe40000410000 */
[----:B------:R-:W-:Y:S01]  /*8540*/  FMUL.FTZ R17, R150, R101 ;  /* 0x0000006596117220 */ /* 0x000fe20000410000 */
[----:B------:R-:W-:Y:S01]  /*8550*/  MUFU.EX2 R177, R177 ;  /* 0x000000b100b17308 */ /* 0x000fe20000000800 */
[C---:B------:R-:W-:Y:S02]  /*8560*/  FMUL.FTZ R18, R148.reuse, R102 ;  /* 0x0000006694127220 */ /* 0x040fe40000410000 */
[----:B------:R-:W-:Y:S01]  /*8570*/  FMUL.FTZ R19, R148, R103 ;  /* 0x0000006794137220 */ /* 0x000fe20000410000 */
[----:B---3--:R-:W-:Y:S01]  /*8580*/  F2FP.PACK_AB R159, R178, R179 ;  /* 0x000000b3b29f723e */ /* 0x008fe200000000ff */
[----:B------:R-:W1:Y:S01]  /*8590*/  LDSM.16.MT88.4 R100, [R214+0xd00] ;  /* 0x000d0000d664783b */ /* 0x000e620000004200 */
[C---:B------:R-:W-:Y:S02]  /*85a0*/  FMUL.FTZ R24, R2.reuse, R108 ;  /* 0x0000006c02187220 */ /* 0x040fe40000410000 */
[C---:B------:R-:W-:Y:S02]  /*85b0*/  FMUL.FTZ R25, R2.reuse, R109 ;  /* 0x0000006d02197220 */ /* 0x040fe40000410000 */
[----:B------:R-:W3:Y:S01]  /*85c0*/  MUFU.EX2 R176, R176 ;  /* 0x000000b000b07308 */ /* 0x000ee20000000800 */
[-C--:B------:R-:W-:Y:S01]  /*85d0*/  HMMA.16816.F32 R4, R156, R20.reuse, R4 ;  /* 0x000000149c04723c */ /* 0x080fe20000001804 */
[----:B------:R-:W-:Y:S02]  /*85e0*/  FMUL.FTZ R28, R2, R112 ;  /* 0x00000070021c7220 */ /* 0x000fe40000410000 */
[C---:B--2---:R-:W-:Y:S02]  /*85f0*/  FMUL.FTZ R10, R0.reuse, R142 ;  /* 0x0000008e000a7220 */ /* 0x044fe40000410000 */
[C---:B------:R-:W-:Y:S02]  /*8600*/  FMUL.FTZ R11, R0.reuse, R143 ;  /* 0x0000008f000b7220 */ /* 0x040fe40000410000 */
[C---:B------:R-:W-:Y:S02]  /*8610*/  FMUL.FTZ R15, R0.reuse, R139 ;  /* 0x0000008b000f7220 */ /* 0x040fe40000410000 */
[----:B------:R-:W-:Y:S03]  /*8620*/  MUFU.EX2 R181, R181 ;  /* 0x000000b500b57308 */ /* 0x000fe60000000800 */
[C---:B------:R-:W-:Y:S02]  /*8630*/  FMUL.FTZ R14, R0.reuse, R138 ;  /* 0x0000008a000e7220 */ /* 0x040fe40000410000 */
[C---:B------:R-:W-:Y:S02]  /*8640*/  FMUL.FTZ R26, R0.reuse, R110 ;  /* 0x0000006e001a7220 */ /* 0x040fe40000410000 */
[----:B------:R-:W-:Y:S02]  /*8650*/  FMUL.FTZ R27, R0, R111 ;  /* 0x0000006f001b7220 */ /* 0x000fe40000410000 */
[----:B------:R-:W-:Y:S01]  /*8660*/  LDSM.16.MT88.4 R108, [R214+0x500] ;  /* 0x00050000d66c783b */ /* 0x000fe20000004200 */
[----:B------:R-:W2:Y:S01]  /*8670*/  MUFU.EX2 R180, R180 ;  /* 0x000000b400b47308 */ /* 0x000ea20000000800 */
[----:B------:R-:W-:Y:S02]  /*8680*/  FMUL.FTZ R29, R2, R113 ;  /* 0x00000071021d7220 */ /* 0x000fe40000410000 */
[----:B------:R-:W-:Y:S01]  /*8690*/  FMUL.FTZ R30, R0, R114 ;  /* 0x00000072001e7220 */ /* 0x000fe20000410000 */
[----:B---3--:R-:W-:Y:S01]  /*86a0*/  F2FP.PACK_AB R144, R176, R177 ;  /* 0x000000b1b090723e */ /* 0x008fe200000000ff */
[----:B------:R-:W-:Y:S02]  /*86b0*/  FMUL.FTZ R31, R0, R115 ;  /* 0x00000073001f7220 */ /* 0x000fe40000410000 */
[----:B------:R-:W-:Y:S01]  /*86c0*/  LDSM.16.MT88.4 R112, [R212+0x500] ;  /* 0x00050000d470783b */ /* 0x000fe20000004200 */
[C---:B------:R-:W-:Y:S02]  /*86d0*/  FMUL.FTZ R34, R148.reuse, R118 ;  /* 0x0000007694227220 */ /* 0x040fe40000410000 */
[----:B------:R-:W-:Y:S01]  /*86e0*/  MUFU.EX2 R185, R185 ;  /* 0x000000b900b97308 */ /* 0x000fe20000000800 */
[C---:B------:R-:W-:Y:S02]  /*86f0*/  FMUL.FTZ R35, R148.reuse, R119 ;  /* 0x0000007794237220 */ /* 0x040fe40000410000 */
[C---:B------:R-:W-:Y:S02]  /*8700*/  FMUL.FTZ R50, R148.reuse, R130 ;  /* 0x0000008294327220 */ /* 0x040fe40000410000 */
[----:B------:R-:W-:Y:S01]  /*8710*/  LDSM.16.MT88.4 R116, [R214+0x1100] ;  /* 0x00110000d674783b */ /* 0x000fe20000004200 */
[----:B------:R-:W-:Y:S02]  /*8720*/  FMUL.FTZ R51, R148, R131 ;  /* 0x0000008394337220 */ /* 0x000fe40000410000 */
[----:B------:R-:W-:Y:S02]  /*8730*/  FFMA.FTZ R165, R165, c[0x0][0x2d0], -R162 ;  /* 0x0000b400a5a57a23 */ /* 0x000fe400000108a2 */
[----:B------:R-:W3:Y:S01]  /*8740*/  MUFU.EX2 R184, R184 ;  /* 0x000000b800b87308 */ /* 0x000ee20000000800 */
[----:B------:R-:W-:Y:S02]  /*8750*/  FMUL.FTZ R40, R2, R124 ;  /* 0x0000007c02287220 */ /* 0x000fe40000410000 */
[----:B------:R-:W-:Y:S01]  /*8760*/  LDSM.16.MT88.4 R128, [R214+0x1500] ;  /* 0x00150000d680783b */ /* 0x000fe20000004200 */
[----:B--2---:R-:W-:Y:S01]  /*8770*/  F2FP.PACK_AB R146, R180, R181 ;  /* 0x000000b5b492723e */ /* 0x004fe200000000ff */
[----:B------:R-:W-:Y:S02]  /*8780*/  FMUL.FTZ R41, R2, R125 ;  /* 0x0000007d02297220 */ /* 0x000fe40000410000 */
[C---:B------:R-:W-:Y:S02]  /*8790*/  FMUL.FTZ R42, R0.reuse, R126 ;  /* 0x0000007e002a7220 */ /* 0x040fe40000410000 */
[----:B------:R-:W-:Y:S01]  /*87a0*/  FMUL.FTZ R43, R0, R127 ;  /* 0x0000007f002b7220 */ /* 0x000fe20000410000 */
[----:B------:R-:W-:Y:S01]  /*87b0*/  MUFU.EX2 R183, R183 ;  /* 0x000000b700b77308 */ /* 0x000fe20000000800 */
[C---:B------:R-:W-:Y:S02]  /*87c0*/  FMUL.FTZ R44, R2.reuse, R132 ;  /* 0x00000084022c7220 */ /* 0x040fe40000410000 */
[----:B------:R-:W-:Y:S02]  /*87d0*/  FMUL.FTZ R45, R2, R133 ;  /* 0x00000085022d7220 */ /* 0x000fe40000410000 */
[C---:B------:R-:W-:Y:S02]  /*87e0*/  FMUL.FTZ R46, R0.reuse, R134 ;  /* 0x00000086002e7220 */ /* 0x040fe40000410000 */
[----:B------:R-:W-:Y:S02]  /*87f0*/  FMUL.FTZ R47, R0, R135 ;  /* 0x00000087002f7220 */ /* 0x000fe40000410000 */
[C---:B------:R-:W-:Y:S01]  /*8800*/  FMUL.FTZ R54, R148.reuse, R54 ;  /* 0x0000003694367220 */ /* 0x040fe20000410000 */
[----:B------:R-:W2:Y:S01]  /*8810*/  MUFU.EX2 R182, R182 ;  /* 0x000000b600b67308 */ /* 0x000ea20000000800 */
[----:B------:R-:W-:Y:S02]  /*8820*/  FMUL.FTZ R55, R148, R55 ;  /* 0x0000003794377220 */ /* 0x000fe40000410000 */
[----:B------:R-:W-:Y:S01]  /*8830*/  FMUL.FTZ R56, R2, R56 ;  /* 0x0000003802387220 */ /* 0x000fe20000410000 */
[----:B---3--:R-:W-:Y:S01]  /*8840*/  F2FP.PACK_AB R145, R184, R185 ;  /* 0x000000b9b891723e */ /* 0x008fe200000000ff */
        /* <DEDUP_REMOVED lines=9> */
[----:B------:R-:W-:Y:S01]  /*88e0*/  MUFU.EX2 R124, R169 ;  /* 0x000000a9007c7308 */ /* 0x000fe20000000800 */
[----:B------:R-:W-:Y:S02]  /*88f0*/  FMUL.FTZ R67, R148, R67 ;  /* 0x0000004394437220 */ /* 0x000fe40000410000 */
[--C-:B------:R-:W-:Y:S01]  /*8900*/  FFMA.FTZ R249, R249, c[0x0][0x2d0], -R170.reuse ;  /* 0x0000b400f9f97a23 */ /* 0x100fe200000108aa */
[----:B--2---:R-:W-:Y:S01]  /*8910*/  F2FP.PACK_AB R147, R182, R183 ;  /* 0x000000b7b693723e */ /* 0x004fe200000000ff */
[----:B------:R-:W-:Y:S02]  /*8920*/  FFMA.FTZ R170, R161, c[0x0][0x2d0], -R170 ;  /* 0x0000b400a1aa7a23 */ /* 0x000fe400000108aa */
[--C-:B------:R-:W-:Y:S02]  /*8930*/  FFMA.FTZ R198, R198, c[0x0][0x2d0], -R244.reuse ;  /* 0x0000b400c6c67a23 */ /* 0x100fe400000108f4 */
[----:B------:R-:W-:Y:S01]  /*8940*/  FFMA.FTZ R197, R197, c[0x0][0x2d0], -R244 ;  /* 0x0000b400c5c57a23 */ /* 0x000fe200000108f4 */
[----:B------:R-:W-:Y:S01]  /*8950*/  MUFU.EX2 R126, R166 ;  /* 0x000000a6007e7308 */ /* 0x000fe20000000800 */
[C---:B------:R-:W-:Y:S01]  /*8960*/  HMMA.16816.F32 R8, R144.reuse, R20, R8 ;  /* 0x000000149008723c */ /* 0x040fe20000001808 */
[--C-:B------:R-:W-:Y:S02]  /*8970*/  FFMA.FTZ R193, R193, c[0x0][0x2d0], -R194.reuse ;  /* 0x0000b400c1c17a23 */ /* 0x100fe400000108c2 */
[--C-:B------:R-:W-:Y:S02]  /*8980*/  FFMA.FTZ R191, R191, c[0x0][0x2d0], -R194.reuse ;  /* 0x0000b400bfbf7a23 */ /* 0x100fe400000108c2 */
[----:B------:R-:W-:Y:S02]  /*8990*/  FFMA.FTZ R194, R167, c[0x0][0x2d0], -R194 ;  /* 0x0000b400a7c27a23 */ /* 0x000fe400000108c2 */
[C---:B------:R-:W-:Y:S01]  /*89a0*/  FMUL.FTZ R20, R150.reuse, R104 ;  /* 0x0000006896147220 */ /* 0x040fe20000410000 */
[-C--:B------:R-:W-:Y:S01]  /*89b0*/  HMMA.16816.F32 R12, R144, R22.reuse, R12 ;  /* 0x00000016900c723c */ /* 0x080fe2000000180c */
[----:B------:R-:W-:Y:S01]  /*89c0*/  FMUL.FTZ R21, R150, R105 ;  /* 0x0000006996157220 */ /* 0x000fe20000410000 */
[----:B------:R-:W-:Y:S02]  /*89d0*/  MUFU.EX2 R137, R164 ;  /* 0x000000a400897308 */ /* 0x000fe40000000800 */
[--C-:B------:R-:W-:Y:S02]  /*89e0*/  FFMA.FTZ R192, R192, c[0x0][0x2d0], -R244.reuse ;  /* 0x0000b400c0c07a23 */ /* 0x100fe400000108f4 */
[----:B------:R-:W-:Y:S02]  /*89f0*/  FFMA.FTZ R244, R171, c[0x0][0x2d0], -R244 ;  /* 0x0000b400abf47a23 */ /* 0x000fe400000108f4 */
[C---:B------:R-:W-:Y:S01]  /*8a00*/  HMMA.16816.F32 R16, R156.reuse, R22, R16 ;  /* 0x000000169c10723c */ /* 0x040fe20000001810 */
[C---:B------:R-:W-:Y:S03]  /*8a10*/  FMUL.FTZ R72, R2.reuse, R72 ;  /* 0x0000004802487220 */ /* 0x040fe60000410000 */
[----:B------:R2:W-:Y:S01]  /*8a20*/  MUFU.EX2 R139, R170 ;  /* 0x000000aa008b7308 */ /* 0x0005e20000000800 */
[----:B------:R-:W-:Y:S02]  /*8a30*/  FMUL.FTZ R73, R2, R73 ;  /* 0x0000004902497220 */ /* 0x000fe40000410000 */
[C---:B------:R-:W-:Y:S02]  /*8a40*/  FMUL.FTZ R22, R148.reuse, R106 ;  /* 0x0000006a94167220 */ /* 0x040fe40000410000 */
[----:B------:R-:W-:Y:S02]  /*8a50*/  FMUL.FTZ R23, R148, R107 ;  /* 0x0000006b94177220 */ /* 0x000fe40000410000 */
[----:B------:R-:W3:Y:S01]  /*8a60*/  LDSM.16.MT88.4 R104, [R212+0xd00] ;  /* 0x000d0000d468783b */ /* 0x000ee20000004200 */
[C---:B------:R-:W-:Y:S02]  /*8a70*/  FMUL.FTZ R74, R0.reuse, R74 ;  /* 0x0000004a004a7220 */ /* 0x040fe40000410000 */
[----:B------:R4:W-:Y:S01]  /*8a80*/  MUFU.EX2 R125, R165 ;  /* 0x000000a5007d7308 */ /* 0x0009e20000000800 */
[----:B------:R-:W-:Y:S01]  /*8a90*/  FMUL.FTZ R75, R0, R75 ;  /* 0x0000004b004b7220 */ /* 0x000fe20000410000 */
[-C--:B------:R-:W-:Y:S01]  /*8aa0*/  HMMA.16816.F32 R20, R156, R36.reuse, R20 ;  /* 0x000000249c14723c */ /* 0x080fe20000001814 */
[C---:B------:R-:W-:Y:S02]  /*8ab0*/  FMUL.FTZ R76, R2.reuse, R76 ;  /* 0x0000004c024c7220 */ /* 0x040fe40000410000 */
[----:B------:R-:W-:Y:S02]  /*8ac0*/  FMUL.FTZ R77, R2, R77 ;  /* 0x0000004d024d7220 */ /* 0x000fe40000410000 */
[C---:B------:R-:W-:Y:S02]  /*8ad0*/  FMUL.FTZ R78, R0.reuse, R78 ;  /* 0x0000004e004e7220 */ /* 0x040fe40000410000 */
[----:B------:R-:W-:Y:S01]  /*8ae0*/  FMUL.FTZ R79, R0, R79 ;  /* 0x0000004f004f7220 */ /* 0x000fe20000410000 */
[C---:B------:R-:W-:Y:S01]  /*8af0*/  HMMA.16816.F32 R24, R144.reuse, R36, R24 ;  /* 0x000000249018723c */ /* 0x040fe20000001818 */
[----:B------:R-:W-:Y:S01]  /*8b00*/  MUFU.EX2 R186, R186 ;  /* 0x000000ba00ba7308 */ /* 0x000fe20000000800 */
[----:B--2---:R-:W-:Y:S02]  /*8b10*/  LDSM.16.MT88.4 R168, [R214+0x2100] ;  /* 0x00210000d6a8783b */ /* 0x004fe40000004200 */
[----:B------:R-:W-:Y:S03]  /*8b20*/  FMUL.FTZ R88, R2, R88 ;  /* 0x0000005802587220 */ /* 0x000fe60000410000 */
[C---:B------:R-:W-:Y:S01]  /*8b30*/  FMUL.FTZ R36, R150.reuse, R120 ;  /* 0x0000007896247220 */ /* 0x040fe20000410000 */
[-C--:B------:R-:W-:Y:S01]  /*8b40*/  HMMA.16816.F32 R28, R144, R38.reuse, R28 ;  /* 0x00000026901c723c */ /* 0x080fe2000000181c */
[----:B------:R-:W-:Y:S02]  /*8b50*/  FMUL.FTZ R37, R150, R121 ;  /* 0x0000007996257220 */ /* 0x000fe40000410000 */
[----:B------:R-:W2:Y:S01]  /*8b60*/  MUFU.EX2 R187, R187 ;  /* 0x000000bb00bb7308 */ /* 0x000ea20000000800 */
[----:B------:R-:W-:Y:S01]  /*8b70*/  FMUL.FTZ R89, R2, R89 ;  /* 0x0000005902597220 */ /* 0x000fe20000410000 */
[----:B----4-:R-:W-:Y:S01]  /*8b80*/  LDSM.16.MT88.4 R164, [R212+0x1500] ;  /* 0x00150000d4a4783b */ /* 0x010fe20000004200 */
[C---:B------:R-:W-:Y:S02]  /*8b90*/  FMUL.FTZ R90, R0.reuse, R90 ;  /* 0x0000005a005a7220 */ /* 0x040fe40000410000 */
[C---:B------:R-:W-:Y:S01]  /*8ba0*/  HMMA.16816.F32 R32, R156.reuse, R38, R32 ;  /* 0x000000269c20723c */ /* 0x040fe20000001820 */
[----:B------:R-:W-:Y:S03]  /*8bb0*/  FMUL.FTZ R91, R0, R91 ;  /* 0x0000005b005b7220 */ /* 0x000fe60000410000 */
[C---:B------:R-:W-:Y:S01]  /*8bc0*/  FMUL.FTZ R92, R2.reuse, R92 ;  /* 0x0000005c025c7220 */ /* 0x040fe20000410000 */
[----:B------:R-:W-:Y:S01]  /*8bd0*/  MUFU.EX2 R188, R188 ;  /* 0x000000bc00bc7308 */ /* 0x000fe20000000800 */
[----:B------:R-:W-:Y:S02]  /*8be0*/  FMUL.FTZ R93, R2, R93 ;  /* 0x0000005d025d7220 */ /* 0x000fe40000410000 */
[C---:B------:R-:W-:Y:S04]  /*8bf0*/  FMUL.FTZ R38, R148.reuse, R122 ;  /* 0x0000007a94267220 */ /* 0x040fe80000410000 */
[----:B------:R-:W-:Y:S02]  /*8c00*/  FMUL.FTZ R39, R148, R123 ;  /* 0x0000007b94277220 */ /* 0x000fe40000410000 */
[----:B------:R-:W-:Y:S01]  /*8c10*/  LDSM.16.MT88.4 R120, [R212+0x900] ;  /* 0x00090000d478783b */ /* 0x000fe20000004200 */
[----:B------:R-:W4:Y:S01]  /*8c20*/  MUFU.EX2 R189, R189 ;  /* 0x000000bd00bd7308 */ /* 0x000f220000000800 */
[C---:B------:R-:W-:Y:S02]  /*8c30*/  FMUL.FTZ R94, R0.reuse, R94 ;  /* 0x0000005e005e7220 */ /* 0x040fe40000410000 */
[----:B------:R-:W-:Y:S01]  /*8c40*/  FMUL.FTZ R95, R0, R95 ;  /* 0x0000005f005f7220 */ /* 0x000fe20000410000 */
[-C--:B-1----:R-:W-:Y:S01]  /*8c50*/  HMMA.16816.F32 R36, R156, R100.reuse, R36 ;  /* 0x000000649c24723c */ /* 0x082fe20000001824 */
[C---:B------:R-:W-:Y:S02]  /*8c60*/  FMUL.FTZ R96, R150.reuse, R96 ;  /* 0x0000006096607220 */ /* 0x040fe40000410000 */
[----:B------:R-:W-:Y:S02]  /*8c70*/  FMUL.FTZ R97, R150, R97 ;  /* 0x0000006196617220 */ /* 0x000fe40000410000 */
[C---:B------:R-:W-:Y:S01]  /*8c80*/  FMUL.FTZ R98, R148.reuse, R98 ;  /* 0x0000006294627220 */ /* 0x040fe20000410000 */
[----:B------:R-:W-:Y:S01]  /*8c90*/  MUFU.EX2 R190, R190 ;  /* 0x000000be00be7308 */ /* 0x000fe20000000800 */
[----:B------:R-:W-:Y:S01]  /*8ca0*/  FMUL.FTZ R99, R148, R99 ;  /* 0x0000006394637220 */ /* 0x000fe20000410000 */
[C---:B------:R-:W-:Y:S01]  /*8cb0*/  HMMA.16816.F32 R40, R144.reuse, R100, R40 ;  /* 0x000000649028723c */ /* 0x040fe20000001828 */
[C---:B------:R-:W-:Y:S03]  /*8cc0*/  FMUL.FTZ R68, R150.reuse, R68 ;  /* 0x0000004496447220 */ /* 0x040fe60000410000 */
[----:B------:R-:W-:Y:S02]  /*8cd0*/  FMUL.FTZ R69, R150, R69 ;  /* 0x0000004596457220 */ /* 0x000fe40000410000 */
[C---:B------:R-:W-:Y:S02]  /*8ce0*/  FMUL.FTZ R70, R148.reuse, R70 ;  /* 0x0000004694467220 */ /* 0x040fe40000410000 */
[-C--:B------:R-:W-:Y:S01]  /*8cf0*/  HMMA.16816.F32 R44, R144, R102.reuse, R44 ;  /* 0x00000066902c723c */ /* 0x080fe2000000182c */
[----:B------:R-:W1:Y:S03]  /*8d00*/  MUFU.EX2 R195, R195 ;  /* 0x000000c300c37308 */ /* 0x000e660000000800 */
[----:B------:R-:W-:Y:S02]  /*8d10*/  FMUL.FTZ R71, R148, R71 ;  /* 0x0000004794477220 */ /* 0x000fe40000410000 */
[C---:B------:R-:W-:Y:S02]  /*8d20*/  FMUL.FTZ R80, R150.reuse, R80 ;  /* 0x0000005096507220 */ /* 0x040fe40000410000 */
[C---:B------:R-:W-:Y:S01]  /*8d30*/  HMMA.16816.F32 R48, R156.reuse, R102, R48 ;  /* 0x000000669c30723c */ /* 0x040fe20000001830 */
[----:B------:R-:W5:Y:S02]  /*8d40*/  LDSM.16.MT88.4 R100, [R214+0x1900] ;  /* 0x00190000d664783b */ /* 0x000f640000004200 */
[----:B------:R-:W-:Y:S01]  /*8d50*/  MUFU.EX2 R196, R196 ;  /* 0x000000c400c47308 */ /* 0x000fe20000000800 */
[----:B------:R-:W-:Y:S02]  /*8d60*/  FMUL.FTZ R81, R150, R81 ;  /* 0x0000005196517220 */ /* 0x000fe40000410000 */
[C---:B------:R-:W-:Y:S02]  /*8d70*/  FMUL.FTZ R82, R148.reuse, R82 ;  /* 0x0000005294527220 */ /* 0x040fe40000410000 */
[-C--:B---3--:R-:W-:Y:S01]  /*8d80*/  HMMA.16816.F32 R52, R156, R104.reuse, R52 ;  /* 0x000000689c34723c */ /* 0x088fe20000001834 */
[----:B------:R-:W-:Y:S03]  /*8d90*/  FMUL.FTZ R83, R148, R83 ;  /* 0x0000005394537220 */ /* 0x000fe60000410000 */
[C---:B------:R-:W-:Y:S01]  /*8da0*/  FMUL.FTZ R84, R150.reuse, R84 ;  /* 0x0000005496547220 */ /* 0x040fe20000410000 */
[----:B------:R-:W3:Y:S01]  /*8db0*/  MUFU.EX2 R199, R199 ;  /* 0x000000c700c77308 */ /* 0x000ee20000000800 */
[----:B------:R-:W-:Y:S02]  /*8dc0*/  FMUL.FTZ R85, R150, R85 ;  /* 0x0000005596557220 */ /* 0x000fe40000410000 */
[C---:B------:R-:W-:Y:S01]  /*8dd0*/  HMMA.16816.F32 R56, R144.reuse, R104, R56 ;  /* 0x000000689038723c */ /* 0x040fe20000001838 */
[C---:B------:R-:W-:Y:S03]  /*8de0*/  FMUL.FTZ R86, R148.reuse, R86 ;  /* 0x0000005694567220 */ /* 0x040fe60000410000 */
[----:B------:R-:W-:Y:S02]  /*8df0*/  FMUL.FTZ R87, R148, R87 ;  /* 0x0000005794577220 */ /* 0x000fe40000410000 */
[--C-:B------:R-:W-:Y:S01]  /*8e00*/  FFMA.FTZ R248, R248, c[0x0][0x2d0], -R162.reuse ;  /* 0x0000b400f8f87a23 */ /* 0x100fe200000108a2 */
[----:B------:R-:W-:Y:S01]  /*8e10*/  MUFU.EX2 R242, R242 ;  /* 0x000000f200f27308 */ /* 0x000fe20000000800 */
[-C--:B------:R-:W-:Y:S01]  /*8e20*/  HMMA.16816.F32 R60, R144, R106.reuse, R60 ;  /* 0x0000006a903c723c */ /* 0x080fe2000000183c */
[--C-:B------:R-:W-:Y:S03]  /*8e30*/  FFMA.FTZ R251, R251, c[0x0][0x2d0], -R162.reuse ;  /* 0x0000b400fbfb7a23 */ /* 0x100fe600000108a2 */
[--C-:B------:R-:W-:Y:S02]  /*8e40*/  FFMA.FTZ R252, R252, c[0x0][0x2d0], -R162.reuse ;  /* 0x0000b400fcfc7a23 */ /* 0x100fe400000108a2 */
[--C-:B------:R-:W-:Y:S02]  /*8e50*/  FFMA.FTZ R250, R250, c[0x0][0x2d0], -R162.reuse ;  /* 0x0000b400fafa7a23 */ /* 0x100fe400000108a2 */
[C---:B------:R-:W-:Y:S01]  /*8e60*/  HMMA.16816.F32 R64, R156.reuse, R106, R64 ;  /* 0x0000006a9c40723c */ /* 0x040fe20000001840 */
[----:B------:R-:W3:Y:S01]  /*8e70*/  LDSM.16.MT88.4 R104, [R212+0x1900] ;  /* 0x00190000d468783b */ /* 0x000ee20000004200 */
[----:B------:R-:W1:Y:S02]  /*8e80*/  MUFU.EX2 R247, R247 ;  /* 0x000000f700f77308 */ /* 0x000e640000000800 */
[--C-:B------:R-:W-:Y:S02]  /*8e90*/  FFMA.FTZ R163, R163, c[0x0][0x2d0], -R162.reuse ;  /* 0x0000b400a3a37a23 */ /* 0x100fe400000108a2 */
[--C-:B------:R-:W-:Y:S02]  /*8ea0*/  FFMA.FTZ R160, R160, c[0x0][0x2d0], -R162.reuse ;  /* 0x0000b400a0a07a23 */ /* 0x100fe400000108a2 */
[----:B------:R-:W-:Y:S01]  /*8eb0*/  FFMA.FTZ R162, R153, c[0x0][0x2d0], -R162 ;  /* 0x0000b40099a27a23 */ /* 0x000fe200000108a2 */
[-C--:B-----5:R-:W-:Y:S03]  /*8ec0*/  HMMA.16816.F32 R68, R156, R100.reuse, R68 ;  /* 0x000000649c44723c */ /* 0x0a0fe60000001844 */
[----:B------:R-:W-:Y:S01]  /*8ed0*/  MUFU.EX2 R246, R246 ;  /* 0x000000f600f67308 */ /* 0x000fe20000000800 */
[----:B------:R-:W-:Y:S01]  /*8ee0*/  FFMA.FTZ R175, R150, R243, R175 ;  /* 0x000000f396af7223 */ /* 0x000fe200000100af */
[----:B------:R-:W-:Y:S01]  /*8ef0*/  MOV R150, R151 ;  /* 0x0000009700967202 */ /* 0x000fe20000000f00 */
[----:B------:R-:W-:Y:S01]  /*8f00*/  FFMA.FTZ R155, R148, R241, R155 ;  /* 0x000000f1949b7223 */ /* 0x000fe2000001009b */
[----:B------:R-:W-:Y:S01]  /*8f10*/  MOV R148, R149 ;  /* 0x0000009500947202 */ /* 0x000fe20000000f00 */
[C---:B------:R-:W-:Y:S01]  /*8f20*/  HMMA.16816.F32 R72, R144.reuse, R100, R72 ;  /* 0x000000649048723c */ /* 0x040fe20000001848 */
[----:B------:R-:W-:Y:S03]  /*8f30*/  FFMA.FTZ R177, R2, R239, R177 ;  /* 0x000000ef02b17223 */ /* 0x000fe600000100b1 */
[----:B------:R-:W-:Y:S01]  /*8f40*/  FFMA.FTZ R185, R0, R237, R185 ;  /* 0x000000ed00b97223 */ /* 0x000fe200000100b9 */
[----:B------:R-:W-:Y:S01]  /*8f50*/  MUFU.EX2 R249, R249 ;  /* 0x000000f900f97308 */ /* 0x000fe20000000800 */
[----:B------:R-:W-:Y:S01]  /*8f60*/  FADD.FTZ R174, R174, R175 ;  /* 0x000000afaeae7221 */ /* 0x000fe20000010000 */
[----:B--2---:R-:W-:Y:S01]  /*8f70*/  F2FP.PACK_AB R100, R187, R186 ;  /* 0x000000babb64723e */ /* 0x004fe200000000ff */
[-C--:B------:R-:W-:Y:S01]  /*8f80*/  HMMA.16816.F32 R76, R144, R102.reuse, R76 ;  /* 0x00000066904c723c */ /* 0x080fe2000000184c */
[----:B----4-:R-:W-:Y:S03]  /*8f90*/  F2FP.PACK_AB R101, R189, R188 ;  /* 0x000000bcbd65723e */ /* 0x010fe600000000ff */
[----:B------:R-:W-:Y:S01]  /*8fa0*/  MOV R2, R3 ;  /* 0x0000000300027202 */ /* 0x000fe20000000f00 */
[----:B------:R-:W-:Y:S02]  /*8fb0*/  FADD.FTZ R154, R154, R155 ;  /* 0x0000009b9a9a7221 */ /* 0x000fe40000010000 */
[----:B------:R-:W-:Y:S01]  /*8fc0*/  MUFU.EX2 R248, R248 ;  /* 0x000000f800f87308 */ /* 0x000fe20000000800 */
[C---:B------:R-:W-:Y:S01]  /*8fd0*/  HMMA.16816.F32 R80, R156.reuse, R102, R80 ;  /* 0x000000669c50723c */ /* 0x040fe20000001850 */
[----:B------:R-:W-:Y:S03]  /*8fe0*/  FADD.FTZ R176, R176, R177 ;  /* 0x000000b1b0b07221 */ /* 0x000fe60000010000 */
[----:B------:R-:W-:Y:S02]  /*8ff0*/  FADD.FTZ R184, R184, R185 ;  /* 0x000000b9b8b87221 */ /* 0x000fe40000010000 */
[----:B------:R-:W-:Y:S01]  /*9000*/  FADD.FTZ R173, R173, R174 ;  /* 0x000000aeadad7221 */ /* 0x000fe20000010000 */
[----:B-1----:R-:W-:Y:S01]  /*9010*/  F2FP.PACK_AB R102, R195, R190 ;  /* 0x000000bec366723e */ /* 0x002fe200000000ff */
[-C--:B---3--:R-:W-:Y:S01]  /*9020*/  HMMA.16816.F32 R84, R156, R104.reuse, R84 ;  /* 0x000000689c54723c */ /* 0x088fe20000001854 */
[----:B------:R-:W-:Y:S01]  /*9030*/  F2FP.PACK_AB R103, R199, R196 ;  /* 0x000000c4c767723e */ /* 0x000fe200000000ff */
[----:B------:R-:W1:Y:S02]  /*9040*/  MUFU.EX2 R251, R251 ;  /* 0x000000fb00fb7308 */ /* 0x000e640000000800 */
[----:B------:R-:W-:Y:S02]  /*9050*/  FADD.FTZ R179, R179, R154 ;  /* 0x0000009ab3b37221 */ /* 0x000fe40000010000 */
[----:B------:R-:W-:Y:S02]  /*9060*/  FADD.FTZ R181, R181, R176 ;  /* 0x000000b0b5b57221 */ /* 0x000fe40000010000 */
[C---:B------:R-:W-:Y:S01]  /*9070*/  HMMA.16816.F32 R88, R144.reuse, R104, R88 ;  /* 0x000000689058723c */ /* 0x040fe20000001858 */
[----:B------:R-:W-:Y:S03]  /*9080*/  FADD.FTZ R183, R183, R184 ;  /* 0x000000b8b7b77221 */ /* 0x000fe60000010000 */
[----:B------:R-:W-:Y:S01]  /*9090*/  MUFU.EX2 R252, R252 ;  /* 0x000000fc00fc7308 */ /* 0x000fe20000000800 */
[----:B------:R-:W-:Y:S02]  /*90a0*/  FADD.FTZ R173, R172, R173 ;  /* 0x000000adacad7221 */ /* 0x000fe40000010000 */
[----:B------:R-:W-:Y:S01]  /*90b0*/  F2FP.PACK_AB R104, R247, R242 ;  /* 0x000000f2f768723e */ /* 0x000fe200000000ff */
[-C--:B------:R-:W-:Y:S01]  /*90c0*/  HMMA.16816.F32 R92, R144, R106.reuse, R92 ;  /* 0x0000006a905c723c */ /* 0x080fe2000000185c */
[----:B------:R-:W-:Y:S03]  /*90d0*/  FADD.FTZ R179, R178, R179 ;  /* 0x000000b3b2b37221 */ /* 0x000fe60000010000 */
[----:B------:R-:W-:Y:S02]  /*90e0*/  FADD.FTZ R181, R180, R181 ;  /* 0x000000b5b4b57221 */ /* 0x000fe40000010000 */
[----:B------:R-:W2:Y:S01]  /*90f0*/  MUFU.EX2 R250, R250 ;  /* 0x000000fa00fa7308 */ /* 0x000ea20000000800 */
[----:B------:R-:W-:Y:S01]  /*9100*/  FADD.FTZ R183, R182, R183 ;  /* 0x000000b7b6b77221 */ /* 0x000fe20000010000 */
[----:B------:R-:W-:Y:S01]  /*9110*/  HMMA.16816.F32 R96, R156, R106, R96 ;  /* 0x0000006a9c60723c */ /* 0x000fe20000001860 */
[----:B------:R-:W-:Y:S03]  /*9120*/  FADD.FTZ R186, R186, R173 ;  /* 0x000000adbaba7221 */ /* 0x000fe60000010000 */
[----:B-1----:R-:W-:Y:S01]  /*9130*/  F2FP.PACK_AB R105, R251, R248 ;  /* 0x000000f8fb69723e */ /* 0x002fe200000000ff */
[----:B------:R-:W-:Y:S02]  /*9140*/  FADD.FTZ R188, R188, R179 ;  /* 0x000000b3bcbc7221 */ /* 0x000fe40000010000 */
[----:B------:R-:W-:Y:S01]  /*9150*/  F2FP.PACK_AB R106, R249, R246 ;  /* 0x000000f6f96a723e */ /* 0x000fe200000000ff */
[-C--:B------:R-:W-:Y:S01]  /*9160*/  HMMA.16816.F32 R4, R100, R108.reuse, R4 ;  /* 0x0000006c6404723c */ /* 0x080fe20000001804 */
[----:B------:R-:W-:Y:S03]  /*9170*/  MUFU.EX2 R198, R198 ;  /* 0x000000c600c67308 */ /* 0x000fe60000000800 */
[----:B------:R-:W-:Y:S02]  /*9180*/  FADD.FTZ R242, R242, R181 ;  /* 0x000000b5f2f27221 */ /* 0x000fe40000010000 */
[----:B------:R-:W-:Y:S02]  /*9190*/  FADD.FTZ R248, R248, R183 ;  /* 0x000000b7f8f87221 */ /* 0x000fe40000010000 */
[----:B------:R-:W-:Y:S03]  /*91a0*/  FADD.FTZ R187, R187, R186 ;  /* 0x000000babbbb7221 */ /* 0x000fe60000010000 */
[----:B------:R-:W1:Y:S01]  /*91b0*/  MUFU.EX2 R197, R197 ;  /* 0x000000c500c57308 */ /* 0x000e620000000800 */
[----:B------:R-:W-:Y:S01]  /*91c0*/  FADD.FTZ R189, R189, R188 ;  /* 0x000000bcbdbd7221 */ /* 0x000fe20000010000 */
[----:B--2---:R-:W-:Y:S01]  /*91d0*/  F2FP.PACK_AB R107, R250, R252 ;  /* 0x000000fcfa6b723e */ /* 0x004fe200000000ff */
[----:B------:R-:W-:Y:S02]  /*91e0*/  FADD.FTZ R247, R247, R242 ;  /* 0x000000f2f7f77221 */ /* 0x000fe40000010000 */
[----:B------:R-:W-:Y:S02]  /*91f0*/  FADD.FTZ R251, R251, R248 ;  /* 0x000000f8fbfb7221 */ /* 0x000fe40000010000 */
[----:B------:R-:W-:Y:S02]  /*9200*/  FADD.FTZ R190, R190, R187 ;  /* 0x000000bbbebe7221 */ /* 0x000fe40000010000 */
[C---:B------:R-:W-:Y:S01]  /*9210*/  HMMA.16816.F32 R8, R104.reuse, R108, R8 ;  /* 0x0000006c6808723c */ /* 0x040fe20000001808 */
[----:B------:R-:W2:Y:S01]  /*9220*/  MUFU.EX2 R193, R193 ;  /* 0x000000c100c17308 */ /* 0x000ea20000000800 */
[----:B------:R-:W-:Y:S02]  /*9230*/  FADD.FTZ R196, R196, R189 ;  /* 0x000000bdc4c47221 */ /* 0x000fe40000010000 */
[----:B------:R-:W-:Y:S02]  /*9240*/  FADD.FTZ R246, R246, R247 ;  /* 0x000000f7f6f67221 */ /* 0x000fe40000010000 */
[----:B------:R-:W-:Y:S02]  /*9250*/  FADD.FTZ R251, R252, R251 ;  /* 0x000000fbfcfb7221 */ /* 0x000fe40000010000 */
[-C--:B------:R-:W-:Y:S01]  /*9260*/  HMMA.16816.F32 R12, R104, R110.reuse, R12 ;  /* 0x0000006e680c723c */ /* 0x080fe2000000180c */
[----:B------:R-:W-:Y:S02]  /*9270*/  FADD.FTZ R195, R195, R190 ;  /* 0x000000bec3c37221 */ /* 0x000fe40000010000 */
[----:B------:R-:W3:Y:S01]  /*9280*/  MUFU.EX2 R191, R191 ;  /* 0x000000bf00bf7308 */ /* 0x000ee20000000800 */
[----:B------:R-:W-:Y:S01]  /*9290*/  FADD.FTZ R196, R199, R196 ;  /* 0x000000c4c7c47221 */ /* 0x000fe20000010000 */
[----:B-1----:R-:W-:Y:S01]  /*92a0*/  F2FP.PACK_AB R156, R197, R198 ;  /* 0x000000c6c59c723e */ /* 0x002fe200000000ff */
[----:B------:R-:W-:Y:S02]  /*92b0*/  FADD.FTZ R246, R249, R246 ;  /* 0x000000f6f9f67221 */ /* 0x000fe40000010000 */
[C---:B------:R-:W-:Y:S01]  /*92c0*/  HMMA.16816.F32 R16, R100.reuse, R110, R16 ;  /* 0x0000006e6410723c */ /* 0x040fe20000001810 */
[----:B------:R-:W1:Y:S03]  /*92d0*/  LDSM.16.MT88.4 R108, [R212+0x1100] ;  /* 0x00110000d46c783b */ /* 0x000e660000004200 */
[----:B------:R-:W-:Y:S01]  /*92e0*/  FADD.FTZ R251, R250, R251 ;  /* 0x000000fbfafb7221 */ /* 0x000fe20000010000 */
[----:B------:R-:W4:Y:S01]  /*92f0*/  MUFU.EX2 R192, R192 ;  /* 0x000000c000c07308 */ /* 0x000f220000000800 */
[----:B------:R-:W-:Y:S02]  /*9300*/  FADD.FTZ R198, R198, R195 ;  /* 0x000000c3c6c67221 */ /* 0x000fe40000010000 */
[-C--:B------:R-:W-:Y:S01]  /*9310*/  HMMA.16816.F32 R20, R100, R112.reuse, R20 ;  /* 0x000000706414723c */ /* 0x080fe20000001814 */
[----:B--2---:R-:W-:Y:S03]  /*9320*/  FADD.FTZ R196, R193, R196 ;  /* 0x000000c4c1c47221 */ /* 0x004fe60000010000 */
[----:B------:R-:W-:Y:S03]  /*9330*/  FADD.FTZ R197, R197, R198 ;  /* 0x000000c6c5c57221 */ /* 0x000fe60000010000 */
[----:B------:R-:W2:Y:S01]  /*9340*/  MUFU.EX2 R244, R244 ;  /* 0x000000f400f47308 */ /* 0x000ea20000000800 */
[C---:B------:R-:W-:Y:S01]  /*9350*/  HMMA.16816.F32 R24, R104.reuse, R112, R24 ;  /* 0x000000706818723c */ /* 0x040fe20000001818 */
[C---:B---3--:R-:W-:Y:S03]  /*9360*/  F2FP.PACK_AB R157, R191.reuse, R193 ;  /* 0x000000c1bf9d723e */ /* 0x048fe600000000ff */
[----:B------:R-:W-:Y:S04]  /*9370*/  FADD.FTZ R196, R191, R196 ;  /* 0x000000c4bfc47221 */ /* 0x000fe80000010000 */
[-C--:B------:R-:W-:Y:S01]  /*9380*/  HMMA.16816.F32 R28, R104, R114.reuse, R28 ;  /* 0x00000072681c723c */ /* 0x080fe2000000181c */
[----:B------:R-:W3:Y:S03]  /*9390*/  MUFU.EX2 R194, R194 ;  /* 0x000000c200c27308 */ /* 0x000ee60000000800 */
[----:B----4-:R-:W-:Y:S04]  /*93a0*/  FADD.FTZ R197, R192, R197 ;  /* 0x000000c5c0c57221 */ /* 0x010fe80000010000 */
[C---:B------:R-:W-:Y:S01]  /*93b0*/  HMMA.16816.F32 R32, R100.reuse, R114, R32 ;  /* 0x000000726420723c */ /* 0x040fe20000001820 */
[----:B------:R-:W4:Y:S02]  /*93c0*/  LDSM.16.MT88.4 R112, [R214+0x1d00] ;  /* 0x001d0000d670783b */ /* 0x000f240000004200 */
[----:B------:R-:W5:Y:S01]  /*93d0*/  MUFU.EX2 R127, R163 ;  /* 0x000000a3007f7308 */ /* 0x000f620000000800 */
[C---:B--2---:R-:W-:Y:S04]  /*93e0*/  F2FP.PACK_AB R158, R244.reuse, R192 ;  /* 0x000000c0f49e723e */ /* 0x044fe800000000ff */
[-C--:B------:R-:W-:Y:S01]  /*93f0*/  HMMA.16816.F32 R36, R100, R116.reuse, R36 ;  /* 0x000000746424723c */ /* 0x080fe20000001824 */
[----:B------:R-:W-:Y:S04]  /*9400*/  FADD.FTZ R243, R244, R197 ;  /* 0x000000c5f4f37221 */ /* 0x000fe80000010000 */
[----:B------:R2:W-:Y:S03]  /*9410*/  MUFU.EX2 R138, R160 ;  /* 0x000000a0008a7308 */ /* 0x0005e60000000800 */
[C---:B------:R-:W-:Y:S01]  /*9420*/  HMMA.16816.F32 R40, R104.reuse, R116, R40 ;  /* 0x000000746828723c */ /* 0x040fe20000001828 */
[----:B---3--:R-:W-:Y:S06]  /*9430*/  F2FP.PACK_AB R159, R194, R136 ;  /* 0x00000088c29f723e */ /* 0x008fec00000000ff */
[----:B------:R3:W3:Y:S01]  /*9440*/  MUFU.EX2 R153, R162 ;  /* 0x000000a200997308 */ /* 0x0006e20000000800 */
[-C--:B------:R-:W-:Y:S01]  /*9450*/  HMMA.16816.F32 R44, R104, R118.reuse, R44 ;  /* 0x00000076682c723c */ /* 0x080fe2000000182c */
[----:B-----5:R-:W-:Y:S07]  /*9460*/  F2FP.PACK_AB R161, R127, R125 ;  /* 0x0000007d7fa1723e */ /* 0x020fee00000000ff */
[C---:B------:R-:W-:Y:S01]  /*9470*/  HMMA.16816.F32 R48, R100.reuse, R118, R48 ;  /* 0x000000766430723c */ /* 0x040fe20000001830 */
[----:B------:R-:W5:Y:S03]  /*9480*/  LDSM.16.MT88.4 R116, [R212+0x1d00] ;  /* 0x001d0000d474783b */ /* 0x000f660000004200 */
[----:B--2---:R-:W-:Y:S04]  /*9490*/  F2FP.PACK_AB R160, R126, R124 ;  /* 0x0000007c7ea0723e */ /* 0x004fe800000000ff */
[-C--:B-1----:R-:W-:Y:S01]  /*94a0*/  HMMA.16816.F32 R52, R100, R108.reuse, R52 ;  /* 0x0000006c6434723c */ /* 0x082fe20000001834 */
[----:B---3--:R-:W-:Y:S07]  /*94b0*/  F2FP.PACK_AB R162, R139, R137 ;  /* 0x000000898ba2723e */ /* 0x008fee00000000ff */
[C---:B------:R-:W-:Y:S01]  /*94c0*/  HMMA.16816.F32 R56, R104.reuse, R108, R56 ;  /* 0x0000006c6838723c */ /* 0x040fe20000001838 */
[-C--:B------:R-:W-:Y:S07]  /*94d0*/  F2FP.PACK_AB R163, R153, R138.reuse ;  /* 0x0000008a99a3723e */ /* 0x080fee00000000ff */
[-C--:B------:R-:W-:Y:S08]  /*94e0*/  HMMA.16816.F32 R60, R104, R110.reuse, R60 ;  /* 0x0000006e683c723c */ /* 0x080ff0000000183c */
[C---:B------:R-:W-:Y:S01]  /*94f0*/  HMMA.16816.F32 R64, R100.reuse, R110, R64 ;  /* 0x0000006e6440723c */ /* 0x040fe20000001840 */
[----:B------:R-:W1:Y:S07]  /*9500*/  LDSM.16.MT88.4 R108, [R214+0x900] ;  /* 0x00090000d66c783b */ /* 0x000e6e0000004200 */
[-C--:B----4-:R-:W-:Y:S08]  /*9510*/  HMMA.16816.F32 R68, R100, R112.reuse, R68 ;  /* 0x000000706444723c */ /* 0x090ff00000001844 */
[C---:B------:R-:W-:Y:S08]  /*9520*/  HMMA.16816.F32 R72, R104.reuse, R112, R72 ;  /* 0x000000706848723c */ /* 0x040ff00000001848 */
[-C--:B------:R-:W-:Y:S08]  /*9530*/  HMMA.16816.F32 R76, R104, R114.reuse, R76 ;  /* 0x00000072684c723c */ /* 0x080ff0000000184c */
[C---:B------:R-:W-:Y:S08]  /*9540*/  HMMA.16816.F32 R80, R100.reuse, R114, R80 ;  /* 0x000000726450723c */ /* 0x040ff00000001850 */
[-C--:B-----5:R-:W-:Y:S08]  /*9550*/  HMMA.16816.F32 R84, R100, R116.reuse, R84 ;  /* 0x000000746454723c */ /* 0x0a0ff00000001854 */
[C---:B------:R-:W-:Y:S08]  /*9560*/  HMMA.16816.F32 R88, R104.reuse, R116, R88 ;  /* 0x000000746858723c */ /* 0x040ff00000001858 */
[-C--:B------:R-:W-:Y:S08]  /*9570*/  HMMA.16816.F32 R92, R104, R118.reuse, R92 ;  /* 0x00000076685c723c */ /* 0x080ff0000000185c */
[----:B------:R-:W-:Y:S08]  /*9580*/  HMMA.16816.F32 R96, R100, R118, R96 ;  /* 0x000000766460723c */ /* 0x000ff00000001860 */
[-C--:B-1----:R-:W-:Y:S01]  /*9590*/  HMMA.16816.F32 R144, R156, R108.reuse, R4 ;  /* 0x0000006c9c90723c */ /* 0x082fe20000001804 */
[----:B------:R-:W1:Y:S07]  /*95a0*/  LDSM.16.MT88.4 R4, [R212+0x2100] ;  /* 0x00210000d404783b */ /* 0x000e6e0000004200 */
[C---:B------:R-:W-:Y:S07]  /*95b0*/  HMMA.16816.F32 R140, R160.reuse, R108, R8 ;  /* 0x0000006ca08c723c */ /* 0x040fee0000001808 */
[----:B------:R-:W-:Y:S02]  /*95c0*/  MOV R11, R139 ;  /* 0x0000008b000b7202 */ /* 0x000fe40000000f00 */
[----:B------:R-:W-:Y:S03]  /*95d0*/  MOV R10, R138 ;  /* 0x0000008a000a7202 */ /* 0x000fe60000000f00 */
[----:B------:R-:W-:Y:S02]  /*95e0*/  MOV R9, R137 ;  /* 0x0000008900097202 */ /* 0x000fe40000000f00 */
[----:B------:R-:W-:Y:S02]  /*95f0*/  MOV R8, R136 ;  /* 0x0000008800087202 */ /* 0x000fe40000000f00 */
[-C--:B------:R-:W-:Y:S03]  /*9600*/  HMMA.16816.F32 R136, R160, R110.reuse, R12 ;  /* 0x0000006ea088723c */ /* 0x080fe6000000180c */
[----:B------:R-:W-:Y:S04]  /*9610*/  FADD.FTZ R241, R8, R196 ;  /* 0x000000c408f17221 */ /* 0x000fe80000010000 */
[----:B------:R-:W-:Y:S01]  /*9620*/  MOV R15, R127 ;  /* 0x0000007f000f7202 */ /* 0x000fe20000000f00 */
[C---:B------:R-:W-:Y:S01]  /*9630*/  HMMA.16816.F32 R100, R156.reuse, R110, R16 ;  /* 0x0000006e9c64723c */ /* 0x040fe20000001810 */
[----:B------:R-:W-:Y:S03]  /*9640*/  MOV R14, R126 ;  /* 0x0000007e000e7202 */ /* 0x000fe60000000f00 */
[----:B------:R-:W-:Y:S01]  /*9650*/  MOV R13, R125 ;  /* 0x0000007d000d7202 */ /* 0x000fe20000000f00 */
[----:B------:R-:W-:Y:S01]  /*9660*/  FADD.FTZ R241, R194, R241 ;  /* 0x000000f1c2f17221 */ /* 0x000fe20000010000 */
[----:B------:R-:W-:Y:S02]  /*9670*/  MOV R12, R124 ;  /* 0x0000007c000c7202 */ /* 0x000fe40000000f00 */
[-C--:B------:R-:W-:Y:S01]  /*9680*/  HMMA.16816.F32 R104, R156, R120.reuse, R20 ;  /* 0x000000789c68723c */ /* 0x080fe20000001814 */
[----:B------:R-:W-:Y:S03]  /*9690*/  FADD.FTZ R251, R13, R251 ;  /* 0x000000fb0dfb7221 */ /* 0x000fe60000010000 */
[----:B------:R-:W-:Y:S02]  /*96a0*/  FADD.FTZ R246, R12, R246 ;  /* 0x000000f60cf67221 */ /* 0x000fe40000010000 */
[----:B------:R-:W-:Y:S02]  /*96b0*/  FADD.FTZ R251, R15, R251 ;  /* 0x000000fb0ffb7221 */ /* 0x000fe40000010000 */
[C---:B------:R-:W-:Y:S01]  /*96c0*/  HMMA.16816.F32 R108, R160.reuse, R120, R24 ;  /* 0x00000078a06c723c */ /* 0x040fe20000001818 */
[----:B------:R-:W-:Y:S03]  /*96d0*/  FADD.FTZ R246, R14, R246 ;  /* 0x000000f60ef67221 */ /* 0x000fe60000010000 */
[----:B------:R-:W-:Y:S02]  /*96e0*/  FADD.FTZ R0, R10, R251 ;  /* 0x000000fb0a007221 */ /* 0x000fe40000010000 */
[----:B------:R-:W-:Y:S02]  /*96f0*/  FADD.FTZ R246, R9, R246 ;  /* 0x000000f609f67221 */ /* 0x000fe40000010000 */
[-C--:B------:R-:W-:Y:S01]  /*9700*/  HMMA.16816.F32 R112, R160, R122.reuse, R28 ;  /* 0x0000007aa070723c */ /* 0x080fe2000000181c */
[----:B------:R-:W-:Y:S03]  /*9710*/  FADD.FTZ R237, R153, R0 ;  /* 0x0000000099ed7221 */ /* 0x000fe60000010000 */
[----:B------:R-:W-:Y:S01]  /*9720*/  FADD.FTZ R239, R11, R246 ;  /* 0x000000f60bef7221 */ /* 0x000fe20000010000 */
[----:B------:R-:W-:Y:S03]  /*9730*/  MOV R0, R152 ;  /* 0x0000009800007202 */ /* 0x000fe60000000f00 */
        /* <DEDUP_REMOVED lines=13> */
[-C--:B-1----:R-:W-:Y:S08]  /*9810*/  HMMA.16816.F32 R84, R156, R4.reuse, R84 ;  /* 0x000000049c54723c */ /* 0x082ff00000001854 */
[C---:B------:R-:W-:Y:S08]  /*9820*/  HMMA.16816.F32 R88, R160.reuse, R4, R88 ;  /* 0x00000004a058723c */ /* 0x040ff00000001858 */
[-C--:B------:R-:W-:Y:S08]  /*9830*/  HMMA.16816.F32 R92, R160, R6.reuse, R92 ;  /* 0x00000006a05c723c */ /* 0x080ff0000000185c */
[----:B------:R-:W-:Y:S01]  /*9840*/  HMMA.16816.F32 R96, R156, R6, R96 ;  /* 0x000000069c60723c */ /* 0x000fe20000001860 */
[----:B------:R-:W-:-:S07]  /*9850*/  @P0 BRA `(.L_x_500) ;  /* 0xffffc1e000000947 */ /* 0x000fce000383ffff */
.L_x_479:
[----:B------:R-:W1:Y:S01]  /*9860*/  S2UR UR14, SR_CTAID.X ;  /* 0x00000000000e79c3 */ /* 0x000e620000002500 */
[----:B------:R-:W-:Y:S01]  /*9870*/  ULDC.64 UR4, c[0x0][0x2c8] ;  /* 0x0000b20000047ab9 */ /* 0x000fe20000000a00 */
[----:B------:R-:W-:Y:S01]  /*9880*/  IMAD.MOV.U32 R0, RZ, RZ, 0x1 ;  /* 0x00000001ff007424 */ /* 0x000fe200078e00ff */
[----:B------:R-:W-:Y:S01]  /*9890*/  PLOP3.LUT P0, PT, PT, PT, UP1, 0x40, 0x0 ;  /* 0x000000000000781c */ /* 0x000fe20003f0e818 */
[----:B------:R-:W-:-:S03]  /*98a0*/  IMAD.MOV.U32 R2, RZ, RZ, c[0x0][0x2ac] ;  /* 0x0000ab00ff027624 */ /* 0x000fc600078e00ff */
[----:B------:R-:W-:-:S05]  /*98b0*/  IADD3 R5, R0, -c[0x0][0x168], RZ ;  /* 0x80005a0000057a10 */ /* 0x000fca0007ffe0ff */
[----:B------:R-:W-:Y:S01]  /*98c0*/  IMAD R2, R2, c[0x0][0x1d0], R5 ;  /* 0x0000740002027a24 */ /* 0x000fe200078e0205 */
[----:B-1----:R-:W-:-:S04]  /*98d0*/  ULEA UR14, UR14, 0x7f, 0x7 ;  /* 0x0000007f0e0e7891 */ /* 0x002fc8000f8e383f */
[----:B------:R-:W-:-:S07]  /*98e0*/  UIMAD.WIDE.U32 UR22, UR14, UR4, URZ ;  /* 0x000000040e1672a5 */ /* 0x000fce000f8e003f */
[----:B------:R-:W-:Y:S02]  /*98f0*/  @UP2 UMOV UR15, UR23 ;  /* 0x00000017000f2c82 */ /* 0x000fe40008000000 */
[----:B------:R-:W-:-:S06]  /*9900*/  @UP2 USHF.R.U32.HI UR14, URZ, UR5, UR15 ;  /* 0x000000053f0e2299 */ /* 0x000fcc000801160f */
[----:B------:R-:W-:-:S04]  /*9910*/  IADD3 R2, R2, UR14, RZ ;  /* 0x0000000e02027c10 */ /* 0x000fc8000fffe0ff */
[----:B------:R-:W-:Y:S01]  /*9920*/  IADD3 R4, R2, -c[0x0][0x324], RZ ;  /* 0x8000c90002047a10 */ /* 0x000fe20007ffe0ff */
[----:B------:R-:W-:Y:S05]  /*9930*/  @P0 BRA `(.L_x_501) ;  /* 0x000000d000000947 */ /* 0x000fea0003800000 */
[----:B------:R-:W-:-:S13]  /*9940*/  ISETP.GT.AND P0, PT, R2, -0x1, PT ;  /* 0xffffffff0200780c */ /* 0x000fda0003f04270 */
[----:B------:R-:W-:Y:S05]  /*9950*/  @P0 BRA `(.L_x_502) ;  /* 0x0000006000000947 */ /* 0x000fea0003800000 */
[----:B------:R-:W-:Y:S02]  /*9960*/  ISETP.NE.AND P0, PT, R0, c[0x0][0x32c], PT ;  /* 0x0000cb0000007a0c */ /* 0x000fe40003f05270 */
[----:B------:R-:W-:-:S11]  /*9970*/  LOP3.LUT R2, RZ, R2, RZ, 0x33, !PT ;  /* 0x00000002ff027212 */ /* 0x000fd600078e33ff */
[----:B------:R-:W-:-:S05]  /*9980*/  @P0 IMAD.HI.U32 R0, R2, c[0x0][0x330], RZ ;  /* 0x0000cc0002000a27 */ /* 0x000fca00078e00ff */
[----:B------:R-:W-:-:S04]  /*9990*/  @P0 SHF.R.U32.HI R2, RZ, c[0x0][0x334], R0 ;  /* 0x0000cd00ff020a19 */ /* 0x000fc80000011600 */
[----:B------:R-:W-:Y:S01]  /*99a0*/  LOP3.LUT R2, RZ, R2, RZ, 0x33, !PT ;  /* 0x00000002ff027212 */ /* 0x000fe200078e33ff */
[----:B------:R-:W-:Y:S05]  /*99b0*/  BRA `(.L_x_503) ;  /* 0x0000003000007947 */ /* 0x000fea0003800000 */
.L_x_502:
[----:B------:R-:W-:-:S13]  /*99c0*/  ISETP.NE.AND P0, PT, R0, c[0x0][0x32c], PT ;  /* 0x0000cb0000007a0c */ /* 0x000fda0003f05270 */
[----:B------:R-:W-:-:S05]  /*99d0*/  @P0 IMAD.HI.U32 R0, R2, c[0x0][0x330], RZ ;  /* 0x0000cc0002000a27 */ /* 0x000fca00078e00ff */
[----:B------:R-:W-:-:S05]  /*99e0*/  @P0 SHF.R.U32.HI R2, RZ, c[0x0][0x334], R0 ;  /* 0x0000cd00ff020a19 */ /* 0x000fca0000011600 */
.L_x_503:
[----:B------:R-:W-:-:S05]  /*99f0*/  IMAD R5, R2, c[0x0][0x32c], RZ ;  /* 0x0000cb0002057a24 */ /* 0x000fca00078e02ff */
[----:B------:R-:W-:-:S04]  /*9a00*/  IMNMX R4, R4, R5, !PT ;  /* 0x0000000504047217 */ /* 0x000fc80007800200 */
.L_x_501:
[----:B------:R-:W-:-:S05]  /*9a10*/  IADD3 R5, R4, 0x2f, RZ ;  /* 0x0000002f04057810 */ /* 0x000fca0007ffe0ff */
[----:B------:R-:W-:-:S05]  /*9a20*/  IMAD.HI R5, R5, 0x2aaaaaab, RZ ;  /* 0x2aaaaaab05057827 */ /* 0x000fca00078e02ff */
[----:B------:R-:W-:-:S04]  /*9a30*/  SHF.R.U32.HI R0, RZ, 0x1f, R5 ;  /* 0x0000001fff007819 */ /* 0x000fc80000011605 */
[----:B------:R-:W-:-:S04]  /*9a40*/  LEA.HI.SX32 R0, R5, R0, 0x1d ;  /* 0x0000000005007211 */ /* 0x000fc800078feaff */
[----:B------:R-:W-:-:S04]  /*9a50*/  IMNMX R247, R221, R0, !PT ;  /* 0x00000000ddf77217 */ /* 0x000fc80007800200 */
[----:B------:R-:W-:-:S13]  /*9a60*/  ISETP.GE.AND P0, PT, R236, R247, PT ;  /* 0x000000f7ec00720c */ /* 0x000fda0003f06270 */
[----:B------:R-:W-:Y:S05]  /*9a70*/  @!P0 BRA `(.L_x_504) ;  /* 0x000029a000008947 */ /* 0x000fea0003800000 */
[C---:B------:R-:W-:Y:S01]  /*9a80*/  SHF.L.U64.HI R246, R230.reuse, 0x1, R245 ;  /* 0x00000001e6f67819 */ /* 0x040fe200000102f5 */
[----:B------:R-:W-:Y:S01]  /*9a90*/  IMAD.SHL.U32 R244, R230, 0x2, RZ ;  /* 0x00000002e6f47824 */ /* 0x000fe200078e00ff */
[C---:B------:R-:W-:Y:S01]  /*9aa0*/  SHF.L.U64.HI R242, R219.reuse, 0x1, R234 ;  /* 0x00000001dbf27819 */ /* 0x040fe200000102ea */
[----:B------:R-:W-:Y:S02]  /*9ab0*/  IMAD.SHL.U32 R240, R219, 0x2, RZ ;  /* 0x00000002dbf07824 */ /* 0x000fe400078e00ff */
.L_x_509:
[----:B------:R-:W-:Y:S04]  /*9ac0*/  DEPBAR.LE SB0, 0x0 ;  /* 0x000080000000791a */ /* 0x000fe80000000000 */
[----:B------:R-:W-:Y:S01]  /*9ad0*/  BAR.SYNC.DEFER_BLOCKING 0x0 ;  /* 0x0000000000007b1d */ /* 0x000fe20000010000 */
[----:B------:R-:W-:Y:S01]  /*9ae0*/  ISETP.GT.AND P0, PT, R221, R236, PT ;  /* 0x000000ecdd00720c */ /* 0x000fe20003f04270 */
[----:B------:R-:W-:Y:S01]  /*9af0*/  IMAD.MOV.U32 R148, RZ, RZ, R151 ;  /* 0x000000ffff947224 */ /* 0x000fe200078e0097 */
[----:B------:R-:W-:Y:S01]  /*9b00*/  MOV R2, R149 ;  /* 0x0000009500027202 */ /* 0x000fe20000000f00 */
[----:B------:R-:W-:Y:S02]  /*9b10*/  IMAD.MOV.U32 R0, RZ, RZ, R3 ;  /* 0x000000ffff007224 */ /* 0x000fe400078e0003 */
        /* <DEDUP_REMOVED lines=20> */
[----:B------:R-:W-:Y:S02]  /*9c60*/  IMAD R9, R226, c[0x0][0x20c], R9 ;  /* 0x00008300e2097a24 */ /* 0x000fe400078e0209 */
[----:B------:R-:W-:Y:S02]  /*9c70*/  IMAD R5, R225, c[0x0][0x21c], R5 ;  /* 0x00008700e1057a24 */ /* 0x000fe400078e0205 */
[----:B------:R-:W-:Y:S01]  /*9c80*/  IMAD.IADD R7, R7, 0x1, R9 ;  /* 0x0000000107077824 */ /* 0x000fe200078e0209 */
[C---:B------:R-:W-:Y:S01]  /*9c90*/  SHF.L.U64.HI R9, R218.reuse, 0x1, R233 ;  /* 0x00000001da097819 */ /* 0x040fe200000102e9 */
        /* <DEDUP_REMOVED lines=8> */
[----:B-----5:R-:W-:Y:S05]  /*9d20*/  IADD3 R14, P0, R5, R244, RZ ;  /* 0x000000f4050e7210 */ /* 0x020fea0007f1e0ff */
[----:B----4-:R-:W-:Y:S01]  /*9d30*/  IMAD.X R15, R7, 0x1, R246, P0 ;  /* 0x00000001070f7824 */ /* 0x010fe200000e06f6 */
[----:B------:R-:W-:Y:S04]  /*9d40*/  IADD3 R10, P0, R5, R240, RZ ;  /* 0x000000f0050a7210 */ /* 0x000fe80007f1e0ff */
        /* <DEDUP_REMOVED lines=12> */
.L_x_541:
[----:B------:R-:W-:Y:S02]  /*9e10*/  ISETP.GE.AND P3, PT, R230, c[0x0][0x1d4], PT ;  /* 0x00007500e6007a0c */ /* 0x000fe40003f66270 */
[----:B--2---:R-:W-:Y:S02]  /*9e20*/  IADD3 R10, P0, R5, R244, RZ ;  /* 0x000000f4050a7210 */ /* 0x004fe40007f1e0ff */
[----:B------:R-:W-:Y:S02]  /*9e30*/  ISETP.GE.AND P2, PT, R229, c[0x0][0x1d4], PT ;  /* 0x00007500e5007a0c */ /* 0x000fe40003f46270 */
[----:B------:R-:W-:Y:S01]  /*9e40*/  ISETP.GE.AND P1, PT, R228, c[0x0][0x1d4], PT ;  /* 0x00007500e4007a0c */ /* 0x000fe20003f26270 */
[----:B---3--:R-:W-:Y:S01]  /*9e50*/  IMAD.X R11, R15, 0x1, R246, P0 ;  /* 0x000000010f0b7824 */ /* 0x008fe200000e06f6 */
[----:B------:R-:W-:Y:S05]  /*9e60*/  IADD3 R6, P0, R5, R240, RZ ;  /* 0x000000f005067210 */ /* 0x000fea0007f1e0ff */
[----:B------:R-:W-:Y:S01]  /*9e70*/  @!PT LDS RZ, [RZ] ;  /* 0x00000000fffff984 */ /* 0x000fe20000000800 */
[----:B------:R-:W-:Y:S01]  /*9e80*/  @!PT LDS RZ, [RZ] ;  /* 0x00000000fffff984 */ /* 0x000fe20000000800 */
[----:B------:R-:W-:Y:S01]  /*9e90*/  @!PT LDS RZ, [RZ] ;  /* 0x00000000fffff984 */ /* 0x000fe20000000800 */
[----:B------:R2:W-:Y:S01]  /*9ea0*/  LDGSTS.E.BYPASS.LTC128B.128 [R220+0x900], [R10.64], !P3 ;  /* 0x009000000adc7fae */ /* 0x0005e2000d901d4c */
[----:B------:R-:W-:Y:S01]  /*9eb0*/  IMAD.X R7, R15, 0x1, R242, P0 ;  /* 0x000000010f077824 */ /* 0x000fe200000e06f2 */
[----:B------:R-:W-:Y:S04]  /*9ec0*/  IADD3 R12, P0, R5, R12, RZ ;  /* 0x0000000c050c7210 */ /* 0x000fe80007f1e0ff */
[----:B------:R2:W-:Y:S01]  /*9ed0*/  LDGSTS.E.BYPASS.LTC128B.128 [R220+0x1500], [R6.64], !P2 ;  /* 0x0150000006dc7fae */ /* 0x0005e2000d101d4c */
[----:B----4-:R-:W-:Y:S05]  /*9ee0*/  IMAD.X R13, R15, 0x1, R9, P0 ;  /* 0x000000010f0d7824 */ /* 0x010fea00000e0609 */
[----:B------:R2:W-:Y:S03]  /*9ef0*/  LDGSTS.E.BYPASS.LTC128B.128 [R220+0x2100], [R12.64], !P1 ;  /* 0x021000000cdc7fae */ /* 0x0005e6000c901d4c */
.L_x_506:
[----:B------:R-:W-:Y:S05]  /*9f00*/  BSYNC B0 ;  /* 0x0000000000007941 */ /* 0x000fea0003800000 */
.L_x_505:
[----:B------:R-:W0:Y:S01]  /*9f10*/  LDGDEPBAR ;  /* 0x00000000000079af */ /* 0x000e220000000000 */
[----:B------:R-:W-:Y:S01]  /*9f20*/  WARPSYNC 0xffffffff ;  /* 0xffffffff00007948 */ /* 0x000fe20003800000 */
[-C--:B--2-4-:R-:W-:Y:S03]  /*9f30*/  HMMA.16816.F32 R4, R48, R16.reuse, RZ ;  /* 0x000000103004723c */ /* 0x094fe600000018ff */
[----:B------:R-:W-:Y:S03]  /*9f40*/  ISETP.GT.AND P0, PT, R236, R221, PT ;  /* 0x000000ddec00720c */ /* 0x000fe60003f04270 */
[----:B------:R-:W-:Y:S02]  /*9f50*/  LDSM.16.M88.4 R180, [R217+0x6900] ;  /* 0x00690000d9b4783b */ /* 0x000fe40000000200 */
[C---:B---3--:R-:W-:Y:S06]  /*9f60*/  HMMA.16816.F32 R8, R44.reuse, R16, RZ ;  /* 0x000000102c08723c */ /* 0x048fec00000018ff */
[----:B------:R-:W2:Y:S02]  /*9f70*/  LDSM.16.M88.4 R184, [R216+0x3100] ;  /* 0x00310000d8b8783b */ /* 0x000ea40000000200 */
[-C--:B------:R-:W-:Y:S06]  /*9f80*/  HMMA.16816.F32 R12, R44, R18.reuse, RZ ;  /* 0x000000122c0c723c */ /* 0x080fec00000018ff */
[----:B------:R-:W3:Y:S02]  /*9f90*/  LDSM.16.M88.4 R188, [R217+0x7900] ;  /* 0x00790000d9bc783b */ /* 0x000ee40000000200 */
[C---:B------:R-:W-:Y:S06]  /*9fa0*/  HMMA.16816.F32 R16, R48.reuse, R18, RZ ;  /* 0x000000123010723c */ /* 0x040fec00000018ff */
[----:B------:R-:W-:Y:S02]  /*9fb0*/  LDSM.16.M88.4 R192, [R216+0x3900] ;  /* 0x00390000d8c0783b */ /* 0x000fe40000000200 */
[-C--:B-1----:R-:W-:Y:S06]  /*9fc0*/  HMMA.16816.F32 R20, R48, R32.reuse, RZ ;  /* 0x000000203014723c */ /* 0x082fec00000018ff */
[----:B------:R-:W-:Y:S02]  /*9fd0*/  LDSM.16.M88.4 R196, [R209] ;  /* 0x00000000d1c4783b */ /* 0x000fe40000000200 */
[C---:B------:R-:W-:Y:S06]  /*9fe0*/  HMMA.16816.F32 R24, R44.reuse, R32, RZ ;  /* 0x000000202c18723c */ /* 0x040fec00000018ff */
[----:B------:R-:W-:Y:S02]  /*9ff0*/  LDSM.16.M88.4 R200, [R213+0x7900] ;  /* 0x00790000d5c8783b */ /* 0x000fe40000000200 */
[-C--:B------:R-:W-:Y:S08]  /*a000*/  HMMA.16816.F32 R28, R44, R34.reuse, RZ ;  /* 0x000000222c1c723c */ /* 0x080ff000000018ff */
[C---:B------:R-:W-:Y:S08]  /*a010*/  HMMA.16816.F32 R32, R48.reuse, R34, RZ ;  /* 0x000000223020723c */ /* 0x040ff000000018ff */
[-C--:B------:R-:W-:Y:S08]  /*a020*/  HMMA.16816.F32 R36, R48, R156.reuse, RZ ;  /* 0x0000009c3024723c */ /* 0x080ff000000018ff */
[C---:B------:R-:W-:Y:S08]  /*a030*/  HMMA.16816.F32 R40, R44.reuse, R156, RZ ;  /* 0x0000009c2c28723c */ /* 0x040ff000000018ff */
[-C--:B------:R-:W-:Y:S08]  /*a040*/  HMMA.16816.F32 R44, R44, R158.reuse, RZ ;  /* 0x0000009e2c2c723c */ /* 0x080ff000000018ff */
[----:B------:R-:W-:Y:S01]  /*a050*/  HMMA.16816.F32 R48, R48, R158, RZ ;  /* 0x0000009e3030723c */ /* 0x000fe200000018ff */
[----:B------:R-:W1:Y:S07]  /*a060*/  LDSM.16.M88.4 R156, [R216+0x3500] ;  /* 0x00350000d89c783b */ /* 0x000e6e0000000200 */
[-C--:B------:R-:W-:Y:S08]  /*a070*/  HMMA.16816.F32 R4, R160, R164.reuse, R4 ;  /* 0x000000a4a004723c */ /* 0x080ff00000001804 */
        /* <DEDUP_REMOVED lines=17> */
[C---:B---3--:R-:W-:Y:S08]  /*a190*/  HMMA.16816.F32 R8, R188.reuse, R184, R8 ;  /* 0x000000b8bc08723c */ /* 0x048ff00000001808 */
[-C--:B------:R-:W-:Y:S08]  /*a1a0*/  HMMA.16816.F32 R12, R188, R186.reuse, R12 ;  /* 0x000000babc0c723c */ /* 0x080ff0000000180c */
[C---:B------:R-:W-:Y:S01]  /*a1b0*/  HMMA.16816.F32 R16, R180.reuse, R186, R16 ;  /* 0x000000bab410723c */ /* 0x040fe20000001810 */
[----:B------:R-:W-:Y:S07]  /*a1c0*/  LDSM.16.M88.4 R184, [R216+0x4500] ;  /* 0x00450000d8b8783b */ /* 0x000fee0000000200 */
[-C--:B-1----:R-:W-:Y:S08]  /*a1d0*/  HMMA.16816.F32 R20, R180, R156.reuse, R20 ;  /* 0x0000009cb414723c */ /* 0x082ff00000001814 */
[C---:B------:R-:W-:Y:S08]  /*a1e0*/  HMMA.16816.F32 R24, R188.reuse, R156, R24 ;  /* 0x0000009cbc18723c */ /* 0x040ff00000001818 */
[-C--:B------:R-:W-:Y:S08]  /*a1f0*/  HMMA.16816.F32 R28, R188, R158.reuse, R28 ;  /* 0x0000009ebc1c723c */ /* 0x080ff0000000181c */
[C---:B------:R-:W-:Y:S01]  /*a200*/  HMMA.16816.F32 R32, R180.reuse, R158, R32 ;  /* 0x0000009eb420723c */ /* 0x040fe20000001820 */
[----:B------:R-:W1:Y:S07]  /*a210*/  LDSM.16.M88.4 R156, [R217+0x8900] ;  /* 0x00890000d99c783b */ /* 0x000e6e0000000200 */
[-C--:B------:R-:W-:Y:S08]  /*a220*/  HMMA.16816.F32 R36, R180, R192.reuse, R36 ;  /* 0x000000c0b424723c */ /* 0x080ff00000001824 */
[C---:B------:R-:W-:Y:S08]  /*a230*/  HMMA.16816.F32 R40, R188.reuse, R192, R40 ;  /* 0x000000c0bc28723c */ /* 0x040ff00000001828 */
[-C--:B------:R-:W-:Y:S01]  /*a240*/  HMMA.16816.F32 R44, R188, R194.reuse, R44 ;  /* 0x000000c2bc2c723c */ /* 0x080fe2000000182c */
[----:B------:R-:W-:Y:S07]  /*a250*/  LDSM.16.M88.4 R188, [R206] ;  /* 0x00000000cebc783b */ /* 0x000fee0000000200 */
[----:B------:R-:W-:Y:S01]  /*a260*/  HMMA.16816.F32 R48, R180, R194, R48 ;  /* 0x000000c2b430723c */ /* 0x000fe20000001830 */
[----:B------:R-:W2:Y:S07]  /*a270*/  LDSM.16.M88.4 R180, [R216+0x4100] ;  /* 0x00410000d8b4783b */ /* 0x000eae0000000200 */
[-C--:B----4-:R-:W-:Y:S01]  /*a280*/  HMMA.16816.F32 R4, R164, R196.reuse, R4 ;  /* 0x000000c4a404723c */ /* 0x090fe20000001804 */
[----:B------:R-:W-:Y:S07]  /*a290*/  LDSM.16.M88.4 R192, [R213+0x9900] ;  /* 0x00990000d5c0783b */ /* 0x000fee0000000200 */
[C---:B------:R-:W-:Y:S08]  /*a2a0*/  HMMA.16816.F32 R8, R200.reuse, R196, R8 ;  /* 0x000000c4c808723c */ /* 0x040ff00000001808 */
[-C--:B------:R-:W-:Y:S08]  /*a2b0*/  HMMA.16816.F32 R12, R200, R198.reuse, R12 ;  /* 0x000000c6c80c723c */ /* 0x080ff0000000180c */
[C---:B------:R-:W-:Y:S01]  /*a2c0*/  HMMA.16816.F32 R16, R164.reuse, R198, R16 ;  /* 0x000000c6a410723c */ /* 0x040fe20000001810 */
[----:B------:R-:W-:Y:S07]  /*a2d0*/  LDSM.16.M88.4 R196, [R205] ;  /* 0x00000000cdc4783b */ /* 0x000fee0000000200 */
[-C--:B-----5:R-:W-:Y:S08]  /*a2e0*/  HMMA.16816.F32 R20, R164, R160.reuse, R20 ;  /* 0x000000a0a414723c */ /* 0x0a0ff00000001814 */
[C---:B------:R-:W-:Y:S08]  /*a2f0*/  HMMA.16816.F32 R24, R200.reuse, R160, R24 ;  /* 0x000000a0c818723c */ /* 0x040ff00000001818 */
[-C--:B------:R-:W-:Y:S08]  /*a300*/  HMMA.16816.F32 R28, R200, R162.reuse, R28 ;  /* 0x000000a2c81c723c */ /* 0x080ff0000000181c */
[C---:B------:R-:W-:Y:S01]  /*a310*/  HMMA.16816.F32 R32, R164.reuse, R162, R32 ;  /* 0x000000a2a420723c */ /* 0x040fe20000001820 */
[----:B------:R-:W3:Y:S07]  /*a320*/  LDSM.16.M88.4 R160, [R213+0x8900] ;  /* 0x00890000d5a0783b */ /* 0x000eee0000000200 */
[-C--:B------:R-:W-:Y:S08]  /*a330*/  HMMA.16816.F32 R36, R164, R168.reuse, R36 ;  /* 0x000000a8a424723c */ /* 0x080ff00000001824 */
[C---:B------:R-:W-:Y:S08]  /*a340*/  HMMA.16816.F32 R40, R200.reuse, R168, R40 ;  /* 0x000000a8c828723c */ /* 0x040ff00000001828 */
[-C--:B------:R-:W-:Y:S08]  /*a350*/  HMMA.16816.F32 R44, R200, R170.reuse, R44 ;  /* 0x000000aac82c723c */ /* 0x080ff0000000182c */
[----:B------:R-:W-:Y:S01]  /*a360*/  HMMA.16816.F32 R48, R164, R170, R48 ;  /* 0x000000aaa430723c */ /* 0x000fe20000001830 */
[----:B------:R-:W4:Y:S01]  /*a370*/  LDSM.16.M88.4 R164, [R204] ;  /* 0x00000000cca4783b */ /* 0x000f220000000200 */
[----:B------:R-:W-:Y:S06]  /*a380*/  DEPBAR.LE SB0, 0x0 ;  /* 0x000080000000791a */ /* 0x000fec0000000000 */
[-C--:B-1----:R-:W-:Y:S01]  /*a390*/  HMMA.16816.F32 R4, R156, R172.reuse, R4 ;  /* 0x000000ac9c04723c */ /* 0x082fe20000001804 */
[----:B------:R-:W-:Y:S07]  /*a3a0*/  BAR.SYNC.DEFER_BLOCKING 0x0 ;  /* 0x0000000000007b1d */ /* 0x000fee0000010000 */
        /* <DEDUP_REMOVED lines=11> */
[-C--:B---3--:R-:W-:Y:S08]  /*a460*/  HMMA.16816.F32 R4, R160, R188.reuse, R4 ;  /* 0x000000bca004723c */ /* 0x088ff00000001804 */
[C---:B------:R-:W-:Y:S08]  /*a470*/  HMMA.16816.F32 R8, R192.reuse, R188, R8 ;  /* 0x000000bcc008723c */ /* 0x040ff00000001808 */
[-C--:B------:R-:W-:Y:S08]  /*a480*/  HMMA.16816.F32 R12, R192, R190.reuse, R12 ;  /* 0x000000bec00c723c */ /* 0x080ff0000000180c */
[C---:B------:R-:W-:Y:S08]  /*a490*/  HMMA.16816.F32 R16, R160.reuse, R190, R16 ;  /* 0x000000bea010723c */ /* 0x040ff00000001810 */
[-C--:B------:R-:W-:Y:S08]  /*a4a0*/  HMMA.16816.F32 R20, R160, R196.reuse, R20 ;  /* 0x000000c4a014723c */ /* 0x080ff00000001814 */
[C---:B------:R-:W-:Y:S08]  /*a4b0*/  HMMA.16816.F32 R24, R192.reuse, R196, R24 ;  /* 0x000000c4c018723c */ /* 0x040ff00000001818 */
[-C--:B------:R-:W-:Y:S08]  /*a4c0*/  HMMA.16816.F32 R28, R192, R198.reuse, R28 ;  /* 0x000000c6c01c723c */ /* 0x080ff0000000181c */
[C---:B------:R-:W-:Y:S08]  /*a4d0*/  HMMA.16816.F32 R32, R160.reuse, R198, R32 ;  /* 0x000000c6a020723c */ /* 0x040ff00000001820 */
[-C--:B----4-:R-:W-:Y:S08]  /*a4e0*/  HMMA.16816.F32 R36, R160, R164.reuse, R36 ;  /* 0x000000a4a024723c */ /* 0x090ff00000001824 */
        /* <DEDUP_REMOVED lines=12> */
[----:B------:R-:W-:Y:S02]  /*a5b0*/  IMAD.MOV.U32 R150, RZ, RZ, R226 ;  /* 0x000000ffff967224 */ /* 0x000fe400078e00e2 */
[----:B------:R-:W-:Y:S05]  /*a5c0*/  @P2 IMAD.HI.U32 R153, R226, c[0x0][0x2bc], RZ ;  /* 0x0000af00e2992a27 */ /* 0x000fea00078e00ff */
[----:B------:R-:W-:Y:S04]  /*a5d0*/  @P2 SHF.R.U32.HI R150, RZ, c[0x0][0x2c0], R153 ;  /* 0x0000b000ff962a19 */ /* 0x000fe80000011699 */
[C---:B------:R-:W-:Y:S04]  /*a5e0*/  @!P1 IADD3 R156, P0, R150.reuse, UR10, RZ ;  /* 0x0000000a969c9c10 */ /* 0x040fe8000ff1e0ff */
[----:B------:R-:W-:Y:S02]  /*a5f0*/  @!P1 LEA.HI.X.SX32 R153, R150, UR6, 0x1, P0 ;  /* 0x0000000696999c11 */ /* 0x000fe400080f0eff */
[C---:B------:R-:W-:Y:S04]  /*a600*/  @!P1 LEA R154, P0, R156.reuse, c[0x0][0x2a0], 0x2 ;  /* 0x0000a8009c9a9a11 */ /* 0x040fe800078010ff */
[----:B------:R-:W-:Y:S01]  /*a610*/  @!P1 LEA.HI.X R155, R156, c[0x0][0x2a4], R153, 0x2, P0 ;  /* 0x0000a9009c9b9a11 */ /* 0x000fe200000f1499 */
[----:B------:R-:W-:Y:S04]  /*a620*/  IMAD.MOV R153, RZ, RZ, -R150 ;  /* 0x000000ffff997224 */ /* 0x000fe800078e0a96 */
[----:B------:R-:W2:Y:S01]  /*a630*/  @!P1 LDG.E R225, [R154.64] ;  /* 0x0000000c9ae19981 */ /* 0x000ea2000c1e1900 */
[----:B------:R-:W-:Y:S04]  /*a640*/  IMAD R226, R153, c[0x0][0x2b8], R226 ;  /* 0x0000ae0099e27a24 */ /* 0x000fe800078e02e2 */
[C---:B------:R-:W-:Y:S01]  /*a650*/  IMAD.WIDE.U32 R156, R226.reuse, c[0x0][0x1e0], RZ ;  /* 0x00007800e29c7a25 */ /* 0x040fe200078e00ff */
[----:B------:R-:W-:Y:S05]  /*a660*/  SHF.R.S32.HI R153, RZ, 0x1f, R226 ;  /* 0x0000001fff997819 */ /* 0x000fea00000114e2 */
[----:B------:R-:W-:Y:S04]  /*a670*/  IMAD R153, R153, c[0x0][0x1e0], RZ ;  /* 0x0000780099997a24 */ /* 0x000fe800078e02ff */
[----:B------:R-:W-:Y:S04]  /*a680*/  IMAD R153, R226, c[0x0][0x1e4], R153 ;  /* 0x00007900e2997a24 */ /* 0x000fe800078e0299 */
[----:B------:R-:W-:Y:S01]  /*a690*/  IMAD.IADD R157, R157, 0x1, R153 ;  /* 0x000000019d9d7824 */ /* 0x000fe200078e0299 */
[----:B--2---:R-:W-:Y:S03]  /*a6a0*/  SHF.R.S32.HI R158, RZ, 0x1f, R225 ;  /* 0x0000001fff9e7819 */ /* 0x004fe600000114e1 */
[C---:B------:R-:W-:Y:S04]  /*a6b0*/  IMAD.WIDE.U32 R156, R225.reuse, c[0x0][0x1f0], R156 ;  /* 0x00007c00e19c7a25 */ /* 0x040fe800078e009c */
        /* <DEDUP_REMOVED lines=10> */
[----:B------:R-:W-:Y:S10]  /*a760*/  SHFL.IDX PT, R163, R150, 0x1, 0x1c1f ;  /* 0x003c1f0096a37f89 */ /* 0x000ff400000e0000 */
[----:B-1----:R-:W-:Y:S05]  /*a770*/  @P1 IADD3 R160, P0, R157, R244, RZ ;  /* 0x000000f49da01210 */ /* 0x002fea0007f1e0ff */
[----:B--2---:R-:W-:Y:S01]  /*a780*/  @P1 IMAD.X R161, R155, 0x1, R246, P0 ;  /* 0x000000019ba11824 */ /* 0x004fe200000e06f6 */
[----:B------:R-:W-:Y:S04]  /*a790*/  @P1 IADD3 R158, P0, R157, R240, RZ ;  /* 0x000000f09d9e1210 */ /* 0x000fe80007f1e0ff */
[----:B------:R1:W-:Y:S01]  /*a7a0*/  @P1 LDGSTS.E.BYPASS.LTC128B.128 [R220+0x2500], [R160.64], !P5 ;  /* 0x02500000a0dc1fae */ /* 0x0003e2000e901d4c */
[----:B------:R-:W-:Y:S01]  /*a7b0*/  @P1 IMAD.X R159, R155, 0x1, R242, P0 ;  /* 0x000000019b9f1824 */ /* 0x000fe200000e06f2 */
[C---:B------:R-:W-:Y:S04]  /*a7c0*/  @P1 LEA R156, P0, R218.reuse, R157, 0x1 ;  /* 0x0000009dda9c1211 */ /* 0x040fe800078008ff */
[----:B------:R1:W-:Y:S01]  /*a7d0*/  @P1 LDGSTS.E.BYPASS.LTC128B.128 [R220+0x3100], [R158.64], !P4 ;  /* 0x031000009edc1fae */ /* 0x0003e2000e101d4c */
[--C-:B------:R-:W-:Y:S02]  /*a7e0*/  @P1 LEA.HI.X R157, R218, R155, R233.reuse, 0x1, P0 ;  /* 0x0000009bda9d1211 */ /* 0x100fe400000f0ce9 */
[----:B------:R-:W-:Y:S01]  /*a7f0*/  ISETP.GE.AND P0, PT, R154, 0x21, PT ;  /* 0x000000219a00780c */ /* 0x000fe20003f06270 */
[----:B------:R-:W2:Y:S04]  /*a800*/  SHFL.IDX PT, R155, R153, 0x1, 0x1c1f ;  /* 0x003c1f00999b7f89 */ /* 0x000ea800000e0000 */
[----:B------:R1:W-:Y:S08]  /*a810*/  @P1 LDGSTS.E.BYPASS.LTC128B.128 [R220+0x3d00], [R156.64], !P3 ;  /* 0x03d000009cdc1fae */ /* 0x0003f0000d901d4c */
[----:B--2---:R-:W-:Y:S05]  /*a820*/  @P0 IADD3 R166, P2, R155, R244, RZ ;  /* 0x000000f49ba60210 */ /* 0x004fea0007f5e0ff */
[----:B------:R-:W-:Y:S01]  /*a830*/  @P0 IMAD.X R167, R163, 0x1, R246, P2 ;  /* 0x00000001a3a70824 */ /* 0x000fe200010e06f6 */
[----:B------:R-:W-:Y:S04]  /*a840*/  @P0 IADD3 R164, P2, R155, R240, RZ ;  /* 0x000000f09ba40210 */ /* 0x000fe80007f5e0ff */
[----:B------:R1:W-:Y:S01]  /*a850*/  @P0 LDGSTS.E.BYPASS.LTC128B.128 [R220+0x2d00], [R166.64], !P5 ;  /* 0x02d00000a6dc0fae */ /* 0x0003e2000e901d4c */
[----:B------:R-:W-:Y:S01]  /*a860*/  @P0 IMAD.X R165, R163, 0x1, R242, P2 ;  /* 0x00000001a3a50824 */ /* 0x000fe200010e06f2 */
[C---:B------:R-:W-:Y:S04]  /*a870*/  @P0 LEA R154, P2, R218.reuse, R155, 0x1 ;  /* 0x0000009bda9a0211 */ /* 0x040fe800078408ff */
[----:B------:R1:W-:Y:S01]  /*a880*/  @P0 LDGSTS.E.BYPASS.LTC128B.128 [R220+0x3900], [R164.64], !P4 ;  /* 0x03900000a4dc0fae */ /* 0x0003e2000e101d4c */
[----:B------:R-:W-:Y:S05]  /*a890*/  @P0 LEA.HI.X R155, R218, R163, R233, 0x1, P2 ;  /* 0x000000a3da9b0211 */ /* 0x000fea00010f0ce9 */
[----:B------:R1:W-:Y:S03]  /*a8a0*/  @P0 LDGSTS.E.BYPASS.LTC128B.128 [R220+0x4500], [R154.64], !P3 ;  /* 0x045000009adc0fae */ /* 0x0003e6000d901d4c */
.L_x_508:
[----:B------:R-:W-:Y:S01]  /*a8b0*/  FMNMX.FTZ R150, R4, R151, !PT ;  /* 0x0000009704967209 */ /* 0x000fe20007810000 */
[----:B------:R-:W0:Y:S01]  /*a8c0*/  LDGDEPBAR ;  /* 0x00000000000079af */ /* 0x000e220000000000 */
        /* <DEDUP_REMOVED lines=29> */
[----:B------:R-:W-:Y:S01]  /*aaa0*/  SHFL.BFLY PT, R150, R149, 0x2, 0x1f ;  /* 0x0c401f0095967f89 */ /* 0x000fe200000e0000 */
        /* <DEDUP_REMOVED lines=9> */
[----:B------:R-:W-:Y:S02]  /*ab40*/  ISETP.GT.AND P0, PT, R236, R247, PT ;  /* 0x000000f7ec00720c */ /* 0x000fe40003f04270 */
[----:B------:R-:W-:Y:S01]  /*ab50*/  FMNMX.FTZ R158, R14, R157, !PT ;  /* 0x0000009d0e9e7209 */ /* 0x000fe20007810000 */
[----:B------:R-:W1:Y:S01]  /*ab60*/  SHFL.BFLY PT, R156, R3, 0x2, 0x1f ;  /* 0x0c401f00039c7f89 */ /* 0x000e6200000e0000 */
[----:B------:R-:W-:Y:S02]  /*ab70*/  IADD3 R236, R236, -0x1, RZ ;  /* 0xffffffffecec7810 */ /* 0x000fe40007ffe0ff */
[----:B-1----:R-:W-:Y:S02]  /*ab80*/  FMNMX.FTZ R156, R3, R156, !PT ;  /* 0x0000009c039c7209 */ /* 0x002fe40007810000 */
[----:B------:R-:W-:Y:S02]  /*ab90*/  FMNMX.FTZ R154, R149, R150, !PT ;  /* 0x00000096959a7209 */ /* 0x000fe40007810000 */
[----:B------:R-:W-:Y:S02]  /*aba0*/  FMNMX.FTZ R150, R153, R160, !PT ;  /* 0x000000a099967209 */ /* 0x000fe40007810000 */
[----:B------:R-:W-:Y:S01]  /*abb0*/  FMNMX.FTZ R153, R15, R158, !PT ;  /* 0x0000009e0f997209 */ /* 0x000fe20007810000 */
[----:B------:R-:W1:Y:S03]  /*abc0*/  SHFL.BFLY PT, R155, R154, 0x1, 0x1f ;  /* 0x0c201f009a9b7f89 */ /* 0x000e6600000e0000 */
[----:B------:R-:W-:Y:S04]  /*abd0*/  FMNMX.FTZ R158, R26, R153, !PT ;  /* 0x000000991a9e7209 */ /* 0x000fe80007810000 */
[----:B------:R-:W-:Y:S01]  /*abe0*/  FMNMX.FTZ R3, R27, R158, !PT ;  /* 0x0000009e1b037209 */ /* 0x000fe20007810000 */
[----:B------:R-:W2:Y:S08]  /*abf0*/  SHFL.BFLY PT, R149, R150, 0x1, 0x1f ;  /* 0x0c201f0096957f89 */ /* 0x000eb000000e0000 */
[----:B------:R-:W3:Y:S01]  /*ac00*/  SHFL.BFLY PT, R153, R156, 0x1, 0x1f ;  /* 0x0c201f009c997f89 */ /* 0x000ee200000e0000 */
[----:B-1----:R-:W-:Y:S02]  /*ac10*/  FMNMX.FTZ R151, R154, R155, !PT ;  /* 0x0000009b9a977209 */ /* 0x002fe40007810000 */
[----:B------:R-:W-:Y:S03]  /*ac20*/  FMNMX.FTZ R154, R30, R3, !PT ;  /* 0x000000031e9a7209 */ /* 0x000fe60007810000 */
[----:B------:R-:W-:Y:S01]  /*ac30*/  FADD.FTZ R3, -R151, R148 ;  /* 0x0000009497037221 */ /* 0x000fe20000010100 */
[----:B------:R-:W-:Y:S01]  /*ac40*/  FMNMX.FTZ R155, R31, R154, !PT ;  /* 0x0000009a1f9b7209 */ /* 0x000fe20007810000 */
[----:B------:R-:W-:Y:S01]  /*ac50*/  FMUL.FTZ R178, R151, c[0x0][0x2d0] ;  /* 0x0000b40097b27a20 */ /* 0x000fe20000410000 */
[----:B--2---:R-:W-:Y:S01]  /*ac60*/  FMNMX.FTZ R149, R150, R149, !PT ;  /* 0x0000009596957209 */ /* 0x004fe20007810000 */
[----:B------:R-:W-:Y:S01]  /*ac70*/  FMUL.FTZ R150, R3, c[0x0][0x2d0] ;  /* 0x0000b40003967a20 */ /* 0x000fe20000410000 */
[----:B------:R-:W-:Y:S01]  /*ac80*/  FMNMX.FTZ R154, R42, R155, !PT ;  /* 0x0000009b2a9a7209 */ /* 0x000fe20007810000 */
[----:B------:R-:W-:Y:S02]  /*ac90*/  FFMA.FTZ R161, R5, c[0x0][0x2d0], -R178 ;  /* 0x0000b40005a17a23 */ /* 0x000fe400000108b2 */
[----:B------:R-:W-:Y:S01]  /*aca0*/  FADD.FTZ R155, -R149, R2 ;  /* 0x00000002959b7221 */ /* 0x000fe20000010100 */
[----:B------:R-:W-:Y:S01]  /*acb0*/  FMNMX.FTZ R3, R43, R154, !PT ;  /* 0x0000009a2b037209 */ /* 0x000fe20007810000 */
[----:B------:R-:W-:Y:S01]  /*acc0*/  FMUL.FTZ R176, R149, c[0x0][0x2d0] ;  /* 0x0000b40095b07a20 */ /* 0x000fe20000410000 */
[----:B------:R-:W1:Y:S01]  /*acd0*/  MUFU.EX2 R150, R150 ;  /* 0x0000009600967308 */ /* 0x000e620000000800 */
[----:B------:R-:W-:Y:S01]  /*ace0*/  FMUL.FTZ R148, R155, c[0x0][0x2d0] ;  /* 0x0000b4009b947a20 */ /* 0x000fe20000410000 */
[----:B------:R-:W-:Y:S01]  /*acf0*/  FMNMX.FTZ R154, R46, R3, !PT ;  /* 0x000000032e9a7209 */ /* 0x000fe20007810000 */
[----:B------:R-:W-:Y:S01]  /*ad00*/  FFMA.FTZ R162, R6, c[0x0][0x2d0], -R176 ;  /* 0x0000b40006a27a23 */ /* 0x000fe200000108b0 */
[----:B---3--:R-:W-:Y:S01]  /*ad10*/  FMNMX.FTZ R3, R156, R153, !PT ;  /* 0x000000999c037209 */ /* 0x008fe20007810000 */
[----:B------:R-:W-:Y:S01]  /*ad20*/  FFMA.FTZ R160, R4, c[0x0][0x2d0], -R178 ;  /* 0x0000b40004a07a23 */ /* 0x000fe200000108b2 */
[----:B------:R-:W-:Y:S01]  /*ad30*/  FMNMX.FTZ R153, R47, R154, !PT ;  /* 0x0000009a2f997209 */ /* 0x000fe20007810000 */
[----:B------:R-:W-:Y:S01]  /*ad40*/  FFMA.FTZ R7, R7, c[0x0][0x2d0], -R176 ;  /* 0x0000b40007077a23 */ /* 0x000fe200000108b0 */
[----:B------:R-:W-:Y:S01]  /*ad50*/  LDSM.16.MT88.4 R156, [R212+0x100] ;  /* 0x00010000d49c783b */ /* 0x000fe20000004200 */
[C---:B------:R-:W-:Y:S01]  /*ad60*/  FADD.FTZ R154, -R3.reuse, R0 ;  /* 0x00000000039a7221 */ /* 0x040fe20000010100 */
[----:B------:R-:W2:Y:S01]  /*ad70*/  MUFU.EX2 R148, R148 ;  /* 0x0000009400947308 */ /* 0x000ea20000000800 */
[----:B------:R-:W-:Y:S02]  /*ad80*/  FMUL.FTZ R175, R3, c[0x0][0x2d0] ;  /* 0x0000b40003af7a20 */ /* 0x000fe40000410000 */
[----:B------:R-:W-:Y:S02]  /*ad90*/  FMUL.FTZ R2, R154, c[0x0][0x2d0] ;  /* 0x0000b4009a027a20 */ /* 0x000fe40000410000 */
[--C-:B------:R-:W-:Y:S01]  /*ada0*/  FFMA.FTZ R163, R16, c[0x0][0x2d0], -R178.reuse ;  /* 0x0000b40010a37a23 */ /* 0x100fe200000108b2 */
[----:B------:R-:W3:Y:S01]  /*adb0*/  SHFL.BFLY PT, R0, R153, 0x2, 0x1f ;  /* 0x0c401f0099007f89 */ /* 0x000ee200000e0000 */
[----:B------:R-:W-:Y:S02]  /*adc0*/  FFMA.FTZ R164, R17, c[0x0][0x2d0], -R178 ;  /* 0x0000b40011a47a23 */ /* 0x000fe400000108b2 */
[--C-:B------:R-:W-:Y:S01]  /*add0*/  FFMA.FTZ R165, R18, c[0x0][0x2d0], -R176.reuse ;  /* 0x0000b40012a57a23 */ /* 0x100fe200000108b0 */
[----:B------:R-:W-:Y:S01]  /*ade0*/  MUFU.EX2 R160, R160 ;  /* 0x000000a000a07308 */ /* 0x000fe20000000800 */
[--C-:B------:R-:W-:Y:S02]  /*adf0*/  FFMA.FTZ R166, R19, c[0x0][0x2d0], -R176.reuse ;  /* 0x0000b40013a67a23 */ /* 0x100fe400000108b0 */
[--C-:B------:R-:W-:Y:S02]  /*ae00*/  FFMA.FTZ R8, R8, c[0x0][0x2d0], -R175.reuse ;  /* 0x0000b40008087a23 */ /* 0x100fe400000108af */
[--C-:B------:R-:W-:Y:S02]  /*ae10*/  FFMA.FTZ R167, R9, c[0x0][0x2d0], -R175.reuse ;  /* 0x0000b40009a77a23 */ /* 0x100fe400000108af */
[--C-:B------:R-:W-:Y:S02]  /*ae20*/  FFMA.FTZ R168, R12, c[0x0][0x2d0], -R175.reuse ;  /* 0x0000b4000ca87a23 */ /* 0x100fe400000108af */
[--C-:B------:R-:W-:Y:S01]  /*ae30*/  FFMA.FTZ R169, R13, c[0x0][0x2d0], -R175.reuse ;  /* 0x0000b4000da97a23 */ /* 0x100fe200000108af */
[----:B------:R-:W-:Y:S01]  /*ae40*/  MUFU.EX2 R161, R161 ;  /* 0x000000a100a17308 */ /* 0x000fe20000000800 */
[C---:B-1----:R-:W-:Y:S02]  /*ae50*/  FMUL.FTZ R9, R150.reuse, R145 ;  /* 0x0000009196097220 */ /* 0x042fe40000410000 */
[C---:B------:R-:W-:Y:S02]  /*ae60*/  FMUL.FTZ R100, R150.reuse, R100 ;  /* 0x0000006496647220 */ /* 0x040fe40000410000 */
[----:B------:R-:W-:Y:S02]  /*ae70*/  FMUL.FTZ R101, R150, R101 ;  /* 0x0000006596657220 */ /* 0x000fe40000410000 */
[C---:B--2---:R-:W-:Y:S02]  /*ae80*/  FMUL.FTZ R102, R148.reuse, R102 ;  /* 0x0000006694667220 */ /* 0x044fe40000410000 */
[----:B------:R-:W-:Y:S01]  /*ae90*/  FMUL.FTZ R103, R148, R103 ;  /* 0x0000006794677220 */ /* 0x000fe20000410000 */
[----:B---3--:R-:W-:Y:S01]  /*aea0*/  FMNMX.FTZ R0, R153, R0, !PT ;  /* 0x0000000099007209 */ /* 0x008fe20007810000 */
[----:B------:R-:W-:Y:S01]  /*aeb0*/  MUFU.EX2 R162, R162 ;  /* 0x000000a200a27308 */ /* 0x000fe20000000800 */
[C---:B------:R-:W-:Y:S02]  /*aec0*/  FMUL.FTZ R104, R150.reuse, R104 ;  /* 0x0000006896687220 */ /* 0x040fe40000410000 */
[----:B------:R-:W-:Y:S01]  /*aed0*/  FMUL.FTZ R105, R150, R105 ;  /* 0x0000006996697220 */ /* 0x000fe20000410000 */
[----:B------:R-:W1:Y:S01]  /*aee0*/  SHFL.BFLY PT, R5, R0, 0x1, 0x1f ;  /* 0x0c201f0000057f89 */ /* 0x000e6200000e0000 */
[C---:B------:R-:W-:Y:S02]  /*aef0*/  FMUL.FTZ R106, R148.reuse, R106 ;  /* 0x0000006a946a7220 */ /* 0x040fe40000410000 */
[----:B------:R-:W-:Y:S02]  /*af00*/  FMUL.FTZ R107, R148, R107 ;  /* 0x0000006b946b7220 */ /* 0x000fe40000410000 */
[----:B------:R-:W-:Y:S01]  /*af10*/  FFMA.FTZ R35, R35, c[0x0][0x2d0], -R176 ;  /* 0x0000b40023237a23 */ /* 0x000fe200000108b0 */
[----:B------:R-:W2:Y:S01]  /*af20*/  MUFU.EX2 R7, R7 ;  /* 0x0000000700077308 */ /* 0x000ea20000000800 */
[--C-:B------:R-:W-:Y:S02]  /*af30*/  FFMA.FTZ R177, R32, c[0x0][0x2d0], -R178.reuse ;  /* 0x0000b40020b17a23 */ /* 0x100fe400000108b2 */
[----:B------:R-:W-:Y:S02]  /*af40*/  FFMA.FTZ R180, R33, c[0x0][0x2d0], -R178 ;  /* 0x0000b40021b47a23 */ /* 0x000fe400000108b2 */
[----:B------:R-:W-:Y:S02]  /*af50*/  FFMA.FTZ R179, R34, c[0x0][0x2d0], -R176 ;  /* 0x0000b40022b37a23 */ /* 0x000fe400000108b0 */
[--C-:B------:R-:W-:Y:S02]  /*af60*/  FFMA.FTZ R185, R36, c[0x0][0x2d0], -R178.reuse ;  /* 0x0000b40024b97a23 */ /* 0x100fe400000108b2 */
[----:B------:R-:W-:Y:S01]  /*af70*/  FFMA.FTZ R188, R37, c[0x0][0x2d0], -R178 ;  /* 0x0000b40025bc7a23 */ /* 0x000fe200000108b2 */
[----:B------:R-:W-:Y:S01]  /*af80*/  MUFU.EX2 R163, R163 ;  /* 0x000000a300a37308 */ /* 0x000fe20000000800 */
[--C-:B------:R-:W-:Y:S02]  /*af90*/  FFMA.FTZ R187, R38, c[0x0][0x2d0], -R176.reuse ;  /* 0x0000b40026bb7a23 */ /* 0x100fe400000108b0 */
[----:B------:R-:W-:Y:S02]  /*afa0*/  FFMA.FTZ R190, R39, c[0x0][0x2d0], -R176 ;  /* 0x0000b40027be7a23 */ /* 0x000fe400000108b0 */
[----:B------:R-:W-:Y:S01]  /*afb0*/  LDSM.16.MT88.4 R36, [R214+0x1d00] ;  /* 0x001d0000d624783b */ /* 0x000fe20000004200 */
[--C-:B------:R-:W-:Y:S01]  /*afc0*/  FFMA.FTZ R192, R40, c[0x0][0x2d0], -R175.reuse ;  /* 0x0000b40028c07a23 */ /* 0x100fe200000108af */
[----:B-1----:R-:W-:Y:S01]  /*afd0*/  FMNMX.FTZ R5, R5, R0, !PT ;  /* 0x0000000005057209 */ /* 0x002fe20007810000 */
[--C-:B------:R-:W-:Y:S02]  /*afe0*/  FFMA.FTZ R193, R41, c[0x0][0x2d0], -R175.reuse ;  /* 0x0000b40029c17a23 */ /* 0x100fe400000108af */
[----:B------:R-:W1:Y:S01]  /*aff0*/  MUFU.EX2 R164, R164 ;  /* 0x000000a400a47308 */ /* 0x000e620000000800 */
[----:B------:R-:W-:Y:S02]  /*b000*/  FFMA.FTZ R189, R48, c[0x0][0x2d0], -R178 ;  /* 0x0000b40030bd7a23 */ /* 0x000fe400000108b2 */
[----:B------:R-:W-:Y:S01]  /*b010*/  FADD.FTZ R6, -R5, R152 ;  /* 0x0000009805067221 */ /* 0x000fe20000010100 */
[----:B--2---:R-:W-:Y:S01]  /*b020*/  F2FP.PACK_AB R145, R7, R162 ;  /* 0x000000a20791723e */ /* 0x004fe200000000ff */
[----:B------:R-:W2:Y:S01]  /*b030*/  LDSM.16.MT88.4 R152, [R214+0x100] ;  /* 0x00010000d698783b */ /* 0x000ea20000004200 */
[----:B------:R-:W-:Y:S02]  /*b040*/  FMUL.FTZ R174, R5, c[0x0][0x2d0] ;  /* 0x0000b40005ae7a20 */ /* 0x000fe40000410000 */
[----:B------:R-:W-:Y:S02]  /*b050*/  FMUL.FTZ R0, R6, c[0x0][0x2d0] ;  /* 0x0000b40006007a20 */ /* 0x000fe40000410000 */
[----:B------:R-:W-:Y:S01]  /*b060*/  MUFU.EX2 R165, R165 ;  /* 0x000000a500a57308 */ /* 0x000fe20000000800 */
[--C-:B------:R-:W-:Y:S02]  /*b070*/  FFMA.FTZ R170, R10, c[0x0][0x2d0], -R174.reuse ;  /* 0x0000b4000aaa7a23 */ /* 0x100fe400000108ae */
[--C-:B------:R-:W-:Y:S02]  /*b080*/  FFMA.FTZ R171, R11, c[0x0][0x2d0], -R174.reuse ;  /* 0x0000b4000bab7a23 */ /* 0x100fe400000108ae */
[--C-:B------:R-:W-:Y:S02]  /*b090*/  FFMA.FTZ R172, R14, c[0x0][0x2d0], -R174.reuse ;  /* 0x0000b4000eac7a23 */ /* 0x100fe400000108ae */
[--C-:B------:R-:W-:Y:S02]  /*b0a0*/  FFMA.FTZ R173, R15, c[0x0][0x2d0], -R174.reuse ;  /* 0x0000b4000fad7a23 */ /* 0x100fe400000108ae */
[C---:B------:R-:W-:Y:S01]  /*b0b0*/  FMUL.FTZ R10, R148.reuse, R146 ;  /* 0x00000092940a7220 */ /* 0x040fe20000410000 */
[----:B------:R-:W3:Y:S01]  /*b0c0*/  MUFU.EX2 R166, R166 ;  /* 0x000000a600a67308 */ /* 0x000ee20000000800 */
[----:B------:R-:W-:Y:S02]  /*b0d0*/  FMUL.FTZ R11, R148, R147 ;  /* 0x00000093940b7220 */ /* 0x000fe40000410000 */
[--C-:B------:R-:W-:Y:S01]  /*b0e0*/  FFMA.FTZ R194, R42, c[0x0][0x2d0], -R174.reuse ;  /* 0x0000b4002ac27a23 */ /* 0x100fe200000108ae */
[----:B-1----:R-:W-:Y:S01]  /*b0f0*/  F2FP.PACK_AB R146, R164, R163 ;  /* 0x000000a3a492723e */ /* 0x002fe200000000ff */
[----:B------:R-:W-:Y:S02]  /*b100*/  FFMA.FTZ R195, R43, c[0x0][0x2d0], -R174 ;  /* 0x0000b4002bc37a23 */ /* 0x000fe400000108ae */
[----:B------:R-:W-:Y:S01]  /*b110*/  LDSM.16.MT88.4 R40, [R214+0x900] ;  /* 0x00090000d628783b */ /* 0x000fe20000004200 */
[----:B------:R-:W-:Y:S02]  /*b120*/  FFMA.FTZ R191, R50, c[0x0][0x2d0], -R176 ;  /* 0x0000b40032bf7a23 */ /* 0x000fe400000108b0 */
[----:B------:R1:W-:Y:S01]  /*b130*/  MUFU.EX2 R6, R8 ;  /* 0x0000000800067308 */ /* 0x0003e20000000800 */
[--C-:B------:R-:W-:Y:S02]  /*b140*/  FFMA.FTZ R196, R44, c[0x0][0x2d0], -R175.reuse ;  /* 0x0000b4002cc47a23 */ /* 0x100fe400000108af */
[--C-:B------:R-:W-:Y:S02]  /*b150*/  FFMA.FTZ R197, R46, c[0x0][0x2d0], -R174.reuse ;  /* 0x0000b4002ec57a23 */ /* 0x100fe400000108ae */
[C---:B------:R-:W-:Y:S02]  /*b160*/  FMUL.FTZ R120, R150.reuse, R120 ;  /* 0x0000007896787220 */ /* 0x040fe40000410000 */
[----:B------:R-:W-:Y:S02]  /*b170*/  FMUL.FTZ R121, R150, R121 ;  /* 0x0000007996797220 */ /* 0x000fe40000410000 */
[C---:B------:R-:W-:Y:S01]  /*b180*/  FMUL.FTZ R122, R148.reuse, R122 ;  /* 0x0000007a947a7220 */ /* 0x040fe20000410000 */
[----:B------:R-:W4:Y:S01]  /*b190*/  MUFU.EX2 R2, R2 ;  /* 0x0000000200027308 */ /* 0x000f220000000800 */
[----:B------:R-:W-:Y:S02]  /*b1a0*/  FMUL.FTZ R123, R148, R123 ;  /* 0x0000007b947b7220 */ /* 0x000fe40000410000 */
[----:B------:R-:W-:Y:S01]  /*b1b0*/  FMUL.FTZ R128, R150, R128 ;  /* 0x0000008096807220 */ /* 0x000fe20000410000 */
[----:B---3--:R-:W-:Y:S01]  /*b1c0*/  F2FP.PACK_AB R147, R166, R165 ;  /* 0x000000a5a693723e */ /* 0x008fe200000000ff */
[----:B------:R-:W-:Y:S02]  /*b1d0*/  FMUL.FTZ R129, R150, R129 ;  /* 0x0000008196817220 */ /* 0x000fe40000410000 */
[C---:B------:R-:W-:Y:S02]  /*b1e0*/  FMUL.FTZ R130, R148.reuse, R130 ;  /* 0x0000008294827220 */ /* 0x040fe40000410000 */
[----:B------:R-:W-:Y:S01]  /*b1f0*/  FMUL.FTZ R131, R148, R131 ;  /* 0x0000008394837220 */ /* 0x000fe20000410000 */
[----:B------:R-:W3:Y:S01]  /*b200*/  MUFU.EX2 R0, R0 ;  /* 0x0000000000007308 */ /* 0x000ee20000000800 */
[C---:B------:R-:W-:Y:S02]  /*b210*/  FMUL.FTZ R68, R150.reuse, R68 ;  /* 0x0000004496447220 */ /* 0x040fe40000410000 */
[C---:B------:R-:W-:Y:S02]  /*b220*/  FMUL.FTZ R69, R150.reuse, R69 ;  /* 0x0000004596457220 */ /* 0x040fe40000410000 */
[----:B-1----:R-:W-:Y:S01]  /*b230*/  FMUL.FTZ R8, R150, R144 ;  /* 0x0000009096087220 */ /* 0x002fe20000410000 */
[----:B------:R-:W-:Y:S01]  /*b240*/  F2FP.PACK_AB R144, R161, R160 ;  /* 0x000000a0a190723e */ /* 0x000fe200000000ff */
[C---:B------:R-:W-:Y:S02]  /*b250*/  FMUL.FTZ R70, R148.reuse, R70 ;  /* 0x0000004694467220 */ /* 0x040fe40000410000 */
[----:B------:R-:W-:Y:S01]  /*b260*/  FMUL.FTZ R71, R148, R71 ;  /* 0x0000004794477220 */ /* 0x000fe20000410000 */
[----:B------:R-:W1:Y:S01]  /*b270*/  MUFU.EX2 R167, R167 ;  /* 0x000000a700a77308 */ /* 0x000e620000000800 */
[----:B------:R-:W-:Y:S02]  /*b280*/  FMUL.FTZ R80, R150, R80 ;  /* 0x0000005096507220 */ /* 0x000fe40000410000 */
[-C--:B--2---:R-:W-:Y:S05]  /*b290*/  HMMA.16816.F32 R8, R144, R152.reuse, R8 ;  /* 0x000000989008723c */ /* 0x084fea0000001808 */
[C---:B----4-:R-:W-:Y:S02]  /*b2a0*/  FMUL.FTZ R12, R2.reuse, R140 ;  /* 0x0000008c020c7220 */ /* 0x050fe40000410000 */
[----:B------:R-:W-:Y:S01]  /*b2b0*/  MUFU.EX2 R168, R168 ;  /* 0x000000a800a87308 */ /* 0x000fe20000000800 */
[----:B------:R-:W-:Y:S04]  /*b2c0*/  FMUL.FTZ R13, R2, R141 ;  /* 0x0000008d020d7220 */ /* 0x000fe80000410000 */
[C---:B---3--:R-:W-:Y:S02]  /*b2d0*/  FMUL.FTZ R14, R0.reuse, R142 ;  /* 0x0000008e000e7220 */ /* 0x048fe40000410000 */
[----:B------:R-:W-:Y:S02]  /*b2e0*/  FMUL.FTZ R15, R0, R143 ;  /* 0x0000008f000f7220 */ /* 0x000fe40000410000 */
[C---:B------:R-:W-:Y:S01]  /*b2f0*/  FMUL.FTZ R16, R2.reuse, R136 ;  /* 0x0000008802107220 */ /* 0x040fe20000410000 */
[----:B------:R-:W2:Y:S01]  /*b300*/  MUFU.EX2 R169, R169 ;  /* 0x000000a900a97308 */ /* 0x000ea20000000800 */
[----:B------:R-:W-:Y:S02]  /*b310*/  FMUL.FTZ R17, R2, R137 ;  /* 0x0000008902117220 */ /* 0x000fe40000410000 */
[C---:B------:R-:W-:Y:S01]  /*b320*/  FMUL.FTZ R18, R0.reuse, R138 ;  /* 0x0000008a00127220 */ /* 0x040fe20000410000 */
[----:B-1----:R-:W-:Y:S01]  /*b330*/  F2FP.PACK_AB R140, R167, R6 ;  /* 0x00000006a78c723e */ /* 0x002fe200000000ff */
[----:B------:R-:W-:Y:S02]  /*b340*/  FMUL.FTZ R19, R0, R139 ;  /* 0x0000008b00137220 */ /* 0x000fe40000410000 */
[----:B------:R-:W1:Y:S01]  /*b350*/  LDSM.16.MT88.4 R136, [R214+0xd00] ;  /* 0x000d0000d688783b */ /* 0x000e620000004200 */
[C---:B------:R-:W-:Y:S02]  /*b360*/  FMUL.FTZ R108, R2.reuse, R108 ;  /* 0x0000006c026c7220 */ /* 0x040fe40000410000 */
[----:B------:R-:W-:Y:S01]  /*b370*/  MUFU.EX2 R170, R170 ;  /* 0x000000aa00aa7308 */ /* 0x000fe20000000800 */
[----:B------:R-:W-:Y:S02]  /*b380*/  FMUL.FTZ R109, R2, R109 ;  /* 0x0000006d026d7220 */ /* 0x000fe40000410000 */
[C---:B------:R-:W-:Y:S02]  /*b390*/  FMUL.FTZ R110, R0.reuse, R110 ;  /* 0x0000006e006e7220 */ /* 0x040fe40000410000 */
[----:B------:R-:W-:Y:S02]  /*b3a0*/  FMUL.FTZ R111, R0, R111 ;  /* 0x0000006f006f7220 */ /* 0x000fe40000410000 */
[C---:B------:R-:W-:Y:S02]  /*b3b0*/  FMUL.FTZ R124, R2.reuse, R124 ;  /* 0x0000007c027c7220 */ /* 0x040fe40000410000 */
[----:B------:R-:W-:Y:S01]  /*b3c0*/  FMUL.FTZ R125, R2, R125 ;  /* 0x0000007d027d7220 */ /* 0x000fe20000410000 */
[----:B------:R-:W3:Y:S01]  /*b3d0*/  MUFU.EX2 R171, R171 ;  /* 0x000000ab00ab7308 */ /* 0x000ee20000000800 */
[C---:B------:R-:W-:Y:S02]  /*b3e0*/  FMUL.FTZ R126, R0.reuse, R126 ;  /* 0x0000007e007e7220 */ /* 0x040fe40000410000 */
[----:B------:R-:W-:Y:S01]  /*b3f0*/  FMUL.FTZ R127, R0, R127 ;  /* 0x0000007f007f7220 */ /* 0x000fe20000410000 */
[----:B--2---:R-:W-:Y:S01]  /*b400*/  F2FP.PACK_AB R142, R169, R168 ;  /* 0x000000a8a98e723e */ /* 0x004fe200000000ff */
[C---:B------:R-:W-:Y:S02]  /*b410*/  FMUL.FTZ R72, R2.reuse, R72 ;  /* 0x0000004802487220 */ /* 0x040fe40000410000 */
[----:B------:R-:W-:Y:S02]  /*b420*/  FMUL.FTZ R73, R2, R73 ;  /* 0x0000004902497220 */ /* 0x000fe40000410000 */
[C---:B------:R-:W-:Y:S01]  /*b430*/  FMUL.FTZ R74, R0.reuse, R74 ;  /* 0x0000004a004a7220 */ /* 0x040fe20000410000 */
[----:B------:R-:W-:Y:S01]  /*b440*/  MUFU.EX2 R172, R172 ;  /* 0x000000ac00ac7308 */ /* 0x000fe20000000800 */
[----:B------:R-:W-:Y:S02]  /*b450*/  FMUL.FTZ R75, R0, R75 ;  /* 0x0000004b004b7220 */ /* 0x000fe40000410000 */
[C---:B------:R-:W-:Y:S02]  /*b460*/  FMUL.FTZ R76, R2.reuse, R76 ;  /* 0x0000004c024c7220 */ /* 0x040fe40000410000 */
[----:B------:R-:W-:Y:S02]  /*b470*/  FMUL.FTZ R77, R2, R77 ;  /* 0x0000004d024d7220 */ /* 0x000fe40000410000 */
[C---:B------:R-:W-:Y:S02]  /*b480*/  FMUL.FTZ R78, R0.reuse, R78 ;  /* 0x0000004e004e7220 */ /* 0x040fe40000410000 */
[----:B------:R-:W-:Y:S01]  /*b490*/  FMUL.FTZ R79, R0, R79 ;  /* 0x0000004f004f7220 */ /* 0x000fe20000410000 */
[----:B------:R-:W2:Y:S01]  /*b4a0*/  MUFU.EX2 R173, R173 ;  /* 0x000000ad00ad7308 */ /* 0x000ea20000000800 */
[----:B------:R-:W-:Y:S02]  /*b4b0*/  FMUL.FTZ R81, R150, R81 ;  /* 0x0000005196517220 */ /* 0x000fe40000410000 */
[C---:B------:R-:W-:Y:S01]  /*b4c0*/  FMUL.FTZ R82, R148.reuse, R82 ;  /* 0x0000005294527220 */ /* 0x040fe20000410000 */
        /* <DEDUP_REMOVED lines=14> */
[--C-:B------:R-:W-:Y:S02]  /*b5b0*/  FFMA.FTZ R181, R28, c[0x0][0x2d0], -R175.reuse ;  /* 0x0000b4001cb57a23 */ /* 0x100fe400000108af */
[--C-:B------:R-:W-:Y:S02]  /*b5c0*/  FFMA.FTZ R184, R29, c[0x0][0x2d0], -R175.reuse ;  /* 0x0000b4001db87a23 */ /* 0x100fe400000108af */
[--C-:B------:R-:W-:Y:S01]  /*b5d0*/  FFMA.FTZ R183, R30, c[0x0][0x2d0], -R174.reuse ;  /* 0x0000b4001eb77a23 */ /* 0x100fe200000108ae */
[----:B------:R-:W-:Y:S01]  /*b5e0*/  MUFU.EX2 R179, R179 ;  /* 0x000000b300b37308 */ /* 0x000fe20000000800 */
[C---:B------:R-:W-:Y:S04]  /*b5f0*/  HMMA.16816.F32 R12, R140.reuse, R152, R12 ;  /* 0x000000988c0c723c */ /* 0x040fe8000000180c */
[----:B------:R-:W-:Y:S02]  /*b600*/  FFMA.FTZ R186, R31, c[0x0][0x2d0], -R174 ;  /* 0x0000b4001fba7a23 */ /* 0x000fe400000108ae */
[C---:B------:R-:W-:Y:S02]  /*b610*/  FMUL.FTZ R92, R2.reuse, R92 ;  /* 0x0000005c025c7220 */ /* 0x040fe40000410000 */
[-C--:B------:R-:W-:Y:S01]  /*b620*/  HMMA.16816.F32 R16, R140, R154.reuse, R16 ;  /* 0x0000009a8c10723c */ /* 0x080fe20000001810 */
[----:B------:R-:W-:Y:S03]  /*b630*/  MUFU.EX2 R182, R182 ;  /* 0x000000b600b67308 */ /* 0x000fe60000000800 */
[----:B------:R-:W-:Y:S02]  /*b640*/  FMUL.FTZ R93, R2, R93 ;  /* 0x0000005d025d7220 */ /* 0x000fe40000410000 */
[C---:B------:R-:W-:Y:S02]  /*b650*/  FMUL.FTZ R94, R0.reuse, R94 ;  /* 0x0000005e005e7220 */ /* 0x040fe40000410000 */
[C---:B------:R-:W-:Y:S01]  /*b660*/  HMMA.16816.F32 R100, R144.reuse, R154, R100 ;  /* 0x0000009a9064723c */ /* 0x040fe20000001864 */
[----:B------:R-:W2:Y:S02]  /*b670*/  LDSM.16.MT88.4 R152, [R212+0xd00] ;  /* 0x000d0000d498783b */ /* 0x000ea40000004200 */
[----:B------:R-:W-:Y:S01]  /*b680*/  MUFU.EX2 R181, R181 ;  /* 0x000000b500b57308 */ /* 0x000fe20000000800 */
[----:B------:R-:W-:Y:S02]  /*b690*/  FMUL.FTZ R95, R0, R95 ;  /* 0x0000005f005f7220 */ /* 0x000fe40000410000 */
[C---:B------:R-:W-:Y:S02]  /*b6a0*/  FMUL.FTZ R96, R150.reuse, R96 ;  /* 0x0000006096607220 */ /* 0x040fe40000410000 */
[-C--:B------:R-:W-:Y:S04]  /*b6b0*/  HMMA.16816.F32 R104, R144, R156.reuse, R104 ;  /* 0x0000009c9068723c */ /* 0x080fe80000001868 */
[----:B------:R-:W-:Y:S01]  /*b6c0*/  FMUL.FTZ R97, R150, R97 ;  /* 0x0000006196617220 */ /* 0x000fe20000410000 */
[----:B------:R-:W3:Y:S01]  /*b6d0*/  MUFU.EX2 R184, R184 ;  /* 0x000000b800b87308 */ /* 0x000ee20000000800 */
[----:B------:R-:W-:Y:S02]  /*b6e0*/  FMUL.FTZ R98, R148, R98 ;  /* 0x0000006294627220 */ /* 0x000fe40000410000 */
[C---:B------:R-:W-:Y:S04]  /*b6f0*/  HMMA.16816.F32 R108, R140.reuse, R156, R108 ;  /* 0x0000009c8c6c723c */ /* 0x040fe8000000186c */
[C---:B------:R-:W-:Y:S02]  /*b700*/  FMUL.FTZ R112, R2.reuse, R112 ;  /* 0x0000007002707220 */ /* 0x040fe40000410000 */
[----:B------:R-:W-:Y:S01]  /*b710*/  FMUL.FTZ R113, R2, R113 ;  /* 0x0000007102717220 */ /* 0x000fe20000410000 */
[----:B------:R-:W-:Y:S01]  /*b720*/  MUFU.EX2 R183, R183 ;  /* 0x000000b700b77308 */ /* 0x000fe20000000800 */
[C---:B------:R-:W-:Y:S04]  /*b730*/  FMUL.FTZ R114, R0.reuse, R114 ;  /* 0x0000007200727220 */ /* 0x040fe80000410000 */
[----:B------:R-:W-:Y:S02]  /*b740*/  FMUL.FTZ R115, R0, R115 ;  /* 0x0000007300737220 */ /* 0x000fe40000410000 */
[--C-:B------:R-:W-:Y:S02]  /*b750*/  FFMA.FTZ R156, R20, c[0x0][0x2d0], -R178.reuse ;  /* 0x0000b400149c7a23 */ /* 0x100fe400000108b2 */
[----:B------:R-:W-:Y:S01]  /*b760*/  FMUL.FTZ R20, R2, R132 ;  /* 0x0000008402147220 */ /* 0x000fe20000410000 */
[----:B------:R-:W4:Y:S01]  /*b770*/  MUFU.EX2 R186, R186 ;  /* 0x000000ba00ba7308 */ /* 0x000f220000000800 */
[--C-:B------:R-:W-:Y:S01]  /*b780*/  FFMA.FTZ R157, R21, c[0x0][0x2d0], -R178.reuse ;  /* 0x0000b400159d7a23 */ /* 0x100fe200000108b2 */
[-C--:B------:R-:W-:Y:S03]  /*b790*/  HMMA.16816.F32 R112, R140, R158.reuse, R112 ;  /* 0x0000009e8c70723c */ /* 0x080fe60000001870 */
[----:B------:R-:W-:Y:S01]  /*b7a0*/  FMUL.FTZ R116, R150, R116 ;  /* 0x0000007496747220 */ /* 0x000fe20000410000 */
[----:B---3--:R-:W-:Y:S01]  /*b7b0*/  F2FP.PACK_AB R30, R184, R181 ;  /* 0x000000b5b81e723e */ /* 0x008fe200000000ff */
[----:B------:R-:W-:Y:S02]  /*b7c0*/  FMUL.FTZ R117, R150, R117 ;  /* 0x0000007596757220 */ /* 0x000fe40000410000 */
[C---:B------:R-:W-:Y:S01]  /*b7d0*/  FMUL.FTZ R118, R148.reuse, R118 ;  /* 0x0000007694767220 */ /* 0x040fe20000410000 */
[----:B------:R-:W-:Y:S01]  /*b7e0*/  MUFU.EX2 R156, R156 ;  /* 0x0000009c009c7308 */ /* 0x000fe20000000800 */
[----:B------:R-:W-:Y:S03]  /*b7f0*/  FMUL.FTZ R119, R148, R119 ;  /* 0x0000007794777220 */ /* 0x000fe60000410000 */
[----:B------:R-:W-:Y:S02]  /*b800*/  FMUL.FTZ R21, R2, R133 ;  /* 0x0000008502157220 */ /* 0x000fe40000410000 */
[----:B------:R-:W-:Y:S02]  /*b810*/  FFMA.FTZ R178, R49, c[0x0][0x2d0], -R178 ;  /* 0x0000b40031b27a23 */ /* 0x000fe400000108b2 */
[C---:B------:R-:W-:Y:S02]  /*b820*/  HMMA.16816.F32 R116, R144.reuse, R158, R116 ;  /* 0x0000009e9074723c */ /* 0x040fe40000001874 */
[----:B------:R-:W3:Y:S02]  /*b830*/  MUFU.EX2 R157, R157 ;  /* 0x0000009d009d7308 */ /* 0x000ee40000000800 */
[----:B------:R-:W-:Y:S01]  /*b840*/  FMUL.FTZ R99, R148, R99 ;  /* 0x0000006394637220 */ /* 0x000fe20000410000 */
[----:B----4-:R-:W-:Y:S02]  /*b850*/  F2FP.PACK_AB R31, R186, R183 ;  /* 0x000000b7ba1f723e */ /* 0x010fe400000000ff */
[--C-:B------:R-:W-:Y:S01]  /*b860*/  FFMA.FTZ R158, R22, c[0x0][0x2d0], -R176.reuse ;  /* 0x0000b400169e7a23 */ /* 0x100fe200000108b0 */
[-C--:B-1----:R-:W-:Y:S04]  /*b870*/  HMMA.16816.F32 R120, R144, R136.reuse, R120 ;  /* 0x000000889078723c */ /* 0x082fe80000001878 */
[C---:B------:R-:W-:Y:S01]  /*b880*/  FMUL.FTZ R22, R0.reuse, R134 ;  /* 0x0000008600167220 */ /* 0x040fe20000410000 */
[----:B------:R-:W-:Y:S01]  /*b890*/  MUFU.EX2 R158, R158 ;  /* 0x0000009e009e7308 */ /* 0x000fe20000000800 */
[--C-:B------:R-:W-:Y:S02]  /*b8a0*/  FFMA.FTZ R159, R23, c[0x0][0x2d0], -R176.reuse ;  /* 0x0000b400179f7a23 */ /* 0x100fe400000108b0 */
[C---:B------:R-:W-:Y:S04]  /*b8b0*/  HMMA.16816.F32 R124, R140.reuse, R136, R124 ;  /* 0x000000888c7c723c */ /* 0x040fe8000000187c */
[----:B------:R-:W-:Y:S02]  /*b8c0*/  FMUL.FTZ R23, R0, R135 ;  /* 0x0000008700177220 */ /* 0x000fe40000410000 */
[----:B------:R-:W1:Y:S01]  /*b8d0*/  LDSM.16.MT88.4 R132, [R214+0x1900] ;  /* 0x00190000d684783b */ /* 0x000e620000004200 */
[----:B------:R-:W-:Y:S01]  /*b8e0*/  FFMA.FTZ R176, R51, c[0x0][0x2d0], -R176 ;  /* 0x0000b40033b07a23 */ /* 0x000fe200000108b0 */
[----:B------:R-:W-:Y:S01]  /*b8f0*/  MUFU.EX2 R159, R159 ;  /* 0x0000009f009f7308 */ /* 0x000fe20000000800 */
[C---:B------:R-:W-:Y:S02]  /*b900*/  FMUL.FTZ R52, R150.reuse, R52 ;  /* 0x0000003496347220 */ /* 0x040fe40000410000 */
[-C--:B------:R-:W-:Y:S03]  /*b910*/  HMMA.16816.F32 R20, R140, R138.reuse, R20 ;  /* 0x0000008a8c14723c */ /* 0x080fe60000001814 */
[----:B------:R-:W-:Y:S01]  /*b920*/  LDSM.16.MT88.4 R48, [R212+0x1500] ;  /* 0x00150000d430783b */ /* 0x000fe20000004200 */
[----:B------:R-:W-:Y:S02]  /*b930*/  FMUL.FTZ R53, R150, R53 ;  /* 0x0000003596357220 */ /* 0x000fe40000410000 */
[C---:B------:R-:W-:Y:S01]  /*b940*/  FMUL.FTZ R54, R148.reuse, R54 ;  /* 0x0000003694367220 */ /* 0x040fe20000410000 */
[----:B------:R-:W-:Y:S01]  /*b950*/  MUFU.EX2 R185, R185 ;  /* 0x000000b900b97308 */ /* 0x000fe20000000800 */
[C---:B------:R-:W-:Y:S03]  /*b960*/  HMMA.16816.F32 R128, R144.reuse, R138, R128 ;  /* 0x0000008a9080723c */ /* 0x040fe60000001880 */
[----:B------:R-:W-:Y:S01]  /*b970*/  LDSM.16.MT88.4 R136, [R212+0x500] ;  /* 0x00050000d488783b */ /* 0x000fe20000004200 */
[----:B------:R-:W-:Y:S02]  /*b980*/  FMUL.FTZ R55, R148, R55 ;  /* 0x0000003794377220 */ /* 0x000fe40000410000 */
[C---:B------:R-:W-:Y:S02]  /*b990*/  FMUL.FTZ R56, R2.reuse, R56 ;  /* 0x0000003802387220 */ /* 0x040fe40000410000 */
[----:B------:R-:W-:Y:S01]  /*b9a0*/  FMUL.FTZ R57, R2, R57 ;  /* 0x0000003902397220 */ /* 0x000fe20000410000 */
[----:B------:R-:W-:Y:S02]  /*b9b0*/  MUFU.EX2 R188, R188 ;  /* 0x000000bc00bc7308 */ /* 0x000fe40000000800 */
[-C--:B--2---:R-:W-:Y:S03]  /*b9c0*/  HMMA.16816.F32 R52, R144, R152.reuse, R52 ;  /* 0x000000989034723c */ /* 0x084fe60000001834 */
[C---:B------:R-:W-:Y:S02]  /*b9d0*/  FMUL.FTZ R58, R0.reuse, R58 ;  /* 0x0000003a003a7220 */ /* 0x040fe40000410000 */
[----:B------:R-:W-:Y:S02]  /*b9e0*/  FMUL.FTZ R59, R0, R59 ;  /* 0x0000003b003b7220 */ /* 0x000fe40000410000 */
[C---:B------:R-:W-:Y:S01]  /*b9f0*/  FMUL.FTZ R64, R150.reuse, R64 ;  /* 0x0000004096407220 */ /* 0x040fe20000410000 */
[----:B------:R-:W-:Y:S01]  /*ba00*/  MUFU.EX2 R187, R187 ;  /* 0x000000bb00bb7308 */ /* 0x000fe20000000800 */
[----:B------:R-:W-:Y:S03]  /*ba10*/  FMUL.FTZ R65, R150, R65 ;  /* 0x0000004196417220 */ /* 0x000fe60000410000 */
[C---:B------:R-:W-:Y:S04]  /*ba20*/  HMMA.16816.F32 R56, R140.reuse, R152, R56 ;  /* 0x000000988c38723c */ /* 0x040fe80000001838 */
[C---:B------:R-:W-:Y:S02]  /*ba30*/  FMUL.FTZ R60, R2.reuse, R60 ;  /* 0x0000003c023c7220 */ /* 0x040fe40000410000 */
[----:B------:R2:W4:Y:S01]  /*ba40*/  MUFU.EX2 R152, R35 ;  /* 0x0000002300987308 */ /* 0x0005220000000800 */
[----:B------:R-:W-:Y:S02]  /*ba50*/  FMUL.FTZ R61, R2, R61 ;  /* 0x0000003d023d7220 */ /* 0x000fe40000410000 */
[C---:B------:R-:W-:Y:S03]  /*ba60*/  FMUL.FTZ R62, R0.reuse, R62 ;  /* 0x0000003e003e7220 */ /* 0x040fe60000410000 */
[----:B------:R-:W-:Y:S02]  /*ba70*/  FMUL.FTZ R63, R0, R63 ;  /* 0x0000003f003f7220 */ /* 0x000fe40000410000 */
[--C-:B------:R-:W-:Y:S01]  /*ba80*/  FFMA.FTZ R153, R24, c[0x0][0x2d0], -R175.reuse ;  /* 0x0000b40018997a23 */ /* 0x100fe200000108af */
[----:B---3--:R-:W-:Y:S01]  /*ba90*/  F2FP.PACK_AB R24, R157, R156 ;  /* 0x0000009c9d18723e */ /* 0x008fe200000000ff */
[C---:B------:R-:W-:Y:S01]  /*baa0*/  FMUL.FTZ R66, R148.reuse, R66 ;  /* 0x0000004294427220 */ /* 0x040fe20000410000 */
[----:B------:R-:W-:Y:S01]  /*bab0*/  MUFU.EX2 R190, R190 ;  /* 0x000000be00be7308 */ /* 0x000fe20000000800 */
[----:B------:R-:W-:Y:S01]  /*bac0*/  FMUL.FTZ R67, R148, R67 ;  /* 0x0000004394437220 */ /* 0x000fe20000410000 */
[-C--:B------:R-:W-:Y:S03]  /*bad0*/  HMMA.16816.F32 R60, R140, R154.reuse, R60 ;  /* 0x0000009a8c3c723c */ /* 0x080fe6000000183c */
[----:B------:R-:W-:Y:S02]  /*bae0*/  FFMA.FTZ R160, R150, R243, R160 ;  /* 0x000000f396a07223 */ /* 0x000fe400000100a0 */
[----:B------:R-:W-:Y:S02]  /*baf0*/  FFMA.FTZ R162, R148, R241, R162 ;  /* 0x000000f194a27223 */ /* 0x000fe400000100a2 */
[----:B------:R-:W-:Y:S01]  /*bb00*/  FFMA.FTZ R6, R2, R239, R6 ;  /* 0x000000ef02067223 */ /* 0x000fe20000010006 */
[C---:B------:R-:W-:Y:S01]  /*bb10*/  HMMA.16816.F32 R64, R144.reuse, R154, R64 ;  /* 0x0000009a9040723c */ /* 0x040fe20000001840 */
[----:B------:R-:W-:Y:S01]  /*bb20*/  MUFU.EX2 R153, R153 ;  /* 0x0000009900997308 */ /* 0x000fe20000000800 */
[----:B--2---:R-:W2:Y:S02]  /*bb30*/  LDSM.16.MT88.4 R32, [R212+0x1900] ;  /* 0x00190000d420783b */ /* 0x004ea40000004200 */
[----:B----4-:R-:W-:Y:S01]  /*bb40*/  F2FP.PACK_AB R27, R152, R179 ;  /* 0x000000b3981b723e */ /* 0x010fe200000000ff */
[----:B------:R-:W-:Y:S02]  /*bb50*/  FFMA.FTZ R170, R0, R237, R170 ;  /* 0x000000ed00aa7223 */ /* 0x000fe400000100aa */
[--C-:B------:R-:W-:Y:S01]  /*bb60*/  FFMA.FTZ R154, R25, c[0x0][0x2d0], -R175.reuse ;  /* 0x0000b400199a7a23 */ /* 0x100fe200000108af */
[-C--:B-1----:R-:W-:Y:S03]  /*bb70*/  HMMA.16816.F32 R68, R144, R132.reuse, R68 ;  /* 0x000000849044723c */ /* 0x082fe60000001844 */
[----:B------:R-:W-:Y:S01]  /*bb80*/  MUFU.EX2 R189, R189 ;  /* 0x000000bd00bd7308 */ /* 0x000fe20000000800 */
[----:B------:R-:W-:Y:S01]  /*bb90*/  FFMA.FTZ R175, R45, c[0x0][0x2d0], -R175 ;  /* 0x0000b4002daf7a23 */ /* 0x000fe200000108af */
[----:B------:R-:W-:Y:S01]  /*bba0*/  F2FP.PACK_AB R25, R159, R158 ;  /* 0x0000009e9f19723e */ /* 0x000fe200000000ff */
[--C-:B------:R-:W-:Y:S01]  /*bbb0*/  FFMA.FTZ R155, R26, c[0x0][0x2d0], -R174.reuse ;  /* 0x0000b4001a9b7a23 */ /* 0x100fe200000108ae */
[----:B------:R-:W-:Y:S01]  /*bbc0*/  F2FP.PACK_AB R26, R180, R177 ;  /* 0x000000b1b41a723e */ /* 0x000fe200000000ff */
[C---:B------:R-:W-:Y:S04]  /*bbd0*/  HMMA.16816.F32 R72, R140.reuse, R132, R72 ;  /* 0x000000848c48723c */ /* 0x040fe80000001848 */
[----:B------:R-:W-:Y:S01]  /*bbe0*/  FFMA.FTZ R174, R47, c[0x0][0x2d0], -R174 ;  /* 0x0000b4002fae7a23 */ /* 0x000fe200000108ae */
[----:B------:R-:W1:Y:S01]  /*bbf0*/  MUFU.EX2 R154, R154 ;  /* 0x0000009a009a7308 */ /* 0x000e620000000800 */
[----:B------:R-:W-:Y:S01]  /*bc00*/  LDSM.16.MT88.4 R44, [R214+0x1500] ;  /* 0x00150000d62c783b */ /* 0x000fe20000004200 */
[----:B------:R-:W-:Y:S01]  /*bc10*/  FADD.FTZ R160, R161, R160 ;  /* 0x000000a0a1a07221 */ /* 0x000fe20000010000 */
[-C--:B------:R-:W-:Y:S04]  /*bc20*/  HMMA.16816.F32 R76, R140, R134.reuse, R76 ;  /* 0x000000868c4c723c */ /* 0x080fe8000000184c */
[----:B------:R-:W-:Y:S02]  /*bc30*/  FADD.FTZ R162, R7, R162 ;  /* 0x000000a207a27221 */ /* 0x000fe40000010000 */
[----:B------:R-:W-:Y:S01]  /*bc40*/  FADD.FTZ R167, R167, R6 ;  /* 0x00000006a7a77221 */ /* 0x000fe20000010000 */
[----:B------:R-:W3:Y:S01]  /*bc50*/  MUFU.EX2 R155, R155 ;  /* 0x0000009b009b7308 */ /* 0x000ee20000000800 */
[C---:B------:R-:W-:Y:S01]  /*bc60*/  HMMA.16816.F32 R80, R144.reuse, R134, R80 ;  /* 0x000000869050723c */ /* 0x040fe20000001850 */
[----:B------:R-:W4:Y:S03]  /*bc70*/  LDSM.16.MT88.4 R132, [R214+0x500] ;  /* 0x00050000d684783b */ /* 0x000f260000004200 */
[----:B------:R-:W-:Y:S02]  /*bc80*/  FADD.FTZ R171, R171, R170 ;  /* 0x000000aaabab7221 */ /* 0x000fe40000010000 */
[----:B------:R-:W-:Y:S02]  /*bc90*/  FADD.FTZ R163, R163, R160 ;  /* 0x000000a0a3a37221 */ /* 0x000fe40000010000 */
[----:B------:R-:W-:Y:S01]  /*bca0*/  FADD.FTZ R165, R165, R162 ;  /* 0x000000a2a5a57221 */ /* 0x000fe20000010000 */
[----:B------:R-:W-:Y:S01]  /*bcb0*/  MUFU.EX2 R178, R178 ;  /* 0x000000b200b27308 */ /* 0x000fe20000000800 */
[-C--:B--2---:R-:W-:Y:S03]  /*bcc0*/  HMMA.16816.F32 R84, R144, R32.reuse, R84 ;  /* 0x000000209054723c */ /* 0x084fe60000001854 */
[----:B-1----:R-:W-:Y:S01]  /*bcd0*/  F2FP.PACK_AB R28, R154, R153 ;  /* 0x000000999a1c723e */ /* 0x002fe200000000ff */
[----:B------:R-:W-:Y:S02]  /*bce0*/  FADD.FTZ R168, R168, R167 ;  /* 0x000000a7a8a87221 */ /* 0x000fe40000010000 */
[----:B------:R-:W-:Y:S02]  /*bcf0*/  FADD.FTZ R172, R172, R171 ;  /* 0x000000abacac7221 */ /* 0x000fe40000010000 */
[C---:B------:R-:W-:Y:S01]  /*bd00*/  HMMA.16816.F32 R88, R140.reuse, R32, R88 ;  /* 0x000000208c58723c */ /* 0x040fe20000001858 */
[----:B------:R-:W-:Y:S03]  /*bd10*/  MUFU.EX2 R191, R191 ;  /* 0x000000bf00bf7308 */ /* 0x000fe60000000800 */
[----:B---3--:R-:W-:Y:S01]  /*bd20*/  F2FP.PACK_AB R29, R182, R155 ;  /* 0x0000009bb61d723e */ /* 0x008fe200000000ff */
[----:B------:R-:W-:Y:S02]  /*bd30*/  FADD.FTZ R163, R164, R163 ;  /* 0x000000a3a4a37221 */ /* 0x000fe40000010000 */
[----:B------:R-:W-:Y:S01]  /*bd40*/  FADD.FTZ R165, R166, R165 ;  /* 0x000000a5a6a57221 */ /* 0x000fe20000010000 */
[-C--:B------:R-:W-:Y:S03]  /*bd50*/  HMMA.16816.F32 R92, R140, R34.reuse, R92 ;  /* 0x000000228c5c723c */ /* 0x080fe6000000185c */
[----:B------:R-:W-:Y:S01]  /*bd60*/  MUFU.EX2 R176, R176 ;  /* 0x000000b000b07308 */ /* 0x000fe20000000800 */
[----:B------:R-:W-:Y:S02]  /*bd70*/  FADD.FTZ R168, R169, R168 ;  /* 0x000000a8a9a87221 */ /* 0x000fe40000010000 */
[----:B------:R-:W-:Y:S02]  /*bd80*/  FADD.FTZ R172, R173, R172 ;  /* 0x000000acadac7221 */ /* 0x000fe40000010000 */
[----:B------:R-:W-:Y:S01]  /*bd90*/  HMMA.16816.F32 R96, R144, R34, R96 ;  /* 0x000000229060723c */ /* 0x000fe20000001860 */
[----:B------:R-:W1:Y:S03]  /*bda0*/  LDSM.16.MT88.4 R32, [R214+0x1100] ;  /* 0x00110000d620783b */ /* 0x000e660000004200 */
[----:B------:R-:W-:Y:S01]  /*bdb0*/  FADD.FTZ R156, R156, R163 ;  /* 0x000000a39c9c7221 */ /* 0x000fe20000010000 */
[----:B------:R-:W-:Y:S01]  /*bdc0*/  MUFU.EX2 R192, R192 ;  /* 0x000000c000c07308 */ /* 0x000fe20000000800 */
[----:B------:R-:W-:Y:S02]  /*bdd0*/  FADD.FTZ R158, R158, R165 ;  /* 0x000000a59e9e7221 */ /* 0x000fe40000010000 */
[-C--:B----4-:R-:W-:Y:S05]  /*bde0*/  HMMA.16816.F32 R8, R24, R132.reuse, R8 ;  /* 0x000000841808723c */ /* 0x090fea0000001808 */
[----:B------:R-:W-:Y:S02]  /*bdf0*/  FADD.FTZ R153, R153, R168 ;  /* 0x000000a899997221 */ /* 0x000fe40000010000 */
[----:B------:R-:W2:Y:S01]  /*be00*/  MUFU.EX2 R193, R193 ;  /* 0x000000c100c17308 */ /* 0x000ea20000000800 */
[C---:B------:R-:W-:Y:S04]  /*be10*/  HMMA.16816.F32 R12, R28.reuse, R132, R12 ;  /* 0x000000841c0c723c */ /* 0x040fe8000000180c */
[----:B------:R-:W-:Y:S02]  /*be20*/  FADD.FTZ R155, R155, R172 ;  /* 0x000000ac9b9b7221 */ /* 0x000fe40000010000 */
[----:B------:R-:W-:Y:S02]  /*be30*/  FADD.FTZ R156, R157, R156 ;  /* 0x0000009c9d9c7221 */ /* 0x000fe40000010000 */
[-C--:B------:R-:W-:Y:S01]  /*be40*/  HMMA.16816.F32 R16, R28, R134.reuse, R16 ;  /* 0x000000861c10723c */ /* 0x080fe20000001810 */
[----:B------:R-:W-:Y:S03]  /*be50*/  MUFU.EX2 R194, R194 ;  /* 0x000000c200c27308 */ /* 0x000fe60000000800 */
[----:B------:R-:W-:Y:S02]  /*be60*/  FADD.FTZ R158, R159, R158 ;  /* 0x0000009e9f9e7221 */ /* 0x000fe40000010000 */
[----:B------:R-:W-:Y:S02]  /*be70*/  FADD.FTZ R154, R154, R153 ;  /* 0x000000999a9a7221 */ /* 0x000fe40000010000 */
[C---:B------:R-:W-:Y:S01]  /*be80*/  HMMA.16816.F32 R100, R24.reuse, R134, R100 ;  /* 0x000000861864723c */ /* 0x040fe20000001864 */
[----:B------:R-:W3:Y:S02]  /*be90*/  LDSM.16.MT88.4 R132, [R212+0x1100] ;  /* 0x00110000d484783b */ /* 0x000ee40000004200 */
[----:B------:R-:W4:Y:S01]  /*bea0*/  MUFU.EX2 R195, R195 ;  /* 0x000000c300c37308 */ /* 0x000f220000000800 */
[----:B------:R-:W-:Y:S02]  /*beb0*/  FADD.FTZ R182, R182, R155 ;  /* 0x0000009bb6b67221 */ /* 0x000fe40000010000 */
[----:B------:R-:W-:Y:S02]  /*bec0*/  FADD.FTZ R177, R177, R156 ;  /* 0x0000009cb1b17221 */ /* 0x000fe40000010000 */
[-C--:B------:R-:W-:Y:S04]  /*bed0*/  HMMA.16816.F32 R104, R24, R136.reuse, R104 ;  /* 0x000000881868723c */ /* 0x080fe80000001868 */
[----:B------:R-:W-:Y:S01]  /*bee0*/  FADD.FTZ R179, R179, R158 ;  /* 0x0000009eb3b37221 */ /* 0x000fe20000010000 */
[----:B------:R-:W-:Y:S01]  /*bef0*/  MUFU.EX2 R196, R196 ;  /* 0x000000c400c47308 */ /* 0x000fe20000000800 */
[----:B------:R-:W-:Y:S02]  /*bf00*/  FADD.FTZ R181, R181, R154 ;  /* 0x0000009ab5b57221 */ /* 0x000fe40000010000 */
[C---:B------:R-:W-:Y:S04]  /*bf10*/  HMMA.16816.F32 R108, R28.reuse, R136, R108 ;  /* 0x000000881c6c723c */ /* 0x040fe8000000186c */
[----:B------:R-:W-:Y:S02]  /*bf20*/  FADD.FTZ R183, R183, R182 ;  /* 0x000000b6b7b77221 */ /* 0x000fe40000010000 */
[----:B------:R-:W-:Y:S01]  /*bf30*/  FADD.FTZ R180, R180, R177 ;  /* 0x000000b1b4b47221 */ /* 0x000fe20000010000 */
[----:B------:R-:W5:Y:S01]  /*bf40*/  MUFU.EX2 R175, R175 ;  /* 0x000000af00af7308 */ /* 0x000f620000000800 */
[-C--:B------:R-:W-:Y:S04]  /*bf50*/  HMMA.16816.F32 R112, R28, R138.reuse, R112 ;  /* 0x0000008a1c70723c */ /* 0x080fe80000001870 */
[----:B------:R-:W-:Y:S02]  /*bf60*/  FADD.FTZ R152, R152, R179 ;  /* 0x000000b398987221 */ /* 0x000fe40000010000 */
[----:B------:R-:W-:Y:S02]  /*bf70*/  FADD.FTZ R181, R184, R181 ;  /* 0x000000b5b8b57221 */ /* 0x000fe40000010000 */
[C---:B------:R-:W-:Y:S01]  /*bf80*/  HMMA.16816.F32 R116, R24.reuse, R138, R116 ;  /* 0x0000008a1874723c */ /* 0x040fe20000001874 */
[----:B------:R-:W-:Y:S03]  /*bf90*/  MUFU.EX2 R197, R197 ;  /* 0x000000c500c57308 */ /* 0x000fe60000000800 */
[----:B------:R-:W-:Y:S04]  /*bfa0*/  FADD.FTZ R183, R186, R183 ;  /* 0x000000b7bab77221 */ /* 0x000fe80000010000 */
[-C--:B-1----:R-:W-:Y:S03]  /*bfb0*/  HMMA.16816.F32 R120, R24, R32.reuse, R120 ;  /* 0x000000201878723c */ /* 0x082fe60000001878 */
[----:B------:R-:W1:Y:S05]  /*bfc0*/  MUFU.EX2 R174, R174 ;  /* 0x000000ae00ae7308 */ /* 0x000e6a0000000800 */
[C---:B------:R-:W-:Y:S08]  /*bfd0*/  HMMA.16816.F32 R124, R28.reuse, R32, R124 ;  /* 0x000000201c7c723c */ /* 0x040ff0000000187c */
[-C--:B------:R-:W-:Y:S08]  /*bfe0*/  HMMA.16816.F32 R20, R28, R34.reuse, R20 ;  /* 0x000000221c14723c */ /* 0x080ff00000001814 */
[C---:B------:R-:W-:Y:S01]  /*bff0*/  HMMA.16816.F32 R128, R24.reuse, R34, R128 ;  /* 0x000000221880723c */ /* 0x040fe20000001880 */
[----:B------:R-:W1:Y:S07]  /*c000*/  LDSM.16.MT88.4 R32, [R212+0x1d00] ;  /* 0x001d0000d420783b */ /* 0x000e6e0000004200 */
[-C--:B---3--:R-:W-:Y:S08]  /*c010*/  HMMA.16816.F32 R52, R24, R132.reuse, R52 ;  /* 0x000000841834723c */ /* 0x088ff00000001834 */
[C---:B------:R-:W-:Y:S08]  /*c020*/  HMMA.16816.F32 R56, R28.reuse, R132, R56 ;  /* 0x000000841c38723c */ /* 0x040ff00000001838 */
[-C--:B------:R-:W-:Y:S08]  /*c030*/  HMMA.16816.F32 R60, R28, R134.reuse, R60 ;  /* 0x000000861c3c723c */ /* 0x080ff0000000183c */
[C---:B------:R-:W-:Y:S08]  /*c040*/  HMMA.16816.F32 R64, R24.reuse, R134, R64 ;  /* 0x000000861840723c */ /* 0x040ff00000001840 */
[-C--:B------:R-:W-:Y:S08]  /*c050*/  HMMA.16816.F32 R68, R24, R36.reuse, R68 ;  /* 0x000000241844723c */ /* 0x080ff00000001844 */
[C---:B------:R-:W-:Y:S08]  /*c060*/  HMMA.16816.F32 R72, R28.reuse, R36, R72 ;  /* 0x000000241c48723c */ /* 0x040ff00000001848 */
[-C--:B------:R-:W-:Y:S08]  /*c070*/  HMMA.16816.F32 R76, R28, R38.reuse, R76 ;  /* 0x000000261c4c723c */ /* 0x080ff0000000184c */
[C---:B------:R-:W-:Y:S01]  /*c080*/  HMMA.16816.F32 R80, R24.reuse, R38, R80 ;  /* 0x000000261850723c */ /* 0x040fe20000001850 */
[----:B------:R-:W3:Y:S07]  /*c090*/  LDSM.16.MT88.4 R36, [R212+0x900] ;  /* 0x00090000d424783b */ /* 0x000eee0000004200 */
[-C--:B-1----:R-:W-:Y:S08]  /*c0a0*/  HMMA.16816.F32 R84, R24, R32.reuse, R84 ;  /* 0x000000201854723c */ /* 0x082ff00000001854 */
[C---:B------:R-:W-:Y:S08]  /*c0b0*/  HMMA.16816.F32 R88, R28.reuse, R32, R88 ;  /* 0x000000201c58723c */ /* 0x040ff00000001858 */
[-C--:B------:R-:W-:Y:S07]  /*c0c0*/  HMMA.16816.F32 R92, R28, R34.reuse, R92 ;  /* 0x000000221c5c723c */ /* 0x080fee000000185c */
[----:B--2---:R-:W-:Y:S01]  /*c0d0*/  F2FP.PACK_AB R28, R193, R192 ;  /* 0x000000c0c11c723e */ /* 0x004fe200000000ff */
[----:B------:R-:W-:Y:S01]  /*c0e0*/  HMMA.16816.F32 R96, R24, R34, R96 ;  /* 0x000000221860723c */ /* 0x000fe20000001860 */
[----:B------:R-:W1:Y:S03]  /*c0f0*/  LDSM.16.MT88.4 R32, [R214+0x2100] ;  /* 0x00210000d620783b */ /* 0x000e660000004200 */
[----:B----4-:R-:W-:Y:S01]  /*c100*/  F2FP.PACK_AB R29, R195, R194 ;  /* 0x000000c2c31d723e */ /* 0x010fe200000000ff */
[----:B------:R-:W-:Y:S01]  /*c110*/  FADD.FTZ R192, R192, R181 ;  /* 0x000000b5c0c07221 */ /* 0x000fe20000010000 */
[----:B-----5:R-:W-:Y:S01]  /*c120*/  F2FP.PACK_AB R30, R175, R196 ;  /* 0x000000c4af1e723e */ /* 0x020fe200000000ff */
[----:B------:R-:W-:Y:S01]  /*c130*/  FADD.FTZ R194, R194, R183 ;  /* 0x000000b7c2c27221 */ /* 0x000fe20000010000 */
[----:B------:R-:W-:Y:S01]  /*c140*/  F2FP.PACK_AB R24, R188, R185 ;  /* 0x000000b9bc18723e */ /* 0x000fe200000000ff */
[----:B------:R-:W-:Y:S03]  /*c150*/  FADD.FTZ R185, R185, R180 ;  /* 0x000000b4b9b97221 */ /* 0x000fe60000010000 */
[----:B------:R-:W-:Y:S01]  /*c160*/  F2FP.PACK_AB R25, R190, R187 ;  /* 0x000000bbbe19723e */ /* 0x000fe200000000ff */
[----:B------:R-:W-:Y:S01]  /*c170*/  FADD.FTZ R187, R187, R152 ;  /* 0x00000098bbbb7221 */ /* 0x000fe20000010000 */
[----:B------:R-:W-:Y:S01]  /*c180*/  F2FP.PACK_AB R26, R178, R189 ;  /* 0x000000bdb21a723e */ /* 0x000fe200000000ff */
[----:B------:R-:W-:Y:S01]  /*c190*/  FADD.FTZ R188, R188, R185 ;  /* 0x000000b9bcbc7221 */ /* 0x000fe20000010000 */
[----:B------:R-:W-:Y:S01]  /*c1a0*/  F2FP.PACK_AB R27, R176, R191 ;  /* 0x000000bfb01b723e */ /* 0x000fe200000000ff */
[----:B------:R-:W-:Y:S01]  /*c1b0*/  FADD.FTZ R190, R190, R187 ;  /* 0x000000bbbebe7221 */ /* 0x000fe20000010000 */
[----:B------:R-:W-:Y:S01]  /*c1c0*/  F2FP.PACK_AB R31, R174, R197 ;  /* 0x000000c5ae1f723e */ /* 0x000fe200000000ff */
[----:B------:R-:W-:Y:S01]  /*c1d0*/  FADD.FTZ R193, R193, R192 ;  /* 0x000000c0c1c17221 */ /* 0x000fe20000010000 */
[----:B------:R-:W-:Y:S01]  /*c1e0*/  MOV R152, R5 ;  /* 0x0000000500987202 */ /* 0x000fe20000000f00 */
[----:B------:R-:W-:Y:S02]  /*c1f0*/  FADD.FTZ R194, R195, R194 ;  /* 0x000000c2c3c27221 */ /* 0x000fe40000010000 */
[-C--:B------:R-:W-:Y:S01]  /*c200*/  HMMA.16816.F32 R144, R24, R40.reuse, R8 ;  /* 0x000000281890723c */ /* 0x080fe20000001808 */
[----:B------:R-:W2:Y:S02]  /*c210*/  LDSM.16.MT88.4 R8, [R212+0x2100] ;  /* 0x00210000d408783b */ /* 0x000ea40000004200 */
[----:B------:R-:W-:Y:S02]  /*c220*/  FADD.FTZ R189, R189, R188 ;  /* 0x000000bcbdbd7221 */ /* 0x000fe40000010000 */
[----:B------:R-:W-:Y:S02]  /*c230*/  FADD.FTZ R191, R191, R190 ;  /* 0x000000bebfbf7221 */ /* 0x000fe40000010000 */
[----:B------:R-:W-:Y:S01]  /*c240*/  FADD.FTZ R196, R196, R193 ;  /* 0x000000c1c4c47221 */ /* 0x000fe20000010000 */
[C---:B------:R-:W-:Y:S04]  /*c250*/  HMMA.16816.F32 R140, R28.reuse, R40, R12 ;  /* 0x000000281c8c723c */ /* 0x040fe8000000180c */
[----:B------:R-:W-:Y:S02]  /*c260*/  FADD.FTZ R197, R197, R194 ;  /* 0x000000c2c5c57221 */ /* 0x000fe40000010000 */
[----:B------:R-:W-:Y:S02]  /*c270*/  FADD.FTZ R243, R178, R189 ;  /* 0x000000bdb2f37221 */ /* 0x000fe40000010000 */
[-C--:B------:R-:W-:Y:S04]  /*c280*/  HMMA.16816.F32 R136, R28, R42.reuse, R16 ;  /* 0x0000002a1c88723c */ /* 0x080fe80000001810 */
[----:B------:R-:W-:Y:S02]  /*c290*/  FADD.FTZ R241, R176, R191 ;  /* 0x000000bfb0f17221 */ /* 0x000fe40000010000 */
[----:B------:R-:W-:Y:S02]  /*c2a0*/  FADD.FTZ R239, R175, R196 ;  /* 0x000000c4afef7221 */ /* 0x000fe40000010000 */
[C---:B------:R-:W-:Y:S04]  /*c2b0*/  HMMA.16816.F32 R100, R24.reuse, R42, R100 ;  /* 0x0000002a1864723c */ /* 0x040fe80000001864 */
[----:B------:R-:W-:Y:S04]  /*c2c0*/  FADD.FTZ R237, R174, R197 ;  /* 0x000000c5aeed7221 */ /* 0x000fe80000010000 */
        /* <DEDUP_REMOVED lines=15> */
[C---:B------:R-:W-:Y:S08]  /*c3c0*/  HMMA.16816.F32 R80, R24.reuse, R34, R80 ;  /* 0x000000221850723c */ /* 0x040ff00000001850 */
[-C--:B--2---:R-:W-:Y:S08]  /*c3d0*/  HMMA.16816.F32 R84, R24, R8.reuse, R84 ;  /* 0x000000081854723c */ /* 0x084ff00000001854 */
[C---:B------:R-:W-:Y:S08]  /*c3e0*/  HMMA.16816.F32 R88, R28.reuse, R8, R88 ;  /* 0x000000081c58723c */ /* 0x040ff00000001858 */
[-C--:B------:R-:W-:Y:S08]  /*c3f0*/  HMMA.16816.F32 R92, R28, R10.reuse, R92 ;  /* 0x0000000a1c5c723c */ /* 0x080ff0000000185c */
[----:B------:R-:W-:Y:S01]  /*c400*/  HMMA.16816.F32 R96, R24, R10, R96 ;  /* 0x0000000a1860723c */ /* 0x000fe20000001860 */
[----:B------:R-:W-:-:S07]  /*c410*/  @P0 BRA `(.L_x_509) ;  /* 0xffffd6a000000947 */ /* 0x000fce000383ffff */
.L_x_504:
[----:B------:R-:W-:-:S13]  /*c420*/  ISETP.GE.AND P0, PT, R236, R221, PT ;  /* 0x000000ddec00720c */ /* 0x000fda0003f06270 */
[----:B------:R-:W-:Y:S05]  /*c430*/  @!P0 BRA `(.L_x_510) ;  /* 0x00003e5000008947 */ /* 0x000fea0003800000 */
[----:B------:R-:W-:Y:S01]  /*c440*/  IADD3 R238, -R238, 0x30, RZ ;  /* 0x00000030eeee7810 */ /* 0x000fe20007ffe1ff */
[C---:B------:R-:W-:Y:S01]  /*c450*/  IMAD.SHL.U32 R200, R230.reuse, 0x2, RZ ;  /* 0x00000002e6c87824 */ /* 0x040fe200078e00ff */
[----:B------:R-:W-:Y:S01]  /*c460*/  SHF.L.U64.HI R245, R230, 0x1, R245 ;  /* 0x00000001e6f57819 */ /* 0x000fe200000102f5 */
[----:B------:R-:W-:Y:S01]  /*c470*/  IMAD.MOV.U32 R150, RZ, RZ, R151 ;  /* 0x000000ffff967224 */ /* 0x000fe200078e0097 */
[----:B------:R-:W-:Y:S01]  /*c480*/  MOV R148, R149 ;  /* 0x0000009500947202 */ /* 0x000fe20000000f00 */
[----:B------:R-:W-:Y:S01]  /*c490*/  IMAD.MOV.U32 R2, RZ, RZ, R3 ;  /* 0x000000ffff027224 */ /* 0x000fe200078e0003 */
[----:B------:R-:W-:Y:S02]  /*c4a0*/  MOV R0, R152 ;  /* 0x0000009800007202 */ /* 0x000fe40000000f00 */
.L_x_531:
[----:B------:R-:W-:Y:S01]  /*c4b0*/  SHF.R.S32.HI R3, RZ, 0x1f, R226 ;  /* 0x0000001fff037819 */ /* 0x000fe200000114e2 */
[----:B------:R-:W-:Y:S01]  /*c4c0*/  IMAD.WIDE.U32 R6, R226, c[0x0][0x208], RZ ;  /* 0x00008200e2067a25 */ /* 0x000fe200078e00ff */
[----:B------:R-:W-:Y:S01]  /*c4d0*/  SHF.R.S32.HI R4, RZ, 0x1f, R225 ;  /* 0x0000001fff047819 */ /* 0x000fe200000114e1 */
[----:B------:R-:W-:Y:S04]  /*c4e0*/  DEPBAR.LE SB0, 0x0 ;  /* 0x000080000000791a */ /* 0x000fe80000000000 */
[----:B------:R-:W-:Y:S01]  /*c4f0*/  BAR.SYNC.DEFER_BLOCKING 0x0 ;  /* 0x0000000000007b1d */ /* 0x000fe20000010000 */
[----:B------:R-:W-:Y:S01]  /*c500*/  IMAD R3, R3, c[0x0][0x208], RZ ;  /* 0x0000820003037a24 */ /* 0x000fe200078e02ff */
[----:B------:R-:W-:Y:S01]  /*c510*/  ISETP.GE.AND P1, PT, R230, c[0x0][0x1d4], PT ;  /* 0x00007500e6007a0c */ /* 0x000fe20003f26270 */
[----:B------:R-:W-:Y:S01]  /*c520*/  IMAD R4, R4, c[0x0][0x218], RZ ;  /* 0x0000860004047a24 */ /* 0x000fe200078e02ff */
[----:B------:R-:W-:Y:S01]  /*c530*/  ISETP.GE.AND P3, PT, R229, c[0x0][0x1d4], PT ;  /* 0x00007500e5007a0c */ /* 0x000fe20003f66270 */
[----:B------:R-:W-:Y:S01]  /*c540*/  IMAD R3, R226, c[0x0][0x20c], R3 ;  /* 0x00008300e2037a24 */ /* 0x000fe200078e0203 */
[----:B------:R-:W-:Y:S01]  /*c550*/  ISETP.GE.AND P2, PT, R228, c[0x0][0x1d4], PT ;  /* 0x00007500e4007a0c */ /* 0x000fe20003f46270 */
[----:B------:R-:W-:Y:S01]  /*c560*/  IMAD R4, R225, c[0x0][0x21c], R4 ;  /* 0x00008700e1047a24 */ /* 0x000fe200078e0204 */
[----:B------:R-:W-:Y:S01]  /*c570*/  SHF.L.U64.HI R201, R219, 0x1, R234 ;  /* 0x00000001dbc97819 */ /* 0x000fe200000102ea */
[----:B------:R-:W-:Y:S01]  /*c580*/  IMAD.IADD R7, R7, 0x1, R3 ;  /* 0x0000000107077824 */ /* 0x000fe200078e0203 */
[----:B------:R-:W-:Y:S01]  /*c590*/  SHF.L.U64.HI R149, R218, 0x1, R233 ;  /* 0x00000001da957819 */ /* 0x000fe200000102e9 */
[----:B------:R-:W-:Y:S02]  /*c5a0*/  IMAD.SHL.U32 R151, R219, 0x2, RZ ;  /* 0x00000002db977824 */ /* 0x000fe400078e00ff */
[----:B------:R-:W-:Y:S05]  /*c5b0*/  IMAD.WIDE.U32 R6, R225, c[0x0][0x218], R6 ;  /* 0x00008600e1067a25 */ /* 0x000fea00078e0006 */
[----:B------:R-:W-:Y:S04]  /*c5c0*/  IADD3 R3, P0, R6, UR20, RZ ;  /* 0x0000001406037c10 */ /* 0x000fe8000ff1e0ff */
[----:B------:R-:W-:Y:S01]  /*c5d0*/  IADD3.X R4, R7, UR16, R4, P0, !PT ;  /* 0x0000001007047c10 */ /* 0x000fe200087fe404 */
[----:B------:R-:W-:Y:S01]  /*c5e0*/  LDSM.16.M88.4 R48, [R217+0x4900] ;  /* 0x00490000d930783b */ /* 0x000fe20000000200 */
[C---:B------:R-:W-:Y:S01]  /*c5f0*/  LEA R9, P0, R3.reuse, c[0x0][0x1f8], 0x1 ;  /* 0x00007e0003097a11 */ /* 0x040fe200078008ff */
[----:B------:R-:W-:Y:S02]  /*c600*/  BSSY B0, `(.L_x_511) ;  /* 0x000002e000007945 */ /* 0x000fe40003800000 */
[----:B------:R-:W-:Y:S01]  /*c610*/  LDSM.16.M88.4 R44, [R217+0x5900] ;  /* 0x00590000d92c783b */ /* 0x000fe20000000200 */
[----:B------:R-:W-:Y:S01]  /*c620*/  LEA.HI.X R8, R3, c[0x0][0x1fc], R4, 0x1, P0 ;  /* 0x00007f0003087a11 */ /* 0x000fe200000f0c04 */
[----:B------:R-:W-:Y:S02]  /*c630*/  IMAD.SHL.U32 R3, R218, 0x2, RZ ;  /* 0x00000002da037824 */ /* 0x000fe400078e00ff */
[----:B------:R-:W1:Y:S04]  /*c640*/  SHFL.IDX PT, R4, R9, RZ, 0x1c1f ;  /* 0x001c1fff09047589 */ /* 0x000e6800000e0000 */
[----:B------:R-:W-:Y:S04]  /*c650*/  LDSM.16.M88.4 R16, [R216+0x2500] ;  /* 0x00250000d810783b */ /* 0x000fe80000000200 */
[----:B------:R-:W2:Y:S04]  /*c660*/  SHFL.IDX PT, R6, R8, RZ, 0x1c1f ;  /* 0x001c1fff08067589 */ /* 0x000ea800000e0000 */
[----:B------:R3:W4:Y:S04]  /*c670*/  LDSM.16.M88.4 R32, [R216+0x2900] ;  /* 0x00290000d820783b */ /* 0x0007280000000200 */
[----:B------:R3:W3:Y:S04]  /*c680*/  LDSM.16.M88.4 R152, [R216+0x2d00] ;  /* 0x002d0000d898783b */ /* 0x0006e80000000200 */
[----:B------:R3:W3:Y:S04]  /*c690*/  LDSM.16.M88.4 R156, [R213+0x4900] ;  /* 0x00490000d59c783b */ /* 0x0006e80000000200 */
[----:B------:R3:W3:Y:S04]  /*c6a0*/  LDSM.16.M88.4 R164, [R213+0x5900] ;  /* 0x00590000d5a4783b */ /* 0x0006e80000000200 */
[----:B------:R3:W3:Y:S04]  /*c6b0*/  LDSM.16.M88.4 R160, [R215] ;  /* 0x00000000d7a0783b */ /* 0x0006e80000000200 */
[----:B------:R3:W3:Y:S01]  /*c6c0*/  LDSM.16.M88.4 R168, [R211] ;  /* 0x00000000d3a8783b */ /* 0x0006e20000000200 */
[----:B-1----:R-:W-:Y:S03]  /*c6d0*/  IADD3 R12, P0, R4, R200, RZ ;  /* 0x000000c8040c7210 */ /* 0x002fe60007f1e0ff */
[----:B------:R1:W1:Y:S02]  /*c6e0*/  LDSM.16.M88.4 R172, [R210] ;  /* 0x00000000d2ac783b */ /* 0x0002640000000200 */
[----:B--2---:R-:W-:Y:S01]  /*c6f0*/  IMAD.X R13, R6, 0x1, R245, P0 ;  /* 0x00000001060d7824 */ /* 0x004fe200000e06f5 */
[----:B------:R-:W-:Y:S04]  /*c700*/  IADD3 R10, P0, R4, R151, RZ ;  /* 0x00000097040a7210 */ /* 0x000fe80007f1e0ff */
[----:B------:R-:W-:Y:S01]  /*c710*/  @!PT LDS RZ, [RZ] ;  /* 0x00000000fffff984 */ /* 0x000fe20000000800 */
[----:B------:R-:W-:Y:S01]  /*c720*/  @!PT LDS RZ, [RZ] ;  /* 0x00000000fffff984 */ /* 0x000fe20000000800 */
        /* <DEDUP_REMOVED lines=9> */
[----:B----4-:R-:W-:-:S05]  /*c7c0*/  BRA.DIV ~URZ, `(.L_x_513) ;  /* 0x000064027f007947 */ /* 0x010fca000b800000 */
[----:B--2---:R2:W4:Y:S04]  /*c7d0*/  SHFL.IDX PT, R12, R8, 0x1, 0x1c1f ;  /* 0x003c1f00080c7f89 */ /* 0x00452800000e0000 */
[----:B------:R2:W3:Y:S02]  /*c7e0*/  SHFL.IDX PT, R5, R9, 0x1, 0x1c1f ;  /* 0x003c1f0009057f89 */ /* 0x0004e400000e0000 */
.L_x_542:
[----:B------:R-:W-:Y:S02]  /*c7f0*/  ISETP.GE.AND P3, PT, R230, c[0x0][0x1d4], PT ;  /* 0x00007500e6007a0c */ /* 0x000fe40003f66270 */
[----:B--23--:R-:W-:Y:S02]  /*c800*/  IADD3 R8, P0, R5, R200, RZ ;  /* 0x000000c805087210 */ /* 0x00cfe40007f1e0ff */
[----:B------:R-:W-:Y:S02]  /*c810*/  ISETP.GE.AND P2, PT, R229, c[0x0][0x1d4], PT ;  /* 0x00007500e5007a0c */ /* 0x000fe40003f46270 */
[----:B------:R-:W-:Y:S01]  /*c820*/  ISETP.GE.AND P1, PT, R228, c[0x0][0x1d4], PT ;  /* 0x00007500e4007a0c */ /* 0x000fe20003f26270 */
[C---:B----4-:R-:W-:Y:S01]  /*c830*/  IMAD.X R9, R12.reuse, 0x1, R245, P0 ;  /* 0x000000010c097824 */ /* 0x050fe200000e06f5 */
        /* <DEDUP_REMOVED lines=10> */
.L_x_512:
[----:B----4-:R-:W-:Y:S05]  /*c8e0*/  BSYNC B0 ;  /* 0x0000000000007941 */ /* 0x010fea0003800000 */
.L_x_511:
[----:B------:R-:W0:Y:S01]  /*c8f0*/  LDGDEPBAR ;  /* 0x00000000000079af */ /* 0x000e220000000000 */
[----:B------:R-:W-:Y:S01]  /*c900*/  WARPSYNC 0xffffffff ;  /* 0xffffffff00007948 */ /* 0x000fe20003800000 */
[-C--:B--2---:R-:W-:Y:S03]  /*c910*/  HMMA.16816.F32 R4, R48, R16.reuse, RZ ;  /* 0x000000103004723c */ /* 0x084fe600000018ff */
[----:B------:R-:W-:Y:S03]  /*c920*/  ISETP.GT.AND P0, PT, R236, R221, PT ;  /* 0x000000ddec00720c */ /* 0x000fe60003f04270 */
[----:B------:R-:W-:Y:S02]  /*c930*/  LDSM.16.M88.4 R176, [R217+0x6900] ;  /* 0x00690000d9b0783b */ /* 0x000fe40000000200 */
[C---:B------:R-:W-:Y:S06]  /*c940*/  HMMA.16816.F32 R8, R44.reuse, R16, RZ ;  /* 0x000000102c08723c */ /* 0x040fec00000018ff */
[----:B------:R-:W2:Y:S02]  /*c950*/  LDSM.16.M88.4 R180, [R216+0x3100] ;  /* 0x00310000d8b4783b */ /* 0x000ea40000000200 */
[-C--:B------:R-:W-:Y:S06]  /*c960*/  HMMA.16816.F32 R12, R44, R18.reuse, RZ ;  /* 0x000000122c0c723c */ /* 0x080fec00000018ff */
[----:B------:R-:W4:Y:S02]  /*c970*/  LDSM.16.M88.4 R184, [R217+0x7900] ;  /* 0x00790000d9b8783b */ /* 0x000f240000000200 */
[C---:B------:R-:W-:Y:S06]  /*c980*/  HMMA.16816.F32 R16, R48.reuse, R18, RZ ;  /* 0x000000123010723c */ /* 0x040fec00000018ff */
[----:B------:R-:W-:Y:S02]  /*c990*/  LDSM.16.M88.4 R188, [R216+0x3900] ;  /* 0x00390000d8bc783b */ /* 0x000fe40000000200 */
[-C--:B------:R-:W-:Y:S06]  /*c9a0*/  HMMA.16816.F32 R20, R48, R32.reuse, RZ ;  /* 0x000000203014723c */ /* 0x080fec00000018ff */
[----:B------:R-:W-:Y:S02]  /*c9b0*/  LDSM.16.M88.4 R192, [R209] ;  /* 0x00000000d1c0783b */ /* 0x000fe40000000200 */
[C---:B------:R-:W-:Y:S06]  /*c9c0*/  HMMA.16816.F32 R24, R44.reuse, R32, RZ ;  /* 0x000000202c18723c */ /* 0x040fec00000018ff */
[----:B------:R-:W-:Y:S02]  /*c9d0*/  LDSM.16.M88.4 R196, [R213+0x7900] ;  /* 0x00790000d5c4783b */ /* 0x000fe40000000200 */
[-C--:B------:R-:W-:Y:S08]  /*c9e0*/  HMMA.16816.F32 R28, R44, R34.reuse, RZ ;  /* 0x000000222c1c723c */ /* 0x080ff000000018ff */
[C---:B------:R-:W-:Y:S08]  /*c9f0*/  HMMA.16816.F32 R32, R48.reuse, R34, RZ ;  /* 0x000000223020723c */ /* 0x040ff000000018ff */
[-C--:B---3--:R-:W-:Y:S08]  /*ca00*/  HMMA.16816.F32 R36, R48, R152.reuse, RZ ;  /* 0x000000983024723c */ /* 0x088ff000000018ff */
[C---:B------:R-:W-:Y:S08]  /*ca10*/  HMMA.16816.F32 R40, R44.reuse, R152, RZ ;  /* 0x000000982c28723c */ /* 0x040ff000000018ff */
[-C--:B------:R-:W-:Y:S08]  /*ca20*/  HMMA.16816.F32 R44, R44, R154.reuse, RZ ;  /* 0x0000009a2c2c723c */ /* 0x080ff000000018ff */
[----:B------:R-:W-:Y:S01]  /*ca30*/  HMMA.16816.F32 R48, R48, R154, RZ ;  /* 0x0000009a3030723c */ /* 0x000fe200000018ff */
[----:B------:R-:W3:Y:S07]  /*ca40*/  LDSM.16.M88.4 R152, [R216+0x3500] ;  /* 0x00350000d898783b */ /* 0x000eee0000000200 */
[-C--:B------:R-:W-:Y:S08]  /*ca50*/  HMMA.16816.F32 R4, R156, R160.reuse, R4 ;  /* 0x000000a09c04723c */ /* 0x080ff00000001804 */
[C---:B------:R-:W-:Y:S08]  /*ca60*/  HMMA.16816.F32 R8, R164.reuse, R160, R8 ;  /* 0x000000a0a408723c */ /* 0x040ff00000001808 */
[-C--:B------:R-:W-:Y:S08]  /*ca70*/  HMMA.16816.F32 R12, R164, R162.reuse, R12 ;  /* 0x000000a2a40c723c */ /* 0x080ff0000000180c */
[C---:B------:R-:W-:Y:S01]  /*ca80*/  HMMA.16816.F32 R16, R156.reuse, R162, R16 ;  /* 0x000000a29c10723c */ /* 0x040fe20000001810 */
[----:B------:R-:W5:Y:S07]  /*ca90*/  LDSM.16.M88.4 R160, [R213+0x6900] ;  /* 0x00690000d5a0783b */ /* 0x000f6e0000000200 */
[-C--:B------:R-:W-:Y:S08]  /*caa0*/  HMMA.16816.F32 R20, R156, R168.reuse, R20 ;  /* 0x000000a89c14723c */ /* 0x080ff00000001814 */
[C---:B------:R-:W-:Y:S08]  /*cab0*/  HMMA.16816.F32 R24, R164.reuse, R168, R24 ;  /* 0x000000a8a418723c */ /* 0x040ff00000001818 */
[-C--:B------:R-:W-:Y:S08]  /*cac0*/  HMMA.16816.F32 R28, R164, R170.reuse, R28 ;  /* 0x000000aaa41c723c */ /* 0x080ff0000000181c */
[C---:B------:R-:W-:Y:S01]  /*cad0*/  HMMA.16816.F32 R32, R156.reuse, R170, R32 ;  /* 0x000000aa9c20723c */ /* 0x040fe20000001820 */
[----:B------:R-:W-:Y:S07]  /*cae0*/  LDSM.16.M88.4 R168, [R216+0x3d00] ;  /* 0x003d0000d8a8783b */ /* 0x000fee0000000200 */
[-C--:B-1----:R-:W-:Y:S08]  /*caf0*/  HMMA.16816.F32 R36, R156, R172.reuse, R36 ;  /* 0x000000ac9c24723c */ /* 0x082ff00000001824 */
[C---:B------:R-:W-:Y:S08]  /*cb00*/  HMMA.16816.F32 R40, R164.reuse, R172, R40 ;  /* 0x000000aca428723c */ /* 0x040ff00000001828 */
[-C--:B------:R-:W-:Y:S01]  /*cb10*/  HMMA.16816.F32 R44, R164, R174.reuse, R44 ;  /* 0x000000aea42c723c */ /* 0x080fe2000000182c */
[----:B------:R-:W-:Y:S07]  /*cb20*/  LDSM.16.M88.4 R164, [R207] ;  /* 0x00000000cfa4783b */ /* 0x000fee0000000200 */
[----:B------:R-:W-:Y:S01]  /*cb30*/  HMMA.16816.F32 R48, R156, R174, R48 ;  /* 0x000000ae9c30723c */ /* 0x000fe20000001830 */
[----:B------:R-:W1:Y:S07]  /*cb40*/  LDSM.16.M88.4 R156, [R208] ;  /* 0x00000000d09c783b */ /* 0x000e6e0000000200 */
[-C--:B--2---:R-:W-:Y:S01]  /*cb50*/  HMMA.16816.F32 R4, R176, R180.reuse, R4 ;  /* 0x000000b4b004723c */ /* 0x084fe20000001804 */
[----:B------:R-:W-:Y:S07]  /*cb60*/  LDSM.16.M88.4 R172, [R217+0x9900] ;  /* 0x00990000d9ac783b */ /* 0x000fee0000000200 */
[C---:B----4-:R-:W-:Y:S08]  /*cb70*/  HMMA.16816.F32 R8, R184.reuse, R180, R8 ;  /* 0x000000b4b808723c */ /* 0x050ff00000001808 */
        /* <DEDUP_REMOVED lines=8> */
[-C--:B------:R-:W-:Y:S08]  /*cc00*/  HMMA.16816.F32 R36, R176, R188.reuse, R36 ;  /* 0x000000bcb024723c */ /* 0x080ff00000001824 */
[C---:B------:R-:W-:Y:S08]  /*cc10*/  HMMA.16816.F32 R40, R184.reuse, R188, R40 ;  /* 0x000000bcb828723c */ /* 0x040ff00000001828 */
[-C--:B------:R-:W-:Y:S01]  /*cc20*/  HMMA.16816.F32 R44, R184, R190.reuse, R44 ;  /* 0x000000beb82c723c */ /* 0x080fe2000000182c */
[----:B------:R-:W-:Y:S07]  /*cc30*/  LDSM.16.M88.4 R184, [R206] ;  /* 0x00000000ceb8783b */ /* 0x000fee0000000200 */
[----:B------:R-:W-:Y:S01]  /*cc40*/  HMMA.16816.F32 R48, R176, R190, R48 ;  /* 0x000000beb030723c */ /* 0x000fe20000001830 */
[----:B------:R-:W3:Y:S07]  /*cc50*/  LDSM.16.M88.4 R176, [R216+0x4100] ;  /* 0x00410000d8b0783b */ /* 0x000eee0000000200 */
[-C--:B-----5:R-:W-:Y:S01]  /*cc60*/  HMMA.16816.F32 R4, R160, R192.reuse, R4 ;  /* 0x000000c0a004723c */ /* 0x0a0fe20000001804 */
        /* <DEDUP_REMOVED lines=9> */
[----:B------:R-:W1:Y:S07]  /*cd00*/  LDSM.16.M88.4 R156, [R213+0x8900] ;  /* 0x00890000d59c783b */ /* 0x000e6e0000000200 */
[-C--:B------:R-:W-:Y:S08]  /*cd10*/  HMMA.16816.F32 R36, R160, R164.reuse, R36 ;  /* 0x000000a4a024723c */ /* 0x080ff00000001824 */
[C---:B------:R-:W-:Y:S08]  /*cd20*/  HMMA.16816.F32 R40, R196.reuse, R164, R40 ;  /* 0x000000a4c428723c */ /* 0x040ff00000001828 */
[-C--:B------:R-:W-:Y:S08]  /*cd30*/  HMMA.16816.F32 R44, R196, R166.reuse, R44 ;  /* 0x000000a6c42c723c */ /* 0x080ff0000000182c */
[----:B------:R-:W-:Y:S01]  /*cd40*/  HMMA.16816.F32 R48, R160, R166, R48 ;  /* 0x000000a6a030723c */ /* 0x000fe20000001830 */
[----:B------:R-:W4:Y:S01]  /*cd50*/  LDSM.16.M88.4 R160, [R204] ;  /* 0x00000000cca0783b */ /* 0x000f220000000200 */
[----:B------:R-:W-:Y:S06]  /*cd60*/  DEPBAR.LE SB0, 0x0 ;  /* 0x000080000000791a */ /* 0x000fec0000000000 */
[-C--:B--2---:R-:W-:Y:S01]  /*cd70*/  HMMA.16816.F32 R4, R152, R168.reuse, R4 ;  /* 0x000000a89804723c */ /* 0x084fe20000001804 */
[----:B------:R-:W-:Y:S07]  /*cd80*/  BAR.SYNC.DEFER_BLOCKING 0x0 ;  /* 0x0000000000007b1d */ /* 0x000fee0000010000 */
[C---:B------:R-:W-:Y:S08]  /*cd90*/  HMMA.16816.F32 R8, R172.reuse, R168, R8 ;  /* 0x000000a8ac08723c */ /* 0x040ff00000001808 */
[-C--:B------:R-:W-:Y:S08]  /*cda0*/  HMMA.16816.F32 R12, R172, R170.reuse, R12 ;  /* 0x000000aaac0c723c */ /* 0x080ff0000000180c */
[C---:B------:R-:W-:Y:S08]  /*cdb0*/  HMMA.16816.F32 R16, R152.reuse, R170, R16 ;  /* 0x000000aa9810723c */ /* 0x040ff00000001810 */
[-C--:B---3--:R-:W-:Y:S08]  /*cdc0*/  HMMA.16816.F32 R20, R152, R176.reuse, R20 ;  /* 0x000000b09814723c */ /* 0x088ff00000001814 */
[C---:B------:R-:W-:Y:S08]  /*cdd0*/  HMMA.16816.F32 R24, R172.reuse, R176, R24 ;  /* 0x000000b0ac18723c */ /* 0x040ff00000001818 */
[-C--:B------:R-:W-:Y:S08]  /*cde0*/  HMMA.16816.F32 R28, R172, R178.reuse, R28 ;  /* 0x000000b2ac1c723c */ /* 0x080ff0000000181c */
[C---:B------:R-:W-:Y:S08]  /*cdf0*/  HMMA.16816.F32 R32, R152.reuse, R178, R32 ;  /* 0x000000b29820723c */ /* 0x040ff00000001820 */
[-C--:B------:R-:W-:Y:S08]  /*ce00*/  HMMA.16816.F32 R36, R152, R180.reuse, R36 ;  /* 0x000000b49824723c */ /* 0x080ff00000001824 */
[C---:B------:R-:W-:Y:S08]  /*ce10*/  HMMA.16816.F32 R40, R172.reuse, R180, R40 ;  /* 0x000000b4ac28723c */ /* 0x040ff00000001828 */
[-C--:B------:R-:W-:Y:S08]  /*ce20*/  HMMA.16816.F32 R44, R172, R182.reuse, R44 ;  /* 0x000000b6ac2c723c */ /* 0x080ff0000000182c */
[----:B------:R-:W-:Y:S08]  /*ce30*/  HMMA.16816.F32 R48, R152, R182, R48 ;  /* 0x000000b69830723c */ /* 0x000ff00000001830 */
[-C--:B-1----:R-:W-:Y:S08]  /*ce40*/  HMMA.16816.F32 R4, R156, R184.reuse, R4 ;  /* 0x000000b89c04723c */ /* 0x082ff00000001804 */
        /* <DEDUP_REMOVED lines=29> */
[----:B------:R-:W-:Y:S01]  /*d020*/  IMAD R226, R153, c[0x0][0x2b8], R226 ;  /* 0x0000ae0099e27a24 */ /* 0x000fe200078e02e2 */
[----:B------:R-:W-:Y:S03]  /*d030*/  ISETP.GE.AND P1, PT, R238, 0x1, PT ;  /* 0x00000001ee00780c */ /* 0x000fe60003f26270 */
        /* <DEDUP_REMOVED lines=13> */
[----:B------:R-:W1:Y:S04]  /*d110*/  SHFL.IDX PT, R156, R153, RZ, 0x1c1f ;  /* 0x001c1fff999c7589 */ /* 0x000e6800000e0000 */
[----:B------:R-:W2:Y:S04]  /*d120*/  SHFL.IDX PT, R154, R152, RZ, 0x1c1f ;  /* 0x001c1fff989a7589 */ /* 0x000ea800000e0000 */
[----:B------:R-:W-:Y:S01]  /*d130*/  SHFL.IDX PT, R162, R152, 0x1, 0x1c1f ;  /* 0x003c1f0098a27f89 */ /* 0x000fe200000e0000 */
[-C--:B-1----:R-:W-:Y:S05]  /*d140*/  @P1 IADD3 R160, P0, R156, R200.reuse, RZ ;  /* 0x000000c89ca01210 */ /* 0x082fea0007f1e0ff */
[----:B--2---:R-:W-:Y:S01]  /*d150*/  @P1 IMAD.X R161, R154, 0x1, R245, P0 ;  /* 0x000000019aa11824 */ /* 0x004fe200000e06f5 */
[----:B------:R-:W-:Y:S04]  /*d160*/  @P1 IADD3 R158, P0, R156, R151, RZ ;  /* 0x000000979c9e1210 */ /* 0x000fe80007f1e0ff */
[----:B------:R1:W-:Y:S01]  /*d170*/  @P1 LDGSTS.E.BYPASS.LTC128B.128 [R220+0x2500], [R160.64], !P5 ;  /* 0x02500000a0dc1fae */ /* 0x0003e2000e901d4c */
[----:B------:R-:W-:Y:S01]  /*d180*/  @P1 IMAD.X R159, R154, 0x1, R201, P0 ;  /* 0x000000019a9f1824 */ /* 0x000fe200000e06c9 */
[----:B------:R-:W-:Y:S04]  /*d190*/  @P1 IADD3 R156, P0, R156, R3, RZ ;  /* 0x000000039c9c1210 */ /* 0x000fe80007f1e0ff */
[----:B------:R1:W-:Y:S01]  /*d1a0*/  @P1 LDGSTS.E.BYPASS.LTC128B.128 [R220+0x3100], [R158.64], !P4 ;  /* 0x031000009edc1fae */ /* 0x0003e2000e101d4c */
[----:B------:R-:W-:Y:S01]  /*d1b0*/  @P1 IMAD.X R157, R154, 0x1, R149, P0 ;  /* 0x000000019a9d1824 */ /* 0x000fe200000e0695 */
[----:B------:R-:W-:Y:S02]  /*d1c0*/  ISETP.GE.AND P0, PT, R238, 0x21, PT ;  /* 0x00000021ee00780c */ /* 0x000fe40003f06270 */
[----:B------:R-:W2:Y:S04]  /*d1d0*/  SHFL.IDX PT, R154, R153, 0x1, 0x1c1f ;  /* 0x003c1f00999a7f89 */ /* 0x000ea800000e0000 */
[----:B------:R1:W-:Y:S07]  /*d1e0*/  @P1 LDGSTS.E.BYPASS.LTC128B.128 [R220+0x3d00], [R156.64], !P3 ;  /* 0x03d000009cdc1fae */ /* 0x0003ee000d901d4c */
[----:B--2---:R-:W-:Y:S05]  /*d1f0*/  @P0 IADD3 R164, P2, R154, R151, RZ ;  /* 0x000000979aa40210 */ /* 0x004fea0007f5e0ff */
[----:B------:R-:W-:Y:S01]  /*d200*/  @P0 IMAD.X R165, R162, 0x1, R201, P2 ;  /* 0x00000001a2a50824 */ /* 0x000fe200010e06c9 */
[----:B------:R-:W-:Y:S05]  /*d210*/  @P0 IADD3 R166, P2, R154, R3, RZ ;  /* 0x000000039aa60210 */ /* 0x000fea0007f5e0ff */
[----:B------:R-:W-:Y:S01]  /*d220*/  @P0 IMAD.X R167, R162, 0x1, R149, P2 ;  /* 0x00000001a2a70824 */ /* 0x000fe200010e0695 */
[----:B------:R-:W-:Y:S05]  /*d230*/  @P0 IADD3 R154, P2, R154, R200, RZ ;  /* 0x000000c89a9a0210 */ /* 0x000fea0007f5e0ff */
[----:B------:R-:W-:Y:S05]  /*d240*/  @P0 IMAD.X R155, R162, 0x1, R245, P2 ;  /* 0x00000001a29b0824 */ /* 0x000fea00010e06f5 */
[----:B------:R1:W-:Y:S04]  /*d250*/  @P0 LDGSTS.E.BYPASS.LTC128B.128 [R220+0x2d00], [R154.64], !P5 ;  /* 0x02d000009adc0fae */ /* 0x0003e8000e901d4c */
[----:B------:R1:W-:Y:S04]  /*d260*/  @P0 LDGSTS.E.BYPASS.LTC128B.128 [R220+0x3900], [R164.64], !P4 ;  /* 0x03900000a4dc0fae */ /* 0x0003e8000e101d4c */
[----:B------:R1:W-:Y:S02]  /*d270*/  @P0 LDGSTS.E.BYPASS.LTC128B.128 [R220+0x4500], [R166.64], !P3 ;  /* 0x04500000a6dc0fae */ /* 0x0003e4000d901d4c */
.L_x_514:
[----:B-1----:R-:W-:Y:S01]  /*d280*/  IMAD.MOV.U32 R157, RZ, RZ, R231 ;  /* 0x000000ffff9d7224 */ /* 0x002fe200078e00e7 */
[----:B------:R-:W-:Y:S01]  /*d290*/  PLOP3.LUT P0, PT, PT, PT, UP2, 0x80, 0x0 ;  /* 0x000000000000781c */ /* 0x000fe20003f0f028 */
[----:B------:R-:W0:Y:S01]  /*d2a0*/  LDGDEPBAR ;  /* 0x00000000000079af */ /* 0x000e220000000000 */
[----:B------:R-:W-:Y:S02]  /*d2b0*/  IMAD R162, R236, -0x30, RZ ;  /* 0xffffffd0eca27824 */ /* 0x000fe400078e02ff */
[----:B------:R-:W-:Y:S03]  /*d2c0*/  IMAD.U32 R155, RZ, RZ, UR7 ;  /* 0x00000007ff9b7e24 */ /* 0x000fe6000f8e00ff */
[----:B------:R-:W-:Y:S04]  /*d2d0*/  IADD3 R154, -R235, 0x1, R162 ;  /* 0x00000001eb9a7810 */ /* 0x000fe80007ffe1a2 */
[----:B------:R-:W-:Y:S01]  /*d2e0*/  IADD3 R155, R154, -c[0x0][0x168], R155 ;  /* 0x80005a009a9b7a10 */ /* 0x000fe20007ffe09b */
[----:B------:R-:W-:Y:S02]  /*d2f0*/  IMAD.IADD R154, R162, 0x1, -R235 ;  /* 0x00000001a29a7824 */ /* 0x000fe400078e0aeb */
[----:B------:R-:W-:Y:S01]  /*d300*/  @P0 IMAD.HI.U32 R3, R231, c[0x0][0x2c8], RZ ;  /* 0x0000b200e7030a27 */ /* 0x000fe200078e00ff */
[----:B------:R-:W-:Y:S02]  /*d310*/  PLOP3.LUT P0, PT, PT, PT, UP2, 0x80, 0x0 ;  /* 0x000000000000781c */ /* 0x000fe40003f0f028 */
[C---:B------:R-:W-:Y:S02]  /*d320*/  IADD3 R156, R155.reuse, c[0x0][0x328], RZ ;  /* 0x0000ca009b9c7a10 */ /* 0x040fe40007ffe0ff */
[----:B------:R-:W-:Y:S09]  /*d330*/  IADD3 R155, R155, UR17, RZ ;  /* 0x000000119b9b7c10 */ /* 0x000ff2000fffe0ff */
[----:B------:R-:W-:Y:S02]  /*d340*/  @P0 SHF.R.U32.HI R157, RZ, c[0x0][0x2cc], R3 ;  /* 0x0000b300ff9d0a19 */ /* 0x000fe40000011603 */
[----:B------:R-:W-:Y:S03]  /*d350*/  PLOP3.LUT P0, PT, PT, PT, UP1, 0x40, 0x0 ;  /* 0x000000000000781c */ /* 0x000fe60003f0e818 */
[----:B------:R-:W1:Y:S02]  /*d360*/  SHFL.IDX PT, R152, R157, RZ, 0x1c1f ;  /* 0x001c1fff9d987589 */ /* 0x000e6400000e0000 */
[--C-:B-1----:R-:W-:Y:S02]  /*d370*/  IMAD.IADD R161, R156, 0x1, R152.reuse ;  /* 0x000000019ca17824 */ /* 0x102fe400078e0298 */
[----:B------:R-:W-:Y:S06]  /*d380*/  IMAD.IADD R160, R155, 0x1, R152 ;  /* 0x000000019ba07824 */ /* 0x000fec00078e0298 */
        /* <DEDUP_REMOVED lines=16> */
.L_x_517:
[----:B------:R-:W-:Y:S04]  /*d490*/  MOV R3, 0x1 ;  /* 0x0000000100037802 */ /* 0x000fe80000000f00 */
[----:B------:R-:W-:Y:S11]  /*d4a0*/  ISETP.NE.AND P0, PT, R3, c[0x0][0x32c], PT ;  /* 0x0000cb0003007a0c */ /* 0x000ff60003f05270 */
[----:B------:R-:W-:Y:S02]  /*d4b0*/  @!UPT UIADD3 URZ, URZ, URZ, URZ ;  /* 0x0000003f3f3ff290 */ /* 0x000fe4000fffe03f */
[----:B------:R-:W-:Y:S05]  /*d4c0*/  @P0 IMAD.HI.U32 R3, R149, c[0x0][0x330], RZ ;  /* 0x0000cc0095030a27 */ /* 0x000fea00078e00ff */
[----:B------:R-:W-:Y:S02]  /*d4d0*/  @P0 SHF.R.U32.HI R149, RZ, c[0x0][0x334], R3 ;  /* 0x0000cd00ff950a19 */ /* 0x000fe40000011603 */
.L_x_518:
[----:B------:R-:W-:Y:S05]  /*d4e0*/  BSYNC B0 ;  /* 0x0000000000007941 */ /* 0x000fea0003800000 */
.L_x_516:
[----:B------:R-:W-:Y:S05]  /*d4f0*/  IMAD R149, R149, c[0x0][0x32c], R154 ;  /* 0x0000cb0095957a24 */ /* 0x000fea00078e029a */
[----:B------:R-:W-:Y:S02]  /*d500*/  IADD3 R152, R149, c[0x0][0x32c], RZ ;  /* 0x0000cb0095987a10 */ /* 0x000fe40007ffe0ff */
[----:B------:R-:W-:Y:S02]  /*d510*/  IMNMX R160, R160, R149, !PT ;  /* 0x00000095a0a07217 */ /* 0x000fe40007800200 */
[----:B------:R-:W-:Y:S02]  /*d520*/  IMNMX R161, R161, R152, PT ;  /* 0x00000098a1a17217 */ /* 0x000fe40003800200 */
.L_x_515:
        /* <DEDUP_REMOVED lines=20> */
.L_x_521:
[----:B------:R-:W-:Y:S04]  /*d670*/  MOV R3, 0x1 ;  /* 0x0000000100037802 */ /* 0x000fe80000000f00 */
[----:B------:R-:W-:Y:S11]  /*d680*/  ISETP.NE.AND P0, PT, R3, c[0x0][0x32c], PT ;  /* 0x0000cb0003007a0c */ /* 0x000ff60003f05270 */
[----:B------:R-:W-:Y:S02]  /*d690*/  @!UPT UIADD3 URZ, URZ, URZ, URZ ;  /* 0x0000003f3f3ff290 */ /* 0x000fe4000fffe03f */
[----:B------:R-:W-:Y:S05]  /*d6a0*/  @P0 IMAD.HI.U32 R3, R149, c[0x0][0x330], RZ ;  /* 0x0000cc0095030a27 */ /* 0x000fea00078e00ff */
[----:B------:R-:W-:Y:S02]  /*d6b0*/  @P0 SHF.R.U32.HI R149, RZ, c[0x0][0x334], R3 ;  /* 0x0000cd00ff950a19 */ /* 0x000fe40000011603 */
.L_x_522:
[----:B------:R-:W-:Y:S05]  /*d6c0*/  BSYNC B0 ;  /* 0x0000000000007941 */ /* 0x000fea0003800000 */
.L_x_520:
[----:B------:R-:W-:Y:S05]  /*d6d0*/  IMAD R149, R149, c[0x0][0x32c], R154 ;  /* 0x0000cb0095957a24 */ /* 0x000fea00078e029a */
[----:B------:R-:W-:Y:S02]  /*d6e0*/  IADD3 R152, R149, c[0x0][0x32c], RZ ;  /* 0x0000cb0095987a10 */ /* 0x000fe40007ffe0ff */
[----:B------:R-:W-:Y:S02]  /*d6f0*/  IMNMX R158, R158, R149, !PT ;  /* 0x000000959e9e7217 */ /* 0x000fe40007800200 */
[----:B------:R-:W-:Y:S02]  /*d700*/  IMNMX R159, R159, R152, PT ;  /* 0x000000989f9f7217 */ /* 0x000fe40003800200 */
.L_x_519:
[C---:B------:R-:W-:Y:S02]  /*d710*/  ISETP.GE.AND P0, PT, R162.reuse, 0x2, PT ;  /* 0x00000002a200780c */ /* 0x040fe40003f06270 */
[----:B------:R-:W-:Y:S02]  /*d720*/  ISETP.GE.AND P1, PT, R162, 0x9, PT ;  /* 0x00000009a200780c */ /* 0x000fe40003f26270 */
[----:B------:R-:W-:Y:S02]  /*d730*/  P2R R153, PR, RZ, 0x1 ;  /* 0x00000001ff997803 */ /* 0x000fe40000000000 */
[----:B------:R-:W-:Y:S02]  /*d740*/  ISETP.GT.AND P0, PT, R160, 0x1, !P0 ;  /* 0x00000001a000780c */ /* 0x000fe40004704270 */
[----:B------:R-:W-:Y:S02]  /*d750*/  P2R R152, PR, RZ, 0x2 ;  /* 0x00000002ff987803 */ /* 0x000fe40000000000 */
[----:B------:R-:W-:Y:S02]  /*d760*/  ISETP.LT.OR P0, PT, R161, 0x2, P0 ;  /* 0x00000002a100780c */ /* 0x000fe40000701670 */
[----:B------:R-:W-:Y:S02]  /*d770*/  ISETP.GE.AND P6, PT, R162, 0x19, PT ;  /* 0x00000019a200780c */ /* 0x000fe40003fc6270 */
[----:B------:R-:W-:Y:S02]  /*d780*/  FSEL R5, R5, -INF , !P0 ;  /* 0xff80000005057808 */ /* 0x000fe40004000000 */
[----:B------:R-:W-:Y:S02]  /*d790*/  ISETP.GT.AND P0, PT, R160, 0x8, !P1 ;  /* 0x00000008a000780c */ /* 0x000fe40004f04270 */
[----:B------:R-:W-:Y:S02]  /*d7a0*/  ISETP.GE.AND P1, PT, R162, 0xa, PT ;  /* 0x0000000aa200780c */ /* 0x000fe40003f26270 */
[C---:B------:R-:W-:Y:S02]  /*d7b0*/  ISETP.LT.OR P0, PT, R161.reuse, 0x9, P0 ;  /* 0x00000009a100780c */ /* 0x040fe40000701670 */
[----:B------:R-:W-:Y:S02]  /*d7c0*/  P2R R151, PR, RZ, 0x2 ;  /* 0x00000002ff977803 */ /* 0x000fe40000000000 */
[----:B------:R-:W-:Y:S02]  /*d7d0*/  FSEL R3, R16, -INF , !P0 ;  /* 0xff80000010037808 */ /* 0x000fe40004000000 */
[----:B------:R-:W-:Y:S02]  /*d7e0*/  ISETP.GT.AND P0, PT, R160, 0x9, !P1 ;  /* 0x00000009a000780c */ /* 0x000fe40004f04270 */
[----:B------:R-:W-:Y:S02]  /*d7f0*/  ISETP.GE.AND P1, PT, R162, 0x11, PT ;  /* 0x00000011a200780c */ /* 0x000fe40003f26270 */
[----:B------:R-:W-:Y:S02]  /*d800*/  ISETP.LT.OR P0, PT, R161, 0xa, P0 ;  /* 0x0000000aa100780c */ /* 0x000fe40000701670 */
[----:B------:R-:W-:Y:S02]  /*d810*/  P2R R149, PR, RZ, 0x2 ;  /* 0x00000002ff957803 */ /* 0x000fe40000000000 */
[----:B------:R-:W-:Y:S02]  /*d820*/  FSEL R17, R17, -INF , !P0 ;  /* 0xff80000011117808 */ /* 0x000fe40004000000 */
[----:B------:R-:W-:Y:S02]  /*d830*/  ISETP.GT.AND P0, PT, R160, 0x10, !P1 ;  /* 0x00000010a000780c */ /* 0x000fe40004f04270 */
[C---:B------:R-:W-:Y:S02]  /*d840*/  ISETP.GE.AND P1, PT, R162.reuse, 0x12, PT ;  /* 0x00000012a200780c */ /* 0x040fe40003f26270 */
[C---:B------:R-:W-:Y:S02]  /*d850*/  ISETP.LT.OR P0, PT, R161.reuse, 0x11, P0 ;  /* 0x00000011a100780c */ /* 0x040fe40000701670 */
[----:B------:R-:W-:Y:S02]  /*d860*/  ISETP.GE.AND P5, PT, R162, 0x1a, PT ;  /* 0x0000001aa200780c */ /* 0x000fe40003fa6270 */
[----:B------:R-:W-:Y:S02]  /*d870*/  FSEL R197, R20, -INF , !P0 ;  /* 0xff80000014c57808 */ /* 0x000fe40004000000 */
[----:B------:R-:W-:Y:S02]  /*d880*/  ISETP.GT.AND P0, PT, R160, 0x11, !P1 ;  /* 0x00000011a000780c */ /* 0x000fe40004f04270 */
[C---:B------:R-:W-:Y:S02]  /*d890*/  ISETP.GE.AND P4, PT, R162.reuse, 0x21, PT ;  /* 0x00000021a200780c */ /* 0x040fe40003f86270 */
[----:B------:R-:W-:Y:S02]  /*d8a0*/  ISETP.LT.OR P0, PT, R161, 0x12, P0 ;  /* 0x00000012a100780c */ /* 0x000fe40000701670 */
[----:B------:R-:W-:Y:S02]  /*d8b0*/  ISETP.GE.AND P3, PT, R162, 0x22, PT ;  /* 0x00000022a200780c */ /* 0x000fe40003f66270 */
[----:B------:R-:W-:Y:S02]  /*d8c0*/  FSEL R169, R21, -INF , !P0 ;  /* 0xff80000015a97808 */ /* 0x000fe40004000000 */
[----:B------:R-:W-:Y:S01]  /*d8d0*/  ISETP.GT.AND P0, PT, R160, 0x18, !P6 ;  /* 0x00000018a000780c */ /* 0x000fe20007704270 */
[----:B------:R-:W1:Y:S01]  /*d8e0*/  SHFL.IDX PT, R21, R157, 0x2, 0x1c1f ;  /* 0x005c1f009d157f89 */ /* 0x000e6200000e0000 */
[----:B------:R-:W-:Y:S02]  /*d8f0*/  ISETP.GE.AND P2, PT, R162, 0x29, PT ;  /* 0x00000029a200780c */ /* 0x000fe40003f46270 */
[C---:B------:R-:W-:Y:S02]  /*d900*/  ISETP.LT.OR P0, PT, R161.reuse, 0x19, P0 ;  /* 0x00000019a100780c */ /* 0x040fe40000701670 */
[----:B------:R-:W-:Y:S02]  /*d910*/  P2R R20, PR, RZ, 0x2 ;  /* 0x00000002ff147803 */ /* 0x000fe40000000000 */
[----:B------:R-:W-:Y:S02]  /*d920*/  FSEL R175, R32, -INF , !P0 ;  /* 0xff80000020af7808 */ /* 0x000fe40004000000 */
[----:B------:R-:W-:Y:S02]  /*d930*/  ISETP.GT.AND P0, PT, R160, 0x19, !P5 ;  /* 0x00000019a000780c */ /* 0x000fe40006f04270 */
[----:B------:R-:W-:Y:S02]  /*d940*/  ISETP.GE.AND P1, PT, R162, 0x1, PT ;  /* 0x00000001a200780c */ /* 0x000fe40003f26270 */
[----:B------:R-:W-:Y:S04]  /*d950*/  ISETP.LT.OR P0, PT, R161, 0x1a, P0 ;  /* 0x0000001aa100780c */ /* 0x000fe80000701670 */
[----:B------:R-:W-:Y:S02]  /*d960*/  FSEL R187, R33, -INF , !P0 ;  /* 0xff80000021bb7808 */ /* 0x000fe40004000000 */
[----:B------:R-:W-:Y:S04]  /*d970*/  ISETP.GT.AND P0, PT, R160, 0x20, !P4 ;  /* 0x00000020a000780c */ /* 0x000fe80006704270 */
[----:B------:R-:W-:Y:S01]  /*d980*/  ISETP.LT.OR P0, PT, R161, 0x21, P0 ;  /* 0x00000021a100780c */ /* 0x000fe20000701670 */
[--C-:B-1----:R-:W-:Y:S03]  /*d990*/  IMAD.IADD R32, R155, 0x1, R21.reuse ;  /* 0x000000019b207824 */ /* 0x102fe600078e0215 */
[----:B------:R-:W-:Y:S01]  /*d9a0*/  FSEL R181, R36, -INF , !P0 ;  /* 0xff80000024b57808 */ /* 0x000fe20004000000 */
[----:B------:R-:W-:Y:S01]  /*d9b0*/  IMAD.IADD R36, R156, 0x1, R21 ;  /* 0x000000019c247824 */ /* 0x000fe200078e0215 */
[C---:B------:R-:W-:Y:S04]  /*d9c0*/  ISETP.GT.AND P0, PT, R160.reuse, 0x21, !P3 ;  /* 0x00000021a000780c */ /* 0x040fe80005f04270 */
[----:B------:R-:W-:Y:S04]  /*d9d0*/  ISETP.LT.OR P0, PT, R161, 0x22, P0 ;  /* 0x00000022a100780c */ /* 0x000fe80000701670 */
[----:B------:R-:W-:Y:S02]  /*d9e0*/  FSEL R177, R37, -INF , !P0 ;  /* 0xff80000025b17808 */ /* 0x000fe40004000000 */
[----:B------:R-:W-:Y:S04]  /*d9f0*/  ISETP.GT.AND P0, PT, R160, 0x28, !P2 ;  /* 0x00000028a000780c */ /* 0x000fe80005704270 */
[C---:B------:R-:W-:Y:S04]  /*da00*/  ISETP.LT.OR P0, PT, R161.reuse, 0x29, P0 ;  /* 0x00000029a100780c */ /* 0x040fe80000701670 */
[----:B------:R-:W-:Y:S02]  /*da10*/  FSEL R173, R48, -INF , !P0 ;  /* 0xff80000030ad7808 */ /* 0x000fe40004000000 */
[----:B------:R-:W-:Y:S04]  /*da20*/  ISETP.GT.AND P0, PT, R160, RZ, !P1 ;  /* 0x000000ffa000720c */ /* 0x000fe80004f04270 */
[C---:B------:R-:W-:Y:S04]  /*da30*/  ISETP.LT.OR P0, PT, R161.reuse, 0x1, P0 ;  /* 0x00000001a100780c */ /* 0x040fe80000701670 */
[----:B------:R-:W-:Y:S02]  /*da40*/  FSEL R33, R4, -INF , !P0 ;  /* 0xff80000004217808 */ /* 0x000fe40004000000 */
[----:B------:R-:W-:Y:S04]  /*da50*/  ISETP.GE.AND P0, PT, R162, 0x2a, PT ;  /* 0x0000002aa200780c */ /* 0x000fe80003f06270 */
[----:B------:R-:W-:Y:S02]  /*da60*/  P2R R4, PR, RZ, 0x1 ;  /* 0x00000001ff047803 */ /* 0x000fe40000000000 */
        /* <DEDUP_REMOVED lines=21> */
.L_x_525:
[----:B------:R-:W-:Y:S04]  /*dbc0*/  MOV R16, c[0x0][0x32c] ;  /* 0x0000cb0000107a02 */ /* 0x000fe80000000f00 */
[----:B------:R-:W-:Y:S11]  /*dbd0*/  ISETP.NE.AND P0, PT, R16, 0x1, PT ;  /* 0x000000011000780c */ /* 0x000ff60003f05270 */
[----:B------:R-:W-:Y:S02]  /*dbe0*/  @!UPT UIADD3 URZ, URZ, URZ, URZ ;  /* 0x0000003f3f3ff290 */ /* 0x000fe4000fffe03f */
[----:B------:R-:W-:Y:S05]  /*dbf0*/  @P0 IMAD.HI.U32 R16, R21, c[0x0][0x330], RZ ;  /* 0x0000cc0015100a27 */ /* 0x000fea00078e00ff */
[----:B------:R-:W-:Y:S02]  /*dc00*/  @P0 SHF.R.U32.HI R21, RZ, c[0x0][0x334], R16 ;  /* 0x0000cd00ff150a19 */ /* 0x000fe40000011610 */
.L_x_526:
[----:B------:R-:W-:Y:S05]  /*dc10*/  BSYNC B0 ;  /* 0x0000000000007941 */ /* 0x000fea0003800000 */
.L_x_524:
[----:B------:R-:W-:Y:S05]  /*dc20*/  IMAD R37, R21, c[0x0][0x32c], R154 ;  /* 0x0000cb0015257a24 */ /* 0x000fea00078e029a */
[----:B------:R-:W-:Y:S02]  /*dc30*/  IADD3 R21, R37, c[0x0][0x32c], RZ ;  /* 0x0000cb0025157a10 */ /* 0x000fe40007ffe0ff */
[----:B------:R-:W-:Y:S02]  /*dc40*/  IMNMX R32, R32, R37, !PT ;  /* 0x0000002520207217 */ /* 0x000fe40007800200 */
[----:B------:R-:W-:Y:S02]  /*dc50*/  IMNMX R36, R36, R21, PT ;  /* 0x0000001524247217 */ /* 0x000fe40003800200 */
.L_x_523:
[----:B------:R-:W-:Y:S04]  /*dc60*/  ISETP.NE.AND P0, PT, R152, RZ, PT ;  /* 0x000000ff9800720c */ /* 0x000fe80003f05270 */
[----:B------:R-:W-:Y:S04]  /*dc70*/  ISETP.GT.AND P0, PT, R158, 0x8, !P0 ;  /* 0x000000089e00780c */ /* 0x000fe80004704270 */
[----:B------:R-:W-:Y:S04]  /*dc80*/  ISETP.LT.OR P0, PT, R159, 0x9, P0 ;  /* 0x000000099f00780c */ /* 0x000fe80000701670 */
[----:B------:R-:W-:Y:S02]  /*dc90*/  FSEL R21, R18, -INF , !P0 ;  /* 0xff80000012157808 */ /* 0x000fe40004000000 */
[----:B------:R-:W-:Y:S04]  /*dca0*/  ISETP.NE.AND P0, PT, R151, RZ, PT ;  /* 0x000000ff9700720c */ /* 0x000fe80003f05270 */
[C---:B------:R-:W-:Y:S04]  /*dcb0*/  ISETP.GT.AND P0, PT, R158.reuse, 0x9, !P0 ;  /* 0x000000099e00780c */ /* 0x040fe80004704270 */
[----:B------:R-:W-:Y:S04]  /*dcc0*/  ISETP.LT.OR P0, PT, R159, 0xa, P0 ;  /* 0x0000000a9f00780c */ /* 0x000fe80000701670 */
[----:B------:R-:W-:Y:S02]  /*dcd0*/  FSEL R19, R19, -INF , !P0 ;  /* 0xff80000013137808 */ /* 0x000fe40004000000 */
[----:B------:R-:W-:Y:S04]  /*dce0*/  ISETP.NE.AND P0, PT, R149, RZ, PT ;  /* 0x000000ff9500720c */ /* 0x000fe80003f05270 */
[----:B------:R-:W-:Y:S04]  /*dcf0*/  ISETP.GT.AND P0, PT, R158, 0x10, !P0 ;  /* 0x000000109e00780c */ /* 0x000fe80004704270 */
[C---:B------:R-:W-:Y:S04]  /*dd00*/  ISETP.LT.OR P0, PT, R159.reuse, 0x11, P0 ;  /* 0x000000119f00780c */ /* 0x040fe80000701670 */
[----:B------:R-:W-:Y:S02]  /*dd10*/  FSEL R171, R22, -INF , !P0 ;  /* 0xff80000016ab7808 */ /* 0x000fe40004000000 */
[----:B------:R-:W-:Y:S04]  /*dd20*/  ISETP.NE.AND P0, PT, R20, RZ, PT ;  /* 0x000000ff1400720c */ /* 0x000fe80003f05270 */
        /* <DEDUP_REMOVED lines=15> */
[----:B------:R-:W-:Y:S04]  /*de20*/  ISETP.NE.AND P0, PT, R153, RZ, PT ;  /* 0x000000ff9900720c */ /* 0x000fe80003f05270 */
[C---:B------:R-:W-:Y:S04]  /*de30*/  ISETP.GT.AND P0, PT, R158.reuse, 0x1, !P0 ;  /* 0x000000019e00780c */ /* 0x040fe80004704270 */
[----:B------:R-:W-:Y:S04]  /*de40*/  ISETP.LT.OR P0, PT, R159, 0x2, P0 ;  /* 0x000000029f00780c */ /* 0x000fe80000701670 */
[----:B------:R-:W-:Y:S02]  /*de50*/  FSEL R7, R7, -INF , !P0 ;  /* 0xff80000007077808 */ /* 0x000fe40004000000 */
[----:B------:R-:W-:Y:S04]  /*de60*/  ISETP.GT.AND P0, PT, R158, RZ, !P1 ;  /* 0x000000ff9e00720c */ /* 0x000fe80004f04270 */
[C---:B------:R-:W-:Y:S04]  /*de70*/  ISETP.LT.OR P0, PT, R159.reuse, 0x1, P0 ;  /* 0x000000019f00780c */ /* 0x040fe80000701670 */
[----:B------:R-:W-:Y:S02]  /*de80*/  FSEL R35, R6, -INF , !P0 ;  /* 0xff80000006237808 */ /* 0x000fe40004000000 */
[----:B------:R-:W-:Y:S04]  /*de90*/  ISETP.GT.AND P0, PT, R158, 0x28, !P2 ;  /* 0x000000289e00780c */ /* 0x000fe80005704270 */
[C---:B------:R-:W-:Y:S04]  /*dea0*/  ISETP.LT.OR P0, PT, R159.reuse, 0x29, P0 ;  /* 0x000000299f00780c */ /* 0x040fe80000701670 */
[----:B------:R-:W-:Y:S02]  /*deb0*/  FSEL R168, R50, -INF , !P0 ;  /* 0xff80000032a87808 */ /* 0x000fe40004000000 */
[----:B------:R-:W-:Y:S04]  /*dec0*/  ISETP.NE.AND P0, PT, R4, RZ, PT ;  /* 0x000000ff0400720c */ /* 0x000fe80003f05270 */
[----:B------:R-:W-:Y:S04]  /*ded0*/  ISETP.GT.AND P0, PT, R158, 0x29, !P0 ;  /* 0x000000299e00780c */ /* 0x000fe80004704270 */
[----:B------:R-:W-:Y:S04]  /*dee0*/  ISETP.LT.OR P0, PT, R159, 0x2a, P0 ;  /* 0x0000002a9f00780c */ /* 0x000fe80000701670 */
[----:B------:R-:W-:Y:S02]  /*def0*/  FSEL R167, R51, -INF , !P0 ;  /* 0xff80000033a77808 */ /* 0x000fe40004000000 */
[----:B------:R-:W-:Y:S04]  /*df00*/  ISETP.GT.AND P0, PT, R32, RZ, !P1 ;  /* 0x000000ff2000720c */ /* 0x000fe80004f04270 */
[----:B------:R-:W-:Y:S04]  /*df10*/  ISETP.LT.OR P0, PT, R36, 0x1, P0 ;  /* 0x000000012400780c */ /* 0x000fe80000701670 */
[----:B------:R-:W-:Y:S02]  /*df20*/  FSEL R16, R8, -INF , !P0 ;  /* 0xff80000008107808 */ /* 0x000fe40004000000 */
[----:B------:R-:W-:Y:S04]  /*df30*/  ISETP.NE.AND P0, PT, R153, RZ, PT ;  /* 0x000000ff9900720c */ /* 0x000fe80003f05270 */
[----:B------:R-:W-:Y:S04]  /*df40*/  ISETP.GT.AND P0, PT, R32, 0x1, !P0 ;  /* 0x000000012000780c */ /* 0x000fe80004704270 */
[----:B------:R-:W-:Y:S04]  /*df50*/  ISETP.LT.OR P0, PT, R36, 0x2, P0 ;  /* 0x000000022400780c */ /* 0x000fe80000701670 */
[----:B------:R-:W-:Y:S02]  /*df60*/  FSEL R8, R9, -INF , !P0 ;  /* 0xff80000009087808 */ /* 0x000fe40004000000 */
[----:B------:R-:W-:Y:S01]  /*df70*/  ISETP.NE.AND P0, PT, R152, RZ, PT ;  /* 0x000000ff9800720c */ /* 0x000fe20003f05270 */
[----:B------:R-:W1:Y:S03]  /*df80*/  SHFL.IDX PT, R9, R157, 0x3, 0x1c1f ;  /* 0x007c1f009d097f89 */ /* 0x000e6600000e0000 */
[----:B------:R-:W-:Y:S04]  /*df90*/  ISETP.GT.AND P0, PT, R32, 0x8, !P0 ;  /* 0x000000082000780c */ /* 0x000fe80004704270 */
[----:B------:R-:W-:Y:S04]  /*dfa0*/  ISETP.LT.OR P0, PT, R36, 0x9, P0 ;  /* 0x000000092400780c */ /* 0x000fe80000701670 */
[----:B------:R-:W-:Y:S02]  /*dfb0*/  FSEL R12, R12, -INF , !P0 ;  /* 0xff8000000c0c7808 */ /* 0x000fe40004000000 */
[----:B------:R-:W-:Y:S04]  /*dfc0*/  ISETP.NE.AND P0, PT, R151, RZ, PT ;  /* 0x000000ff9700720c */ /* 0x000fe80003f05270 */
[----:B------:R-:W-:Y:S04]  /*dfd0*/  ISETP.GT.AND P0, PT, R32, 0x9, !P0 ;  /* 0x000000092000780c */ /* 0x000fe80004704270 */
[----:B------:R-:W-:Y:S01]  /*dfe0*/  ISETP.LT.OR P0, PT, R36, 0xa, P0 ;  /* 0x0000000a2400780c */ /* 0x000fe20000701670 */
[--C-:B-1----:R-:W-:Y:S03]  /*dff0*/  IMAD.IADD R156, R156, 0x1, R9.reuse ;  /* 0x000000019c9c7824 */ /* 0x102fe600078e0209 */
[----:B------:R-:W-:Y:S01]  /*e000*/  FSEL R6, R13, -INF , !P0 ;  /* 0xff8000000d067808 */ /* 0x000fe20004000000 */
[----:B------:R-:W-:Y:S01]  /*e010*/  IMAD.IADD R155, R155, 0x1, R9 ;  /* 0x000000019b9b7824 */ /* 0x000fe200078e0209 */
        /* <DEDUP_REMOVED lines=45> */
.L_x_529:
[----:B------:R-:W-:Y:S04]  /*e2f0*/  MOV R9, c[0x0][0x32c] ;  /* 0x0000cb0000097a02 */ /* 0x000fe80000000f00 */
[----:B------:R-:W-:Y:S11]  /*e300*/  ISETP.NE.AND P0, PT, R9, 0x1, PT ;  /* 0x000000010900780c */ /* 0x000ff60003f05270 */
[----:B------:R-:W-:Y:S02]  /*e310*/  @!UPT UIADD3 URZ, URZ, URZ, URZ ;  /* 0x0000003f3f3ff290 */ /* 0x000fe4000fffe03f */
[----:B------:R-:W-:Y:S05]  /*e320*/  @P0 IMAD.HI.U32 R9, R13, c[0x0][0x330], RZ ;  /* 0x0000cc000d090a27 */ /* 0x000fea00078e00ff */
[----:B------:R-:W-:Y:S02]  /*e330*/  @P0 SHF.R.U32.HI R13, RZ, c[0x0][0x334], R9 ;  /* 0x0000cd00ff0d0a19 */ /* 0x000fe40000011609 */
.L_x_530:
[----:B------:R-:W-:Y:S05]  /*e340*/  BSYNC B0 ;  /* 0x0000000000007941 */ /* 0x000fea0003800000 */
.L_x_528:
[----:B------:R-:W-:Y:S05]  /*e350*/  IMAD R154, R13, c[0x0][0x32c], R154 ;  /* 0x0000cb000d9a7a24 */ /* 0x000fea00078e029a */
[----:B------:R-:W-:Y:S02]  /*e360*/  IADD3 R9, R154, c[0x0][0x32c], RZ ;  /* 0x0000cb009a097a10 */ /* 0x000fe40007ffe0ff */
[----:B------:R-:W-:Y:S02]  /*e370*/  IMNMX R155, R155, R154, !PT ;  /* 0x0000009a9b9b7217 */ /* 0x000fe40007800200 */
[----:B------:R-:W-:Y:S02]  /*e380*/  IMNMX R156, R156, R9, PT ;  /* 0x000000099c9c7217 */ /* 0x000fe40003800200 */
.L_x_527:
[----:B------:R-:W-:Y:S01]  /*e390*/  ISETP.GT.AND P0, PT, R155, RZ, !P1 ;  /* 0x000000ff9b00720c */ /* 0x000fe20004f04270 */
[----:B------:R-:W-:Y:S01]  /*e3a0*/  LDSM.16.MT88.4 R36, [R214+0xd00] ;  /* 0x000d0000d624783b */ /* 0x000fe20000004200 */
[----:B------:R-:W-:Y:S02]  /*e3b0*/  ISETP.NE.AND P1, PT, R20, RZ, PT ;  /* 0x000000ff1400720c */ /* 0x000fe40003f25270 */
[----:B------:R-:W-:Y:S02]  /*e3c0*/  ISETP.LT.OR P0, PT, R156, 0x1, P0 ;  /* 0x000000019c00780c */ /* 0x000fe40000701670 */
        /* <DEDUP_REMOVED lines=19> */
[----:B------:R-:W-:Y:S02]  /*e500*/  ISETP.GT.AND P0, PT, R155, 0x9, !P0 ;  /* 0x000000099b00780c */ /* 0x000fe40004704270 */
[----:B------:R-:W-:Y:S02]  /*e510*/  FMNMX.FTZ R14, R3, R14, !PT ;  /* 0x0000000e030e7209 */ /* 0x000fe40007810000 */
[C---:B------:R-:W-:Y:S02]  /*e520*/  ISETP.LT.OR P0, PT, R156.reuse, 0xa, P0 ;  /* 0x0000000a9c00780c */ /* 0x040fe40000701670 */
[----:B------:R-:W-:Y:S02]  /*e530*/  FMNMX.FTZ R14, R17, R14, !PT ;  /* 0x0000000e110e7209 */ /* 0x000fe40007810000 */
[----:B------:R-:W-:Y:S02]  /*e540*/  FSEL R15, R15, -INF , !P0 ;  /* 0xff8000000f0f7808 */ /* 0x000fe40004000000 */
[----:B------:R-:W-:Y:S02]  /*e550*/  FMNMX.FTZ R14, R197, R14, !PT ;  /* 0x0000000ec50e7209 */ /* 0x000fe40007810000 */
        /* <DEDUP_REMOVED lines=8> */
[----:B------:R-:W-:Y:S02]  /*e5e0*/  ISETP.GT.AND P0, PT, R155, 0x11, !P1 ;  /* 0x000000119b00780c */ /* 0x000fe40004f04270 */
[----:B------:R-:W-:Y:S02]  /*e5f0*/  FMNMX.FTZ R14, R177, R14, !PT ;  /* 0x0000000eb10e7209 */ /* 0x000fe40007810000 */
[----:B------:R-:W-:Y:S02]  /*e600*/  ISETP.NE.AND P1, PT, R4, RZ, PT ;  /* 0x000000ff0400720c */ /* 0x000fe40003f25270 */
[----:B------:R-:W-:Y:S02]  /*e610*/  FMNMX.FTZ R9, R173, R14, !PT ;  /* 0x0000000ead097209 */ /* 0x000fe40007810000 */
[----:B------:R-:W-:Y:S02]  /*e620*/  FMNMX.FTZ R10, R185, R10, !PT ;  /* 0x0000000ab90a7209 */ /* 0x000fe40007810000 */
[----:B------:R-:W-:Y:S02]  /*e630*/  FMNMX.FTZ R4, R170, R9, !PT ;  /* 0x00000009aa047209 */ /* 0x000fe40007810000 */
[----:B------:R-:W-:Y:S02]  /*e640*/  ISETP.LT.OR P0, PT, R156, 0x12, P0 ;  /* 0x000000129c00780c */ /* 0x000fe40000701670 */
[----:B------:R-:W-:Y:S01]  /*e650*/  FMNMX.FTZ R10, R183, R10, !PT ;  /* 0x0000000ab70a7209 */ /* 0x000fe20007810000 */
[----:B------:R-:W1:Y:S01]  /*e660*/  SHFL.BFLY PT, R9, R4, 0x2, 0x1f ;  /* 0x0c401f0004097f89 */ /* 0x000e6200000e0000 */
[----:B------:R-:W-:Y:S02]  /*e670*/  FSEL R193, R27, -INF , !P0 ;  /* 0xff8000001bc17808 */ /* 0x000fe40004000000 */
[----:B------:R-:W-:Y:S02]  /*e680*/  FMNMX.FTZ R27, R179, R10, !PT ;  /* 0x0000000ab31b7209 */ /* 0x000fe40007810000 */
[----:B------:R-:W-:Y:S02]  /*e690*/  FMNMX.FTZ R23, R8, R23, !PT ;  /* 0x0000001708177209 */ /* 0x000fe40007810000 */
[----:B------:R-:W-:Y:S02]  /*e6a0*/  FMNMX.FTZ R27, R176, R27, !PT ;  /* 0x0000001bb01b7209 */ /* 0x000fe40007810000 */
[----:B------:R-:W-:Y:S02]  /*e6b0*/  FMNMX.FTZ R23, R12, R23, !PT ;  /* 0x000000170c177209 */ /* 0x000fe40007810000 */
[----:B------:R-:W-:Y:S02]  /*e6c0*/  FMNMX.FTZ R10, R168, R27, !PT ;  /* 0x0000001ba80a7209 */ /* 0x000fe40007810000 */
[----:B------:R-:W-:Y:S02]  /*e6d0*/  FMNMX.FTZ R23, R6, R23, !PT ;  /* 0x0000001706177209 */ /* 0x000fe40007810000 */
[----:B------:R-:W-:Y:S02]  /*e6e0*/  ISETP.GT.AND P0, PT, R155, 0x18, !P6 ;  /* 0x000000189b00780c */ /* 0x000fe40007704270 */
[----:B------:R-:W-:Y:S02]  /*e6f0*/  FMNMX.FTZ R23, R184, R23, !PT ;  /* 0x00000017b8177209 */ /* 0x000fe40007810000 */
[----:B------:R-:W-:Y:S02]  /*e700*/  ISETP.LT.OR P0, PT, R156, 0x19, P0 ;  /* 0x000000199c00780c */ /* 0x000fe40000701670 */
[----:B------:R-:W-:Y:S02]  /*e710*/  FMNMX.FTZ R23, R192, R23, !PT ;  /* 0x00000017c0177209 */ /* 0x000fe40007810000 */
[----:B------:R-:W-:Y:S02]  /*e720*/  FSEL R191, R30, -INF , !P0 ;  /* 0xff8000001ebf7808 */ /* 0x000fe40004000000 */
[----:B-1----:R-:W-:Y:S02]  /*e730*/  FMNMX.FTZ R9, R4, R9, !PT ;  /* 0x0000000904097209 */ /* 0x002fe40007810000 */
[----:B------:R-:W-:Y:S02]  /*e740*/  FMNMX.FTZ R4, R167, R10, !PT ;  /* 0x0000000aa7047209 */ /* 0x000fe40007810000 */
[----:B------:R-:W-:Y:S01]  /*e750*/  ISETP.GT.AND P0, PT, R155, 0x19, !P5 ;  /* 0x000000199b00780c */ /* 0x000fe20006f04270 */
[----:B------:R-:W1:Y:S01]  /*e760*/  SHFL.BFLY PT, R10, R9, 0x1, 0x1f ;  /* 0x0c201f00090a7f89 */ /* 0x000e6200000e0000 */
[----:B------:R-:W-:Y:S02]  /*e770*/  FMNMX.FTZ R23, R190, R23, !PT ;  /* 0x00000017be177209 */ /* 0x000fe40007810000 */
[----:B------:R-:W-:Y:S02]  /*e780*/  ISETP.LT.OR P0, PT, R156, 0x1a, P0 ;  /* 0x0000001a9c00780c */ /* 0x000fe40000701670 */
[----:B------:R-:W-:Y:S02]  /*e790*/  FMNMX.FTZ R23, R188, R23, !PT ;  /* 0x00000017bc177209 */ /* 0x000fe40007810000 */
[----:B------:R-:W-:Y:S01]  /*e7a0*/  FSEL R41, R31, -INF , !P0 ;  /* 0xff8000001f297808 */ /* 0x000fe20004000000 */
[----:B------:R-:W2:Y:S01]  /*e7b0*/  SHFL.BFLY PT, R149, R4, 0x2, 0x1f ;  /* 0x0c401f0004957f89 */ /* 0x000ea200000e0000 */
[----:B------:R-:W-:Y:S02]  /*e7c0*/  FMNMX.FTZ R23, R172, R23, !PT ;  /* 0x00000017ac177209 */ /* 0x000fe40007810000 */
[----:B------:R-:W-:Y:S02]  /*e7d0*/  ISETP.GT.AND P0, PT, R155, 0x20, !P4 ;  /* 0x000000209b00780c */ /* 0x000fe40006704270 */
[----:B------:R-:W-:Y:S02]  /*e7e0*/  FMNMX.FTZ R23, R50, R23, !PT ;  /* 0x0000001732177209 */ /* 0x000fe40007810000 */
[----:B------:R-:W-:Y:S02]  /*e7f0*/  ISETP.LT.OR P0, PT, R156, 0x21, P0 ;  /* 0x000000219c00780c */ /* 0x000fe40000701670 */
[----:B------:R-:W-:Y:S02]  /*e800*/  FMNMX.FTZ R14, R25, R0, !PT ;  /* 0x00000000190e7209 */ /* 0x000fe40007810000 */
[----:B------:R-:W-:Y:S02]  /*e810*/  FSEL R51, R42, -INF , !P0 ;  /* 0xff8000002a337808 */ /* 0x000fe40004000000 */
[----:B------:R-:W-:Y:S02]  /*e820*/  ISETP.GT.AND P0, PT, R155, 0x21, !P3 ;  /* 0x000000219b00780c */ /* 0x000fe40005f04270 */
[----:B------:R-:W-:Y:S02]  /*e830*/  FMNMX.FTZ R14, R13, R14, !PT ;  /* 0x0000000e0d0e7209 */ /* 0x000fe40007810000 */
[----:B-1----:R-:W-:Y:S02]  /*e840*/  FMNMX.FTZ R151, R9, R10, !PT ;  /* 0x0000000a09977209 */ /* 0x002fe40007810000 */
[----:B------:R-:W-:Y:S02]  /*e850*/  FMNMX.FTZ R10, R48, R23, !PT ;  /* 0x00000017300a7209 */ /* 0x000fe40007810000 */
[----:B------:R-:W-:Y:S01]  /*e860*/  ISETP.LT.OR P0, PT, R156, 0x22, P0 ;  /* 0x000000229c00780c */ /* 0x000fe20000701670 */
[----:B------:R-:W-:Y:S01]  /*e870*/  FMUL.FTZ R186, R151, c[0x0][0x2d0] ;  /* 0x0000b40097ba7a20 */ /* 0x000fe20000410000 */
[----:B------:R-:W-:Y:S02]  /*e880*/  FMNMX.FTZ R14, R11, R14, !PT ;  /* 0x0000000e0b0e7209 */ /* 0x000fe40007810000 */
[----:B--2---:R-:W-:Y:S02]  /*e890*/  FMNMX.FTZ R149, R4, R149, !PT ;  /* 0x0000009504957209 */ /* 0x004fe40007810000 */
[----:B------:R-:W-:Y:S02]  /*e8a0*/  FMNMX.FTZ R4, R45, R10, !PT ;  /* 0x0000000a2d047209 */ /* 0x000fe40007810000 */
[----:B------:R-:W-:Y:S01]  /*e8b0*/  FSEL R49, R43, -INF , !P0 ;  /* 0xff8000002b317808 */ /* 0x000fe20004000000 */
[----:B------:R-:W1:Y:S01]  /*e8c0*/  SHFL.BFLY PT, R10, R149, 0x1, 0x1f ;  /* 0x0c201f00950a7f89 */ /* 0x000e6200000e0000 */
[----:B------:R-:W-:Y:S02]  /*e8d0*/  ISETP.GT.AND P0, PT, R155, 0x28, !P2 ;  /* 0x000000289b00780c */ /* 0x000fe40005704270 */
[----:B------:R-:W-:Y:S02]  /*e8e0*/  FMNMX.FTZ R14, R15, R14, !PT ;  /* 0x0000000e0f0e7209 */ /* 0x000fe40007810000 */
[----:B------:R-:W-:Y:S03]  /*e8f0*/  ISETP.LT.OR P0, PT, R156, 0x29, P0 ;  /* 0x000000299c00780c */ /* 0x000fe60000701670 */
[----:B------:R-:W2:Y:S01]  /*e900*/  SHFL.BFLY PT, R9, R4, 0x2, 0x1f ;  /* 0x0c401f0004097f89 */ /* 0x000ea200000e0000 */
[----:B------:R-:W-:Y:S02]  /*e910*/  FSEL R46, R46, -INF , !P0 ;  /* 0xff8000002e2e7808 */ /* 0x000fe40004000000 */
[----:B------:R-:W-:Y:S04]  /*e920*/  ISETP.GT.AND P0, PT, R155, 0x29, !P1 ;  /* 0x000000299b00780c */ /* 0x000fe80004f04270 */
[----:B------:R-:W-:Y:S04]  /*e930*/  ISETP.LT.OR P0, PT, R156, 0x2a, P0 ;  /* 0x0000002a9c00780c */ /* 0x000fe80000701670 */
[----:B------:R-:W-:Y:S02]  /*e940*/  FSEL R23, R47, -INF , !P0 ;  /* 0xff8000002f177808 */ /* 0x000fe40004000000 */
[----:B------:R-:W-:Y:S02]  /*e950*/  FSETP.NEU.FTZ.AND P0, PT, R151, -INF , PT ;  /* 0xff8000009700780b */ /* 0x000fe40003f1d000 */
[----:B-1----:R-:W-:Y:S02]  /*e960*/  FMNMX.FTZ R149, R149, R10, !PT ;  /* 0x0000000a95957209 */ /* 0x002fe40007810000 */
[----:B------:R-:W-:Y:S03]  /*e970*/  FSEL R186, R186, RZ, P0 ;  /* 0x000000ffbaba7208 */ /* 0x000fe60000000000 */
[----:B------:R-:W-:Y:S02]  /*e980*/  FMUL.FTZ R180, R149, c[0x0][0x2d0] ;  /* 0x0000b40095b47a20 */ /* 0x000fe40000410000 */
[--C-:B------:R-:W-:Y:S01]  /*e990*/  FFMA.FTZ R155, R3, c[0x0][0x2d0], -R186.reuse ;  /* 0x0000b400039b7a23 */ /* 0x100fe200000108ba */
[----:B--2---:R-:W-:Y:S01]  /*e9a0*/  FMNMX.FTZ R3, R4, R9, !PT ;  /* 0x0000000904037209 */ /* 0x004fe20007810000 */
[--C-:B------:R-:W-:Y:S01]  /*e9b0*/  FFMA.FTZ R156, R5, c[0x0][0x2d0], -R186.reuse ;  /* 0x0000b400059c7a23 */ /* 0x100fe200000108ba */
[----:B------:R-:W-:Y:S01]  /*e9c0*/  FMNMX.FTZ R4, R189, R14, !PT ;  /* 0x0000000ebd047209 */ /* 0x000fe20007810000 */
[--C-:B------:R-:W-:Y:S01]  /*e9d0*/  FFMA.FTZ R154, R17, c[0x0][0x2d0], -R186.reuse ;  /* 0x0000b400119a7a23 */ /* 0x100fe200000108ba */
[----:B------:R-:W-:Y:S01]  /*e9e0*/  FSEL R9, R151, RZ, P0 ;  /* 0x000000ff97097208 */ /* 0x000fe20000000000 */
[----:B------:R-:W1:Y:S01]  /*e9f0*/  SHFL.BFLY PT, R10, R3, 0x1, 0x1f ;  /* 0x0c201f00030a7f89 */ /* 0x000e6200000e0000 */
[----:B------:R-:W-:Y:S01]  /*ea00*/  FMNMX.FTZ R4, R193, R4, !PT ;  /* 0x00000004c1047209 */ /* 0x000fe20007810000 */
[----:B------:R-:W-:Y:S01]  /*ea10*/  FFMA.FTZ R158, R33, c[0x0][0x2d0], -R186 ;  /* 0x0000b400219e7a23 */ /* 0x000fe200000108ba */
[----:B------:R-:W-:Y:S01]  /*ea20*/  FSETP.NEU.FTZ.AND P0, PT, R149, -INF , PT ;  /* 0xff8000009500780b */ /* 0x000fe20003f1d000 */
[----:B------:R-:W-:Y:S01]  /*ea30*/  FADD.FTZ R9, -R9, R150 ;  /* 0x0000009609097221 */ /* 0x000fe20000010100 */
[----:B------:R-:W-:Y:S01]  /*ea40*/  FMNMX.FTZ R4, R191, R4, !PT ;  /* 0x00000004bf047209 */ /* 0x000fe20007810000 */
[----:B------:R-:W-:Y:S01]  /*ea50*/  MUFU.EX2 R156, R156 ;  /* 0x0000009c009c7308 */ /* 0x000fe20000000800 */
[----:B------:R-:W-:Y:S01]  /*ea60*/  FSEL R180, R180, RZ, P0 ;  /* 0x000000ffb4b47208 */ /* 0x000fe20000000000 */
[--C-:B------:R-:W-:Y:S01]  /*ea70*/  FFMA.FTZ R178, R187, c[0x0][0x2d0], -R186.reuse ;  /* 0x0000b400bbb27a23 */ /* 0x100fe200000108ba */
[----:B------:R-:W-:Y:S01]  /*ea80*/  FMNMX.FTZ R4, R41, R4, !PT ;  /* 0x0000000429047209 */ /* 0x000fe20007810000 */
[----:B------:R-:W-:Y:S02]  /*ea90*/  FFMA.FTZ R194, R177, c[0x0][0x2d0], -R186 ;  /* 0x0000b400b1c27a23 */ /* 0x000fe400000108ba */
[--C-:B------:R-:W-:Y:S01]  /*eaa0*/  FFMA.FTZ R152, R7, c[0x0][0x2d0], -R180.reuse ;  /* 0x0000b40007987a23 */ /* 0x100fe200000108b4 */
[----:B------:R-:W-:Y:S01]  /*eab0*/  FMNMX.FTZ R4, R51, R4, !PT ;  /* 0x0000000433047209 */ /* 0x000fe20007810000 */
[--C-:B------:R-:W-:Y:S02]  /*eac0*/  FFMA.FTZ R159, R19, c[0x0][0x2d0], -R180.reuse ;  /* 0x0000b400139f7a23 */ /* 0x100fe400000108b4 */
[--C-:B------:R-:W-:Y:S01]  /*ead0*/  FFMA.FTZ R153, R35, c[0x0][0x2d0], -R180.reuse ;  /* 0x0000b40023997a23 */ /* 0x100fe200000108b4 */
[----:B------:R-:W-:Y:S01]  /*eae0*/  FMNMX.FTZ R7, R49, R4, !PT ;  /* 0x0000000431077209 */ /* 0x000fe20007810000 */
[--C-:B------:R-:W-:Y:S01]  /*eaf0*/  FFMA.FTZ R162, R21, c[0x0][0x2d0], -R180.reuse ;  /* 0x0000b40015a27a23 */ /* 0x100fe200000108b4 */
[----:B------:R-:W2:Y:S01]  /*eb00*/  MUFU.EX2 R158, R158 ;  /* 0x0000009e009e7308 */ /* 0x000ea20000000800 */
[----:B------:R-:W-:Y:S01]  /*eb10*/  FMUL.FTZ R21, R9, c[0x0][0x2d0] ;  /* 0x0000b40009157a20 */ /* 0x000fe20000410000 */
[----:B------:R-:W-:Y:S01]  /*eb20*/  FMNMX.FTZ R4, R46, R7, !PT ;  /* 0x000000072e047209 */ /* 0x000fe20007810000 */
[----:B------:R-:W-:Y:S01]  /*eb30*/  LDSM.16.MT88.4 R32, [R212+0x100] ;  /* 0x00010000d420783b */ /* 0x000fe20000004200 */
[----:B------:R-:W-:Y:S01]  /*eb40*/  FSEL R7, R149, RZ, P0 ;  /* 0x000000ff95077208 */ /* 0x000fe20000000000 */
[--C-:B------:R-:W-:Y:S01]  /*eb50*/  FFMA.FTZ R174, R195, c[0x0][0x2d0], -R180.reuse ;  /* 0x0000b400c3ae7a23 */ /* 0x100fe200000108b4 */
[----:B------:R-:W-:Y:S01]  /*eb60*/  FMNMX.FTZ R5, R23, R4, !PT ;  /* 0x0000000417057209 */ /* 0x000fe20007810000 */
[--C-:B------:R-:W-:Y:S01]  /*eb70*/  FFMA.FTZ R177, R179, c[0x0][0x2d0], -R180.reuse ;  /* 0x0000b400b3b17a23 */ /* 0x100fe200000108b4 */
[----:B-1----:R-:W-:Y:S01]  /*eb80*/  FMNMX.FTZ R3, R3, R10, !PT ;  /* 0x0000000a03037209 */ /* 0x002fe20007810000 */
[--C-:B------:R-:W-:Y:S01]  /*eb90*/  FFMA.FTZ R171, R171, c[0x0][0x2d0], -R180.reuse ;  /* 0x0000b400abab7a23 */ /* 0x100fe200000108b4 */
[----:B------:R-:W-:Y:S01]  /*eba0*/  MUFU.EX2 R155, R155 ;  /* 0x0000009b009b7308 */ /* 0x000fe20000000800 */
[----:B------:R-:W1:Y:S01]  /*ebb0*/  SHFL.BFLY PT, R4, R5, 0x2, 0x1f ;  /* 0x0c401f0005047f89 */ /* 0x000e6200000e0000 */
[C---:B------:R-:W-:Y:S01]  /*ebc0*/  FSETP.NEU.FTZ.AND P0, PT, R3.reuse, -INF , PT ;  /* 0xff8000000300780b */ /* 0x040fe20003f1d000 */
[----:B------:R-:W-:Y:S02]  /*ebd0*/  FMUL.FTZ R47, R3, c[0x0][0x2d0] ;  /* 0x0000b400032f7a20 */ /* 0x000fe40000410000 */
[--C-:B------:R-:W-:Y:S02]  /*ebe0*/  FFMA.FTZ R182, R185, c[0x0][0x2d0], -R180.reuse ;  /* 0x0000b400b9b67a23 */ /* 0x100fe400000108b4 */
[--C-:B------:R-:W-:Y:S01]  /*ebf0*/  FFMA.FTZ R183, R183, c[0x0][0x2d0], -R180.reuse ;  /* 0x0000b400b7b77a23 */ /* 0x100fe200000108b4 */
[----:B------:R-:W-:Y:S01]  /*ec00*/  FSEL R47, R47, RZ, P0 ;  /* 0x000000ff2f2f7208 */ /* 0x000fe20000000000 */
[--C-:B------:R-:W-:Y:S01]  /*ec10*/  FFMA.FTZ R176, R176, c[0x0][0x2d0], -R180.reuse ;  /* 0x0000b400b0b07a23 */ /* 0x100fe200000108b4 */
[----:B------:R-:W3:Y:S01]  /*ec20*/  MUFU.EX2 R154, R154 ;  /* 0x0000009a009a7308 */ /* 0x000ee20000000800 */
[----:B------:R-:W-:Y:S02]  /*ec30*/  FFMA.FTZ R168, R168, c[0x0][0x2d0], -R180 ;  /* 0x0000b400a8a87a23 */ /* 0x000fe400000108b4 */
[--C-:B------:R-:W-:Y:S01]  /*ec40*/  FFMA.FTZ R160, R16, c[0x0][0x2d0], -R47.reuse ;  /* 0x0000b40010a07a23 */ /* 0x100fe2000001082f */
[----:B--2---:R-:W-:Y:S01]  /*ec50*/  F2FP.PACK_AB R24, R156, R158 ;  /* 0x0000009e9c18723e */ /* 0x004fe200000000ff */
[----:B------:R-:W-:Y:S01]  /*ec60*/  LDSM.16.MT88.4 R16, [R214+0x100] ;  /* 0x00010000d610783b */ /* 0x000fe20000004200 */
[--C-:B------:R-:W-:Y:S02]  /*ec70*/  FFMA.FTZ R161, R6, c[0x0][0x2d0], -R47.reuse ;  /* 0x0000b40006a17a23 */ /* 0x100fe4000001082f */
[--C-:B------:R-:W-:Y:S02]  /*ec80*/  FFMA.FTZ R157, R8, c[0x0][0x2d0], -R47.reuse ;  /* 0x0000b400089d7a23 */ /* 0x100fe4000001082f */
[----:B------:R-:W-:Y:S01]  /*ec90*/  MUFU.EX2 R153, R153 ;  /* 0x0000009900997308 */ /* 0x000fe20000000800 */
[--C-:B------:R-:W-:Y:S02]  /*eca0*/  FFMA.FTZ R164, R12, c[0x0][0x2d0], -R47.reuse ;  /* 0x0000b4000ca47a23 */ /* 0x100fe4000001082f */
[--C-:B------:R-:W-:Y:S01]  /*ecb0*/  FFMA.FTZ R179, R50, c[0x0][0x2d0], -R47.reuse ;  /* 0x0000b40032b37a23 */ /* 0x100fe2000001082f */
[----:B-1----:R-:W-:Y:S01]  /*ecc0*/  FMNMX.FTZ R5, R5, R4, !PT ;  /* 0x0000000405057209 */ /* 0x002fe20007810000 */
[----:B------:R-:W-:Y:S01]  /*ecd0*/  FADD.FTZ R4, -R7, R148 ;  /* 0x0000009407047221 */ /* 0x000fe20000010100 */
[----:B------:R-:W-:Y:S01]  /*ece0*/  FSEL R7, R3, RZ, P0 ;  /* 0x000000ff03077208 */ /* 0x000fe20000000000 */
[--C-:B------:R-:W-:Y:S02]  /*ecf0*/  FFMA.FTZ R184, R184, c[0x0][0x2d0], -R47.reuse ;  /* 0x0000b400b8b87a23 */ /* 0x100fe4000001082f */
[----:B------:R-:W1:Y:S01]  /*ed00*/  SHFL.BFLY PT, R22, R5, 0x1, 0x1f ;  /* 0x0c201f0005167f89 */ /* 0x000e6200000e0000 */
[----:B------:R-:W-:Y:S01]  /*ed10*/  FMUL.FTZ R20, R4, c[0x0][0x2d0] ;  /* 0x0000b40004147a20 */ /* 0x000fe20000410000 */
[----:B------:R-:W2:Y:S01]  /*ed20*/  MUFU.EX2 R152, R152 ;  /* 0x0000009800987308 */ /* 0x000ea20000000800 */
[----:B------:R-:W-:Y:S01]  /*ed30*/  FADD.FTZ R2, -R7, R2 ;  /* 0x0000000207027221 */ /* 0x000fe20000010100 */
[----:B---3--:R-:W-:Y:S01]  /*ed40*/  F2FP.PACK_AB R26, R154, R155 ;  /* 0x0000009b9a1a723e */ /* 0x008fe200000000ff */
[--C-:B------:R-:W-:Y:S02]  /*ed50*/  FFMA.FTZ R185, R192, c[0x0][0x2d0], -R47.reuse ;  /* 0x0000b400c0b97a23 */ /* 0x100fe4000001082f */
[----:B------:R-:W-:Y:S02]  /*ed60*/  FMUL.FTZ R6, R2, c[0x0][0x2d0] ;  /* 0x0000b40002067a20 */ /* 0x000fe40000410000 */
[--C-:B------:R-:W-:Y:S02]  /*ed70*/  FFMA.FTZ R187, R190, c[0x0][0x2d0], -R47.reuse ;  /* 0x0000b400bebb7a23 */ /* 0x100fe4000001082f */
[--C-:B------:R-:W-:Y:S01]  /*ed80*/  FFMA.FTZ R188, R188, c[0x0][0x2d0], -R47.reuse ;  /* 0x0000b400bcbc7a23 */ /* 0x100fe2000001082f */
[----:B------:R-:W-:Y:S01]  /*ed90*/  MUFU.EX2 R162, R162 ;  /* 0x000000a200a27308 */ /* 0x000fe20000000800 */
[----:B------:R-:W-:Y:S02]  /*eda0*/  FFMA.FTZ R180, R167, c[0x0][0x2d0], -R180 ;  /* 0x0000b400a7b47a23 */ /* 0x000fe400000108b4 */
[--C-:B------:R-:W-:Y:S02]  /*edb0*/  FFMA.FTZ R166, R197, c[0x0][0x2d0], -R186.reuse ;  /* 0x0000b400c5a67a23 */ /* 0x100fe400000108ba */
[--C-:B------:R-:W-:Y:S02]  /*edc0*/  FFMA.FTZ R169, R169, c[0x0][0x2d0], -R186.reuse ;  /* 0x0000b400a9a97a23 */ /* 0x100fe400000108ba */
[--C-:B------:R-:W-:Y:S02]  /*edd0*/  FFMA.FTZ R175, R175, c[0x0][0x2d0], -R186.reuse ;  /* 0x0000b400afaf7a23 */ /* 0x100fe400000108ba */
[--C-:B------:R-:W-:Y:S01]  /*ede0*/  FFMA.FTZ R181, R181, c[0x0][0x2d0], -R186.reuse ;  /* 0x0000b400b5b57a23 */ /* 0x100fe200000108ba */
[----:B------:R-:W3:Y:S01]  /*edf0*/  MUFU.EX2 R159, R159 ;  /* 0x0000009f009f7308 */ /* 0x000ee20000000800 */
[--C-:B------:R-:W-:Y:S01]  /*ee00*/  FFMA.FTZ R173, R173, c[0x0][0x2d0], -R186.reuse ;  /* 0x0000b400adad7a23 */ /* 0x100fe200000108ba */
[----:B-1----:R-:W-:Y:S01]  /*ee10*/  FMNMX.FTZ R22, R22, R5, !PT ;  /* 0x0000000516167209 */ /* 0x002fe20007810000 */
[----:B------:R-:W-:Y:S02]  /*ee20*/  FFMA.FTZ R186, R170, c[0x0][0x2d0], -R186 ;  /* 0x0000b400aaba7a23 */ /* 0x000fe400000108ba */
[--C-:B------:R-:W-:Y:S01]  /*ee30*/  FFMA.FTZ R170, R172, c[0x0][0x2d0], -R47.reuse ;  /* 0x0000b400acaa7a23 */ /* 0x100fe2000001082f */
[C---:B------:R-:W-:Y:S01]  /*ee40*/  FSETP.NEU.FTZ.AND P0, PT, R22.reuse, -INF , PT ;  /* 0xff8000001600780b */ /* 0x040fe20003f1d000 */
[----:B------:R-:W-:Y:S02]  /*ee50*/  FMUL.FTZ R44, R22, c[0x0][0x2d0] ;  /* 0x0000b400162c7a20 */ /* 0x000fe40000410000 */
[--C-:B------:R-:W-:Y:S01]  /*ee60*/  FFMA.FTZ R172, R48, c[0x0][0x2d0], -R47.reuse ;  /* 0x0000b40030ac7a23 */ /* 0x100fe2000001082f */
[----:B------:R-:W-:Y:S01]  /*ee70*/  FSEL R5, R22, RZ, P0 ;  /* 0x000000ff16057208 */ /* 0x000fe20000000000 */
[----:B------:R-:W1:Y:S01]  /*ee80*/  MUFU.EX2 R21, R21 ;  /* 0x0000001500157308 */ /* 0x000e620000000800 */
[----:B------:R-:W-:Y:S01]  /*ee90*/  FSEL R44, R44, RZ, P0 ;  /* 0x000000ff2c2c7208 */ /* 0x000fe20000000000 */
[----:B------:R-:W-:Y:S01]  /*eea0*/  FFMA.FTZ R47, R45, c[0x0][0x2d0], -R47 ;  /* 0x0000b4002d2f7a23 */ /* 0x000fe2000001082f */
[C---:B------:R-:W-:Y:S01]  /*eeb0*/  ISETP.GT.AND P0, PT, R236.reuse, R221, PT ;  /* 0x000000ddec00720c */ /* 0x040fe20003f04270 */
[----:B------:R-:W-:Y:S01]  /*eec0*/  FADD.FTZ R5, -R5, R0 ;  /* 0x0000000005057221 */ /* 0x000fe20000010100 */
[----:B------:R-:W-:Y:S01]  /*eed0*/  IADD3 R236, R236, -0x1, RZ ;  /* 0xffffffffecec7810 */ /* 0x000fe20007ffe0ff */
[--C-:B------:R-:W-:Y:S01]  /*eee0*/  FFMA.FTZ R165, R25, c[0x0][0x2d0], -R44.reuse ;  /* 0x0000b40019a57a23 */ /* 0x100fe2000001082c */
[----:B--2---:R-:W-:Y:S01]  /*eef0*/  F2FP.PACK_AB R25, R152, R153 ;  /* 0x000000999819723e */ /* 0x004fe200000000ff */
[--C-:B------:R-:W-:Y:S02]  /*ef00*/  FFMA.FTZ R150, R13, c[0x0][0x2d0], -R44.reuse ;  /* 0x0000b4000d967a23 */ /* 0x100fe4000001082c */
[----:B------:R-:W2:Y:S01]  /*ef10*/  MUFU.EX2 R20, R20 ;  /* 0x0000001400147308 */ /* 0x000ea20000000800 */
[--C-:B------:R-:W-:Y:S02]  /*ef20*/  FFMA.FTZ R163, R11, c[0x0][0x2d0], -R44.reuse ;  /* 0x0000b4000ba37a23 */ /* 0x100fe4000001082c */
[--C-:B------:R-:W-:Y:S01]  /*ef30*/  FFMA.FTZ R148, R15, c[0x0][0x2d0], -R44.reuse ;  /* 0x0000b4000f947a23 */ /* 0x100fe2000001082c */
[----:B---3--:R-:W-:Y:S01]  /*ef40*/  F2FP.PACK_AB R27, R159, R162 ;  /* 0x000000a29f1b723e */ /* 0x008fe200000000ff */
[----:B------:R-:W-:Y:S02]  /*ef50*/  FMUL.FTZ R0, R5, c[0x0][0x2d0] ;  /* 0x0000b40005007a20 */ /* 0x000fe40000410000 */
[--C-:B------:R-:W-:Y:S02]  /*ef60*/  FFMA.FTZ R195, R49, c[0x0][0x2d0], -R44.reuse ;  /* 0x0000b40031c37a23 */ /* 0x100fe4000001082c */
[--C-:B------:R-:W-:Y:S01]  /*ef70*/  FFMA.FTZ R196, R46, c[0x0][0x2d0], -R44.reuse ;  /* 0x0000b4002ec47a23 */ /* 0x100fe2000001082c */
[----:B------:R3:W4:Y:S01]  /*ef80*/  MUFU.EX2 R2, R6 ;  /* 0x0000000600027308 */ /* 0x0007220000000800 */
[--C-:B------:R-:W-:Y:S02]  /*ef90*/  FFMA.FTZ R189, R189, c[0x0][0x2d0], -R44.reuse ;  /* 0x0000b400bdbd7a23 */ /* 0x100fe4000001082c */
[--C-:B------:R-:W-:Y:S02]  /*efa0*/  FFMA.FTZ R190, R193, c[0x0][0x2d0], -R44.reuse ;  /* 0x0000b400c1be7a23 */ /* 0x100fe4000001082c */
[C---:B-1----:R-:W-:Y:S02]  /*efb0*/  FMUL.FTZ R4, R21.reuse, R144 ;  /* 0x0000009015047220 */ /* 0x042fe40000410000 */
[C---:B------:R-:W-:Y:S02]  /*efc0*/  FMUL.FTZ R5, R21.reuse, R145 ;  /* 0x0000009115057220 */ /* 0x040fe40000410000 */
[C---:B------:R-:W-:Y:S01]  /*efd0*/  FMUL.FTZ R100, R21.reuse, R100 ;  /* 0x0000006415647220 */ /* 0x040fe20000410000 */
[----:B------:R-:W-:Y:S01]  /*efe0*/  MUFU.EX2 R160, R160 ;  /* 0x000000a000a07308 */ /* 0x000fe20000000800 */
[C---:B------:R-:W-:Y:S02]  /*eff0*/  FMUL.FTZ R101, R21.reuse, R101 ;  /* 0x0000006515657220 */ /* 0x040fe40000410000 */
[C---:B------:R-:W-:Y:S02]  /*f000*/  FMUL.FTZ R104, R21.reuse, R104 ;  /* 0x0000006815687220 */ /* 0x040fe40000410000 */
[C---:B--2---:R-:W-:Y:S02]  /*f010*/  FMUL.FTZ R7, R20.reuse, R147 ;  /* 0x0000009314077220 */ /* 0x044fe40000410000 */
[C---:B------:R-:W-:Y:S02]  /*f020*/  FMUL.FTZ R102, R20.reuse, R102 ;  /* 0x0000006614667220 */ /* 0x040fe40000410000 */
[C---:B------:R-:W-:Y:S01]  /*f030*/  FMUL.FTZ R103, R20.reuse, R103 ;  /* 0x0000006714677220 */ /* 0x040fe20000410000 */
[----:B------:R-:W1:Y:S01]  /*f040*/  MUFU.EX2 R157, R157 ;  /* 0x0000009d009d7308 */ /* 0x000e620000000800 */
[----:B------:R-:W-:Y:S02]  /*f050*/  FMUL.FTZ R105, R21, R105 ;  /* 0x0000006915697220 */ /* 0x000fe40000410000 */
[C---:B------:R-:W-:Y:S02]  /*f060*/  FMUL.FTZ R106, R20.reuse, R106 ;  /* 0x0000006a146a7220 */ /* 0x040fe40000410000 */
[C---:B---3--:R-:W-:Y:S02]  /*f070*/  FMUL.FTZ R6, R20.reuse, R146 ;  /* 0x0000009214067220 */ /* 0x048fe40000410000 */
[----:B------:R-:W-:Y:S02]  /*f080*/  FMUL.FTZ R107, R20, R107 ;  /* 0x0000006b146b7220 */ /* 0x000fe40000410000 */
[C---:B----4-:R-:W-:Y:S01]  /*f090*/  FMUL.FTZ R108, R2.reuse, R108 ;  /* 0x0000006c026c7220 */ /* 0x050fe20000410000 */
[----:B------:R-:W-:Y:S01]  /*f0a0*/  MUFU.EX2 R164, R164 ;  /* 0x000000a400a47308 */ /* 0x000fe20000000800 */
[C---:B------:R-:W-:Y:S01]  /*f0b0*/  FMUL.FTZ R109, R2.reuse, R109 ;  /* 0x0000006d026d7220 */ /* 0x040fe20000410000 */
[-C--:B------:R-:W-:Y:S01]  /*f0c0*/  HMMA.16816.F32 R4, R24, R16.reuse, R4 ;  /* 0x000000101804723c */ /* 0x080fe20000001804 */
[C---:B------:R-:W-:Y:S02]  /*f0d0*/  FMUL.FTZ R8, R2.reuse, R140 ;  /* 0x0000008c02087220 */ /* 0x040fe40000410000 */
[C---:B------:R-:W-:Y:S02]  /*f0e0*/  FMUL.FTZ R9, R2.reuse, R141 ;  /* 0x0000008d02097220 */ /* 0x040fe40000410000 */
[C---:B------:R-:W-:Y:S02]  /*f0f0*/  FMUL.FTZ R12, R2.reuse, R136 ;  /* 0x00000088020c7220 */ /* 0x040fe40000410000 */
[C---:B------:R-:W-:Y:S01]  /*f100*/  FMUL.FTZ R13, R2.reuse, R137 ;  /* 0x00000089020d7220 */ /* 0x040fe20000410000 */
[----:B------:R-:W2:Y:S01]  /*f110*/  MUFU.EX2 R161, R161 ;  /* 0x000000a100a17308 */ /* 0x000ea20000000800 */
[C---:B------:R-:W-:Y:S03]  /*f120*/  FMUL.FTZ R112, R2.reuse, R112 ;  /* 0x0000007002707220 */ /* 0x040fe60000410000 */
[----:B-1----:R-:W-:Y:S01]  /*f130*/  F2FP.PACK_AB R28, R157, R160 ;  /* 0x000000a09d1c723e */ /* 0x002fe200000000ff */
[----:B------:R-:W-:Y:S02]  /*f140*/  FMUL.FTZ R113, R2, R113 ;  /* 0x0000007102717220 */ /* 0x000fe40000410000 */
[C---:B------:R-:W-:Y:S02]  /*f150*/  FMUL.FTZ R116, R21.reuse, R116 ;  /* 0x0000007415747220 */ /* 0x040fe40000410000 */
[C---:B------:R-:W-:Y:S01]  /*f160*/  FMUL.FTZ R117, R21.reuse, R117 ;  /* 0x0000007515757220 */ /* 0x040fe20000410000 */
[----:B------:R-:W-:Y:S01]  /*f170*/  MUFU.EX2 R165, R165 ;  /* 0x000000a500a57308 */ /* 0x000fe20000000800 */
[C---:B------:R-:W-:Y:S02]  /*f180*/  FMUL.FTZ R118, R20.reuse, R118 ;  /* 0x0000007614767220 */ /* 0x040fe40000410000 */
[C---:B------:R-:W-:Y:S02]  /*f190*/  FMUL.FTZ R119, R20.reuse, R119 ;  /* 0x0000007714777220 */ /* 0x040fe40000410000 */
[C---:B------:R-:W-:Y:S02]  /*f1a0*/  FMUL.FTZ R120, R21.reuse, R120 ;  /* 0x0000007815787220 */ /* 0x040fe40000410000 */
[----:B------:R-:W-:Y:S02]  /*f1b0*/  FMUL.FTZ R121, R21, R121 ;  /* 0x0000007915797220 */ /* 0x000fe40000410000 */
[C---:B------:R-:W-:Y:S01]  /*f1c0*/  FMUL.FTZ R122, R20.reuse, R122 ;  /* 0x0000007a147a7220 */ /* 0x040fe20000410000 */
[----:B------:R-:W1:Y:S01]  /*f1d0*/  MUFU.EX2 R150, R150 ;  /* 0x0000009600967308 */ /* 0x000e620000000800 */
[----:B------:R-:W-:Y:S02]  /*f1e0*/  FMUL.FTZ R123, R20, R123 ;  /* 0x0000007b147b7220 */ /* 0x000fe40000410000 */
[C---:B------:R-:W-:Y:S01]  /*f1f0*/  FMUL.FTZ R124, R2.reuse, R124 ;  /* 0x0000007c027c7220 */ /* 0x040fe20000410000 */
[----:B--2---:R-:W-:Y:S01]  /*f200*/  F2FP.PACK_AB R30, R161, R164 ;  /* 0x000000a4a11e723e */ /* 0x004fe200000000ff */
[----:B------:R-:W-:Y:S02]  /*f210*/  FMUL.FTZ R125, R2, R125 ;  /* 0x0000007d027d7220 */ /* 0x000fe40000410000 */
        /* <DEDUP_REMOVED lines=9> */
[----:B------:R-:W-:Y:S02]  /*f2b0*/  FMUL.FTZ R55, R20, R55 ;  /* 0x0000003714377220 */ /* 0x000fe40000410000 */
[----:B------:R-:W-:Y:S01]  /*f2c0*/  FMUL.FTZ R56, R2, R56 ;  /* 0x0000003802387220 */ /* 0x000fe20000410000 */
[----:B-1----:R-:W-:Y:S01]  /*f2d0*/  F2FP.PACK_AB R29, R150, R165 ;  /* 0x000000a5961d723e */ /* 0x002fe200000000ff */
[C---:B------:R-:W-:Y:S02]  /*f2e0*/  FMUL.FTZ R57, R2.reuse, R57 ;  /* 0x0000003902397220 */ /* 0x040fe40000410000 */
[C---:B------:R-:W-:Y:S02]  /*f2f0*/  FMUL.FTZ R60, R2.reuse, R60 ;  /* 0x0000003c023c7220 */ /* 0x040fe40000410000 */
[----:B------:R-:W-:Y:S01]  /*f300*/  FMUL.FTZ R61, R2, R61 ;  /* 0x0000003d023d7220 */ /* 0x000fe20000410000 */
[----:B------:R-:W1:Y:S01]  /*f310*/  MUFU.EX2 R0, R0 ;  /* 0x0000000000007308 */ /* 0x000e620000000800 */
[C---:B------:R-:W-:Y:S02]  /*f320*/  FMUL.FTZ R64, R21.reuse, R64 ;  /* 0x0000004015407220 */ /* 0x040fe40000410000 */
[C---:B------:R-:W-:Y:S02]  /*f330*/  FMUL.FTZ R65, R21.reuse, R65 ;  /* 0x0000004115417220 */ /* 0x040fe40000410000 */
[C---:B------:R-:W-:Y:S02]  /*f340*/  FMUL.FTZ R66, R20.reuse, R66 ;  /* 0x0000004214427220 */ /* 0x040fe40000410000 */
[C---:B------:R-:W-:Y:S02]  /*f350*/  FMUL.FTZ R67, R20.reuse, R67 ;  /* 0x0000004314437220 */ /* 0x040fe40000410000 */
[C---:B------:R-:W-:Y:S01]  /*f360*/  FMUL.FTZ R68, R21.reuse, R68 ;  /* 0x0000004415447220 */ /* 0x040fe20000410000 */
[----:B------:R-:W-:Y:S01]  /*f370*/  MUFU.EX2 R193, R47 ;  /* 0x0000002f00c17308 */ /* 0x000fe20000000800 */
[----:B------:R-:W-:Y:S02]  /*f380*/  FMUL.FTZ R69, R21, R69 ;  /* 0x0000004515457220 */ /* 0x000fe40000410000 */
[----:B------:R-:W-:Y:S01]  /*f390*/  FMUL.FTZ R70, R20, R70 ;  /* 0x0000004614467220 */ /* 0x000fe20000410000 */
[----:B--2---:R-:W-:Y:S01]  /*f3a0*/  F2FP.PACK_AB R31, R148, R163 ;  /* 0x000000a3941f723e */ /* 0x004fe200000000ff */
[----:B------:R-:W-:Y:S02]  /*f3b0*/  FMUL.FTZ R71, R20, R71 ;  /* 0x0000004714477220 */ /* 0x000fe40000410000 */
[C---:B------:R-:W-:Y:S02]  /*f3c0*/  FMUL.FTZ R72, R2.reuse, R72 ;  /* 0x0000004802487220 */ /* 0x040fe40000410000 */
[C---:B------:R-:W-:Y:S01]  /*f3d0*/  FMUL.FTZ R73, R2.reuse, R73 ;  /* 0x0000004902497220 */ /* 0x040fe20000410000 */
[----:B------:R2:W-:Y:S01]  /*f3e0*/  MUFU.EX2 R167, R180 ;  /* 0x000000b400a77308 */ /* 0x0005e20000000800 */
[C---:B------:R-:W-:Y:S02]  /*f3f0*/  FMUL.FTZ R76, R2.reuse, R76 ;  /* 0x0000004c024c7220 */ /* 0x040fe40000410000 */
[----:B------:R-:W-:Y:S02]  /*f400*/  FMUL.FTZ R77, R2, R77 ;  /* 0x0000004d024d7220 */ /* 0x000fe40000410000 */
[C---:B-1----:R-:W-:Y:S02]  /*f410*/  FMUL.FTZ R10, R0.reuse, R142 ;  /* 0x0000008e000a7220 */ /* 0x042fe40000410000 */
[C---:B------:R-:W-:Y:S02]  /*f420*/  FMUL.FTZ R11, R0.reuse, R143 ;  /* 0x0000008f000b7220 */ /* 0x040fe40000410000 */
[C---:B------:R-:W-:Y:S01]  /*f430*/  FMUL.FTZ R110, R0.reuse, R110 ;  /* 0x0000006e006e7220 */ /* 0x040fe20000410000 */
[----:B------:R-:W-:Y:S01]  /*f440*/  MUFU.EX2 R166, R166 ;  /* 0x000000a600a67308 */ /* 0x000fe20000000800 */
[C---:B------:R-:W-:Y:S02]  /*f450*/  FMUL.FTZ R111, R0.reuse, R111 ;  /* 0x0000006f006f7220 */ /* 0x040fe40000410000 */
[C---:B------:R-:W-:Y:S01]  /*f460*/  FMUL.FTZ R114, R0.reuse, R114 ;  /* 0x0000007200727220 */ /* 0x040fe20000410000 */
[C---:B------:R-:W-:Y:S01]  /*f470*/  HMMA.16816.F32 R8, R28.reuse, R16, R8 ;  /* 0x000000101c08723c */ /* 0x040fe20000001808 */
[C---:B------:R-:W-:Y:S02]  /*f480*/  FMUL.FTZ R14, R0.reuse, R138 ;  /* 0x0000008a000e7220 */ /* 0x040fe40000410000 */
[C---:B------:R-:W-:Y:S02]  /*f490*/  FMUL.FTZ R15, R0.reuse, R139 ;  /* 0x0000008b000f7220 */ /* 0x040fe40000410000 */
[C---:B------:R-:W-:Y:S01]  /*f4a0*/  FMUL.FTZ R115, R0.reuse, R115 ;  /* 0x0000007300737220 */ /* 0x040fe20000410000 */
[----:B------:R-:W-:Y:S01]  /*f4b0*/  MUFU.EX2 R169, R169 ;  /* 0x000000a900a97308 */ /* 0x000fe20000000800 */
[C---:B------:R-:W-:Y:S02]  /*f4c0*/  FMUL.FTZ R126, R0.reuse, R126 ;  /* 0x0000007e007e7220 */ /* 0x040fe40000410000 */
[----:B------:R-:W-:Y:S01]  /*f4d0*/  FMUL.FTZ R127, R0, R127 ;  /* 0x0000007f007f7220 */ /* 0x000fe20000410000 */
[-C--:B------:R-:W-:Y:S02]  /*f4e0*/  HMMA.16816.F32 R12, R28, R18.reuse, R12 ;  /* 0x000000121c0c723c */ /* 0x080fe4000000180c */
[--C-:B--2---:R-:W-:Y:S02]  /*f4f0*/  FFMA.FTZ R180, R51, c[0x0][0x2d0], -R44.reuse ;  /* 0x0000b40033b47a23 */ /* 0x104fe4000001082c */
[----:B------:R-:W-:Y:S01]  /*f500*/  LDSM.16.MT88.4 R48, [R212+0x1500] ;  /* 0x00150000d430783b */ /* 0x000fe20000004200 */
[C---:B------:R-:W-:Y:S01]  /*f510*/  FMUL.FTZ R16, R2.reuse, R132 ;  /* 0x0000008402107220 */ /* 0x040fe20000410000 */
[----:B------:R-:W-:Y:S01]  /*f520*/  MUFU.EX2 R171, R171 ;  /* 0x000000ab00ab7308 */ /* 0x000fe20000000800 */
[----:B------:R-:W-:Y:S01]  /*f530*/  FMUL.FTZ R17, R2, R133 ;  /* 0x0000008502117220 */ /* 0x000fe20000410000 */
[C---:B------:R-:W-:Y:S01]  /*f540*/  HMMA.16816.F32 R100, R24.reuse, R18, R100 ;  /* 0x000000121864723c */ /* 0x040fe20000001864 */
[C---:B------:R-:W-:Y:S03]  /*f550*/  FMUL.FTZ R58, R0.reuse, R58 ;  /* 0x0000003a003a7220 */ /* 0x040fe60000410000 */
[C---:B------:R-:W-:Y:S02]  /*f560*/  FMUL.FTZ R59, R0.reuse, R59 ;  /* 0x0000003b003b7220 */ /* 0x040fe40000410000 */
[C---:B------:R-:W-:Y:S02]  /*f570*/  FMUL.FTZ R62, R0.reuse, R62 ;  /* 0x0000003e003e7220 */ /* 0x040fe40000410000 */
[-C--:B------:R-:W-:Y:S01]  /*f580*/  HMMA.16816.F32 R104, R24, R32.reuse, R104 ;  /* 0x000000201868723c */ /* 0x080fe20000001868 */
[C---:B------:R-:W-:Y:S01]  /*f590*/  FMUL.FTZ R18, R0.reuse, R134 ;  /* 0x0000008600127220 */ /* 0x040fe20000410000 */
[----:B------:R-:W-:Y:S02]  /*f5a0*/  MUFU.EX2 R174, R174 ;  /* 0x000000ae00ae7308 */ /* 0x000fe40000000800 */
[C---:B------:R-:W-:Y:S02]  /*f5b0*/  FMUL.FTZ R19, R0.reuse, R135 ;  /* 0x0000008700137220 */ /* 0x040fe40000410000 */
[C---:B------:R-:W-:Y:S02]  /*f5c0*/  FMUL.FTZ R63, R0.reuse, R63 ;  /* 0x0000003f003f7220 */ /* 0x040fe40000410000 */
[C---:B------:R-:W-:Y:S01]  /*f5d0*/  HMMA.16816.F32 R108, R28.reuse, R32, R108 ;  /* 0x000000201c6c723c */ /* 0x040fe2000000186c */
[C---:B------:R-:W-:Y:S03]  /*f5e0*/  FMUL.FTZ R74, R0.reuse, R74 ;  /* 0x0000004a004a7220 */ /* 0x040fe60000410000 */
[C---:B------:R-:W-:Y:S01]  /*f5f0*/  FMUL.FTZ R75, R0.reuse, R75 ;  /* 0x0000004b004b7220 */ /* 0x040fe20000410000 */
[----:B------:R-:W-:Y:S01]  /*f600*/  MUFU.EX2 R175, R175 ;  /* 0x000000af00af7308 */ /* 0x000fe20000000800 */
[C---:B------:R-:W-:Y:S02]  /*f610*/  FMUL.FTZ R78, R0.reuse, R78 ;  /* 0x0000004e004e7220 */ /* 0x040fe40000410000 */
[-C--:B------:R-:W-:Y:S01]  /*f620*/  HMMA.16816.F32 R112, R28, R34.reuse, R112 ;  /* 0x000000221c70723c */ /* 0x080fe20000001870 */
[----:B------:R-:W-:Y:S03]  /*f630*/  FMUL.FTZ R79, R0, R79 ;  /* 0x0000004f004f7220 */ /* 0x000fe60000410000 */
[C---:B------:R-:W-:Y:S02]  /*f640*/  FMUL.FTZ R80, R21.reuse, R80 ;  /* 0x0000005015507220 */ /* 0x040fe40000410000 */
[C---:B------:R-:W-:Y:S01]  /*f650*/  FMUL.FTZ R81, R21.reuse, R81 ;  /* 0x0000005115517220 */ /* 0x040fe20000410000 */
[----:B------:R-:W-:Y:S01]  /*f660*/  MUFU.EX2 R178, R178 ;  /* 0x000000b200b27308 */ /* 0x000fe20000000800 */
[C---:B------:R-:W-:Y:S01]  /*f670*/  HMMA.16816.F32 R116, R24.reuse, R34, R116 ;  /* 0x000000221874723c */ /* 0x040fe20000001874 */
[----:B------:R-:W1:Y:S03]  /*f680*/  LDSM.16.MT88.4 R32, [R212+0xd00] ;  /* 0x000d0000d420783b */ /* 0x000e660000004200 */
[C---:B------:R-:W-:Y:S02]  /*f690*/  FMUL.FTZ R82, R20.reuse, R82 ;  /* 0x0000005214527220 */ /* 0x040fe40000410000 */
[C---:B------:R-:W-:Y:S02]  /*f6a0*/  FMUL.FTZ R83, R20.reuse, R83 ;  /* 0x0000005314537220 */ /* 0x040fe40000410000 */
[-C--:B------:R-:W-:Y:S01]  /*f6b0*/  HMMA.16816.F32 R120, R24, R36.reuse, R120 ;  /* 0x000000241878723c */ /* 0x080fe20000001878 */
[C---:B------:R-:W-:Y:S01]  /*f6c0*/  FMUL.FTZ R84, R21.reuse, R84 ;  /* 0x0000005415547220 */ /* 0x040fe20000410000 */
[----:B------:R-:W-:Y:S02]  /*f6d0*/  MUFU.EX2 R182, R182 ;  /* 0x000000b600b67308 */ /* 0x000fe40000000800 */
[----:B------:R-:W-:Y:S02]  /*f6e0*/  FMUL.FTZ R85, R21, R85 ;  /* 0x0000005515557220 */ /* 0x000fe40000410000 */
[C---:B------:R-:W-:Y:S02]  /*f6f0*/  FMUL.FTZ R86, R20.reuse, R86 ;  /* 0x0000005614567220 */ /* 0x040fe40000410000 */
[C---:B------:R-:W-:Y:S01]  /*f700*/  HMMA.16816.F32 R124, R28.reuse, R36, R124 ;  /* 0x000000241c7c723c */ /* 0x040fe2000000187c */
[----:B------:R-:W-:Y:S03]  /*f710*/  FMUL.FTZ R87, R20, R87 ;  /* 0x0000005714577220 */ /* 0x000fe60000410000 */
[C---:B------:R-:W-:Y:S01]  /*f720*/  FMUL.FTZ R88, R2.reuse, R88 ;  /* 0x0000005802587220 */ /* 0x040fe20000410000 */
[----:B------:R-:W-:Y:S01]  /*f730*/  MUFU.EX2 R183, R183 ;  /* 0x000000b700b77308 */ /* 0x000fe20000000800 */
[----:B------:R-:W-:Y:S02]  /*f740*/  FMUL.FTZ R89, R2, R89 ;  /* 0x0000005902597220 */ /* 0x000fe40000410000 */
[-C--:B------:R-:W-:Y:S01]  /*f750*/  HMMA.16816.F32 R16, R28, R38.reuse, R16 ;  /* 0x000000261c10723c */ /* 0x080fe20000001810 */
[C---:B------:R-:W-:Y:S03]  /*f760*/  FMUL.FTZ R90, R0.reuse, R90 ;  /* 0x0000005a005a7220 */ /* 0x040fe60000410000 */
[----:B------:R-:W-:Y:S02]  /*f770*/  FMUL.FTZ R91, R0, R91 ;  /* 0x0000005b005b7220 */ /* 0x000fe40000410000 */
[--C-:B------:R-:W-:Y:S01]  /*f780*/  FFMA.FTZ R192, R191, c[0x0][0x2d0], -R44.reuse ;  /* 0x0000b400bfc07a23 */ /* 0x100fe2000001082c */
[----:B------:R-:W-:Y:S01]  /*f790*/  MUFU.EX2 R184, R184 ;  /* 0x000000b800b87308 */ /* 0x000fe20000000800 */
[C---:B------:R-:W-:Y:S01]  /*f7a0*/  HMMA.16816.F32 R128, R24.reuse, R38, R128 ;  /* 0x000000261880723c */ /* 0x040fe20000001880 */
[----:B------:R-:W2:Y:S03]  /*f7b0*/  LDSM.16.MT88.4 R36, [R214+0x1900] ;  /* 0x00190000d624783b */ /* 0x000ea60000004200 */
[--C-:B------:R-:W-:Y:S02]  /*f7c0*/  FFMA.FTZ R191, R41, c[0x0][0x2d0], -R44.reuse ;  /* 0x0000b40029bf7a23 */ /* 0x100fe4000001082c */
[----:B------:R-:W-:Y:S02]  /*f7d0*/  FFMA.FTZ R44, R23, c[0x0][0x2d0], -R44 ;  /* 0x0000b400172c7a23 */ /* 0x000fe4000001082c */
[C---:B------:R-:W-:Y:S01]  /*f7e0*/  FMUL.FTZ R92, R2.reuse, R92 ;  /* 0x0000005c025c7220 */ /* 0x040fe20000410000 */
[-C--:B-1----:R-:W-:Y:S01]  /*f7f0*/  HMMA.16816.F32 R52, R24, R32.reuse, R52 ;  /* 0x000000201834723c */ /* 0x082fe20000001834 */
[----:B------:R-:W-:Y:S01]  /*f800*/  LDSM.16.MT88.4 R40, [R212+0x500] ;  /* 0x00050000d428783b */ /* 0x000fe20000004200 */
[----:B------:R1:W-:Y:S01]  /*f810*/  MUFU.EX2 R23, R44 ;  /* 0x0000002c00177308 */ /* 0x0003e20000000800 */
[----:B------:R-:W-:Y:S02]  /*f820*/  FMUL.FTZ R93, R2, R93 ;  /* 0x0000005d025d7220 */ /* 0x000fe40000410000 */
[C---:B------:R-:W-:Y:S02]  /*f830*/  FMUL.FTZ R94, R0.reuse, R94 ;  /* 0x0000005e005e7220 */ /* 0x040fe40000410000 */
[----:B------:R-:W-:Y:S01]  /*f840*/  FMUL.FTZ R95, R0, R95 ;  /* 0x0000005f005f7220 */ /* 0x000fe20000410000 */
[C---:B------:R-:W-:Y:S01]  /*f850*/  HMMA.16816.F32 R56, R28.reuse, R32, R56 ;  /* 0x000000201c38723c */ /* 0x040fe20000001838 */
[C---:B------:R-:W-:Y:S03]  /*f860*/  FMUL.FTZ R96, R21.reuse, R96 ;  /* 0x0000006015607220 */ /* 0x040fe60000410000 */
[C---:B------:R-:W-:Y:S01]  /*f870*/  FMUL.FTZ R97, R21.reuse, R97 ;  /* 0x0000006115617220 */ /* 0x040fe20000410000 */
[----:B------:R-:W3:Y:S01]  /*f880*/  MUFU.EX2 R185, R185 ;  /* 0x000000b900b97308 */ /* 0x000ee20000000800 */
[C---:B------:R-:W-:Y:S02]  /*f890*/  FMUL.FTZ R98, R20.reuse, R98 ;  /* 0x0000006214627220 */ /* 0x040fe40000410000 */
[-C--:B------:R-:W-:Y:S01]  /*f8a0*/  HMMA.16816.F32 R60, R28, R34.reuse, R60 ;  /* 0x000000221c3c723c */ /* 0x080fe2000000183c */
[C---:B------:R-:W-:Y:S03]  /*f8b0*/  FMUL.FTZ R99, R20.reuse, R99 ;  /* 0x0000006314637220 */ /* 0x040fe60000410000 */
[----:B------:R-:W-:Y:S02]  /*f8c0*/  FFMA.FTZ R158, R21, R243, R158 ;  /* 0x000000f3159e7223 */ /* 0x000fe4000001009e */
[----:B------:R-:W-:Y:S01]  /*f8d0*/  FFMA.FTZ R153, R20, R241, R153 ;  /* 0x000000f114997223 */ /* 0x000fe20000010099 */
[----:B------:R-:W-:Y:S01]  /*f8e0*/  MUFU.EX2 R187, R187 ;  /* 0x000000bb00bb7308 */ /* 0x000fe20000000800 */
[C---:B------:R-:W-:Y:S01]  /*f8f0*/  HMMA.16816.F32 R64, R24.reuse, R34, R64 ;  /* 0x000000221840723c */ /* 0x040fe20000001840 */
[----:B------:R-:W4:Y:S03]  /*f900*/  LDSM.16.MT88.4 R32, [R212+0x1900] ;  /* 0x00190000d420783b */ /* 0x000f260000004200 */
[----:B------:R-:W-:Y:S01]  /*f910*/  FFMA.FTZ R160, R2, R239, R160 ;  /* 0x000000ef02a07223 */ /* 0x000fe200000100a0 */
[----:B------:R-:W-:Y:S01]  /*f920*/  MOV R2, R3 ;  /* 0x0000000300027202 */ /* 0x000fe20000000f00 */
[----:B------:R-:W-:Y:S01]  /*f930*/  FFMA.FTZ R165, R0, R237, R165 ;  /* 0x000000ed00a57223 */ /* 0x000fe200000100a5 */
[-C--:B------:R-:W-:Y:S01]  /*f940*/  MOV R0, R22.reuse ;  /* 0x0000001600007202 */ /* 0x080fe20000000f00 */
[-C--:B--2---:R-:W-:Y:S01]  /*f950*/  HMMA.16816.F32 R68, R24, R36.reuse, R68 ;  /* 0x000000241844723c */ /* 0x084fe20000001844 */
[----:B-1----:R-:W-:Y:S01]  /*f960*/  LDSM.16.MT88.4 R44, [R214+0x1500] ;  /* 0x00150000d62c783b */ /* 0x002fe20000004200 */
[----:B------:R-:W1:Y:S02]  /*f970*/  MUFU.EX2 R188, R188 ;  /* 0x000000bc00bc7308 */ /* 0x000e640000000800 */
[----:B------:R-:W-:Y:S02]  /*f980*/  FADD.FTZ R158, R156, R158 ;  /* 0x0000009e9c9e7221 */ /* 0x000fe40000010000 */
[----:B------:R-:W-:Y:S01]  /*f990*/  FADD.FTZ R153, R152, R153 ;  /* 0x0000009998997221 */ /* 0x000fe20000010000 */
[----:B------:R-:W-:Y:S01]  /*f9a0*/  MOV R152, R22 ;  /* 0x0000001600987202 */ /* 0x000fe20000000f00 */
[C---:B------:R-:W-:Y:S01]  /*f9b0*/  HMMA.16816.F32 R72, R28.reuse, R36, R72 ;  /* 0x000000241c48723c */ /* 0x040fe20000001848 */
[----:B------:R-:W-:Y:S03]  /*f9c0*/  FADD.FTZ R157, R157, R160 ;  /* 0x000000a09d9d7221 */ /* 0x000fe60000010000 */
[----:B------:R-:W-:Y:S01]  /*f9d0*/  MUFU.EX2 R189, R189 ;  /* 0x000000bd00bd7308 */ /* 0x000fe20000000800 */
[----:B------:R-:W-:Y:S02]  /*f9e0*/  FADD.FTZ R150, R150, R165 ;  /* 0x000000a596967221 */ /* 0x000fe40000010000 */
[----:B------:R-:W-:Y:S01]  /*f9f0*/  FADD.FTZ R155, R155, R158 ;  /* 0x0000009e9b9b7221 */ /* 0x000fe20000010000 */
[-C--:B------:R-:W-:Y:S01]  /*fa00*/  HMMA.16816.F32 R76, R28, R38.reuse, R76 ;  /* 0x000000261c4c723c */ /* 0x080fe2000000184c */
[----:B------:R-:W-:Y:S03]  /*fa10*/  FADD.FTZ R162, R162, R153 ;  /* 0x00000099a2a27221 */ /* 0x000fe60000010000 */
[----:B------:R-:W-:Y:S02]  /*fa20*/  FADD.FTZ R164, R164, R157 ;  /* 0x0000009da4a47221 */ /* 0x000fe40000010000 */
[----:B------:R-:W2:Y:S01]  /*fa30*/  MUFU.EX2 R190, R190 ;  /* 0x000000be00be7308 */ /* 0x000ea20000000800 */
[----:B------:R-:W-:Y:S01]  /*fa40*/  FADD.FTZ R163, R163, R150 ;  /* 0x00000096a3a37221 */ /* 0x000fe20000010000 */
[C---:B------:R-:W-:Y:S01]  /*fa50*/  HMMA.16816.F32 R80, R24.reuse, R38, R80 ;  /* 0x000000261850723c */ /* 0x040fe20000001850 */
[----:B------:R-:W5:Y:S03]  /*fa60*/  LDSM.16.MT88.4 R36, [R214+0x500] ;  /* 0x00050000d624783b */ /* 0x000f660000004200 */
[----:B------:R-:W-:Y:S01]  /*fa70*/  FADD.FTZ R155, R154, R155 ;  /* 0x0000009b9a9b7221 */ /* 0x000fe20000010000 */
[----:B------:R-:W-:Y:S01]  /*fa80*/  MOV R150, R151 ;  /* 0x0000009700967202 */ /* 0x000fe20000000f00 */
[----:B------:R-:W-:Y:S02]  /*fa90*/  FADD.FTZ R162, R159, R162 ;  /* 0x000000a29fa27221 */ /* 0x000fe40000010000 */
[----:B------:R-:W-:Y:S01]  /*faa0*/  MUFU.EX2 R192, R192 ;  /* 0x000000c000c07308 */ /* 0x000fe20000000800 */
[-C--:B----4-:R-:W-:Y:S03]  /*fab0*/  HMMA.16816.F32 R84, R24, R32.reuse, R84 ;  /* 0x000000201854723c */ /* 0x090fe60000001854 */
[----:B------:R-:W-:Y:S02]  /*fac0*/  FADD.FTZ R161, R161, R164 ;  /* 0x000000a4a1a17221 */ /* 0x000fe40000010000 */
[----:B------:R-:W-:Y:S03]  /*fad0*/  FADD.FTZ R148, R148, R163 ;  /* 0x000000a394947221 */ /* 0x000fe60000010000 */
[C---:B------:R-:W-:Y:S01]  /*fae0*/  HMMA.16816.F32 R88, R28.reuse, R32, R88 ;  /* 0x000000201c58723c */ /* 0x040fe20000001858 */
[----:B------:R-:W4:Y:S07]  /*faf0*/  MUFU.EX2 R191, R191 ;  /* 0x000000bf00bf7308 */ /* 0x000f2e0000000800 */
[-C--:B------:R-:W-:Y:S03]  /*fb00*/  HMMA.16816.F32 R92, R28, R34.reuse, R92 ;  /* 0x000000221c5c723c */ /* 0x080fe6000000185c */
[----:B------:R-:W-:Y:S04]  /*fb10*/  MUFU.EX2 R181, R181 ;  /* 0x000000b500b57308 */ /* 0x000fe80000000800 */
[----:B---3--:R-:W-:Y:S01]  /*fb20*/  F2FP.PACK_AB R28, R185, R184 ;  /* 0x000000b8b91c723e */ /* 0x008fe200000000ff */
[----:B------:R-:W-:Y:S01]  /*fb30*/  HMMA.16816.F32 R96, R24, R34, R96 ;  /* 0x000000221860723c */ /* 0x000fe20000001860 */
[----:B-1----:R-:W-:Y:S01]  /*fb40*/  F2FP.PACK_AB R30, R188, R187 ;  /* 0x000000bbbc1e723e */ /* 0x002fe200000000ff */
[----:B------:R-:W1:Y:S02]  /*fb50*/  LDSM.16.MT88.4 R32, [R214+0x1100] ;  /* 0x00110000d620783b */ /* 0x000e640000004200 */
[----:B--2---:R-:W-:Y:S01]  /*fb60*/  F2FP.PACK_AB R29, R190, R189 ;  /* 0x000000bdbe1d723e */ /* 0x004fe200000000ff */
[----:B------:R-:W-:Y:S01]  /*fb70*/  MUFU.EX2 R194, R194 ;  /* 0x000000c200c27308 */ /* 0x000fe20000000800 */
[----:B------:R-:W-:Y:S01]  /*fb80*/  FADD.FTZ R184, R184, R161 ;  /* 0x000000a1b8b87221 */ /* 0x000fe20000010000 */
[----:B------:R-:W-:Y:S01]  /*fb90*/  F2FP.PACK_AB R24, R169, R166 ;  /* 0x000000a6a918723e */ /* 0x000fe200000000ff */
[----:B------:R-:W-:Y:S01]  /*fba0*/  FADD.FTZ R166, R166, R155 ;  /* 0x0000009ba6a67221 */ /* 0x000fe20000010000 */
[----:B------:R-:W-:Y:S03]  /*fbb0*/  F2FP.PACK_AB R25, R174, R171 ;  /* 0x000000abae19723e */ /* 0x000fe600000000ff */
[----:B------:R-:W-:Y:S01]  /*fbc0*/  F2FP.PACK_AB R26, R178, R175 ;  /* 0x000000afb21a723e */ /* 0x000fe200000000ff */
[----:B------:R-:W-:Y:S01]  /*fbd0*/  FADD.FTZ R171, R171, R162 ;  /* 0x000000a2abab7221 */ /* 0x000fe20000010000 */
[----:B------:R-:W-:Y:S01]  /*fbe0*/  F2FP.PACK_AB R27, R183, R182 ;  /* 0x000000b6b71b723e */ /* 0x000fe200000000ff */
[----:B------:R-:W-:Y:S01]  /*fbf0*/  MUFU.EX2 R177, R177 ;  /* 0x000000b100b17308 */ /* 0x000fe20000000800 */
[----:B----4-:R-:W-:Y:S01]  /*fc00*/  F2FP.PACK_AB R31, R191, R192 ;  /* 0x000000c0bf1f723e */ /* 0x010fe200000000ff */
[----:B------:R-:W-:Y:S01]  /*fc10*/  FADD.FTZ R189, R189, R148 ;  /* 0x00000094bdbd7221 */ /* 0x000fe20000010000 */
[----:B------:R-:W-:Y:S01]  /*fc20*/  MOV R148, R149 ;  /* 0x0000009500947202 */ /* 0x000fe20000000f00 */
[----:B------:R-:W-:Y:S02]  /*fc30*/  FADD.FTZ R166, R169, R166 ;  /* 0x000000a6a9a67221 */ /* 0x000fe40000010000 */
[-C--:B-----5:R-:W-:Y:S01]  /*fc40*/  HMMA.16816.F32 R4, R24, R36.reuse, R4 ;  /* 0x000000241804723c */ /* 0x0a0fe20000001804 */
[----:B------:R-:W-:Y:S02]  /*fc50*/  FADD.FTZ R171, R174, R171 ;  /* 0x000000abaeab7221 */ /* 0x000fe40000010000 */
[----:B------:R-:W-:Y:S01]  /*fc60*/  FADD.FTZ R184, R185, R184 ;  /* 0x000000b8b9b87221 */ /* 0x000fe20000010000 */
[----:B------:R-:W-:Y:S01]  /*fc70*/  MUFU.EX2 R176, R176 ;  /* 0x000000b000b07308 */ /* 0x000fe20000000800 */
[----:B------:R-:W-:Y:S02]  /*fc80*/  FADD.FTZ R189, R190, R189 ;  /* 0x000000bdbebd7221 */ /* 0x000fe40000010000 */
[----:B------:R-:W-:Y:S01]  /*fc90*/  FADD.FTZ R175, R175, R166 ;  /* 0x000000a6afaf7221 */ /* 0x000fe20000010000 */
[C---:B------:R-:W-:Y:S01]  /*fca0*/  HMMA.16816.F32 R8, R28.reuse, R36, R8 ;  /* 0x000000241c08723c */ /* 0x040fe20000001808 */
[----:B------:R-:W-:Y:S03]  /*fcb0*/  FADD.FTZ R182, R182, R171 ;  /* 0x000000abb6b67221 */ /* 0x000fe60000010000 */
[----:B------:R-:W-:Y:S02]  /*fcc0*/  FADD.FTZ R187, R187, R184 ;  /* 0x000000b8bbbb7221 */ /* 0x000fe40000010000 */
[----:B------:R-:W-:Y:S01]  /*fcd0*/  MUFU.EX2 R173, R173 ;  /* 0x000000ad00ad7308 */ /* 0x000fe20000000800 */
[----:B------:R-:W-:Y:S01]  /*fce0*/  FADD.FTZ R192, R192, R189 ;  /* 0x000000bdc0c07221 */ /* 0x000fe20000010000 */
[-C--:B------:R-:W-:Y:S01]  /*fcf0*/  HMMA.16816.F32 R12, R28, R38.reuse, R12 ;  /* 0x000000261c0c723c */ /* 0x080fe2000000180c */
[----:B------:R-:W-:Y:S03]  /*fd00*/  FADD.FTZ R178, R178, R175 ;  /* 0x000000afb2b27221 */ /* 0x000fe60000010000 */
[----:B------:R-:W-:Y:S02]  /*fd10*/  FADD.FTZ R182, R183, R182 ;  /* 0x000000b6b7b67221 */ /* 0x000fe40000010000 */
[----:B------:R-:W-:Y:S02]  /*fd20*/  FADD.FTZ R187, R188, R187 ;  /* 0x000000bbbcbb7221 */ /* 0x000fe40000010000 */
[C---:B------:R-:W-:Y:S01]  /*fd30*/  HMMA.16816.F32 R100, R24.reuse, R38, R100 ;  /* 0x000000261864723c */ /* 0x040fe20000001864 */
[----:B------:R-:W2:Y:S01]  /*fd40*/  LDSM.16.MT88.4 R36, [R212+0x1100] ;  /* 0x00110000d424783b */ /* 0x000ea20000004200 */
[----:B------:R-:W-:Y:S02]  /*fd50*/  MUFU.EX2 R186, R186 ;  /* 0x000000ba00ba7308 */ /* 0x000fe40000000800 */
[----:B------:R-:W-:Y:S04]  /*fd60*/  FADD.FTZ R191, R191, R192 ;  /* 0x000000c0bfbf7221 */ /* 0x000fe80000010000 */
[-C--:B------:R-:W-:Y:S04]  /*fd70*/  HMMA.16816.F32 R104, R24, R40.reuse, R104 ;  /* 0x000000281868723c */ /* 0x080fe80000001868 */
[----:B------:R-:W-:Y:S04]  /*fd80*/  MUFU.EX2 R168, R168 ;  /* 0x000000a800a87308 */ /* 0x000fe80000000800 */
[C---:B------:R-:W-:Y:S06]  /*fd90*/  HMMA.16816.F32 R108, R28.reuse, R40, R108 ;  /* 0x000000281c6c723c */ /* 0x040fec000000186c */
[----:B------:R-:W-:Y:S02]  /*fda0*/  MUFU.EX2 R170, R170 ;  /* 0x000000aa00aa7308 */ /* 0x000fe40000000800 */
[-C--:B------:R-:W-:Y:S08]  /*fdb0*/  HMMA.16816.F32 R112, R28, R42.reuse, R112 ;  /* 0x0000002a1c70723c */ /* 0x080ff00000001870 */
[C---:B------:R-:W-:Y:S01]  /*fdc0*/  HMMA.16816.F32 R116, R24.reuse, R42, R116 ;  /* 0x0000002a1874723c */ /* 0x040fe20000001874 */
[----:B------:R-:W3:Y:S01]  /*fdd0*/  LDSM.16.MT88.4 R40, [R214+0x1d00] ;  /* 0x001d0000d628783b */ /* 0x000ee20000004200 */
[----:B------:R-:W4:Y:S06]  /*fde0*/  MUFU.EX2 R179, R179 ;  /* 0x000000b300b37308 */ /* 0x000f2c0000000800 */
[-C--:B-1----:R-:W-:Y:S04]  /*fdf0*/  HMMA.16816.F32 R120, R24, R32.reuse, R120 ;  /* 0x000000201878723c */ /* 0x082fe80000001878 */
[----:B------:R-:W1:Y:S04]  /*fe00*/  MUFU.EX2 R172, R172 ;  /* 0x000000ac00ac7308 */ /* 0x000e680000000800 */
[C---:B------:R-:W-:Y:S06]  /*fe10*/  HMMA.16816.F32 R124, R28.reuse, R32, R124 ;  /* 0x000000201c7c723c */ /* 0x040fec000000187c */
[----:B------:R-:W-:Y:S02]  /*fe20*/  MUFU.EX2 R180, R180 ;  /* 0x000000b400b47308 */ /* 0x000fe40000000800 */
[-C--:B------:R-:W-:Y:S08]  /*fe30*/  HMMA.16816.F32 R16, R28, R34.reuse, R16 ;  /* 0x000000221c10723c */ /* 0x080ff00000001810 */
[C---:B------:R-:W-:Y:S01]  /*fe40*/  HMMA.16816.F32 R128, R24.reuse, R34, R128 ;  /* 0x000000221880723c */ /* 0x040fe20000001880 */
[----:B------:R-:W5:Y:S01]  /*fe50*/  LDSM.16.MT88.4 R32, [R212+0x1d00] ;  /* 0x001d0000d420783b */ /* 0x000f620000004200 */
[----:B------:R-:W1:Y:S06]  /*fe60*/  MUFU.EX2 R195, R195 ;  /* 0x000000c300c37308 */ /* 0x000e6c0000000800 */
[-C--:B--2---:R-:W-:Y:S04]  /*fe70*/  HMMA.16816.F32 R52, R24, R36.reuse, R52 ;  /* 0x000000241834723c */ /* 0x084fe80000001834 */
[----:B------:R-:W2:Y:S04]  /*fe80*/  MUFU.EX2 R196, R196 ;  /* 0x000000c400c47308 */ /* 0x000ea80000000800 */
[C---:B------:R-:W-:Y:S08]  /*fe90*/  HMMA.16816.F32 R56, R28.reuse, R36, R56 ;  /* 0x000000241c38723c */ /* 0x040ff00000001838 */
[-C--:B------:R-:W-:Y:S08]  /*fea0*/  HMMA.16816.F32 R60, R28, R38.reuse, R60 ;  /* 0x000000261c3c723c */ /* 0x080ff0000000183c */
[C---:B------:R-:W-:Y:S01]  /*feb0*/  HMMA.16816.F32 R64, R24.reuse, R38, R64 ;  /* 0x000000261840723c */ /* 0x040fe20000001840 */
[----:B------:R-:W1:Y:S07]  /*fec0*/  LDSM.16.MT88.4 R36, [R214+0x900] ;  /* 0x00090000d624783b */ /* 0x000e6e0000004200 */
[-C--:B---3--:R-:W-:Y:S08]  /*fed0*/  HMMA.16816.F32 R68, R24, R40.reuse, R68 ;  /* 0x000000281844723c */ /* 0x088ff00000001844 */
[C---:B------:R-:W-:Y:S08]  /*fee0*/  HMMA.16816.F32 R72, R28.reuse, R40, R72 ;  /* 0x000000281c48723c */ /* 0x040ff00000001848 */
[-C--:B------:R-:W-:Y:S08]  /*fef0*/  HMMA.16816.F32 R76, R28, R42.reuse, R76 ;  /* 0x0000002a1c4c723c */ /* 0x080ff0000000184c */
[C---:B------:R-:W-:Y:S01]  /*ff00*/  HMMA.16816.F32 R80, R24.reuse, R42, R80 ;  /* 0x0000002a1850723c */ /* 0x040fe20000001850 */
[----:B------:R-:W3:Y:S07]  /*ff10*/  LDSM.16.MT88.4 R40, [R212+0x900] ;  /* 0x00090000d428783b */ /* 0x000eee0000004200 */
[-C--:B-----5:R-:W-:Y:S08]  /*ff20*/  HMMA.16816.F32 R84, R24, R32.reuse, R84 ;  /* 0x000000201854723c */ /* 0x0a0ff00000001854 */
[C---:B------:R-:W-:Y:S08]  /*ff30*/  HMMA.16816.F32 R88, R28.reuse, R32, R88 ;  /* 0x000000201c58723c */ /* 0x040ff00000001858 */
[-C--:B------:R-:W-:Y:S07]  /*ff40*/  HMMA.16816.F32 R92, R28, R34.reuse, R92 ;  /* 0x000000221c5c723c */ /* 0x080fee000000185c */
[----:B----4-:R-:W-:Y:S01]  /*ff50*/  F2FP.PACK_AB R28, R179, R170 ;  /* 0x000000aab31c723e */ /* 0x010fe200000000ff */
[----:B------:R-:W-:Y:S01]  /*ff60*/  HMMA.16816.F32 R96, R24, R34, R96 ;  /* 0x000000221860723c */ /* 0x000fe20000001860 */
[----:B-1----:R-:W-:Y:S01]  /*ff70*/  F2FP.PACK_AB R30, R193, R172 ;  /* 0x000000acc11e723e */ /* 0x002fe200000000ff */
[----:B------:R-:W1:Y:S02]  /*ff80*/  LDSM.16.MT88.4 R32, [R214+0x2100] ;  /* 0x00210000d620783b */ /* 0x000e640000004200 */
[----:B------:R-:W-:Y:S01]  /*ff90*/  F2FP.PACK_AB R29, R195, R180 ;  /* 0x000000b4c31d723e */ /* 0x000fe200000000ff */
[----:B------:R-:W-:Y:S01]  /*ffa0*/  FADD.FTZ R170, R170, R187 ;  /* 0x000000bbaaaa7221 */ /* 0x000fe20000010000 */
[----:B--2---:R-:W-:Y:S01]  /*ffb0*/  F2FP.PACK_AB R31, R23, R196 ;  /* 0x000000c4171f723e */ /* 0x004fe200000000ff */
        /* <DEDUP_REMOVED lines=8> */
[----:B------:R-:W-:Y:S02]  /*10040*/  FADD.FTZ R177, R176, R177 ;  /* 0x000000b1b0b17221 */ /* 0x000fe40000010000 */
[----:B------:R-:W-:Y:S02]  /*10050*/  FADD.FTZ R179, R179, R170 ;  /* 0x000000aab3b37221 */ /* 0x000fe40000010000 */
[----:B------:R-:W-:Y:S02]  /*10060*/  FADD.FTZ R195, R195, R180 ;  /* 0x000000b4c3c37221 */ /* 0x000fe40000010000 */
[-C--:B------:R-:W-:Y:S01]  /*10070*/  HMMA.16816.F32 R144, R24, R36.reuse, R4 ;  /* 0x000000241890723c */ /* 0x080fe20000001804 */
[----:B------:R-:W2:Y:S01]  /*10080*/  LDSM.16.MT88.4 R4, [R212+0x2100] ;  /* 0x00210000d404783b */ /* 0x000ea20000004200 */
[----:B------:R-:W-:Y:S02]  /*10090*/  FADD.FTZ R173, R173, R194 ;  /* 0x000000c2adad7221 */ /* 0x000fe40000010000 */
        /* <DEDUP_REMOVED lines=8> */
[----:B------:R-:W-:Y:S04]  /*10120*/  FADD.FTZ R237, R23, R196 ;  /* 0x000000c417ed7221 */ /* 0x000fe80000010000 */
        /* <DEDUP_REMOVED lines=22> */
.L_x_510:
[----:B------:R-:W1:Y:S01]  /*10290*/  SHFL.BFLY PT, R2, R243, 0x2, 0x1f ;  /* 0x0c401f00f3027f89 */ /* 0x000e6200000e0000 */
[----:B------:R-:W-:-:S02]  /*102a0*/  MOV R6, RZ ;  /* 0x000000ff00067202 */ /* 0x000fc40000000f00 */
[----:B------:R-:W-:Y:S01]  /*102b0*/  PLOP3.LUT P4, PT, PT, PT, PT, 0x8, 0x0 ;  /* 0x000000000000781c */ /* 0x000fe20003f8e170 */
        /* <DEDUP_REMOVED lines=10> */
[----:B------:R-:W4:Y:S01]  /*10360*/  SHFL.BFLY PT, R11, R8, 0x1, 0x1f ;  /* 0x0c201f00080b7f89 */ /* 0x000f2200000e0000 */
[----:B-1----:R-:W-:Y:S02]  /*10370*/  FADD.FTZ R5, R2, R5 ;  /* 0x0000000502057221 */ /* 0x002fe40000010000 */
[----:B--2---:R-:W-:-:S03]  /*10380*/  FADD.FTZ R4, R7, R4 ;  /* 0x0000000407047221 */ /* 0x004fc60000010000 */
[----:B------:R-:W-:Y:S02]  /*10390*/  FSETP.NE.FTZ.AND P3, PT, R5, RZ, PT ;  /* 0x000000ff0500720b */ /* 0x000fe40003f75000 */
[----:B------:R-:W-:Y:S01]  /*103a0*/  MOV R7, RZ ;  /* 0x000000ff00077202 */ /* 0x000fe20000000f00 */
[----:B---3--:R-:W-:Y:S01]  /*103b0*/  FADD.FTZ R0, R0, R9 ;  /* 0x0000000900007221 */ /* 0x008fe20000010000 */
[----:B------:R-:W-:Y:S01]  /*103c0*/  FSETP.NE.FTZ.AND P2, PT, R4, RZ, PT ;  /* 0x000000ff0400720b */ /* 0x000fe20003f55000 */
[----:B----4-:R-:W-:-:S03]  /*103d0*/  FADD.FTZ R2, R8, R11 ;  /* 0x0000000b08027221 */ /* 0x010fc60000010000 */
[----:B------:R-:W-:Y:S02]  /*103e0*/  FSETP.NE.FTZ.AND P0, PT, R0, RZ, PT ;  /* 0x000000ff0000720b */ /* 0x000fe40003f15000 */
[----:B------:R-:W-:Y:S02]  /*103f0*/  MOV R8, RZ ;  /* 0x000000ff00087202 */ /* 0x000fe40000000f00 */
[----:B------:R-:W-:Y:S01]  /*10400*/  FSETP.NE.FTZ.AND P1, PT, R2, RZ, PT ;  /* 0x000000ff0200720b */ /* 0x000fe20003f35000 */
[----:B------:R-:W1:Y:S01]  /*10410*/  @P3 MUFU.RCP R6, R5 ;  /* 0x0000000500063308 */ /* 0x000e620000001000 */
[----:B------:R-:W-:-:S03]  /*10420*/  @P3 MOV R13, 0x3f317218 ;  /* 0x3f317218000d3802 */ /* 0x000fc60000000f00 */
[----:B------:R-:W-:Y:S02]  /*10430*/  @P2 MOV R12, 0x3f317218 ;  /* 0x3f317218000c2802 */ /* 0x000fe40000000f00 */
[----:B------:R-:W-:Y:S02]  /*10440*/  @P3 FMUL.FTZ R13, R13, c[0x0][0x2d0] ;  /* 0x0000b4000d0d3a20 */ /* 0x000fe40000410000 */
[----:B------:R-:W-:Y:S01]  /*10450*/  @P2 MUFU.RCP R7, R4 ;  /* 0x0000000400072308 */ /* 0x000fe20000001000 */
[----:B------:R-:W-:Y:S01]  /*10460*/  @P0 MOV R10, 0x3f317218 ;  /* 0x3f317218000a0802 */ /* 0x000fe20000000f00 */
[----:B------:R-:W-:Y:S02]  /*10470*/  @P2 FMUL.FTZ R12, R12, c[0x0][0x2d0] ;  /* 0x0000b4000c0c2a20 */ /* 0x000fe40000410000 */
[----:B------:R-:W-:Y:S02]  /*10480*/  @P1 MOV R11, 0x3f317218 ;  /* 0x3f317218000b1802 */ /* 0x000fe40000000f00 */
[----:B------:R-:W-:-:S02]  /*10490*/  @P0 FMUL.FTZ R10, R10, c[0x0][0x2d0] ;  /* 0x0000b4000a0a0a20 */ /* 0x000fc40000410000 */
[C---:B-1----:R-:W-:Y:S01]  /*104a0*/  FMUL.FTZ R144, R6.reuse, R144 ;  /* 0x0000009006907220 */ /* 0x042fe20000410000 */
[----:B------:R-:W1:Y:S01]  /*104b0*/  @P3 MUFU.LG2 R5, R5 ;  /* 0x0000000500053308 */ /* 0x000e620000000c00 */
[C---:B------:R-:W-:Y:S02]  /*104c0*/  FMUL.FTZ R145, R6.reuse, R145 ;  /* 0x0000009106917220 */ /* 0x040fe40000410000 */
[C---:B------:R-:W-:Y:S02]  /*104d0*/  FMUL.FTZ R100, R6.reuse, R100 ;  /* 0x0000006406647220 */ /* 0x040fe40000410000 */
[C---:B------:R-:W-:Y:S02]  /*104e0*/  FMUL.FTZ R101, R6.reuse, R101 ;  /* 0x0000006506657220 */ /* 0x040fe40000410000 */
[C---:B------:R-:W-:Y:S01]  /*104f0*/  FMUL.FTZ R104, R6.reuse, R104 ;  /* 0x0000006806687220 */ /* 0x040fe20000410000 */
[----:B------:R-:W2:Y:S01]  /*10500*/  @P2 MUFU.LG2 R4, R4 ;  /* 0x0000000400042308 */ /* 0x000ea20000000c00 */
[----:B------:R-:W-:-:S02]  /*10510*/  FMUL.FTZ R105, R6, R105 ;  /* 0x0000006906697220 */ /* 0x000fc40000410000 */
[C---:B------:R-:W-:Y:S02]  /*10520*/  FMUL.FTZ R116, R6.reuse, R116 ;  /* 0x0000007406747220 */ /* 0x040fe40000410000 */
[C---:B------:R-:W-:Y:S02]  /*10530*/  FMUL.FTZ R117, R6.reuse, R117 ;  /* 0x0000007506757220 */ /* 0x040fe40000410000 */
[C---:B------:R-:W-:Y:S01]  /*10540*/  FMUL.FTZ R120, R6.reuse, R120 ;  /* 0x0000007806787220 */ /* 0x040fe20000410000 */
[----:B------:R-:W3:Y:S01]  /*10550*/  @P1 MUFU.LG2 R9, R2 ;  /* 0x0000000200091308 */ /* 0x000ee20000000c00 */
[C---:B------:R-:W-:Y:S02]  /*10560*/  FMUL.FTZ R121, R6.reuse, R121 ;  /* 0x0000007906797220 */ /* 0x040fe40000410000 */
[C---:B------:R-:W-:Y:S02]  /*10570*/  FMUL.FTZ R128, R6.reuse, R128 ;  /* 0x0000008006807220 */ /* 0x040fe40000410000 */
[----:B------:R-:W-:-:S02]  /*10580*/  FMUL.FTZ R129, R6, R129 ;  /* 0x0000008106817220 */ /* 0x000fc40000410000 */
[C---:B------:R-:W-:Y:S01]  /*10590*/  FMUL.FTZ R52, R6.reuse, R52 ;  /* 0x0000003406347220 */ /* 0x040fe20000410000 */
[----:B------:R4:W-:Y:S01]  /*105a0*/  @P1 MUFU.RCP R8, R2 ;  /* 0x0000000200081308 */ /* 0x0009e20000001000 */
[C---:B------:R-:W-:Y:S02]  /*105b0*/  FMUL.FTZ R53, R6.reuse, R53 ;  /* 0x0000003506357220 */ /* 0x040fe40000410000 */
[C---:B------:R-:W-:Y:S02]  /*105c0*/  FMUL.FTZ R64, R6.reuse, R64 ;  /* 0x0000004006407220 */ /* 0x040fe40000410000 */
[C---:B------:R-:W-:Y:S02]  /*105d0*/  FMUL.FTZ R65, R6.reuse, R65 ;  /* 0x0000004106417220 */ /* 0x040fe40000410000 */
[C---:B------:R-:W-:Y:S02]  /*105e0*/  FMUL.FTZ R68, R6.reuse, R68 ;  /* 0x0000004406447220 */ /* 0x040fe40000410000 */
[----:B------:R-:W-:-:S02]  /*105f0*/  FMUL.FTZ R69, R6, R69 ;  /* 0x0000004506457220 */ /* 0x000fc40000410000 */
[C---:B------:R-:W-:Y:S02]  /*10600*/  FMUL.FTZ R80, R6.reuse, R80 ;  /* 0x0000005006507220 */ /* 0x040fe40000410000 */
[C---:B------:R-:W-:Y:S02]  /*10610*/  FMUL.FTZ R81, R6.reuse, R81 ;  /* 0x0000005106517220 */ /* 0x040fe40000410000 */
[C---:B------:R-:W-:Y:S01]  /*10620*/  FMUL.FTZ R84, R6.reuse, R84 ;  /* 0x0000005406547220 */ /* 0x040fe20000410000 */
[----:B----4-:R-:W-:Y:S01]  /*10630*/  MOV R2, 0xff800000 ;  /* 0xff80000000027802 */ /* 0x010fe20000000f00 */
[C---:B------:R-:W-:Y:S02]  /*10640*/  FMUL.FTZ R85, R6.reuse, R85 ;  /* 0x0000005506557220 */ /* 0x040fe40000410000 */
[C---:B------:R-:W-:Y:S02]  /*10650*/  FMUL.FTZ R96, R6.reuse, R96 ;  /* 0x0000006006607220 */ /* 0x040fe40000410000 */
[----:B------:R-:W-:Y:S01]  /*10660*/  FMUL.FTZ R97, R6, R97 ;  /* 0x0000006106617220 */ /* 0x000fe20000410000 */
[----:B------:R-:W-:Y:S01]  /*10670*/  MOV R6, RZ ;  /* 0x000000ff00067202 */ /* 0x000fe20000000f00 */
[----:B-1----:R-:W-:-:S02]  /*10680*/  @P3 FMUL.FTZ R14, R5, 0.69314718246459960938 ;  /* 0x3f317218050e3820 */ /* 0x002fc40000410000 */
[----:B--2---:R-:W-:Y:S02]  /*10690*/  @P2 FMUL.FTZ R4, R4, 0.69314718246459960938 ;  /* 0x3f31721804042820 */ /* 0x004fe40000410000 */
[----:B---3--:R-:W-:Y:S01]  /*106a0*/  @P1 FMUL.FTZ R16, R9, 0.69314718246459960938 ;  /* 0x3f31721809101820 */ /* 0x008fe20000410000 */
[----:B------:R-:W-:Y:S01]  /*106b0*/  @P0 MUFU.RCP R6, R0 ;  /* 0x0000000000060308 */ /* 0x000fe20000001000 */
[----:B------:R-:W-:Y:S02]  /*106c0*/  @P1 FMUL.FTZ R11, R11, c[0x0][0x2d0] ;  /* 0x0000b4000b0b1a20 */ /* 0x000fe40000410000 */
[C---:B------:R-:W-:Y:S02]  /*106d0*/  FMUL.FTZ R146, R7.reuse, R146 ;  /* 0x0000009207927220 */ /* 0x040fe40000410000 */
[C---:B------:R-:W-:Y:S02]  /*106e0*/  FMUL.FTZ R147, R7.reuse, R147 ;  /* 0x0000009307937220 */ /* 0x040fe40000410000 */
[C---:B------:R-:W-:Y:S01]  /*106f0*/  FMUL.FTZ R102, R7.reuse, R102 ;  /* 0x0000006607667220 */ /* 0x040fe20000410000 */
[----:B------:R-:W1:Y:S01]  /*10700*/  @P0 MUFU.LG2 R0, R0 ;  /* 0x0000000000000308 */ /* 0x000e620000000c00 */
        /* <DEDUP_REMOVED lines=8> */
[----:B-1----:R-:W-:Y:S02]  /*10790*/  @P0 FMUL.FTZ R5, R0, 0.69314718246459960938 ;  /* 0x3f31721800050820 */ /* 0x002fe40000410000 */
        /* <DEDUP_REMOVED lines=13> */
[----:B------:R-:W-:Y:S01]  /*10870*/  MOV R7, 0xff800000 ;  /* 0xff80000000077802 */ /* 0x000fe20000000f00 */
        /* <DEDUP_REMOVED lines=50> */
[----:B------:R-:W-:Y:S02]  /*10ba0*/  @P3 FFMA.FTZ R2, R13, R151, R14 ;  /* 0x000000970d023223 */ /* 0x000fe4000001000e */
[----:B------:R-:W-:Y:S02]  /*10bb0*/  @P2 FFMA.FTZ R6, R12, R149, R4 ;  /* 0x000000950c062223 */ /* 0x000fe40000010004 */
[----:B------:R-:W-:-:S02]  /*10bc0*/  @P1 FFMA.FTZ R7, R11, R3, R16 ;  /* 0x000000030b071223 */ /* 0x000fc40000010010 */
[----:B------:R-:W-:Y:S02]  /*10bd0*/  @P0 FFMA.FTZ R8, R10, R152, R5 ;  /* 0x000000980a080223 */ /* 0x000fe40000010005 */
.L_x_446:
[----:B------:R-:W-:Y:S05]  /*10be0*/  @P4 BRA `(.L_x_532) ;  /* 0x00001ab000004947 */ /* 0x000fea0003800000 */
[----:B------:R-:W1:Y:S01]  /*10bf0*/  S2R R10, SR_TID.X ;  /* 0x00000000000a7919 */ /* 0x000e620000002100 */
[----:B------:R-:W-:Y:S01]  /*10c00*/  USHF.R.S32.HI UR6, URZ, 0x1f, UR8 ;  /* 0x0000001f3f067899 */ /* 0x000fe20008011408 */
[----:B------:R-:W-:Y:S01]  /*10c10*/  IMAD R16, RZ, RZ, -UR8 ;  /* 0x80000008ff107e24 */ /* 0x000fe2000f8e02ff */
[----:B------:R-:W-:Y:S01]  /*10c20*/  ULDC.64 UR4, c[0x0][0x4d0] ;  /* 0x0001340000047ab9 */ /* 0x000fe20000000a00 */
[----:B------:R-:W2:Y:S01]  /*10c30*/  S2R R9, SR_CTAID.Y ;  /* 0x0000000000097919 */ /* 0x000ea20000002600 */
[----:B------:R-:W-:Y:S01]  /*10c40*/  UIMAD UR7, UR6, UR4, URZ ;  /* 0x00000004060772a4 */ /* 0x000fe2000f8e023f */
[----:B------:R-:W-:Y:S01]  /*10c50*/  IMAD.MOV.U32 R12, RZ, RZ, c[0x0][0x4e8] ;  /* 0x00013a00ff0c7624 */ /* 0x000fe200078e00ff */
[----:B------:R-:W-:Y:S01]  /*10c60*/  UIMAD.WIDE.U32 UR10, UR8, UR4, URZ ;  /* 0x00000004080a72a5 */ /* 0x000fe2000f8e003f */
[----:B------:R-:W3:Y:S01]  /*10c70*/  S2R R22, SR_CTAID.Z ;  /* 0x0000000000167919 */ /* 0x000ee20000002700 */
[----:B------:R-:W-:Y:S01]  /*10c80*/  UIMAD UR5, UR8, UR5, UR7 ;  /* 0x00000005080572a4 */ /* 0x000fe2000f8e0207 */
[----:B------:R-:W-:Y:S02]  /*10c90*/  BSSY B0, `(.L_x_533) ;  /* 0x00000c1000007945 */ /* 0x000fe40003800000 */
[----:B------:R-:W-:Y:S01]  /*10ca0*/  BAR.SYNC.DEFER_BLOCKING 0x1, 0x80 ;  /* 0x0042000000007b1d */ /* 0x000fe20000010000 */
[----:B------:R-:W-:Y:S01]  /*10cb0*/  UIADD3 UR5, UR11, UR5, URZ ;  /* 0x000000050b057290 */ /* 0x000fe2000fffe03f */
[----:B------:R-:W-:Y:S01]  /*10cc0*/  IMAD.U32 R21, RZ, RZ, UR11 ;  /* 0x0000000bff157e24 */ /* 0x000fe2000f8e00ff */
[----:B------:R-:W-:Y:S01]  /*10cd0*/  ISETP.NE.AND P0, PT, R12, 0x1, PT ;  /* 0x000000010c00780c */ /* 0x000fe20003f05270 */
[----:B------:R-:W-:-:S02]  /*10ce0*/  IMAD.U32 R20, RZ, RZ, UR10 ;  /* 0x0000000aff147e24 */ /* 0x000fc4000f8e00ff */
[----:B------:R-:W4:Y:S01]  /*10cf0*/  S2R R13, SR_CTAID.X ;  /* 0x00000000000d7919 */ /* 0x000f220000002500 */
[----:B------:R-:W-:Y:S01]  /*10d00*/  IMAD.U32 R21, RZ, RZ, UR5 ;  /* 0x00000005ff157e24 */ /* 0x000fe2000f8e00ff */
[----:B------:R-:W-:Y:S01]  /*10d10*/  ULDC.64 UR4, c[0x0][0x438] ;  /* 0x00010e0000047ab9 */ /* 0x000fe20000000a00 */
[----:B------:R-:W-:Y:S01]  /*10d20*/  IMAD R12, R12, c[0x0][0x388], RZ ;  /* 0x0000e2000c0c7a24 */ /* 0x000fe200078e02ff */
[----:B------:R-:W-:Y:S01]  /*10d30*/  UIMAD UR6, UR6, UR4, URZ ;  /* 0x00000004060672a4 */ /* 0x000fe2000f8e023f */
[----:B-1----:R-:W-:Y:S01]  /*10d40*/  SHF.R.S32.HI R5, RZ, 0x1f, R10 ;  /* 0x0000001fff057819 */ /* 0x002fe2000001140a */
[----:B------:R-:W-:Y:S02]  /*10d50*/  UIMAD.WIDE.U32 UR10, UR8, UR4, URZ ;  /* 0x00000004080a72a5 */ /* 0x000fe4000f8e003f */
[----:B------:R-:W-:Y:S01]  /*10d60*/  UIMAD UR4, UR8, UR5, UR6 ;  /* 0x00000005080472a4 */ /* 0x000fe2000f8e0206 */
[CC--:B------:R-:W-:Y:S01]  /*10d70*/  LEA.HI R11, R5.reuse, R10.reuse, RZ, 0x2 ;  /* 0x0000000a050b7211 */ /* 0x0c0fe200078f10ff */
[----:B--2---:R-:W-:Y:S01]  /*10d80*/  IMAD R16, R16, c[0x0][0x550], R9 ;  /* 0x0001540010107a24 */ /* 0x004fe200078e0209 */
[-C--:B------:R-:W-:Y:S01]  /*10d90*/  LEA.HI R5, R5, R10.reuse, RZ, 0x5 ;  /* 0x0000000a05057211 */ /* 0x080fe200078f28ff */
[----:B------:R-:W-:Y:S01]  /*10da0*/  UIADD3 UR4, UR11, UR4, URZ ;  /* 0x000000040b047290 */ /* 0x000fe2000fffe03f */
[----:B------:R-:W-:Y:S01]  /*10db0*/  LOP3.LUT R11, R11, 0xfffffffc, RZ, 0xc0, !PT ;  /* 0xfffffffc0b0b7812 */ /* 0x000fe200078ec0ff */
[----:B------:R-:W-:Y:S01]  /*10dc0*/  IMAD.U32 R15, RZ, RZ, UR11 ;  /* 0x0000000bff0f7e24 */ /* 0x000fe2000f8e00ff */
[----:B------:R-:W-:Y:S01]  /*10dd0*/  LOP3.LUT R3, R5, 0xffffffe0, RZ, 0xc0, !PT ;  /* 0xffffffe005037812 */ /* 0x000fe200078ec0ff */
[----:B---3--:R-:W-:Y:S01]  /*10de0*/  IMAD.WIDE.U32 R20, R22, c[0x0][0x4d8], R20 ;  /* 0x0001360016147a25 */ /* 0x008fe200078e0014 */
[----:B------:R-:W-:-:S02]  /*10df0*/  IADD3 R4, -R11, R10, RZ ;  /* 0x0000000a0b047210 */ /* 0x000fc40007ffe1ff */
[----:B------:R-:W-:Y:S01]  /*10e00*/  SHF.R.S32.HI R17, RZ, 0x5, R5 ;  /* 0x00000005ff117819 */ /* 0x000fe20000011405 */
[----:B------:R-:W-:Y:S01]  /*10e10*/  IMAD.IADD R3, R10, 0x1, -R3 ;  /* 0x000000010a037824 */ /* 0x000fe200078e0a03 */
[----:B------:R-:W-:Y:S01]  /*10e20*/  LEA.HI R0, R4, R4, RZ, 0x1 ;  /* 0x0000000404007211 */ /* 0x000fe200078f08ff */
[----:B------:R-:W-:Y:S01]  /*10e30*/  IMAD.U32 R15, RZ, RZ, UR4 ;  /* 0x00000004ff0f7e24 */ /* 0x000fe2000f8e00ff */
[----:B------:R-:W-:Y:S02]  /*10e40*/  SHF.R.S32.HI R10, RZ, 0x1f, R5 ;  /* 0x0000001fff0a7819 */ /* 0x000fe40000011405 */
[----:B------:R-:W-:Y:S02]  /*10e50*/  LOP3.LUT R9, R0, 0x1ffffffe, RZ, 0xc0, !PT ;  /* 0x1ffffffe00097812 */ /* 0x000fe400078ec0ff */
[----:B------:R-:W-:Y:S02]  /*10e60*/  LEA.HI R10, R10, R17, RZ, 0x2 ;  /* 0x000000110a0a7211 */ /* 0x000fe400078f10ff */
[----:B------:R-:W-:Y:S01]  /*10e70*/  SHF.R.S32.HI R5, RZ, 0x1f, R22 ;  /* 0x0000001fff057819 */ /* 0x000fe20000011416 */
[----:B------:R-:W-:Y:S01]  /*10e80*/  IMAD.IADD R4, R4, 0x1, -R9 ;  /* 0x0000000104047824 */ /* 0x000fe200078e0a09 */
[----:B------:R-:W-:-:S02]  /*10e90*/  SHF.L.U32 R9, R0, 0x5, RZ ;  /* 0x0000000500097819 */ /* 0x000fc400000006ff */
[----:B------:R-:W-:Y:S01]  /*10ea0*/  SHF.R.S32.HI R0, RZ, 0x1f, R3 ;  /* 0x0000001fff007819 */ /* 0x000fe20000011403 */
[C---:B------:R-:W-:Y:S01]  /*10eb0*/  IMAD R11, R5.reuse, c[0x0][0x4d8], RZ ;  /* 0x00013600050b7a24 */ /* 0x040fe200078e02ff */
[----:B------:R-:W-:Y:S01]  /*10ec0*/  LOP3.LUT R10, R10, 0xffffffc, RZ, 0xc0, !PT ;  /* 0x0ffffffc0a0a7812 */ /* 0x000fe200078ec0ff */
[----:B------:R-:W-:Y:S01]  /*10ed0*/  IMAD R5, R5, c[0x0][0x440], RZ ;  /* 0x0001100005057a24 */ /* 0x000fe200078e02ff */
[----:B------:R-:W-:Y:S01]  /*10ee0*/  LEA.HI R0, R0, R3, RZ, 0x2 ;  /* 0x0000000300007211 */ /* 0x000fe200078f10ff */
[C---:B------:R-:W-:Y:S01]  /*10ef0*/  IMAD R11, R22.reuse, c[0x0][0x4dc], R11 ;  /* 0x00013700160b7a24 */ /* 0x040fe200078e020b */
[----:B------:R-:W-:Y:S01]  /*10f00*/  LOP3.LUT R9, R9, 0xffffffc0, RZ, 0xc0, !PT ;  /* 0xffffffc009097812 */ /* 0x000fe200078ec0ff */
[----:B------:R-:W-:Y:S01]  /*10f10*/  IMAD.IADD R17, R17, 0x1, -R10 ;  /* 0x0000000111117824 */ /* 0x000fe200078e0a0a */
[----:B------:R-:W-:Y:S01]  /*10f20*/  SHF.R.S32.HI R10, RZ, 0x2, R0 ;  /* 0x00000002ff0a7819 */ /* 0x000fe20000011400 */
[----:B------:R-:W-:Y:S01]  /*10f30*/  IMAD R5, R22, c[0x0][0x444], R5 ;  /* 0x0001110016057a24 */ /* 0x000fe200078e0205 */
[----:B------:R-:W-:Y:S01]  /*10f40*/  MOV R14, UR10 ;  /* 0x0000000a000e7c02 */ /* 0x000fe20008000f00 */
[----:B------:R-:W-:Y:S01]  /*10f50*/  IMAD R9, R4, 0x8, R9 ;  /* 0x0000000804097824 */ /* 0x000fe200078e0209 */
[----:B------:R-:W-:Y:S01]  /*10f60*/  IADD3 R21, R21, R11, RZ ;  /* 0x0000000b15157210 */ /* 0x000fe20007ffe0ff */
[----:B------:R-:W-:Y:S01]  /*10f70*/  IMAD R10, R17, 0x10, R10 ;  /* 0x00000010110a7824 */ /* 0x000fe200078e020a */
[----:B------:R-:W-:Y:S01]  /*10f80*/  SHF.R.S32.HI R11, RZ, 0x1f, R16 ;  /* 0x0000001fff0b7819 */ /* 0x000fe20000011410 */
[----:B------:R-:W-:Y:S01]  /*10f90*/  IMAD.WIDE.U32 R22, R22, c[0x0][0x440], R14 ;  /* 0x0001100016167a25 */ /* 0x000fe200078e000e */
[----:B------:R-:W-:-:S03]  /*10fa0*/  LOP3.LUT R0, R0, 0x7ffffffc, RZ, 0xc0, !PT ;  /* 0x7ffffffc00007812 */ /* 0x000fc600078ec0ff */
[----:B------:R-:W-:Y:S02]  /*10fb0*/  IMAD.IADD R18, R10, 0x1, R9 ;  /* 0x000000010a127824 */ /* 0x000fe400078e0209 */
[----:B------:R-:W-:Y:S02]  /*10fc0*/  IMAD.IADD R23, R23, 0x1, R5 ;  /* 0x0000000117177824 */ /* 0x000fe400078e0205 */
[C---:B----4-:R-:W-:Y:S01]  /*10fd0*/  IMAD R18, R13.reuse, 0x80, R18 ;  /* 0x000000800d127824 */ /* 0x050fe200078e0212 */
[----:B------:R-:W-:Y:S01]  /*10fe0*/  LEA R13, R13, R10, 0x7 ;  /* 0x0000000a0d0d7211 */ /* 0x000fe200078e38ff */
[----:B------:R-:W-:Y:S02]  /*10ff0*/  IMAD R15, R11, c[0x0][0x448], RZ ;  /* 0x000112000b0f7a24 */ /* 0x000fe400078e02ff */
[----:B------:R-:W-:Y:S01]  /*11000*/  @P0 IMAD.HI.U32 R14, R18, c[0x0][0x4ec], RZ ;  /* 0x00013b00120e0a27 */ /* 0x000fe200078e00ff */
[----:B------:R-:W-:-:S03]  /*11010*/  MOV R4, R18 ;  /* 0x0000001200047202 */ /* 0x000fc60000000f00 */
[----:B------:R-:W-:Y:S01]  /*11020*/  @P0 IMAD.HI.U32 R9, R18, c[0x0][0x4ec], RZ ;  /* 0x00013b0012090a27 */ /* 0x000fe200078e00ff */
[----:B------:R-:W-:-:S03]  /*11030*/  @P0 SHF.R.U32.HI R4, RZ, c[0x0][0x4f0], R14 ;  /* 0x00013c00ff040a19 */ /* 0x000fc6000001160e */
[----:B------:R-:W-:Y:S01]  /*11040*/  IMAD.MOV.U32 R5, RZ, RZ, R18 ;  /* 0x000000ffff057224 */ /* 0x000fe200078e0012 */
[----:B------:R-:W-:Y:S01]  /*11050*/  @P0 SHF.R.U32.HI R5, RZ, c[0x0][0x4f0], R9 ;  /* 0x00013c00ff050a19 */ /* 0x000fe20000011609 */
[----:B------:R-:W-:Y:S01]  /*11060*/  IMAD R11, R11, c[0x0][0x4e0], RZ ;  /* 0x000138000b0b7a24 */ /* 0x000fe200078e02ff */
[--C-:B------:R-:W-:Y:S01]  /*11070*/  SHF.R.S32.HI R14, RZ, 0x1f, R4.reuse ;  /* 0x0000001fff0e7819 */ /* 0x100fe20000011404 */
[----:B------:R-:W-:Y:S02]  /*11080*/  IMAD.MOV R9, RZ, RZ, -R4 ;  /* 0x000000ffff097224 */ /* 0x000fe400078e0a04 */
[C---:B------:R-:W-:Y:S02]  /*11090*/  IMAD R15, R16.reuse, c[0x0][0x44c], R15 ;  /* 0x00011300100f7a24 */ /* 0x040fe400078e020f */
[----:B------:R-:W-:-:S04]  /*110a0*/  IMAD.WIDE.U32 R22, R16, c[0x0][0x448], R22 ;  /* 0x0001120010167a25 */ /* 0x000fc800078e0016 */
[C---:B------:R-:W-:Y:S02]  /*110b0*/  IMAD R11, R16.reuse, c[0x0][0x4e4], R11 ;  /* 0x00013900100b7a24 */ /* 0x040fe400078e020b */
[----:B------:R-:W-:Y:S01]  /*110c0*/  IMAD.WIDE.U32 R16, R16, c[0x0][0x4e0], R20 ;  /* 0x0001380010107a25 */ /* 0x000fe200078e0014 */
[----:B------:R-:W-:-:S03]  /*110d0*/  SHF.R.S32.HI R20, RZ, 0x1f, R5 ;  /* 0x0000001fff147819 */ /* 0x000fc60000011405 */
[----:B------:R-:W-:Y:S01]  /*110e0*/  IMAD R9, R9, c[0x0][0x4e8], R18 ;  /* 0x00013a0009097a24 */ /* 0x000fe200078e0212 */
[----:B------:R-:W-:Y:S01]  /*110f0*/  IADD3 R16, P0, R4, R16, RZ ;  /* 0x0000001004107210 */ /* 0x000fe20007f1e0ff */
[----:B------:R-:W-:Y:S02]  /*11100*/  IMAD.IADD R23, R23, 0x1, R15 ;  /* 0x0000000117177824 */ /* 0x000fe400078e020f */
[----:B------:R-:W-:Y:S01]  /*11110*/  IMAD R20, R20, c[0x0][0x430], RZ ;  /* 0x00010c0014147a24 */ /* 0x000fe200078e02ff */
[----:B------:R-:W-:Y:S02]  /*11120*/  SHF.R.S32.HI R4, RZ, 0x1f, R9 ;  /* 0x0000001fff047819 */ /* 0x000fe40000011409 */
[----:B------:R-:W-:Y:S01]  /*11130*/  IADD3.X R17, R14, R17, R11, P0, !PT ;  /* 0x000000110e117210 */ /* 0x000fe200007fe40b */
[----:B------:R-:W-:-:S04]  /*11140*/  IMAD.WIDE.U32 R14, R5, c[0x0][0x430], R22 ;  /* 0x00010c00050e7a25 */ /* 0x000fc800078e0016 */
[----:B------:R-:W-:Y:S02]  /*11150*/  IMAD R4, R4, c[0x0][0x4c8], RZ ;  /* 0x0001320004047a24 */ /* 0x000fe400078e02ff */
[----:B------:R-:W-:-:S04]  /*11160*/  IMAD.WIDE.U32 R16, R9, c[0x0][0x4c8], R16 ;  /* 0x0001320009107a25 */ /* 0x000fc800078e0010 */
[----:B------:R-:W-:Y:S01]  /*11170*/  IMAD R4, R9, c[0x0][0x4cc], R4 ;  /* 0x0001330009047a24 */ /* 0x000fe200078e0204 */
[C---:B------:R-:W-:Y:S01]  /*11180*/  LEA R23, P0, R16.reuse, c[0x0][0x4a8], 0x2 ;  /* 0x00012a0010177a11 */ /* 0x040fe200078010ff */
[C---:B------:R-:W-:Y:S01]  /*11190*/  IMAD R11, R5.reuse, c[0x0][0x434], R20 ;  /* 0x00010d00050b7a24 */ /* 0x040fe200078e0214 */
[----:B------:R-:W-:Y:S01]  /*111a0*/  IADD3 R5, -R5, RZ, RZ ;  /* 0x000000ff05057210 */ /* 0x000fe20007ffe1ff */
[----:B------:R-:W-:Y:S02]  /*111b0*/  IMAD.IADD R9, R17, 0x1, R4 ;  /* 0x0000000111097824 */ /* 0x000fe400078e0204 */
[----:B------:R-:W-:Y:S01]  /*111c0*/  SHFL.IDX PT, R20, R23, RZ, 0x1c1f ;  /* 0x001c1fff17147589 */ /* 0x000fe200000e0000 */
[----:B------:R-:W-:Y:S02]  /*111d0*/  IMAD.IADD R11, R15, 0x1, R11 ;  /* 0x000000010f0b7824 */ /* 0x000fe400078e020b */
[----:B------:R-:W-:Y:S01]  /*111e0*/  LEA.HI.X R22, R16, c[0x0][0x4ac], R9, 0x2, P0 ;  /* 0x00012b0010167a11 */ /* 0x000fe200000f1409 */
[----:B------:R-:W-:Y:S01]  /*111f0*/  IMAD R5, R5, c[0x0][0x4e8], R18 ;  /* 0x00013a0005057a24 */ /* 0x000fe200078e0212 */
[----:B------:R-:W-:Y:S01]  /*11200*/  SHFL.IDX PT, R16, R23, 0x2, 0x1c1f ;  /* 0x005c1f0017107f89 */ /* 0x000fe200000e0000 */
[----:B------:R-:W-:Y:S01]  /*11210*/  IMAD.MOV.U32 R10, RZ, RZ, R14 ;  /* 0x000000ffff0a7224 */ /* 0x000fe200078e000e */
[----:B------:R-:W-:-:S02]  /*11220*/  LOP3.LUT P0, RZ, R3, 0x3, RZ, 0xc0, !PT ;  /* 0x0000000303ff7812 */ /* 0x000fc4000780c0ff */
[----:B------:R-:W1:Y:S01]  /*11230*/  SHFL.IDX PT, R21, R22, RZ, 0x1c1f ;  /* 0x001c1fff16157589 */ /* 0x000e6200000e0000 */
[----:B------:R-:W-:Y:S01]  /*11240*/  IMAD.WIDE.U32 R24, R5, c[0x0][0x428], R10 ;  /* 0x00010a0005187a25 */ /* 0x000fe200078e000a */
[C---:B------:R-:W-:Y:S02]  /*11250*/  IADD3 R11, R13.reuse, 0x8, RZ ;  /* 0x000000080d0b7810 */ /* 0x040fe40007ffe0ff */
[----:B------:R-:W-:Y:S01]  /*11260*/  SHFL.IDX PT, R18, R23, 0x1, 0x1c1f ;  /* 0x003c1f0017127f89 */ /* 0x000fe200000e0000 */
[C---:B------:R-:W-:Y:S02]  /*11270*/  IADD3 R10, R13.reuse, 0x40, RZ ;  /* 0x000000400d0a7810 */ /* 0x040fe40007ffe0ff */
[C---:B------:R-:W-:Y:S01]  /*11280*/  IADD3 R9, R13.reuse, 0x48, RZ ;  /* 0x000000480d097810 */ /* 0x040fe20007ffe0ff */
[----:B------:R-:W2:Y:S01]  /*11290*/  SHFL.IDX PT, R19, R22, 0x1, 0x1c1f ;  /* 0x003c1f0016137f89 */ /* 0x000ea200000e0000 */
[-C--:B------:R-:W-:Y:S02]  /*112a0*/  ISETP.GE.OR P4, PT, R13, R12.reuse, P0 ;  /* 0x0000000c0d00720c */ /* 0x080fe40000786670 */
[-C--:B------:R-:W-:Y:S01]  /*112b0*/  ISETP.GE.OR P3, PT, R11, R12.reuse, P0 ;  /* 0x0000000c0b00720c */ /* 0x080fe20000766670 */
[----:B------:R-:W3:Y:S01]  /*112c0*/  SHFL.IDX PT, R17, R22, 0x2, 0x1c1f ;  /* 0x005c1f0016117f89 */ /* 0x000ee200000e0000 */
[----:B------:R-:W-:-:S02]  /*112d0*/  ISETP.GE.OR P2, PT, R10, R12, P0 ;  /* 0x0000000c0a00720c */ /* 0x000fc40000746670 */
[----:B------:R-:W-:Y:S01]  /*112e0*/  ISETP.GE.OR P0, PT, R9, R12, P0 ;  /* 0x0000000c0900720c */ /* 0x000fe20000706670 */
[----:B------:R-:W-:Y:S01]  /*112f0*/  SHFL.IDX PT, R14, R23, 0x3, 0x1c1f ;  /* 0x007c1f00170e7f89 */ /* 0x000fe200000e0000 */
[----:B------:R-:W-:Y:S02]  /*11300*/  SHF.R.S32.HI R4, RZ, 0x1f, R5 ;  /* 0x0000001fff047819 */ /* 0x000fe40000011405 */
[----:B------:R-:W-:Y:S01]  /*11310*/  IADD3 R3, R3, -R0, RZ ;  /* 0x8000000003037210 */ /* 0x000fe20007ffe0ff */
[----:B------:R-:W4:Y:S01]  /*11320*/  SHFL.IDX PT, R15, R22, 0x3, 0x1c1f ;  /* 0x007c1f00160f7f89 */ /* 0x000f2200000e0000 */
[-C--:B------:R-:W-:Y:S01]  /*11330*/  ISETP.GE.AND P5, PT, R11, R12.reuse, PT ;  /* 0x0000000c0b00720c */ /* 0x080fe20003fa6270 */
[----:B------:R-:W-:Y:S01]  /*11340*/  IMAD R4, R4, c[0x0][0x428], RZ ;  /* 0x00010a0004047a24 */ /* 0x000fe200078e02ff */
[----:B------:R-:W-:Y:S01]  /*11350*/  ISETP.GE.AND P6, PT, R10, R12, PT ;  /* 0x0000000c0a00720c */ /* 0x000fe20003fc6270 */
[----:B-1----:R1:W-:Y:S01]  /*11360*/  @!P4 ST.E [R20.64], R2 ;  /* 0x000000021400c985 */ /* 0x0023e2000c10190c */
[----:B------:R-:W-:-:S02]  /*11370*/  IMAD.SHL.U32 R3, R3, 0x2, RZ ;  /* 0x0000000203037824 */ /* 0x000fc400078e00ff */
[----:B------:R-:W-:Y:S01]  /*11380*/  IMAD R4, R5, c[0x0][0x42c], R4 ;  /* 0x00010b0005047a24 */ /* 0x000fe200078e0204 */
[----:B------:R-:W-:-:S03]  /*11390*/  LEA R5, P1, R24, c[0x0][0x400], 0x2 ;  /* 0x0001000018057a11 */ /* 0x000fc600078210ff */
[----:B------:R-:W-:Y:S01]  /*113a0*/  IMAD.IADD R4, R25, 0x1, R4 ;  /* 0x0000000119047824 */ /* 0x000fe200078e0204 */
[----:B--2---:R2:W-:Y:S04]  /*113b0*/  @!P3 ST.E [R18.64], R6 ;  /* 0x000000061200b985 */ /* 0x0045e8000c10190c */
[----:B---3--:R2:W-:Y:S01]  /*113c0*/  @!P2 ST.E [R16.64], R7 ;  /* 0x000000071000a985 */ /* 0x0085e2000c10190c */
[----:B------:R-:W-:Y:S02]  /*113d0*/  LEA.HI.X R4, R24, c[0x0][0x404], R4, 0x2, P1 ;  /* 0x0001010018047a11 */ /* 0x000fe400008f1404 */
[-C--:B------:R-:W-:Y:S01]  /*113e0*/  ISETP.GE.AND P1, PT, R9, R12.reuse, PT ;  /* 0x0000000c0900720c */ /* 0x080fe20003f26270 */
[----:B------:R2:W3:Y:S04]  /*113f0*/  SHFL.IDX PT, R22, R5, RZ, 0x1c1f ;  /* 0x001c1fff05167589 */ /* 0x0004e800000e0000 */
[----:B----4-:R2:W-:Y:S01]  /*11400*/  @!P0 ST.E [R14.64], R8 ;  /* 0x000000080e008985 */ /* 0x0105e2000c10190c */
[----:B------:R-:W-:-:S03]  /*11410*/  ISETP.GE.AND P0, PT, R13, R12, PT ;  /* 0x0000000c0d00720c */ /* 0x000fc60003f06270 */
[----:B------:R2:W4:Y:S01]  /*11420*/  SHFL.IDX PT, R23, R4, RZ, 0x1c1f ;  /* 0x001c1fff04177589 */ /* 0x00052200000e0000 */
[----:B-1----:R-:W-:-:S09]  /*11430*/  P2R R2, PR, RZ, 0x2 ;  /* 0x00000002ff027803 */ /* 0x002fd20000000000 */
[----:B------:R-:W-:Y:S05]  /*11440*/  @P0 BRA `(.L_x_534) ;  /* 0x0000045000000947 */ /* 0x000fea0003800000 */
[C---:B------:R-:W-:Y:S02]  /*11450*/  IADD3 R9, R3.reuse, 0x8, RZ ;  /* 0x0000000803097810 */ /* 0x040fe40007ffe0ff */
[C---:B--2---:R-:W-:Y:S02]  /*11460*/  IADD3 R7, R3.reuse, 0x10, RZ ;  /* 0x0000001003077810 */ /* 0x044fe40007ffe0ff */
[----:B------:R-:W-:Y:S02]  /*11470*/  IADD3 R0, R3, 0x18, RZ ;  /* 0x0000001803007810 */ /* 0x000fe40007ffe0ff */
[----:B------:R-:W-:Y:S02]  /*11480*/  ISETP.GE.AND P1, PT, R9, c[0x0][0x3c8], PT ;  /* 0x0000f20009007a0c */ /* 0x000fe40003f26270 */
[----:B------:R-:W-:Y:S02]  /*11490*/  ISETP.GE.AND P0, PT, R7, c[0x0][0x3c8], PT ;  /* 0x0000f20007007a0c */ /* 0x000fe40003f06270 */
[----:B------:R-:W-:-:S02]  /*114a0*/  ISETP.GE.AND P4, PT, R0, c[0x0][0x3c8], PT ;  /* 0x0000f20000007a0c */ /* 0x000fc40003f86270 */
[C---:B------:R-:W-:Y:S02]  /*114b0*/  ISETP.GE.AND P2, PT, R3.reuse, c[0x0][0x3c8], PT ;  /* 0x0000f20003007a0c */ /* 0x040fe40003f46270 */
[C---:B------:R-:W-:Y:S02]  /*114c0*/  IADD3 R14, R3.reuse, 0x28, RZ ;  /* 0x00000028030e7810 */ /* 0x040fe40007ffe0ff */
[C---:B------:R-:W-:Y:S02]  /*114d0*/  IADD3 R12, R3.reuse, 0x30, RZ ;  /* 0x00000030030c7810 */ /* 0x040fe40007ffe0ff */
[----:B------:R-:W-:Y:S02]  /*114e0*/  IADD3 R15, R3, 0x58, RZ ;  /* 0x00000058030f7810 */ /* 0x000fe40007ffe0ff */
[----:B------:R-:W-:Y:S02]  /*114f0*/  @!P1 LEA.HI R9, R9, R9, RZ, 0x1 ;  /* 0x0000000909099211 */ /* 0x000fe400078f08ff */
[----:B------:R-:W-:-:S02]  /*11500*/  @!P0 LEA.HI R7, R7, R7, RZ, 0x1 ;  /* 0x0000000707078211 */ /* 0x000fc400078f08ff */
[----:B------:R-:W-:Y:S01]  /*11510*/  @!P4 LEA.HI R0, R0, R0, RZ, 0x1 ;  /* 0x000000000000c211 */ /* 0x000fe200078f08ff */
[--C-:B---34-:R-:W-:Y:S01]  /*11520*/  @!P2 IMAD.WIDE R10, R3, 0x4, R22.reuse ;  /* 0x00000004030aa825 */ /* 0x118fe200078e0216 */
[----:B------:R-:W-:Y:S02]  /*11530*/  @!P1 LOP3.LUT R9, R9, 0xfffffffe, RZ, 0xc0, !PT ;  /* 0xfffffffe09099812 */ /* 0x000fe400078ec0ff */
[----:B------:R-:W-:Y:S02]  /*11540*/  @!P0 LOP3.LUT R7, R7, 0xfffffffe, RZ, 0xc0, !PT ;  /* 0xfffffffe07078812 */ /* 0x000fe400078ec0ff */
[----:B------:R-:W-:Y:S01]  /*11550*/  @!P4 LOP3.LUT R13, R0, 0xfffffffe, RZ, 0xc0, !PT ;  /* 0xfffffffe000dc812 */ /* 0x000fe200078ec0ff */
[--C-:B------:R-:W-:Y:S01]  /*11560*/  @!P1 IMAD.WIDE R8, R9, 0x4, R22.reuse ;  /* 0x0000000409089825 */ /* 0x100fe200078e0216 */
[----:B------:R-:W-:Y:S01]  /*11570*/  IADD3 R0, R3, 0x20, RZ ;  /* 0x0000002003007810 */ /* 0x000fe20007ffe0ff */
[----:B------:R1:W-:Y:S01]  /*11580*/  @!P2 ST.E.64 [R10.64], R144 ;  /* 0x000000900a00a985 */ /* 0x0003e2000c101b0c */
[----:B------:R-:W-:Y:S01]  /*11590*/  ISETP.GE.AND P2, PT, R14, c[0x0][0x3c8], PT ;  /* 0x0000f2000e007a0c */ /* 0x000fe20003f46270 */
[--C-:B------:R-:W-:Y:S01]  /*115a0*/  @!P0 IMAD.WIDE R6, R7, 0x4, R22.reuse ;  /* 0x0000000407068825 */ /* 0x100fe200078e0216 */
[----:B------:R-:W-:Y:S01]  /*115b0*/  ISETP.GE.AND P3, PT, R0, c[0x0][0x3c8], PT ;  /* 0x0000f20000007a0c */ /* 0x000fe20003f66270 */
[----:B------:R2:W-:Y:S01]  /*115c0*/  @!P1 ST.E.64 [R8.64], R100 ;  /* 0x0000006408009985 */ /* 0x0005e2000c101b0c */
[----:B------:R-:W-:Y:S01]  /*115d0*/  ISETP.GE.AND P1, PT, R12, c[0x0][0x3c8], PT ;  /* 0x0000f2000c007a0c */ /* 0x000fe20003f26270 */
[----:B------:R-:W-:Y:S01]  /*115e0*/  @!P4 IMAD.WIDE R16, R13, 0x4, R22 ;  /* 0x000000040d10c825 */ /* 0x000fe200078e0216 */
[----:B------:R-:W-:Y:S01]  /*115f0*/  IADD3 R13, R3, 0x38, RZ ;  /* 0x00000038030d7810 */ /* 0x000fe20007ffe0ff */
[----:B------:R3:W-:Y:S03]  /*11600*/  @!P0 ST.E.64 [R6.64], R104 ;  /* 0x0000006806008985 */ /* 0x0007e6000c101b0c */
[----:B------:R-:W-:Y:S01]  /*11610*/  ISETP.GE.AND P0, PT, R13, c[0x0][0x3c8], PT ;  /* 0x0000f2000d007a0c */ /* 0x000fe20003f06270 */
[----:B------:R4:W-:Y:S02]  /*11620*/  @!P4 ST.E.64 [R16.64], R116 ;  /* 0x000000741000c985 */ /* 0x0009e4000c101b0c */
[----:B------:R-:W-:-:S02]  /*11630*/  @!P2 LEA.HI R14, R14, R14, RZ, 0x1 ;  /* 0x0000000e0e0ea211 */ /* 0x000fc400078f08ff */
[----:B------:R-:W-:Y:S02]  /*11640*/  @!P3 LEA.HI R0, R0, R0, RZ, 0x1 ;  /* 0x000000000000b211 */ /* 0x000fe400078f08ff */
[----:B------:R-:W-:-:S06]  /*11650*/  @!P1 LEA.HI R12, R12, R12, RZ, 0x1 ;  /* 0x0000000c0c0c9211 */ /* 0x000fcc00078f08ff */
[----:B------:R-:W-:-:S04]  /*11660*/  @!P0 LEA.HI R13, R13, R13, RZ, 0x1 ;  /* 0x0000000d0d0d8211 */ /* 0x000fc800078f08ff */
[----:B------:R-:W-:Y:S02]  /*11670*/  @!P0 LOP3.LUT R13, R13, 0xfffffffe, RZ, 0xc0, !PT ;  /* 0xfffffffe0d0d8812 */ /* 0x000fe400078ec0ff */
[----:B-1----:R-:W-:Y:S02]  /*11680*/  @!P1 LOP3.LUT R11, R12, 0xfffffffe, RZ, 0xc0, !PT ;  /* 0xfffffffe0c0b9812 */ /* 0x002fe400078ec0ff */
[----:B--2---:R-:W-:Y:S01]  /*11690*/  @!P2 LOP3.LUT R9, R14, 0xfffffffe, RZ, 0xc0, !PT ;  /* 0xfffffffe0e09a812 */ /* 0x004fe200078ec0ff */
[--C-:B------:R-:W-:Y:S01]  /*116a0*/  @!P0 IMAD.WIDE R12, R13, 0x4, R22.reuse ;  /* 0x000000040d0c8825 */ /* 0x100fe200078e0216 */
[----:B------:R-:W-:Y:S02]  /*116b0*/  IADD3 R14, R3, 0x48, RZ ;  /* 0x00000048030e7810 */ /* 0x000fe40007ffe0ff */
[----:B---3--:R-:W-:Y:S01]  /*116c0*/  @!P3 LOP3.LUT R7, R0, 0xfffffffe, RZ, 0xc0, !PT ;  /* 0xfffffffe0007b812 */ /* 0x008fe200078ec0ff */
[----:B------:R-:W-:Y:S01]  /*116d0*/  @!P2 IMAD.WIDE R8, R9, 0x4, R22 ;  /* 0x000000040908a825 */ /* 0x000fe200078e0216 */
[----:B------:R-:W-:-:S02]  /*116e0*/  IADD3 R0, R3, 0x40, RZ ;  /* 0x0000004003007810 */ /* 0x000fc40007ffe0ff */
[----:B----4-:R-:W-:Y:S01]  /*116f0*/  IADD3 R16, R3, 0x50, RZ ;  /* 0x0000005003107810 */ /* 0x010fe20007ffe0ff */
[----:B------:R-:W-:-:S04]  /*11700*/  @!P3 IMAD.WIDE R6, R7, 0x4, R22 ;  /* 0x000000040706b825 */ /* 0x000fc800078e0216 */
[----:B------:R-:W-:Y:S01]  /*11710*/  @!P1 IMAD.WIDE R10, R11, 0x4, R22 ;  /* 0x000000040b0a9825 */ /* 0x000fe200078e0216 */
[----:B------:R1:W-:Y:S01]  /*11720*/  @!P3 ST.E.64 [R6.64], R120 ;  /* 0x000000780600b985 */ /* 0x0003e2000c101b0c */
[----:B------:R-:W-:-:S03]  /*11730*/  ISETP.GE.AND P3, PT, R0, c[0x0][0x3c8], PT ;  /* 0x0000f20000007a0c */ /* 0x000fc60003f66270 */
[----:B------:R2:W-:Y:S01]  /*11740*/  @!P2 ST.E.64 [R8.64], R128 ;  /* 0x000000800800a985 */ /* 0x0005e2000c101b0c */
[----:B------:R-:W-:-:S03]  /*11750*/  ISETP.GE.AND P2, PT, R14, c[0x0][0x3c8], PT ;  /* 0x0000f2000e007a0c */ /* 0x000fc60003f46270 */
[----:B------:R3:W-:Y:S01]  /*11760*/  @!P1 ST.E.64 [R10.64], R52 ;  /* 0x000000340a009985 */ /* 0x0007e2000c101b0c */
[----:B------:R-:W-:-:S03]  /*11770*/  ISETP.GE.AND P1, PT, R16, c[0x0][0x3c8], PT ;  /* 0x0000f20010007a0c */ /* 0x000fc60003f26270 */
[----:B------:R4:W-:Y:S01]  /*11780*/  @!P0 ST.E.64 [R12.64], R64 ;  /* 0x000000400c008985 */ /* 0x0009e2000c101b0c */
[----:B------:R-:W-:Y:S02]  /*11790*/  ISETP.GE.AND P0, PT, R15, c[0x0][0x3c8], PT ;  /* 0x0000f2000f007a0c */ /* 0x000fe40003f06270 */
[----:B------:R-:W-:-:S03]  /*117a0*/  @!P3 LEA.HI R0, R0, R0, RZ, 0x1 ;  /* 0x000000000000b211 */ /* 0x000fc600078f08ff */
[----:B------:R-:W-:-:S04]  /*117b0*/  @!P2 LEA.HI R14, R14, R14, RZ, 0x1 ;  /* 0x0000000e0e0ea211 */ /* 0x000fc800078f08ff */
[----:B------:R-:W-:-:S04]  /*117c0*/  @!P1 LEA.HI R16, R16, R16, RZ, 0x1 ;  /* 0x0000001010109211 */ /* 0x000fc800078f08ff */
[----:B------:R-:W-:Y:S02]  /*117d0*/  @!P0 LEA.HI R15, R15, R15, RZ, 0x1 ;  /* 0x0000000f0f0f8211 */ /* 0x000fe400078f08ff */
[----:B-1----:R-:W-:Y:S02]  /*117e0*/  @!P3 LOP3.LUT R7, R0, 0xfffffffe, RZ, 0xc0, !PT ;  /* 0xfffffffe0007b812 */ /* 0x002fe400078ec0ff */
[----:B------:R-:W-:Y:S02]  /*117f0*/  @!P0 LOP3.LUT R15, R15, 0xfffffffe, RZ, 0xc0, !PT ;  /* 0xfffffffe0f0f8812 */ /* 0x000fe400078ec0ff */
[----:B--2---:R-:W-:Y:S01]  /*11800*/  @!P2 LOP3.LUT R9, R14, 0xfffffffe, RZ, 0xc0, !PT ;  /* 0xfffffffe0e09a812 */ /* 0x004fe200078ec0ff */
[----:B------:R-:W-:Y:S01]  /*11810*/  @!P3 IMAD.WIDE R6, R7, 0x4, R22 ;  /* 0x000000040706b825 */ /* 0x000fe200078e0216 */
[----:B---3--:R-:W-:-:S03]  /*11820*/  @!P1 LOP3.LUT R11, R16, 0xfffffffe, RZ, 0xc0, !PT ;  /* 0xfffffffe100b9812 */ /* 0x008fc600078ec0ff */
[--C-:B------:R-:W-:Y:S01]  /*11830*/  @!P2 IMAD.WIDE R8, R9, 0x4, R22.reuse ;  /* 0x000000040908a825 */ /* 0x100fe200078e0216 */
[----:B------:R4:W-:Y:S03]  /*11840*/  @!P3 ST.E.64 [R6.64], R68 ;  /* 0x000000440600b985 */ /* 0x0009e6000c101b0c */
[--C-:B------:R-:W-:Y:S01]  /*11850*/  @!P1 IMAD.WIDE R10, R11, 0x4, R22.reuse ;  /* 0x000000040b0a9825 */ /* 0x100fe200078e0216 */
[----:B------:R4:W-:Y:S03]  /*11860*/  @!P2 ST.E.64 [R8.64], R80 ;  /* 0x000000500800a985 */ /* 0x0009e6000c101b0c */
[----:B------:R-:W-:Y:S01]  /*11870*/  @!P0 IMAD.WIDE R22, R15, 0x4, R22 ;  /* 0x000000040f168825 */ /* 0x000fe200078e0216 */
[----:B------:R4:W-:Y:S04]  /*11880*/  @!P1 ST.E.64 [R10.64], R84 ;  /* 0x000000540a009985 */ /* 0x0009e8000c101b0c */
[----:B------:R4:W-:Y:S02]  /*11890*/  @!P0 ST.E.64 [R22.64], R96 ;  /* 0x0000006016008985 */ /* 0x0009e4000c101b0c */
.L_x_534:
[----:B------:R-:W-:Y:S05]  /*118a0*/  BSYNC B0 ;  /* 0x0000000000007941 */ /* 0x000fea0003800000 */
.L_x_533:
[----:B----4-:R1:W4:Y:S01]  /*118b0*/  SHFL.IDX PT, R13, R4, 0x1, 0x1c1f ;  /* 0x003c1f00040d7f89 */ /* 0x01032200000e0000 */
[----:B------:R-:W-:Y:S03]  /*118c0*/  BSSY B0, `(.L_x_535) ;  /* 0x0000048000007945 */ /* 0x000fe60003800000 */
[----:B------:R1:W2:Y:S01]  /*118d0*/  SHFL.IDX PT, R12, R5, 0x1, 0x1c1f ;  /* 0x003c1f00050c7f89 */ /* 0x0002a200000e0000 */
[----:B------:R-:W-:Y:S05]  /*118e0*/  @P5 BRA `(.L_x_536) ;  /* 0x0000045000005947 */ /* 0x000fea0003800000 */
[C---:B------:R-:W-:Y:S02]  /*118f0*/  IADD3 R10, R3.reuse, 0x8, RZ ;  /* 0x00000008030a7810 */ /* 0x040fe40007ffe0ff */
[----:B------:R-:W-:-:S02]  /*11900*/  ISETP.GE.AND P1, PT, R3, c[0x0][0x3c8], PT ;  /* 0x0000f20003007a0c */ /* 0x000fc40003f26270 */
[----:B------:R-:W-:Y:S02]  /*11910*/  ISETP.GE.AND P0, PT, R10, c[0x0][0x3c8], PT ;  /* 0x0000f2000a007a0c */ /* 0x000fe40003f06270 */
[C---:B------:R-:W-:Y:S02]  /*11920*/  IADD3 R9, R3.reuse, 0x10, RZ ;  /* 0x0000001003097810 */ /* 0x040fe40007ffe0ff */
[----:B--2---:R-:W-:Y:S02]  /*11930*/  IADD3 R8, R3, 0x18, RZ ;  /* 0x0000001803087810 */ /* 0x004fe40007ffe0ff */
[----:B------:R-:W-:Y:S02]  /*11940*/  ISETP.GE.AND P4, PT, R9, c[0x0][0x3c8], PT ;  /* 0x0000f20009007a0c */ /* 0x000fe40003f86270 */
[C---:B------:R-:W-:Y:S02]  /*11950*/  IADD3 R7, R3.reuse, 0x20, RZ ;  /* 0x0000002003077810 */ /* 0x040fe40007ffe0ff */
[C---:B------:R-:W-:Y:S01]  /*11960*/  IADD3 R6, R3.reuse, 0x28, RZ ;  /* 0x0000002803067810 */ /* 0x040fe20007ffe0ff */
[C---:B----4-:R-:W-:Y:S01]  /*11970*/  @!P1 IMAD.WIDE R14, R3.reuse, 0x4, R12 ;  /* 0x00000004030e9825 */ /* 0x050fe200078e020c */
[----:B------:R-:W-:-:S02]  /*11980*/  IADD3 R0, R3, 0x30, RZ ;  /* 0x0000003003007810 */ /* 0x000fc40007ffe0ff */
[----:B------:R-:W-:Y:S02]  /*11990*/  @!P0 LEA.HI R10, R10, R10, RZ, 0x1 ;  /* 0x0000000a0a0a8211 */ /* 0x000fe400078f08ff */
[----:B------:R-:W-:Y:S01]  /*119a0*/  ISETP.GE.AND P3, PT, R8, c[0x0][0x3c8], PT ;  /* 0x0000f20008007a0c */ /* 0x000fe20003f66270 */
[----:B------:R2:W-:Y:S01]  /*119b0*/  @!P1 ST.E.64 [R14.64], R146 ;  /* 0x000000920e009985 */ /* 0x0005e2000c101b0c */
[----:B------:R-:W-:Y:S02]  /*119c0*/  @!P0 LOP3.LUT R10, R10, 0xfffffffe, RZ, 0xc0, !PT ;  /* 0xfffffffe0a0a8812 */ /* 0x000fe400078ec0ff */
[----:B------:R-:W-:Y:S02]  /*119d0*/  ISETP.GE.AND P2, PT, R7, c[0x0][0x3c8], PT ;  /* 0x0000f20007007a0c */ /* 0x000fe40003f46270 */
[----:B------:R-:W-:Y:S01]  /*119e0*/  ISETP.GE.AND P1, PT, R6, c[0x0][0x3c8], PT ;  /* 0x0000f20006007a0c */ /* 0x000fe20003f26270 */
[----:B------:R-:W-:Y:S01]  /*119f0*/  @!P0 IMAD.WIDE R10, R10, 0x4, R12 ;  /* 0x000000040a0a8825 */ /* 0x000fe200078e020c */
[----:B------:R-:W-:-:S02]  /*11a00*/  @!P4 LEA.HI R9, R9, R9, RZ, 0x1 ;  /* 0x000000090909c211 */ /* 0x000fc400078f08ff */
[----:B------:R-:W-:Y:S02]  /*11a10*/  IADD3 R18, R3, 0x40, RZ ;  /* 0x0000004003127810 */ /* 0x000fe40007ffe0ff */
[----:B------:R4:W-:Y:S01]  /*11a20*/  @!P0 ST.E.64 [R10.64], R102 ;  /* 0x000000660a008985 */ /* 0x0009e2000c101b0c */
[----:B------:R-:W-:Y:S02]  /*11a30*/  ISETP.GE.AND P0, PT, R0, c[0x0][0x3c8], PT ;  /* 0x0000f20000007a0c */ /* 0x000fe40003f06270 */
[----:B------:R-:W-:Y:S02]  /*11a40*/  @!P3 LEA.HI R8, R8, R8, RZ, 0x1 ;  /* 0x000000080808b211 */ /* 0x000fe400078f08ff */
[----:B------:R-:W-:Y:S02]  /*11a50*/  @!P4 LOP3.LUT R9, R9, 0xfffffffe, RZ, 0xc0, !PT ;  /* 0xfffffffe0909c812 */ /* 0x000fe400078ec0ff */
[----:B------:R-:W-:Y:S02]  /*11a60*/  @!P2 LEA.HI R7, R7, R7, RZ, 0x1 ;  /* 0x000000070707a211 */ /* 0x000fe400078f08ff */
[----:B------:R-:W-:-:S02]  /*11a70*/  @!P1 LEA.HI R6, R6, R6, RZ, 0x1 ;  /* 0x0000000606069211 */ /* 0x000fc400078f08ff */
[----:B------:R-:W-:Y:S02]  /*11a80*/  @!P3 LOP3.LUT R17, R8, 0xfffffffe, RZ, 0xc0, !PT ;  /* 0xfffffffe0811b812 */ /* 0x000fe400078ec0ff */
[----:B------:R-:W-:Y:S02]  /*11a90*/  @!P2 LOP3.LUT R7, R7, 0xfffffffe, RZ, 0xc0, !PT ;  /* 0xfffffffe0707a812 */ /* 0x000fe400078ec0ff */
[----:B------:R-:W-:Y:S01]  /*11aa0*/  @!P0 LEA.HI R0, R0, R0, RZ, 0x1 ;  /* 0x0000000000008211 */ /* 0x000fe200078f08ff */
[--C-:B------:R-:W-:Y:S01]  /*11ab0*/  @!P3 IMAD.WIDE R16, R17, 0x4, R12.reuse ;  /* 0x000000041110b825 */ /* 0x100fe200078e020c */
[C---:B------:R-:W-:Y:S02]  /*11ac0*/  IADD3 R20, R3.reuse, 0x48, RZ ;  /* 0x0000004803147810 */ /* 0x040fe40007ffe0ff */
[----:B------:R-:W-:Y:S01]  /*11ad0*/  IADD3 R19, R3, 0x50, RZ ;  /* 0x0000005003137810 */ /* 0x000fe20007ffe0ff */
[----:B--2---:R-:W-:Y:S01]  /*11ae0*/  @!P4 IMAD.WIDE R14, R9, 0x4, R12 ;  /* 0x00000004090ec825 */ /* 0x004fe200078e020c */
[----:B------:R-:W-:-:S03]  /*11af0*/  @!P1 LOP3.LUT R9, R6, 0xfffffffe, RZ, 0xc0, !PT ;  /* 0xfffffffe06099812 */ /* 0x000fc600078ec0ff */
[--C-:B------:R-:W-:Y:S01]  /*11b00*/  @!P2 IMAD.WIDE R6, R7, 0x4, R12.reuse ;  /* 0x000000040706a825 */ /* 0x100fe200078e020c */
[----:B------:R2:W-:Y:S03]  /*11b10*/  @!P4 ST.E.64 [R14.64], R106 ;  /* 0x0000006a0e00c985 */ /* 0x0005e6000c101b0c */
[--C-:B------:R-:W-:Y:S01]  /*11b20*/  @!P1 IMAD.WIDE R8, R9, 0x4, R12.reuse ;  /* 0x0000000409089825 */ /* 0x100fe200078e020c */
[----:B----4-:R-:W-:Y:S01]  /*11b30*/  @!P0 LOP3.LUT R11, R0, 0xfffffffe, RZ, 0xc0, !PT ;  /* 0xfffffffe000b8812 */ /* 0x010fe200078ec0ff */
[----:B------:R-:W-:Y:S01]  /*11b40*/  @!P3 ST.E.64 [R16.64], R118 ;  /* 0x000000761000b985 */ /* 0x000fe2000c101b0c */
[----:B------:R-:W-:Y:S02]  /*11b50*/  IADD3 R0, R3, 0x38, RZ ;  /* 0x0000003803007810 */ /* 0x000fe40007ffe0ff */
[----:B------:R-:W-:Y:S01]  /*11b60*/  ISETP.GE.AND P3, PT, R18, c[0x0][0x3c8], PT ;  /* 0x0000f20012007a0c */ /* 0x000fe20003f66270 */
[----:B------:R-:W-:Y:S01]  /*11b70*/  @!P0 IMAD.WIDE R10, R11, 0x4, R12 ;  /* 0x000000040b0a8825 */ /* 0x000fe200078e020c */
[----:B------:R-:W-:Y:S01]  /*11b80*/  ISETP.GE.AND P4, PT, R0, c[0x0][0x3c8], PT ;  /* 0x0000f20000007a0c */ /* 0x000fe20003f86270 */
[----:B------:R4:W-:Y:S01]  /*11b90*/  @!P2 ST.E.64 [R6.64], R122 ;  /* 0x0000007a0600a985 */ /* 0x0009e2000c101b0c */
[----:B------:R-:W-:-:S03]  /*11ba0*/  ISETP.GE.AND P2, PT, R20, c[0x0][0x3c8], PT ;  /* 0x0000f20014007a0c */ /* 0x000fc60003f46270 */
[----:B------:R1:W-:Y:S01]  /*11bb0*/  @!P1 ST.E.64 [R8.64], R130 ;  /* 0x0000008208009985 */ /* 0x0003e2000c101b0c */
[----:B------:R-:W-:-:S03]  /*11bc0*/  ISETP.GE.AND P1, PT, R19, c[0x0][0x3c8], PT ;  /* 0x0000f20013007a0c */ /* 0x000fc60003f26270 */
[----:B------:R3:W-:Y:S02]  /*11bd0*/  @!P0 ST.E.64 [R10.64], R54 ;  /* 0x000000360a008985 */ /* 0x0007e4000c101b0c */
[----:B------:R-:W-:Y:S02]  /*11be0*/  @!P3 LEA.HI R18, R18, R18, RZ, 0x1 ;  /* 0x000000121212b211 */ /* 0x000fe400078f08ff */
[----:B------:R-:W-:Y:S02]  /*11bf0*/  @!P4 LEA.HI R0, R0, R0, RZ, 0x1 ;  /* 0x000000000000c211 */ /* 0x000fe400078f08ff */
[----:B------:R-:W-:Y:S02]  /*11c00*/  @!P2 LEA.HI R20, R20, R20, RZ, 0x1 ;  /* 0x000000141414a211 */ /* 0x000fe400078f08ff */
[----:B--2---:R-:W-:Y:S02]  /*11c10*/  IADD3 R14, R3, 0x58, RZ ;  /* 0x00000058030e7810 */ /* 0x004fe40007ffe0ff */
[----:B------:R-:W-:-:S02]  /*11c20*/  @!P1 LEA.HI R19, R19, R19, RZ, 0x1 ;  /* 0x0000001313139211 */ /* 0x000fc400078f08ff */
[----:B------:R-:W-:Y:S02]  /*11c30*/  ISETP.GE.AND P0, PT, R14, c[0x0][0x3c8], PT ;  /* 0x0000f2000e007a0c */ /* 0x000fe40003f06270 */
[----:B------:R-:W-:Y:S02]  /*11c40*/  @!P1 LOP3.LUT R19, R19, 0xfffffffe, RZ, 0xc0, !PT ;  /* 0xfffffffe13139812 */ /* 0x000fe400078ec0ff */
[----:B----4-:R-:W-:-:S03]  /*11c50*/  @!P4 LOP3.LUT R7, R0, 0xfffffffe, RZ, 0xc0, !PT ;  /* 0xfffffffe0007c812 */ /* 0x010fc600078ec0ff */
[----:B------:R-:W-:Y:S01]  /*11c60*/  @!P1 IMAD.WIDE R16, R19, 0x4, R12 ;  /* 0x0000000413109825 */ /* 0x000fe200078e020c */
[----:B-1----:R-:W-:-:S03]  /*11c70*/  @!P3 LOP3.LUT R9, R18, 0xfffffffe, RZ, 0xc0, !PT ;  /* 0xfffffffe1209b812 */ /* 0x002fc600078ec0ff */
[--C-:B------:R-:W-:Y:S02]  /*11c80*/  @!P4 IMAD.WIDE R6, R7, 0x4, R12.reuse ;  /* 0x000000040706c825 */ /* 0x100fe400078e020c */
[----:B------:R-:W-:Y:S02]  /*11c90*/  @!P0 LEA.HI R14, R14, R14, RZ, 0x1 ;  /* 0x0000000e0e0e8211 */ /* 0x000fe400078f08ff */
[----:B---3--:R-:W-:Y:S01]  /*11ca0*/  @!P2 LOP3.LUT R11, R20, 0xfffffffe, RZ, 0xc0, !PT ;  /* 0xfffffffe140ba812 */ /* 0x008fe200078ec0ff */
[--C-:B------:R-:W-:Y:S01]  /*11cb0*/  @!P3 IMAD.WIDE R8, R9, 0x4, R12.reuse ;  /* 0x000000040908b825 */ /* 0x100fe200078e020c */
[----:B------:R-:W-:Y:S01]  /*11cc0*/  @!P0 LOP3.LUT R15, R14, 0xfffffffe, RZ, 0xc0, !PT ;  /* 0xfffffffe0e0f8812 */ /* 0x000fe200078ec0ff */
[----:B------:R1:W-:Y:S02]  /*11cd0*/  @!P4 ST.E.64 [R6.64], R66 ;  /* 0x000000420600c985 */ /* 0x0003e4000c101b0c */
[--C-:B------:R-:W-:Y:S02]  /*11ce0*/  @!P2 IMAD.WIDE R10, R11, 0x4, R12.reuse ;  /* 0x000000040b0aa825 */ /* 0x100fe400078e020c */
[----:B------:R1:W-:Y:S02]  /*11cf0*/  @!P3 ST.E.64 [R8.64], R70 ;  /* 0x000000460800b985 */ /* 0x0003e4000c101b0c */
[----:B------:R-:W-:-:S02]  /*11d00*/  @!P0 IMAD.WIDE R12, R15, 0x4, R12 ;  /* 0x000000040f0c8825 */ /* 0x000fc400078e020c */
[----:B------:R1:W-:Y:S04]  /*11d10*/  @!P2 ST.E.64 [R10.64], R82 ;  /* 0x000000520a00a985 */ /* 0x0003e8000c101b0c */
[----:B------:R1:W-:Y:S04]  /*11d20*/  @!P1 ST.E.64 [R16.64], R86 ;  /* 0x0000005610009985 */ /* 0x0003e8000c101b0c */
[----:B------:R1:W-:Y:S02]  /*11d30*/  @!P0 ST.E.64 [R12.64], R98 ;  /* 0x000000620c008985 */ /* 0x0003e4000c101b0c */
.L_x_536:
[----:B------:R-:W-:Y:S05]  /*11d40*/  BSYNC B0 ;  /* 0x0000000000007941 */ /* 0x000fea0003800000 */
.L_x_535:
[----:B-1----:R1:W4:Y:S01]  /*11d50*/  SHFL.IDX PT, R11, R4, 0x2, 0x1c1f ;  /* 0x005c1f00040b7f89 */ /* 0x00232200000e0000 */
[----:B------:R-:W-:Y:S03]  /*11d60*/  BSSY B0, `(.L_x_537) ;  /* 0x0000048000007945 */ /* 0x000fe60003800000 */
[----:B------:R1:W3:Y:S01]  /*11d70*/  SHFL.IDX PT, R10, R5, 0x2, 0x1c1f ;  /* 0x005c1f00050a7f89 */ /* 0x0002e200000e0000 */
[----:B------:R-:W-:Y:S05]  /*11d80*/  @P6 BRA `(.L_x_538) ;  /* 0x0000045000006947 */ /* 0x000fea0003800000 */
[C---:B------:R-:W-:Y:S02]  /*11d90*/  IADD3 R9, R3.reuse, 0x8, RZ ;  /* 0x0000000803097810 */ /* 0x040fe40007ffe0ff */
[----:B--2---:R-:W-:-:S02]  /*11da0*/  IADD3 R8, R3, 0x10, RZ ;  /* 0x0000001003087810 */ /* 0x004fc40007ffe0ff */
[----:B------:R-:W-:Y:S02]  /*11db0*/  ISETP.GE.AND P4, PT, R9, c[0x0][0x3c8], PT ;  /* 0x0000f20009007a0c */ /* 0x000fe40003f86270 */
[C---:B------:R-:W-:Y:S02]  /*11dc0*/  IADD3 R7, R3.reuse, 0x18, RZ ;  /* 0x0000001803077810 */ /* 0x040fe40007ffe0ff */
[C---:B------:R-:W-:Y:S02]  /*11dd0*/  IADD3 R6, R3.reuse, 0x20, RZ ;  /* 0x0000002003067810 */ /* 0x040fe40007ffe0ff */
[C---:B------:R-:W-:Y:S02]  /*11de0*/  IADD3 R0, R3.reuse, 0x28, RZ ;  /* 0x0000002803007810 */ /* 0x040fe40007ffe0ff */
[----:B------:R-:W-:Y:S02]  /*11df0*/  ISETP.GE.AND P3, PT, R8, c[0x0][0x3c8], PT ;  /* 0x0000f20008007a0c */ /* 0x000fe40003f66270 */
[----:B------:R-:W-:-:S02]  /*11e00*/  ISETP.GE.AND P5, PT, R3, c[0x0][0x3c8], PT ;  /* 0x0000f20003007a0c */ /* 0x000fc40003fa6270 */
[----:B------:R-:W-:Y:S02]  /*11e10*/  ISETP.GE.AND P2, PT, R7, c[0x0][0x3c8], PT ;  /* 0x0000f20007007a0c */ /* 0x000fe40003f46270 */
[----:B------:R-:W-:Y:S02]  /*11e20*/  ISETP.GE.AND P1, PT, R6, c[0x0][0x3c8], PT ;  /* 0x0000f20006007a0c */ /* 0x000fe40003f26270 */
[----:B------:R-:W-:Y:S02]  /*11e30*/  ISETP.GE.AND P0, PT, R0, c[0x0][0x3c8], PT ;  /* 0x0000f20000007a0c */ /* 0x000fe40003f06270 */
[----:B------:R-:W-:Y:S02]  /*11e40*/  @!P4 LEA.HI R9, R9, R9, RZ, 0x1 ;  /* 0x000000090909c211 */ /* 0x000fe400078f08ff */
[C---:B------:R-:W-:Y:S02]  /*11e50*/  IADD3 R18, R3.reuse, 0x38, RZ ;  /* 0x0000003803127810 */ /* 0x040fe40007ffe0ff */
[----:B------:R-:W-:Y:S01]  /*11e60*/  @!P3 LEA.HI R8, R8, R8, RZ, 0x1 ;  /* 0x000000080808b211 */ /* 0x000fe200078f08ff */
[----:B---34-:R-:W-:Y:S01]  /*11e70*/  @!P5 IMAD.WIDE R12, R3, 0x4, R10 ;  /* 0x00000004030cd825 */ /* 0x018fe200078e020a */
[----:B------:R-:W-:-:S02]  /*11e80*/  @!P4 LOP3.LUT R9, R9, 0xfffffffe, RZ, 0xc0, !PT ;  /* 0xfffffffe0909c812 */ /* 0x000fc400078ec0ff */
[----:B------:R-:W-:Y:S02]  /*11e90*/  @!P2 LEA.HI R7, R7, R7, RZ, 0x1 ;  /* 0x000000070707a211 */ /* 0x000fe400078f08ff */
[----:B------:R-:W-:Y:S01]  /*11ea0*/  @!P1 LEA.HI R6, R6, R6, RZ, 0x1 ;  /* 0x0000000606069211 */ /* 0x000fe200078f08ff */
[--C-:B------:R-:W-:Y:S01]  /*11eb0*/  @!P4 IMAD.WIDE R16, R9, 0x4, R10.reuse ;  /* 0x000000040910c825 */ /* 0x100fe200078e020a */
[----:B------:R-:W-:Y:S01]  /*11ec0*/  @!P0 LEA.HI R0, R0, R0, RZ, 0x1 ;  /* 0x0000000000008211 */ /* 0x000fe200078f08ff */
[----:B------:R2:W-:Y:S01]  /*11ed0*/  @!P5 ST.E.64 [R12.64], R140 ;  /* 0x0000008c0c00d985 */ /* 0x0005e2000c101b0c */
[----:B------:R-:W-:Y:S02]  /*11ee0*/  @!P3 LOP3.LUT R15, R8, 0xfffffffe, RZ, 0xc0, !PT ;  /* 0xfffffffe080fb812 */ /* 0x000fe400078ec0ff */
[----:B------:R-:W-:Y:S01]  /*11ef0*/  @!P2 LOP3.LUT R7, R7, 0xfffffffe, RZ, 0xc0, !PT ;  /* 0xfffffffe0707a812 */ /* 0x000fe200078ec0ff */
[----:B------:R3:W-:Y:S01]  /*11f00*/  @!P4 ST.E.64 [R16.64], R136 ;  /* 0x000000881000c985 */ /* 0x0007e2000c101b0c */
[----:B------:R-:W-:Y:S01]  /*11f10*/  @!P1 LOP3.LUT R9, R6, 0xfffffffe, RZ, 0xc0, !PT ;  /* 0xfffffffe06099812 */ /* 0x000fe200078ec0ff */
[----:B------:R-:W-:Y:S01]  /*11f20*/  @!P3 IMAD.WIDE R14, R15, 0x4, R10 ;  /* 0x000000040f0eb825 */ /* 0x000fe200078e020a */
[----:B------:R-:W-:-:S02]  /*11f30*/  IADD3 R20, R3, 0x40, RZ ;  /* 0x0000004003147810 */ /* 0x000fc40007ffe0ff */
[----:B------:R-:W-:Y:S01]  /*11f40*/  IADD3 R19, R3, 0x48, RZ ;  /* 0x0000004803137810 */ /* 0x000fe20007ffe0ff */
[--C-:B------:R-:W-:Y:S01]  /*11f50*/  @!P2 IMAD.WIDE R6, R7, 0x4, R10.reuse ;  /* 0x000000040706a825 */ /* 0x100fe200078e020a */
[----:B------:R-:W-:Y:S01]  /*11f60*/  @!P3 ST.E.64 [R14.64], R108 ;  /* 0x0000006c0e00b985 */ /* 0x000fe2000c101b0c */
[----:B------:R-:W-:Y:S02]  /*11f70*/  ISETP.GE.AND P4, PT, R18, c[0x0][0x3c8], PT ;  /* 0x0000f20012007a0c */ /* 0x000fe40003f86270 */
[----:B------:R-:W-:Y:S01]  /*11f80*/  @!P1 IMAD.WIDE R8, R9, 0x4, R10 ;  /* 0x0000000409089825 */ /* 0x000fe200078e020a */
[----:B------:R-:W-:Y:S01]  /*11f90*/  @!P2 ST.E.64 [R6.64], R112 ;  /* 0x000000700600a985 */ /* 0x000fe2000c101b0c */
[----:B------:R-:W-:Y:S02]  /*11fa0*/  ISETP.GE.AND P3, PT, R20, c[0x0][0x3c8], PT ;  /* 0x0000f20014007a0c */ /* 0x000fe40003f66270 */
[----:B------:R-:W-:Y:S01]  /*11fb0*/  ISETP.GE.AND P2, PT, R19, c[0x0][0x3c8], PT ;  /* 0x0000f20013007a0c */ /* 0x000fe20003f46270 */
[----:B------:R4:W-:Y:S06]  /*11fc0*/  @!P1 ST.E.64 [R8.64], R124 ;  /* 0x0000007c08009985 */ /* 0x0009ec000c101b0c */
[----:B------:R-:W-:-:S02]  /*11fd0*/  @!P4 LEA.HI R18, R18, R18, RZ, 0x1 ;  /* 0x000000121212c211 */ /* 0x000fc400078f08ff */
[----:B--2---:R-:W-:Y:S02]  /*11fe0*/  @!P0 LOP3.LUT R13, R0, 0xfffffffe, RZ, 0xc0, !PT ;  /* 0xfffffffe000d8812 */ /* 0x004fe400078ec0ff */
[C---:B------:R-:W-:Y:S02]  /*11ff0*/  IADD3 R0, R3.reuse, 0x30, RZ ;  /* 0x0000003003007810 */ /* 0x040fe40007ffe0ff */
[----:B---3--:R-:W-:Y:S01]  /*12000*/  IADD3 R17, R3, 0x50, RZ ;  /* 0x0000005003117810 */ /* 0x008fe20007ffe0ff */
[----:B------:R-:W-:Y:S01]  /*12010*/  @!P0 IMAD.WIDE R12, R13, 0x4, R10 ;  /* 0x000000040d0c8825 */ /* 0x000fe200078e020a */
[----:B------:R-:W-:Y:S02]  /*12020*/  ISETP.GE.AND P5, PT, R0, c[0x0][0x3c8], PT ;  /* 0x0000f20000007a0c */ /* 0x000fe40003fa6270 */
[----:B------:R-:W-:Y:S02]  /*12030*/  IADD3 R16, R3, 0x58, RZ ;  /* 0x0000005803107810 */ /* 0x000fe40007ffe0ff */
[----:B------:R2:W-:Y:S01]  /*12040*/  @!P0 ST.E.64 [R12.64], R132 ;  /* 0x000000840c008985 */ /* 0x0005e2000c101b0c */
[----:B------:R-:W-:-:S02]  /*12050*/  ISETP.GE.AND P1, PT, R17, c[0x0][0x3c8], PT ;  /* 0x0000f20011007a0c */ /* 0x000fc40003f26270 */
[----:B------:R-:W-:Y:S02]  /*12060*/  ISETP.GE.AND P0, PT, R16, c[0x0][0x3c8], PT ;  /* 0x0000f20010007a0c */ /* 0x000fe40003f06270 */
[----:B------:R-:W-:Y:S02]  /*12070*/  @!P3 LEA.HI R20, R20, R20, RZ, 0x1 ;  /* 0x000000141414b211 */ /* 0x000fe400078f08ff */
[----:B------:R-:W-:Y:S02]  /*12080*/  @!P2 LEA.HI R19, R19, R19, RZ, 0x1 ;  /* 0x000000131313a211 */ /* 0x000fe400078f08ff */
[----:B------:R-:W-:Y:S02]  /*12090*/  @!P5 LEA.HI R0, R0, R0, RZ, 0x1 ;  /* 0x000000000000d211 */ /* 0x000fe400078f08ff */
[----:B----4-:R-:W-:Y:S02]  /*120a0*/  @!P4 LOP3.LUT R9, R18, 0xfffffffe, RZ, 0xc0, !PT ;  /* 0xfffffffe1209c812 */ /* 0x010fe400078ec0ff */
[----:B------:R-:W-:-:S02]  /*120b0*/  @!P5 LOP3.LUT R7, R0, 0xfffffffe, RZ, 0xc0, !PT ;  /* 0xfffffffe0007d812 */ /* 0x000fc400078ec0ff */
[----:B------:R-:W-:Y:S01]  /*120c0*/  @!P1 LEA.HI R17, R17, R17, RZ, 0x1 ;  /* 0x0000001111119211 */ /* 0x000fe200078f08ff */
[--C-:B------:R-:W-:Y:S01]  /*120d0*/  @!P4 IMAD.WIDE R8, R9, 0x4, R10.reuse ;  /* 0x000000040908c825 */ /* 0x100fe200078e020a */
[----:B------:R-:W-:Y:S02]  /*120e0*/  @!P0 LEA.HI R16, R16, R16, RZ, 0x1 ;  /* 0x0000001010108211 */ /* 0x000fe400078f08ff */
[----:B------:R-:W-:Y:S01]  /*120f0*/  @!P2 LOP3.LUT R19, R19, 0xfffffffe, RZ, 0xc0, !PT ;  /* 0xfffffffe1313a812 */ /* 0x000fe200078ec0ff */
[--C-:B------:R-:W-:Y:S01]  /*12100*/  @!P5 IMAD.WIDE R6, R7, 0x4, R10.reuse ;  /* 0x000000040706d825 */ /* 0x100fe200078e020a */
[----:B------:R-:W-:Y:S02]  /*12110*/  @!P1 LOP3.LUT R17, R17, 0xfffffffe, RZ, 0xc0, !PT ;  /* 0xfffffffe11119812 */ /* 0x000fe400078ec0ff */
[----:B------:R-:W-:Y:S01]  /*12120*/  @!P0 LOP3.LUT R15, R16, 0xfffffffe, RZ, 0xc0, !PT ;  /* 0xfffffffe100f8812 */ /* 0x000fe200078ec0ff */
[--C-:B------:R-:W-:Y:S01]  /*12130*/  @!P2 IMAD.WIDE R18, R19, 0x4, R10.reuse ;  /* 0x000000041312a825 */ /* 0x100fe200078e020a */
[----:B------:R3:W-:Y:S03]  /*12140*/  @!P5 ST.E.64 [R6.64], R56 ;  /* 0x000000380600d985 */ /* 0x0007e6000c101b0c */
[--C-:B------:R-:W-:Y:S01]  /*12150*/  @!P1 IMAD.WIDE R16, R17, 0x4, R10.reuse ;  /* 0x0000000411109825 */ /* 0x100fe200078e020a */
[----:B--2---:R-:W-:Y:S01]  /*12160*/  @!P3 LOP3.LUT R13, R20, 0xfffffffe, RZ, 0xc0, !PT ;  /* 0xfffffffe140db812 */ /* 0x004fe200078ec0ff */
[----:B------:R3:W-:Y:S04]  /*12170*/  @!P4 ST.E.64 [R8.64], R60 ;  /* 0x0000003c0800c985 */ /* 0x0007e8000c101b0c */
[----:B------:R-:W-:-:S04]  /*12180*/  @!P3 IMAD.WIDE R12, R13, 0x4, R10 ;  /* 0x000000040d0cb825 */ /* 0x000fc800078e020a */
[----:B------:R-:W-:Y:S01]  /*12190*/  @!P0 IMAD.WIDE R10, R15, 0x4, R10 ;  /* 0x000000040f0a8825 */ /* 0x000fe200078e020a */
[----:B------:R3:W-:Y:S04]  /*121a0*/  @!P3 ST.E.64 [R12.64], R72 ;  /* 0x000000480c00b985 */ /* 0x0007e8000c101b0c */
[----:B------:R3:W-:Y:S04]  /*121b0*/  @!P2 ST.E.64 [R18.64], R76 ;  /* 0x0000004c1200a985 */ /* 0x0007e8000c101b0c */
[----:B------:R3:W-:Y:S04]  /*121c0*/  @!P1 ST.E.64 [R16.64], R88 ;  /* 0x0000005810009985 */ /* 0x0007e8000c101b0c */
[----:B------:R3:W-:Y:S02]  /*121d0*/  @!P0 ST.E.64 [R10.64], R92 ;  /* 0x0000005c0a008985 */ /* 0x0007e4000c101b0c */
.L_x_538:
[----:B------:R-:W-:Y:S05]  /*121e0*/  BSYNC B0 ;  /* 0x0000000000007941 */ /* 0x000fea0003800000 */
.L_x_537:
[----:B------:R-:W-:Y:S01]  /*121f0*/  ISETP.NE.AND P0, PT, R2, RZ, PT ;  /* 0x000000ff0200720c */ /* 0x000fe20003f05270 */
[----:B---3--:R3:W1:Y:S04]  /*12200*/  SHFL.IDX PT, R9, R4, 0x3, 0x1c1f ;  /* 0x007c1f0004097f89 */ /* 0x00866800000e0000 */
[----:B--2---:R3:W2:Y:S08]  /*12210*/  SHFL.IDX PT, R8, R5, 0x3, 0x1c1f ;  /* 0x007c1f0005087f89 */ /* 0x0046b000000e0000 */
[----:B------:R-:W-:Y:S05]  /*12220*/  @P0 EXIT ;  /* 0x000000000000094d */ /* 0x000fea0003800000 */
[C---:B------:R-:W-:Y:S02]  /*12230*/  IADD3 R6, R3.reuse, 0x8, RZ ;  /* 0x0000000803067810 */ /* 0x040fe40007ffe0ff */
[----:B-1-3--:R-:W-:-:S02]  /*12240*/  IADD3 R5, R3, 0x10, RZ ;  /* 0x0000001003057810 */ /* 0x00afc40007ffe0ff */
        /* <DEDUP_REMOVED lines=11> */
[----:B--2-4-:R-:W-:Y:S01]  /*12300*/  @!P3 IMAD.WIDE R10, R3, 0x4, R8 ;  /* 0x00000004030ab825 */ /* 0x014fe200078e0208 */
[----:B------:R-:W-:-:S02]  /*12310*/  @!P2 LOP3.LUT R6, R6, 0xfffffffe, RZ, 0xc0, !PT ;  /* 0xfffffffe0606a812 */ /* 0x000fc400078ec0ff */
[----:B------:R-:W-:Y:S02]  /*12320*/  @!P1 LOP3.LUT R5, R5, 0xfffffffe, RZ, 0xc0, !PT ;  /* 0xfffffffe05059812 */ /* 0x000fe400078ec0ff */
[----:B------:R-:W-:Y:S01]  /*12330*/  @!P0 LOP3.LUT R4, R4, 0xfffffffe, RZ, 0xc0, !PT ;  /* 0xfffffffe04048812 */ /* 0x000fe200078ec0ff */
[--C-:B------:R-:W-:Y:S01]  /*12340*/  @!P2 IMAD.WIDE R6, R6, 0x4, R8.reuse ;  /* 0x000000040606a825 */ /* 0x100fe200078e0208 */
[----:B------:R-:W-:Y:S01]  /*12350*/  ISETP.GE.AND P5, PT, R0, c[0x0][0x3c8], PT ;  /* 0x0000f20000007a0c */ /* 0x000fe20003fa6270 */
[----:B------:R-:W-:Y:S01]  /*12360*/  @!P3 ST.E.64 [R10.64], R142 ;  /* 0x0000008e0a00b985 */ /* 0x000fe2000c101b0c */
[----:B------:R-:W-:Y:S01]  /*12370*/  IADD3 R18, R3, 0x30, RZ ;  /* 0x0000003003127810 */ /* 0x000fe20007ffe0ff */
[--C-:B------:R-:W-:Y:S01]  /*12380*/  @!P1 IMAD.WIDE R12, R5, 0x4, R8.reuse ;  /* 0x00000004050c9825 */ /* 0x100fe200078e0208 */
[C---:B------:R-:W-:Y:S01]  /*12390*/  IADD3 R17, R3.reuse, 0x38, RZ ;  /* 0x0000003803117810 */ /* 0x040fe20007ffe0ff */
[----:B------:R1:W-:Y:S01]  /*123a0*/  @!P2 ST.E.64 [R6.64], R138 ;  /* 0x0000008a0600a985 */ /* 0x0003e2000c101b0c */
[C---:B------:R-:W-:Y:S01]  /*123b0*/  IADD3 R16, R3.reuse, 0x40, RZ ;  /* 0x0000004003107810 */ /* 0x040fe20007ffe0ff */
[----:B------:R-:W-:Y:S01]  /*123c0*/  @!P0 IMAD.WIDE R4, R4, 0x4, R8 ;  /* 0x0000000404048825 */ /* 0x000fe200078e0208 */
[C---:B------:R-:W-:Y:S01]  /*123d0*/  IADD3 R15, R3.reuse, 0x48, RZ ;  /* 0x00000048030f7810 */ /* 0x040fe20007ffe0ff */
[----:B------:R-:W-:Y:S01]  /*123e0*/  @!P1 ST.E.64 [R12.64], R110 ;  /* 0x0000006e0c009985 */ /* 0x000fe2000c101b0c */
[----:B------:R-:W-:-:S02]  /*123f0*/  IADD3 R14, R3, 0x50, RZ ;  /* 0x00000050030e7810 */ /* 0x000fc40007ffe0ff */
[----:B------:R-:W-:Y:S01]  /*12400*/  ISETP.GE.AND P4, PT, R18, c[0x0][0x3c8], PT ;  /* 0x0000f20012007a0c */ /* 0x000fe20003f86270 */
[----:B------:R2:W-:Y:S01]  /*12410*/  @!P0 ST.E.64 [R4.64], R114 ;  /* 0x0000007204008985 */ /* 0x0005e2000c101b0c */
[----:B------:R-:W-:Y:S02]  /*12420*/  ISETP.GE.AND P3, PT, R17, c[0x0][0x3c8], PT ;  /* 0x0000f20011007a0c */ /* 0x000fe40003f66270 */
[----:B------:R-:W-:Y:S02]  /*12430*/  ISETP.GE.AND P2, PT, R16, c[0x0][0x3c8], PT ;  /* 0x0000f20010007a0c */ /* 0x000fe40003f46270 */
[----:B------:R-:W-:Y:S02]  /*12440*/  ISETP.GE.AND P1, PT, R15, c[0x0][0x3c8], PT ;  /* 0x0000f2000f007a0c */ /* 0x000fe40003f26270 */
[----:B------:R-:W-:Y:S02]  /*12450*/  ISETP.GE.AND P0, PT, R14, c[0x0][0x3c8], PT ;  /* 0x0000f2000e007a0c */ /* 0x000fe40003f06270 */
[----:B------:R-:W-:-:S02]  /*12460*/  @!P6 LEA.HI R2, R2, R2, RZ, 0x1 ;  /* 0x000000020202e211 */ /* 0x000fc400078f08ff */
[----:B------:R-:W-:Y:S02]  /*12470*/  @!P5 LEA.HI R0, R0, R0, RZ, 0x1 ;  /* 0x000000000000d211 */ /* 0x000fe400078f08ff */
[----:B------:R-:W-:Y:S02]  /*12480*/  @!P4 LEA.HI R18, R18, R18, RZ, 0x1 ;  /* 0x000000121212c211 */ /* 0x000fe400078f08ff */
[----:B------:R-:W-:Y:S02]  /*12490*/  @!P3 LEA.HI R17, R17, R17, RZ, 0x1 ;  /* 0x000000111111b211 */ /* 0x000fe400078f08ff */
[----:B------:R-:W-:Y:S02]  /*124a0*/  @!P2 LEA.HI R16, R16, R16, RZ, 0x1 ;  /* 0x000000101010a211 */ /* 0x000fe400078f08ff */
[----:B------:R-:W-:Y:S02]  /*124b0*/  @!P1 LEA.HI R15, R15, R15, RZ, 0x1 ;  /* 0x0000000f0f0f9211 */ /* 0x000fe400078f08ff */
[----:B-1----:R-:W-:-:S02]  /*124c0*/  @!P5 LOP3.LUT R7, R0, 0xfffffffe, RZ, 0xc0, !PT ;  /* 0xfffffffe0007d812 */ /* 0x002fc400078ec0ff */
[----:B------:R-:W-:Y:S02]  /*124d0*/  @!P0 LEA.HI R14, R14, R14, RZ, 0x1 ;  /* 0x0000000e0e0e8211 */ /* 0x000fe400078f08ff */
[----:B------:R-:W-:Y:S01]  /*124e0*/  @!P4 LOP3.LUT R11, R18, 0xfffffffe, RZ, 0xc0, !PT ;  /* 0xfffffffe120bc812 */ /* 0x000fe200078ec0ff */
[--C-:B------:R-:W-:Y:S01]  /*124f0*/  @!P5 IMAD.WIDE R6, R7, 0x4, R8.reuse ;  /* 0x000000040706d825 */ /* 0x100fe200078e0208 */
[----:B------:R-:W-:Y:S02]  /*12500*/  @!P3 LOP3.LUT R17, R17, 0xfffffffe, RZ, 0xc0, !PT ;  /* 0xfffffffe1111b812 */ /* 0x000fe400078ec0ff */
[----:B--2---:R-:W-:Y:S02]  /*12510*/  @!P6 LOP3.LUT R5, R2, 0xfffffffe, RZ, 0xc0, !PT ;  /* 0xfffffffe0205e812 */ /* 0x004fe400078ec0ff */
[----:B------:R-:W-:Y:S02]  /*12520*/  @!P2 LOP3.LUT R13, R16, 0xfffffffe, RZ, 0xc0, !PT ;  /* 0xfffffffe100da812 */ /* 0x000fe400078ec0ff */
[----:B------:R-:W-:Y:S01]  /*12530*/  @!P1 LOP3.LUT R15, R15, 0xfffffffe, RZ, 0xc0, !PT ;  /* 0xfffffffe0f0f9812 */ /* 0x000fe200078ec0ff */
[----:B------:R-:W-:Y:S01]  /*12540*/  @!P6 IMAD.WIDE R4, R5, 0x4, R8 ;  /* 0x000000040504e825 */ /* 0x000fe200078e0208 */
[----:B------:R-:W-:-:S03]  /*12550*/  IADD3 R3, R3, 0x58, RZ ;  /* 0x0000005803037810 */ /* 0x000fc60007ffe0ff */
[--C-:B------:R-:W-:Y:S01]  /*12560*/  @!P2 IMAD.WIDE R12, R13, 0x4, R8.reuse ;  /* 0x000000040d0ca825 */ /* 0x100fe200078e0208 */
[----:B------:R1:W-:Y:S04]  /*12570*/  @!P6 ST.E.64 [R4.64], R126 ;  /* 0x0000007e0400e985 */ /* 0x0003e8000c101b0c */
[----:B------:R2:W-:Y:S01]  /*12580*/  @!P5 ST.E.64 [R6.64], R134 ;  /* 0x000000860600d985 */ /* 0x0005e2000c101b0c */
[----:B-1----:R-:W-:Y:S01]  /*12590*/  @!P0 LOP3.LUT R5, R14, 0xfffffffe, RZ, 0xc0, !PT ;  /* 0xfffffffe0e058812 */ /* 0x002fe200078ec0ff */
[----:B------:R-:W-:-:S04]  /*125a0*/  @!P1 IMAD.WIDE R14, R15, 0x4, R8 ;  /* 0x000000040f0e9825 */ /* 0x000fc800078e0208 */
[----:B--2---:R-:W-:-:S04]  /*125b0*/  @!P4 IMAD.WIDE R6, R11, 0x4, R8 ;  /* 0x000000040b06c825 */ /* 0x004fc800078e0208 */
[--C-:B------:R-:W-:Y:S01]  /*125c0*/  @!P3 IMAD.WIDE R10, R17, 0x4, R8.reuse ;  /* 0x00000004110ab825 */ /* 0x100fe200078e0208 */
[----:B------:R1:W-:Y:S03]  /*125d0*/  @!P4 ST.E.64 [R6.64], R58 ;  /* 0x0000003a0600c985 */ /* 0x0003e6000c101b0c */
[----:B------:R-:W-:Y:S01]  /*125e0*/  @!P0 IMAD.WIDE R4, R5, 0x4, R8 ;  /* 0x0000000405048825 */ /* 0x000fe200078e0208 */
[----:B------:R1:W-:Y:S04]  /*125f0*/  @!P3 ST.E.64 [R10.64], R62 ;  /* 0x0000003e0a00b985 */ /* 0x0003e8000c101b0c */
[----:B------:R1:W-:Y:S04]  /*12600*/  @!P2 ST.E.64 [R12.64], R74 ;  /* 0x0000004a0c00a985 */ /* 0x0003e8000c101b0c */
        /* <DEDUP_REMOVED lines=9> */
.L_x_532:
        /* <DEDUP_REMOVED lines=10> */
[----:B------:R-:W-:Y:S01]  /*12740*/  USHF.R.S32.HI UR6, URZ, 0x1f, UR8 ;  /* 0x0000001f3f067899 */ /* 0x000fe20008011408 */
[----:B------:R-:W-:Y:S01]  /*12750*/  ISETP.NE.AND P0, PT, R0, 0x1, PT ;  /* 0x000000010000780c */ /* 0x000fe20003f05270 */
[----:B------:R-:W-:Y:S01]  /*12760*/  ULDC.64 UR4, c[0x0][0x4d0] ;  /* 0x0001340000047ab9 */ /* 0x000fe20000000a00 */
[----:B------:R-:W2:Y:S01]  /*12770*/  S2R R3, SR_CTAID.Y ;  /* 0x0000000000037919 */ /* 0x000ea20000002600 */
[----:B------:R-:W-:Y:S01]  /*12780*/  UIMAD UR6, UR6, UR4, URZ ;  /* 0x00000004060672a4 */ /* 0x000fe2000f8e023f */
[----:B------:R-:W-:Y:S01]  /*12790*/  IADD3 R2, RZ, -UR8, RZ ;  /* 0x80000008ff027c10 */ /* 0x000fe2000fffe0ff */
[----:B------:R-:W-:Y:S01]  /*127a0*/  UIMAD.WIDE.U32 UR10, UR8, UR4, URZ ;  /* 0x00000004080a72a5 */ /* 0x000fe2000f8e003f */
[----:B------:R-:W-:Y:S01]  /*127b0*/  MOV R6, R7 ;  /* 0x0000000700067202 */ /* 0x000fe20000000f00 */
[----:B------:R-:W-:-:S04]  /*127c0*/  UIMAD UR4, UR8, UR5, UR6 ;  /* 0x00000005080472a4 */ /* 0x000fc8000f8e0206 */
[----:B------:R-:W-:Y:S01]  /*127d0*/  UIADD3 UR4, UR11, UR4, URZ ;  /* 0x000000040b047290 */ /* 0x000fe2000fffe03f */
[----:B------:R-:W-:Y:S01]  /*127e0*/  MOV R9, UR11 ;  /* 0x0000000b00097c02 */ /* 0x000fe20008000f00 */
[----:B------:R-:W-:-:S04]  /*127f0*/  @P0 IMAD.HI.U32 R4, R7, c[0x0][0x4ec], RZ ;  /* 0x00013b0007040a27 */ /* 0x000fc800078e00ff */
[----:B------:R-:W-:Y:S01]  /*12800*/  IMAD.U32 R8, RZ, RZ, UR10 ;  /* 0x0000000aff087e24 */ /* 0x000fe2000f8e00ff */
[----:B------:R-:W-:Y:S01]  /*12810*/  @P0 SHF.R.U32.HI R6, RZ, c[0x0][0x4f0], R4 ;  /* 0x00013c00ff060a19 */ /* 0x000fe20000011604 */
[----:B------:R-:W-:Y:S01]  /*12820*/  IMAD.U32 R9, RZ, RZ, UR4 ;  /* 0x00000004ff097e24 */ /* 0x000fe2000f8e00ff */
[----:B-1----:R-:W-:-:S03]  /*12830*/  SHF.R.S32.HI R0, RZ, 0x1f, R5 ;  /* 0x0000001fff007819 */ /* 0x002fc60000011405 */
[----:B------:R-:W-:Y:S01]  /*12840*/  IMAD.WIDE.U32 R8, R5, c[0x0][0x4d8], R8 ;  /* 0x0001360005087a25 */ /* 0x000fe200078e0008 */
[----:B------:R-:W-:-:S03]  /*12850*/  IADD3 R4, -R6, RZ, RZ ;  /* 0x000000ff06047210 */ /* 0x000fc60007ffe1ff */
[----:B------:R-:W-:Y:S02]  /*12860*/  IMAD R0, R0, c[0x0][0x4d8], RZ ;  /* 0x0001360000007a24 */ /* 0x000fe400078e02ff */
[----:B--2---:R-:W-:Y:S02]  /*12870*/  IMAD R2, R2, c[0x0][0x550], R3 ;  /* 0x0001540002027a24 */ /* 0x004fe400078e0203 */
[----:B------:R-:W-:Y:S02]  /*12880*/  IMAD R0, R5, c[0x0][0x4dc], R0 ;  /* 0x0001370005007a24 */ /* 0x000fe400078e0200 */
[----:B------:R-:W-:Y:S01]  /*12890*/  IMAD R4, R4, c[0x0][0x4e8], R7 ;  /* 0x00013a0004047a24 */ /* 0x000fe200078e0207 */
[----:B------:R-:W-:Y:S01]  /*128a0*/  SHF.R.S32.HI R3, RZ, 0x1f, R2 ;  /* 0x0000001fff037819 */ /* 0x000fe20000011402 */
[----:B------:R-:W-:Y:S01]  /*128b0*/  IMAD.IADD R9, R0, 0x1, R9 ;  /* 0x0000000100097824 */ /* 0x000fe200078e0209 */
[----:B------:R-:W-:-:S03]  /*128c0*/  SHF.R.S32.HI R0, RZ, 0x1f, R6 ;  /* 0x0000001fff007819 */ /* 0x000fc60000011406 */
[----:B------:R-:W-:Y:S02]  /*128d0*/  IMAD R3, R3, c[0x0][0x4e0], RZ ;  /* 0x0001380003037a24 */ /* 0x000fe400078e02ff */
[----:B------:R-:W-:-:S04]  /*128e0*/  IMAD.WIDE.U32 R8, R2, c[0x0][0x4e0], R8 ;  /* 0x0001380002087a25 */ /* 0x000fc800078e0008 */
[----:B------:R-:W-:Y:S01]  /*128f0*/  IMAD R3, R2, c[0x0][0x4e4], R3 ;  /* 0x0001390002037a24 */ /* 0x000fe200078e0203 */
[----:B------:R-:W-:Y:S02]  /*12900*/  SHF.R.S32.HI R2, RZ, 0x1f, R4 ;  /* 0x0000001fff027819 */ /* 0x000fe40000011404 */
[----:B------:R-:W-:-:S03]  /*12910*/  IADD3 R6, P0, R6, R8, RZ ;  /* 0x0000000806067210 */ /* 0x000fc60007f1e0ff */
[----:B------:R-:W-:Y:S01]  /*12920*/  IMAD R5, R2, c[0x0][0x4c8], RZ ;  /* 0x0001320002057a24 */ /* 0x000fe200078e02ff */
[----:B------:R-:W-:-:S03]  /*12930*/  IADD3.X R7, R0, R9, R3, P0, !PT ;  /* 0x0000000900077210 */ /* 0x000fc600007fe403 */
[C---:B------:R-:W-:Y:S02]  /*12940*/  IMAD R5, R4.reuse, c[0x0][0x4cc], R5 ;  /* 0x0001330004057a24 */ /* 0x040fe400078e0205 */
[----:B------:R-:W-:-:S05]  /*12950*/  IMAD.WIDE.U32 R6, R4, c[0x0][0x4c8], R6 ;  /* 0x0001320004067a25 */ /* 0x000fca00078e0006 */
[----:B------:R-:W-:Y:S02]  /*12960*/  IADD3 R5, R7, R5, RZ ;  /* 0x0000000507057210 */ /* 0x000fe40007ffe0ff */
[----:B------:R-:W-:-:S04]  /*12970*/  LEA R2, P0, R6, c[0x0][0x4a8], 0x2 ;  /* 0x00012a0006027a11 */ /* 0x000fc800078010ff */
[----:B------:R-:W-:Y:S02]  /*12980*/  LEA.HI.X R3, R6, c[0x0][0x4ac], R5, 0x2, P0 ;  /* 0x00012b0006037a11 */ /* 0x000fe400000f1405 */
[----:B------:R-:W-:-:S05]  /*12990*/  MOV R5, 0xff800000 ;  /* 0xff80000000057802 */ /* 0x000fca0000000f00 */
[----:B------:R-:W-:Y:S01]  /*129a0*/  STG.E [R2.64], R5 ;  /* 0x0000000502007986 */ /* 0x000fe2000c10190c */
[----:B------:R-:W-:Y:S05]  /*129b0*/  EXIT ;  /* 0x000000000000794d */ /* 0x000fea0003800000 */
.L_x_455:
[----:B------:R-:W-:Y:S01]  /*129c0*/  IMAD.MOV.U32 R5, RZ, RZ, 0x1 ;  /* 0x00000001ff057424 */ /* 0x000fe200078e00ff */
[----:B-1----:R-:W-:Y:S02]  /*129d0*/  MOV R6, 0x1c1f ;  /* 0x00001c1f00067802 */ /* 0x002fe40000000f00 */
[----:B------:R-:W-:Y:S02]  /*129e0*/  MOV R4, 0x12a00 ;  /* 0x00012a0000047802 */ /* 0x000fe40000000f00 */
[----:B------:R-:W-:Y:S05]  /*129f0*/  CALL.REL.NOINC `($__internal_8_$__cuda_sm70_shflsync_idx_p) ;  /* 0x0000028000007944 */ /* 0x000fea0003c00000 */
[----:B--2---:R-:W-:Y:S01]  /*12a00*/  IMAD.MOV.U32 R13, RZ, RZ, R5 ;  /* 0x000000ffff0d7224 */ /* 0x004fe200078e0005 */
[----:B------:R-:W-:Y:S01]  /*12a10*/  MOV R5, 0x1 ;  /* 0x0000000100057802 */ /* 0x000fe20000000f00 */
[----:B-1----:R-:W-:Y:S01]  /*12a20*/  IMAD.MOV.U32 R8, RZ, RZ, R9 ;  /* 0x000000ffff087224 */ /* 0x002fe200078e0009 */
[----:B------:R-:W-:Y:S02]  /*12a30*/  MOV R6, 0x1c1f ;  /* 0x00001c1f00067802 */ /* 0x000fe40000000f00 */
[----:B------:R-:W-:Y:S02]  /*12a40*/  MOV R4, 0x12a60 ;  /* 0x00012a6000047802 */ /* 0x000fe40000000f00 */
[----:B------:R-:W-:Y:S05]  /*12a50*/  CALL.REL.NOINC `($__internal_8_$__cuda_sm70_shflsync_idx_p) ;  /* 0x0000022000007944 */ /* 0x000fea0003c00000 */
[----:B-12---:R-:W-:Y:S05]  /*12a60*/  BRA `(.L_x_539) ;  /* 0xfffef8c000007947 */ /* 0x006fea000383ffff */
.L_x_482:
[----:B----4-:R-:W-:Y:S01]  /*12a70*/  MOV R6, 0x1c1f ;  /* 0x00001c1f00067802 */ /* 0x010fe20000000f00 */
[----:B------:R-:W-:Y:S01]  /*12a80*/  IMAD.MOV.U32 R5, RZ, RZ, 0x1 ;  /* 0x00000001ff057424 */ /* 0x000fe200078e00ff */
[----:B------:R-:W-:Y:S02]  /*12a90*/  MOV R4, 0x12ab0 ;  /* 0x00012ab000047802 */ /* 0x000fe40000000f00 */
[----:B-123--:R-:W-:Y:S05]  /*12aa0*/  CALL.REL.NOINC `($__internal_8_$__cuda_sm70_shflsync_idx_p) ;  /* 0x000001d000007944 */ /* 0x00efea0003c00000 */
[----:B-1----:R-:W-:Y:S01]  /*12ab0*/  MOV R6, 0x1c1f ;  /* 0x00001c1f00067802 */ /* 0x002fe20000000f00 */
[----:B--2---:R-:W-:Y:S01]  /*12ac0*/  IMAD.MOV.U32 R14, RZ, RZ, R5 ;  /* 0x000000ffff0e7224 */ /* 0x004fe200078e0005 */
[----:B------:R-:W-:Y:S01]  /*12ad0*/  MOV R5, 0x1 ;  /* 0x0000000100057802 */ /* 0x000fe20000000f00 */
[----:B------:R-:W-:Y:S01]  /*12ae0*/  IMAD.MOV.U32 R8, RZ, RZ, R3 ;  /* 0x000000ffff087224 */ /* 0x000fe200078e0003 */
[----:B------:R-:W-:Y:S02]  /*12af0*/  MOV R4, 0x12b10 ;  /* 0x00012b1000047802 */ /* 0x000fe40000000f00 */
[----:B------:R-:W-:Y:S05]  /*12b00*/  CALL.REL.NOINC `($__internal_8_$__cuda_sm70_shflsync_idx_p) ;  /* 0x0000017000007944 */ /* 0x000fea0003c00000 */
[----:B-12---:R-:W-:-:S05]  /*12b10*/  BRA `(.L_x_540) ;  /* 0xffff324000007947 */ /* 0x006fca000383ffff */
.L_x_507:
[----:B------:R-:W-:Y:S01]  /*12b20*/  MOV R6, 0x1c1f ;  /* 0x00001c1f00067802 */ /* 0x000fe20000000f00 */
[----:B----4-:R-:W-:Y:S01]  /*12b30*/  IMAD.MOV.U32 R5, RZ, RZ, 0x1 ;  /* 0x00000001ff057424 */ /* 0x010fe200078e00ff */
        /* <DEDUP_REMOVED lines=9> */
.L_x_513:
[----:B------:R-:W-:Y:S01]  /*12bd0*/  MOV R6, 0x1c1f ;  /* 0x00001c1f00067802 */ /* 0x000fe20000000f00 */
[----:B--2---:R-:W-:Y:S01]  /*12be0*/  IMAD.MOV.U32 R5, RZ, RZ, 0x1 ;  /* 0x00000001ff057424 */ /* 0x004fe200078e00ff */
[----:B------:R-:W-:Y:S02]  /*12bf0*/  MOV R4, 0x12c10 ;  /* 0x00012c1000047802 */ /* 0x000fe40000000f00 */
[----:B-1-3--:R-:W-:Y:S05]  /*12c00*/  CALL.REL.NOINC `($__internal_8_$__cuda_sm70_shflsync_idx_p) ;  /* 0x0000007000007944 */ /* 0x00afea0003c00000 */
[----:B-1----:R-:W-:Y:S01]  /*12c10*/  MOV R6, 0x1c1f ;  /* 0x00001c1f00067802 */ /* 0x002fe20000000f00 */
[----:B--2---:R-:W-:Y:S01]  /*12c20*/  IMAD.MOV.U32 R12, RZ, RZ, R5 ;  /* 0x000000ffff0c7224 */ /* 0x004fe200078e0005 */
[----:B------:R-:W-:Y:S01]  /*12c30*/  MOV R5, 0x1 ;  /* 0x0000000100057802 */ /* 0x000fe20000000f00 */
[----:B------:R-:W-:Y:S01]  /*12c40*/  IMAD.MOV.U32 R8, RZ, RZ, R9 ;  /* 0x000000ffff087224 */ /* 0x000fe200078e0009 */
[----:B------:R-:W-:Y:S02]  /*12c50*/  MOV R4, 0x12c70 ;  /* 0x00012c7000047802 */ /* 0x000fe40000000f00 */
[----:B------:R-:W-:Y:S05]  /*12c60*/  CALL.REL.NOINC `($__internal_8_$__cuda_sm70_shflsync_idx_p) ;  /* 0x0000001000007944 */ /* 0x000fea0003c00000 */
[----:B-12---:R-:W-:-:S05]  /*12c70*/  BRA `(.L_x_542) ;  /* 0xffff9b7000007947 */ /* 0x006fca000383ffff */
        .weak           $__internal_8_$__cuda_sm70_shflsync_idx_p
        .type           $__internal_8_$__cuda_sm70_shflsync_idx_p,@function
        .size           $__internal_8_$__cuda_sm70_shflsync_idx_p,(.L_x_1825 - $__internal_8_$__cuda_sm70_shflsync_idx_p)
$__internal_8_$__cuda_sm70_shflsync_idx_p:
[----:B------:R-:W-:Y:S01]  /*12c80*/  MOV R10, R4 ;  /* 0x00000004000a7202 */ /* 0x000fe20000000f00 */
[----:B------:R-:W-:Y:S04]  /*12c90*/  WARPSYNC R223 ;  /* 0x000000df00007348 */ /* 0x000fe80003800000 */
[----:B------:R-:W-:Y:S01]  /*12ca0*/  MOV R11, 0x0 ;  /* 0x00000000000b7802 */ /* 0x000fe20000000f00 */
[----:B------:R1:W2:Y:S03]  /*12cb0*/  SHFL.IDX PT, R5, R8, R5, R6 ;  /* 0x0000000508057389 */ /* 0x0002a600000e0006 */
[----:B------:R-:W-:Y:S05]  /*12cc0*/  RET.REL.NODEC R10 `(_ZN7cutlass13device_kernelIN5flash19enable_sm80_to_sm89INS1_16FlashAttnFwdSm80INS1_25CollectiveMainloopFwdSm80ILi4ELi1ELb0EN4cute5tupleIJNS5_1CILi128EEENS7_ILi48EEENS7_ILi96EEEEEELi96ENS_6half_tEfNS_4arch4Sm80ELb0ELb1ELb0ELb0ELb1ELb0ELb1ELb1EEENS1_21CollectiveEpilogueFwdINS6_IJS8_SA_S9_EEENS6_IJNS7_ILi1EEESI_SI_EEESC_SE_Li128ELb0ELb1ELb1ELb0EEENS1_19SingleTileSchedulerILb0ELb1ELb1ELi128EEEEEEEEEvNT_6ParamsE) ;  /* 0xfffed3300a007950 */ /* 0x000fea0003c3ffff */
.L_x_543:
        /* <DEDUP_REMOVED lines=11> */
.L_x_1825:


//--------------------- .text._ZN7cutlass13device_kernelIN5flash19enable_sm80_to_sm89INS1_16FlashAttnFwdSm80INS1_25CollectiveMainloopFwdSm80ILi4ELi1ELb0EN4cute5tupleIJNS5_1CILi128EEENS7_ILi48EEENS7_ILi96EEEEEELi96ENS_6half_tEfNS_4arch4Sm80ELb0ELb1ELb0ELb1ELb1ELb0ELb1ELb1EEENS1_21CollectiveEpilogueFwdINS6_IJS8_SA_S9_EEENS6_IJNS7_ILi1EEESI_SI_EEESC_SE_Li128ELb1ELb1ELb1ELb0EEENS1_36VarlenDynamicPersistentTileSchedulerILi128ELi48ELi128ELi128ELb1ELb1ELb0ELb1ELb0ELb1EEEEEEEEEvNT_6ParamsE --------------------------
	.section	.text._ZN7cutlass13device_kernelIN5flash19enable_sm80_to_sm89INS1_16FlashAttnFwdSm80INS1_25CollectiveMainloopFwdSm80ILi4ELi1ELb0EN4cute5tupleIJNS5_1CILi128EEENS7_ILi48EEENS7_ILi96EEEEEELi96ENS_6half_tEfNS_4arch4Sm80ELb0ELb1ELb0ELb1ELb1ELb0ELb1ELb1EEENS1_21CollectiveEpilogueFwdINS6_IJS8_SA_S9_EEENS6_IJNS7_ILi1EEESI_SI_EEESC_SE_Li128ELb1ELb1ELb1ELb0EEENS1_36VarlenDynamicPersistentTileSchedulerILi128ELi48ELi128ELi128ELb1ELb1ELb0ELb1ELb0ELb1EEEEEEEEEvNT_6ParamsE,"ax",@progbits
	.sectioninfo	@"SHI_REGISTERS=255"
	.align	128
.text._ZN7cutlass13device_kernelIN5flash19enable_sm80_to_sm89INS1_16FlashAttnFwdSm80INS1_25CollectiveMainloopFwdSm80ILi4ELi1ELb0EN4cute5tupleIJNS5_1CILi128EEENS7_ILi48EEENS7_ILi96EEEEEELi96ENS_6half_tEfNS_4arch4Sm80ELb0ELb1ELb0ELb1ELb1ELb0ELb1ELb1EEENS1_21CollectiveEpilogueFwdINS6_IJS8_SA_S9_EEENS6_IJNS7_ILi1EEESI_SI_EEESC_SE_Li128ELb1ELb1ELb1ELb0EEENS1_36VarlenDynamicPersistentTileSchedulerILi128ELi48ELi128ELi128ELb1ELb1ELb0ELb1ELb0ELb1EEEEEEEEEvNT_6ParamsE:
        .type           _ZN7cutlass13device_kernelIN5flash19enable_sm80_to_sm89INS1_16FlashAttnFwdSm80INS1_25CollectiveMainloopFwdSm80ILi4ELi1ELb0EN4cute5tupleIJNS5_1CILi128EEENS7_ILi48EEENS7_ILi96EEEEEELi96ENS_6half_tEfNS_4arch4Sm80ELb0ELb1ELb0ELb1ELb1ELb0ELb1ELb1EEENS1_21CollectiveEpilogueFwdINS6_IJS8_SA_S9_EEENS6_IJNS7_ILi1EEESI_SI_EEESC_SE_Li128ELb1ELb1ELb1ELb0EEENS1_36VarlenDynamicPersistentTileSchedulerILi128ELi48ELi128ELi128ELb1ELb1ELb0ELb1ELb0ELb1EEEEEEEEEvNT_6ParamsE,@function
        .size           _ZN7cutlass13device_kernelIN5flash19enable_sm80_to_sm89INS1_16FlashAttnFwdSm80INS1_25CollectiveMainloopFwdSm80ILi4ELi1ELb0EN4cute5tupleIJNS5_1CILi128EEENS7_ILi48EEENS7_ILi96EEEEEELi96ENS_6half_tEfNS_4arch4Sm80ELb0ELb1ELb0ELb1ELb1ELb0ELb1ELb1EEENS1_21CollectiveEpilogueFwdINS6_IJS8_SA_S9_EEENS6_IJNS7_ILi1EEESI_SI_EEESC_SE_Li128ELb1ELb1ELb1ELb0EEENS1_36VarlenDynamicPersistentTileSchedulerILi128ELi48ELi128ELi128ELb1ELb1ELb0ELb1ELb0ELb1EEEEEEEEEvNT_6ParamsE,(.L_x_1827 - _ZN7cutlass13device_kernelIN5flash19enable_sm80_to_sm89INS1_16FlashAttnFwdSm80INS1_25CollectiveMainloopFwdSm80ILi4ELi1ELb0EN4cute5tupleIJNS5_1CILi128EEENS7_ILi48EEENS7_ILi96EEEEEELi96ENS_6half_tEfNS_4arch4Sm80ELb0ELb1ELb0ELb1ELb1ELb0ELb1ELb1EEENS1_21CollectiveEpilogueFwdINS6_IJS8_SA_S9_EEENS6_IJNS7_ILi1EEESI_SI_EEESC_SE_Li128ELb1ELb1ELb1ELb0EEENS1_36VarlenDynamicPersistentTileSchedulerILi128ELi48ELi128ELi128ELb1ELb1ELb0ELb1ELb0ELb1EEEEEEEEEvNT_6ParamsE)
        .other          _ZN7cutlass13device_kernelIN5flash19enable_sm80_to_sm89INS1_16FlashAttnFwdSm80INS1_25CollectiveMainloopFwdSm80ILi4ELi1ELb0EN4cute5tupleIJNS5_1CILi128EEENS7_ILi48EEENS7_ILi96EEEEEELi96ENS_6half_tEfNS_4arch4Sm80ELb0ELb1ELb0ELb1ELb1ELb0ELb1ELb1EEENS1_21CollectiveEpilogueFwdINS6_IJS8_SA_S9_EEENS6_IJNS7_ILi1EEESI_SI_EEESC_SE_Li128ELb1ELb1ELb1ELb0EEENS1_36VarlenDynamicPersistentTileSchedulerILi128ELi48ELi128ELi128ELb1ELb1ELb0ELb1ELb0ELb1EEEEEEEEEvNT_6ParamsE,@"STO_CUDA_ENTRY STV_DEFAULT"
_ZN7cutlass13device_kernelIN5flash19enable_sm80_to_sm89INS1_16FlashAttnFwdSm80INS1_25CollectiveMainloopFwdSm80ILi4ELi1ELb0EN4cute5tupleIJNS5_1CILi128EEENS7_ILi48EEENS7_ILi96EEEEEELi96ENS_6half_tEfNS_4arch4Sm80ELb0ELb1ELb0ELb1ELb1ELb0ELb1ELb1EEENS1_21CollectiveEpilogueFwdINS6_IJS8_SA_S9_EEENS6_IJNS7_ILi1EEESI_SI_EEESC_SE_Li128ELb1ELb1ELb1ELb0EEENS1_36VarlenDynamicPersistentTileSchedulerILi128ELi48ELi128ELi128ELb1ELb1ELb0ELb1ELb0ELb1EEEEEEEEEvNT_6ParamsE:
        /* <DEDUP_REMOVED lines=10> */
[----:B-1----:R1:W-:Y:S04]  /*00a0*/  @P0 STL.64 [R1], R4 ;  /* 0x0000000401000387 */ /* 0x0023e80000100a00 */
[----:B------:R1:W-:Y:S04]  /*00b0*/  @P0 STL.64 [R1+0x8], R6 ;  /* 0x0000080601000387 */ /* 0x0003e80000100a00 */
[----:B------:R-:W-:Y:S06]  /*00c0*/  @P0 BAR.ARV 0x4, 0x80 ;  /* 0x0102000000000b1d */ /* 0x000fec0000002000 */
[----:B------:R-:W-:Y:S05]  /*00d0*/  @P0 BRA `(.L_x_544) ;  /* 0x00000fd000000947 */ /* 0x000fea0003800000 */
[----:B------:R-:W-:Y:S01]  /*00e0*/  LOP3.LUT R13, R2, 0x1f, RZ, 0xc0, !PT ;  /* 0x0000001f020d7812 */ /* 0x000fe200078ec0ff */
[----:B------:R-:W-:-:S03]  /*00f0*/  CS2R R8, SRZ ;  /* 0x0000000000087805 */ /* 0x000fc6000001ff00 */
[----:B------:R-:W-:-:S04]  /*0100*/  ISETP.NE.AND P6, PT, R13, 0x1f, PT ;  /* 0x0000001f0d00780c */ /* 0x000fc80003fc5270 */
[----:B------:R-:W-:-:S13]  /*0110*/  ISETP.GE.OR P0, PT, R13, c[0x0][0x53c], !P6 ;  /* 0x00014f000d007a0c */ /* 0x000fda0007706670 */
[----:B-1----:R-:W-:Y:S02]  /*0120*/  @!P0 IMAD.MOV.U32 R4, RZ, RZ, 0x4 ;  /* 0x00000004ff048424 */ /* 0x002fe400078e00ff */
[----:B------:R-:W-:Y:S02]  /*0130*/  @!P0 IMAD.MOV.U32 R2, RZ, RZ, 0x4 ;  /* 0x00000004ff028424 */ /* 0x000fe400078e00ff */
[----:B------:R-:W-:-:S04]  /*0140*/  @!P0 IMAD.WIDE.U32 R4, R13, R4, c[0x0][0x580] ;  /* 0x000160000d048625 */ /* 0x000fc800078e0004 */
[C---:B------:R-:W-:Y:S01]  /*0150*/  @!P0 IMAD.WIDE.U32 R2, R13.reuse, R2, c[0x0][0x578] ;  /* 0x00015e000d028625 */ /* 0x040fe200078e0002 */
[----:B------:R-:W2:Y:S04]  /*0160*/  @!P0 LDG.E R9, [R4.64] ;  /* 0x0000000604098981 */ /* 0x000ea8000c1e1900 */
[----:B------:R-:W2:Y:S01]  /*0170*/  @!P0 LDG.E R8, [R2.64] ;  /* 0x0000000602088981 */ /* 0x000ea2000c1e1900 */
[C---:B------:R-:W-:Y:S01]  /*0180*/  ISETP.NE.AND P5, PT, R13.reuse, RZ, PT ;  /* 0x000000ff0d00720c */ /* 0x040fe20003fa5270 */
[----:B------:R-:W1:Y:S01]  /*0190*/  S2UR UR4, SR_CTAID.X ;  /* 0x00000000000479c3 */ /* 0x000e620000002500 */
[C---:B------:R-:W-:Y:S01]  /*01a0*/  ISETP.GE.U32.AND P4, PT, R13.reuse, 0x2, PT ;  /* 0x000000020d00780c */ /* 0x040fe20003f86070 */
[----:B------:R-:W-:Y:S01]  /*01b0*/  IMAD.MOV.U32 R6, RZ, RZ, RZ ;  /* 0x000000ffff067224 */ /* 0x000fe200078e00ff */
        /* <DEDUP_REMOVED lines=26> */
.L_x_549:
        /* <DEDUP_REMOVED lines=9> */
[----:B------:R-:W-:-:S04]  /*03f0*/  @!P0 IMAD.WIDE R4, R0, R2, c[0x0][0x580] ;  /* 0x0001600000048625 */ /* 0x000fc800078e0202 */
[----:B------:R-:W-:Y:S01]  /*0400*/  @!P0 IMAD.WIDE R2, R0, R3, c[0x0][0x578] ;  /* 0x00015e0000028625 */ /* 0x000fe200078e0203 */
[----:B------:R-:W2:Y:S04]  /*0410*/  @!P0 LDG.E R9, [R4.64] ;  /* 0x0000000604098981 */ /* 0x000ea8000c1e1900 */
[----:B------:R-:W2:Y:S02]  /*0420*/  @!P0 LDG.E R8, [R2.64] ;  /* 0x0000000602088981 */ /* 0x000ea4000c1e1900 */
[----:B--2---:R-:W-:Y:S01]  /*0430*/  IMAD R5, R9, R8, RZ ;  /* 0x0000000809057224 */ /* 0x004fe200078e02ff */
[----:B------:R-:W-:Y:S05]  /*0440*/  BRA.DIV ~URZ, `(.L_x_547) ;  /* 0x000179227f007947 */ /* 0x000fea000b800000 */
[----:B------:R1:W2:Y:S02]  /*0450*/  SHFL.UP PT, R0, R5, 0x1, RZ ;  /* 0x0420000005007989 */ /* 0x0002a400000e00ff */
.L_x_776:
        /* <DEDUP_REMOVED lines=16> */
.L_x_777:
[----:B--2---:R-:W-:-:S05]  /*0560*/  IMAD R0, R0, c[0x0][0x538], RZ ;  /* 0x00014e0000007a24 */ /* 0x004fca00078e02ff */
[----:B------:R-:W-:-:S04]  /*0570*/  IADD3 R7, R0, R7, RZ ;  /* 0x0000000700077210 */ /* 0x000fc80007ffe0ff */
[----:B------:R-:W-:-:S13]  /*0580*/  ISETP.GT.AND P0, PT, R7, UR4, PT ;  /* 0x0000000407007c0c */ /* 0x000fda000bf04270 */
[----:B-1----:R-:W-:Y:S05]  /*0590*/  @!P0 BRA `(.L_x_549) ;  /* 0xfffffdc000008947 */ /* 0x002fea000383ffff */
.L_x_545:
[----:B------:R-:W-:-:S05]  /*05a0*/  IADD3 R10, -R0, R7, RZ ;  /* 0x00000007000a7210 */ /* 0x000fca0007ffe1ff */
[----:B------:R-:W-:-:S05]  /*05b0*/  IMAD R0, R4, c[0x0][0x538], R10 ;  /* 0x00014e0004007a24 */ /* 0x000fca00078e020a */
[----:B------:R-:W-:Y:S01]  /*05c0*/  ISETP.GT.AND P0, PT, R0, UR4, PT ;  /* 0x0000000400007c0c */ /* 0x000fe2000bf04270 */
[----:B------:R-:W-:-:S12]  /*05d0*/  BRA.DIV ~URZ, `(.L_x_550) ;  /* 0x000179b27f007947 */ /* 0x000fd8000b800000 */
[----:B------:R-:W-:-:S04]  /*05e0*/  VOTE.ANY R7, PT, !P0 ;  /* 0x0000000000077806 */ /* 0x000fc800040e0100 */
.L_x_778:
[----:B------:R-:W1:Y:S02]  /*05f0*/  POPC R0, R7 ;  /* 0x0000000700007309 */ /* 0x000e640000000000 */
[----:B-1----:R-:W-:-:S05]  /*0600*/  IADD3 R2, R0, R6, RZ ;  /* 0x0000000600027210 */ /* 0x002fca0007ffe0ff */
[----:B------:R1:W-:Y:S01]  /*0610*/  STL [R1+0xc], R2 ;  /* 0x00000c0201007387 */ /* 0x0003e20000100800 */
[----:B------:R-:W-:Y:S05]  /*0620*/  BRA.DIV ~URZ, `(.L_x_551) ;  /* 0x000179b27f007947 */ /* 0x000fea000b800000 */
[----:B------:R2:W3:Y:S01]  /*0630*/  SHFL.IDX PT, R12, R9, R0, 0x1f ;  /* 0x00001f00090c7589 */ /* 0x0004e200000e0000 */
[----:B------:R-:W-:-:S03]  /*0640*/  MOV R5, RZ ;  /* 0x000000ff00057202 */ /* 0x000fc60000000f00 */
[----:B------:R2:W4:Y:S04]  /*0650*/  SHFL.IDX PT, R9, R8, R0, 0x1f ;  /* 0x00001f0008097589 */ /* 0x00052800000e0000 */
.L_x_779:
[----:B------:R-:W-:Y:S01]  /*0660*/  ISETP.NE.AND P0, PT, R7, RZ, PT ;  /* 0x000000ff0700720c */ /* 0x000fe20003f05270 */
[----:B------:R-:W-:-:S12]  /*0670*/  BSSY B0, `(.L_x_552) ;  /* 0x0000005000007945 */ /* 0x000fd80003800000 */
[----:B------:R-:W-:Y:S05]  /*0680*/  @!P0 BRA `(.L_x_553) ;  /* 0x0000003000008947 */ /* 0x000fea0003800000 */
[----:B--2---:R-:W-:Y:S01]  /*0690*/  IADD3 R0, R0, -0x1, RZ ;  /* 0xffffffff00007810 */ /* 0x004fe20007ffe0ff */
[----:B------:R-:W-:Y:S05]  /*06a0*/  BRA.DIV ~URZ, `(.L_x_554) ;  /* 0x00017a127f007947 */ /* 0x000fea000b800000 */
[----:B------:R2:W1:Y:S02]  /*06b0*/  SHFL.IDX PT, R5, R4, R0, 0x1f ;  /* 0x00001f0004057589 */ /* 0x00046400000e0000 */
.L_x_553:
[----:B------:R-:W-:Y:S05]  /*06c0*/  BSYNC B0 ;  /* 0x0000000000007941 */ /* 0x000fea0003800000 */
.L_x_552:
[----:B-12---:R-:W-:Y:S01]  /*06d0*/  IMAD R0, R5, c[0x0][0x538], R10 ;  /* 0x00014e0005007a24 */ /* 0x006fe200078e020a */
[----:B----4-:R-:W-:Y:S01]  /*06e0*/  ISETP.NE.AND P0, PT, R9, 0x1, PT ;  /* 0x000000010900780c */ /* 0x010fe20003f05270 */
[----:B------:R-:W-:Y:S03]  /*06f0*/  BSSY B0, `(.L_x_555) ;  /* 0x0000089000007945 */ /* 0x000fe60003800000 */
[----:B------:R1:W-:Y:S01]  /*0700*/  STL [R1], R0 ;  /* 0x0000000001007387 */ /* 0x0003e20000100800 */
[----:B------:R-:W-:-:S08]  /*0710*/  IADD3 R11, -R0, UR4, RZ ;  /* 0x00000004000b7c10 */ /* 0x000fd0000fffe1ff */
[----:B------:R-:W-:Y:S05]  /*0720*/  @!P0 BRA `(.L_x_556) ;  /* 0x000003f000008947 */ /* 0x000fea0003800000 */
[-C--:B-1-3--:R-:W-:Y:S02]  /*0730*/  IABS R0, R12.reuse ;  /* 0x0000000c00007213 */ /* 0x08afe40000000000 */
[----:B------:R-:W-:-:S03]  /*0740*/  IABS R6, R12 ;  /* 0x0000000c00067213 */ /* 0x000fc60000000000 */
[----:B------:R-:W-:Y:S01]  /*0750*/  IMAD.MOV.U32 R5, RZ, RZ, R0 ;  /* 0x000000ffff057224 */ /* 0x000fe200078e0000 */
[----:B------:R-:W-:-:S03]  /*0760*/  IABS R0, R9 ;  /* 0x0000000900007213 */ /* 0x000fc60000000000 */
[----:B------:R-:W1:Y:S02]  /*0770*/  I2F.RP R2, R5 ;  /* 0x0000000500027306 */ /* 0x000e640000209400 */
[----:B------:R-:W-:Y:S01]  /*0780*/  IMAD.MOV.U32 R8, RZ, RZ, R0 ;  /* 0x000000ffff087224 */ /* 0x000fe200078e0000 */
[----:B------:R-:W-:-:S05]  /*0790*/  IABS R0, R11 ;  /* 0x0000000b00007213 */ /* 0x000fca0000000000 */
[----:B------:R-:W-:Y:S08]  /*07a0*/  I2F.RP R7, R8 ;  /* 0x0000000800077306 */ /* 0x000ff00000209400 */
[----:B-1----:R-:W1:Y:S02]  /*07b0*/  MUFU.RCP R2, R2 ;  /* 0x0000000200027308 */ /* 0x002e640000001000 */
[----:B-1----:R-:W-:-:S06]  /*07c0*/  IADD3 R2, R2, 0xffffffe, RZ ;  /* 0x0ffffffe02027810 */ /* 0x002fcc0007ffe0ff */
[----:B------:R-:W1:Y:S02]  /*07d0*/  F2I.FTZ.U32.TRUNC.NTZ R3, R2 ;  /* 0x0000000200037305 */ /* 0x000e64000021f000 */
[----:B-1----:R-:W-:-:S04]  /*07e0*/  IMAD.MOV R2, RZ, RZ, -R3 ;  /* 0x000000ffff027224 */ /* 0x002fc800078e0a03 */
[----:B------:R-:W-:Y:S02]  /*07f0*/  IMAD R4, R2, R5, RZ ;  /* 0x0000000502047224 */ /* 0x000fe400078e02ff */
[----:B------:R-:W-:-:S04]  /*0800*/  IMAD.MOV.U32 R2, RZ, RZ, RZ ;  /* 0x000000ffff027224 */ /* 0x000fc800078e00ff */
[----:B------:R-:W-:Y:S01]  /*0810*/  IMAD.HI.U32 R2, R3, R4, R2 ;  /* 0x0000000403027227 */ /* 0x000fe200078e0002 */
[----:B------:R-:W-:-:S03]  /*0820*/  MOV R3, R0 ;  /* 0x0000000000037202 */ /* 0x000fc60000000f00 */
[----:B------:R-:W-:Y:S02]  /*0830*/  IMAD.MOV R0, RZ, RZ, -R6 ;  /* 0x000000ffff007224 */ /* 0x000fe400078e0a06 */
        /* <DEDUP_REMOVED lines=28> */
[----:B------:R-:W-:-:S03]  /*0a00*/  IMAD.MOV R5, RZ, RZ, -R4 ;  /* 0x000000ffff057224 */ /* 0x000fc600078e0a04 */
        /* <DEDUP_REMOVED lines=10> */
[----:B------:R-:W-:-:S04]  /*0ab0*/  IMAD.MOV R2, RZ, RZ, -R0 ;  /* 0x000000ffff027224 */ /* 0x000fc800078e0a00 */
[C---:B------:R-:W-:Y:S01]  /*0ac0*/  IMAD R3, R9.reuse, R2, R4 ;  /* 0x0000000209037224 */ /* 0x040fe200078e0204 */
[----:B------:R-:W-:Y:S01]  /*0ad0*/  LEA R2, R9, R0, 0x18 ;  /* 0x0000000009027211 */ /* 0x000fe200078ec0ff */
[----:B------:R-:W-:-:S04]  /*0ae0*/  IMAD R0, R12, R5, R11 ;  /* 0x000000050c007224 */ /* 0x000fc800078e020b */
[----:B------:R-:W-:-:S05]  /*0af0*/  IMAD R2, R3, 0x10000, R2 ;  /* 0x0001000003027824 */ /* 0x000fca00078e0202 */
[----:B------:R1:W-:Y:S01]  /*0b00*/  STL [R1+0x8], R2 ;  /* 0x0000080201007387 */ /* 0x0003e20000100800 */
[----:B------:R-:W-:Y:S05]  /*0b10*/  BRA `(.L_x_557) ;  /* 0x0000046000007947 */ /* 0x000fea0003800000 */
.L_x_556:
[----:B------:R-:W2:Y:S01]  /*0b20*/  LDL R3, [R1+0xc] ;  /* 0x00000c0001037983 */ /* 0x000ea20000100800 */
[----:B------:R-:W-:-:S04]  /*0b30*/  IMAD.MOV.U32 R2, RZ, RZ, 0x4 ;  /* 0x00000004ff027424 */ /* 0x000fc800078e00ff */
[----:B--2---:R-:W-:-:S05]  /*0b40*/  IMAD.WIDE R2, R3, R2, c[0x0][0x590] ;  /* 0x0001640003027625 */ /* 0x004fca00078e0202 */
[----:B------:R-:W2:Y:S02]  /*0b50*/  LDG.E R7, [R2.64] ;  /* 0x0000000602077981 */ /* 0x000ea4000c1e1900 */
[----:B--23--:R-:W-:-:S05]  /*0b60*/  IMAD R9, R7, R12, RZ ;  /* 0x0000000c07097224 */ /* 0x00cfca00078e02ff */
[-C--:B-1----:R-:W-:Y:S02]  /*0b70*/  IABS R0, R9.reuse ;  /* 0x0000000900007213 */ /* 0x082fe40000000000 */
[----:B------:R-:W-:-:S03]  /*0b80*/  IABS R8, R9 ;  /* 0x0000000900087213 */ /* 0x000fc60000000000 */
[----:B------:R-:W-:-:S04]  /*0b90*/  IMAD.MOV.U32 R6, RZ, RZ, R0 ;  /* 0x000000ffff067224 */ /* 0x000fc800078e0000 */
[----:B------:R-:W1:Y:S08]  /*0ba0*/  I2F.RP R2, R6 ;  /* 0x0000000600027306 */ /* 0x000e700000209400 */
[----:B-1----:R-:W1:Y:S02]  /*0bb0*/  MUFU.RCP R2, R2 ;  /* 0x0000000200027308 */ /* 0x002e640000001000 */
[----:B-1----:R-:W-:-:S06]  /*0bc0*/  IADD3 R2, R2, 0xffffffe, RZ ;  /* 0x0ffffffe02027810 */ /* 0x002fcc0007ffe0ff */
[----:B------:R-:W1:Y:S02]  /*0bd0*/  F2I.FTZ.U32.TRUNC.NTZ R3, R2 ;  /* 0x0000000200037305 */ /* 0x000e64000021f000 */
[----:B-1----:R-:W-:-:S04]  /*0be0*/  IMAD.MOV R0, RZ, RZ, -R3 ;  /* 0x000000ffff007224 */ /* 0x002fc800078e0a03 */
[----:B------:R-:W-:Y:S01]  /*0bf0*/  IMAD.MOV.U32 R2, RZ, RZ, R0 ;  /* 0x000000ffff027224 */ /* 0x000fe200078e0000 */
[----:B------:R-:W-:-:S03]  /*0c00*/  IABS R0, R11 ;  /* 0x0000000b00007213 */ /* 0x000fc60000000000 */
[----:B------:R-:W-:Y:S01]  /*0c10*/  IMAD R4, R2, R6, RZ ;  /* 0x0000000602047224 */ /* 0x000fe200078e02ff */
[----:B------:R-:W-:Y:S01]  /*0c20*/  MOV R5, R0 ;  /* 0x0000000000057202 */ /* 0x000fe20000000f00 */
[----:B------:R-:W-:-:S04]  /*0c30*/  IMAD.MOV.U32 R2, RZ, RZ, RZ ;  /* 0x000000ffff027224 */ /* 0x000fc800078e00ff */
[----:B------:R-:W-:-:S04]  /*0c40*/  IMAD.HI.U32 R0, R3, R4, R2 ;  /* 0x0000000403007227 */ /* 0x000fc800078e0002 */
[----:B------:R-:W-:Y:S02]  /*0c50*/  IMAD.MOV R2, RZ, RZ, -R8 ;  /* 0x000000ffff027224 */ /* 0x000fe400078e0a08 */
        /* <DEDUP_REMOVED lines=9> */
[----:B------:R-:W-:-:S04]  /*0cf0*/  @P2 IADD3 R0, R0, 0x1, RZ ;  /* 0x0000000100002810 */ /* 0x000fc80007ffe0ff */
[----:B------:R-:W-:-:S05]  /*0d00*/  MOV R4, R0 ;  /* 0x0000000000047202 */ /* 0x000fca0000000f00 */
[----:B------:R-:W-:Y:S01]  /*0d10*/  @!P1 IMAD.MOV R4, RZ, RZ, -R4 ;  /* 0x000000ffff049224 */ /* 0x000fe200078e0a04 */
[----:B------:R-:W-:-:S05]  /*0d20*/  @!P0 LOP3.LUT R4, RZ, R9, RZ, 0x33, !PT ;  /* 0x00000009ff048212 */ /* 0x000fca00078e33ff */
[----:B------:R-:W-:-:S05]  /*0d30*/  IMAD R10, R7, R4, RZ ;  /* 0x00000004070a7224 */ /* 0x000fca00078e02ff */
[----:B------:R-:W-:-:S04]  /*0d40*/  IADD3 R0, -R10, c[0x0][0x538], RZ ;  /* 0x00014e000a007a10 */ /* 0x000fc80007ffe1ff */
[----:B------:R-:W-:-:S04]  /*0d50*/  IMNMX R6, R7, R0, PT ;  /* 0x0000000007067217 */ /* 0x000fc80003800200 */
[----:B------:R-:W-:-:S05]  /*0d60*/  IABS R0, R6 ;  /* 0x0000000600007213 */ /* 0x000fca0000000000 */
[----:B------:R-:W-:-:S04]  /*0d70*/  IMAD.MOV.U32 R5, RZ, RZ, R0 ;  /* 0x000000ffff057224 */ /* 0x000fc800078e0000 */
[----:B------:R-:W1:Y:S08]  /*0d80*/  I2F.RP R2, R5 ;  /* 0x0000000500027306 */ /* 0x000e700000209400 */
[----:B-1----:R-:W1:Y:S02]  /*0d90*/  MUFU.RCP R2, R2 ;  /* 0x0000000200027308 */ /* 0x002e640000001000 */
[----:B-1----:R-:W-:-:S06]  /*0da0*/  IADD3 R2, R2, 0xffffffe, RZ ;  /* 0x0ffffffe02027810 */ /* 0x002fcc0007ffe0ff */
[----:B------:R1:W2:Y:S02]  /*0db0*/  F2I.FTZ.U32.TRUNC.NTZ R3, R2 ;  /* 0x0000000200037305 */ /* 0x0002a4000021f000 */
[----:B-1----:R-:W-:Y:S01]  /*0dc0*/  IMAD.MOV R2, RZ, RZ, -R4 ;  /* 0x000000ffff027224 */ /* 0x002fe200078e0a04 */
[----:B--2---:R-:W-:-:S03]  /*0dd0*/  IADD3 R0, RZ, -R3, RZ ;  /* 0x80000003ff007210 */ /* 0x004fc60007ffe0ff */
[----:B------:R-:W-:Y:S01]  /*0de0*/  IMAD R8, R9, R2, R11 ;  /* 0x0000000209087224 */ /* 0x000fe200078e020b */
[----:B------:R-:W-:Y:S01]  /*0df0*/  IABS R9, R6 ;  /* 0x0000000600097213 */ /* 0x000fe20000000000 */
[----:B------:R-:W-:-:S03]  /*0e00*/  IMAD.MOV.U32 R2, RZ, RZ, R0 ;  /* 0x000000ffff027224 */ /* 0x000fc600078e0000 */
[----:B------:R-:W-:Y:S01]  /*0e10*/  IABS R0, R8 ;  /* 0x0000000800007213 */ /* 0x000fe20000000000 */
[----:B------:R-:W-:Y:S02]  /*0e20*/  IMAD R7, R2, R5, RZ ;  /* 0x0000000502077224 */ /* 0x000fe400078e02ff */
[----:B------:R-:W-:Y:S02]  /*0e30*/  IMAD.MOV.U32 R2, RZ, RZ, RZ ;  /* 0x000000ffff027224 */ /* 0x000fe400078e00ff */
[----:B------:R-:W-:Y:S01]  /*0e40*/  IMAD.MOV.U32 R4, RZ, RZ, R0 ;  /* 0x000000ffff047224 */ /* 0x000fe200078e0000 */
[----:B------:R-:W-:Y:S01]  /*0e50*/  IADD3 R0, RZ, -R9, RZ ;  /* 0x80000009ff007210 */ /* 0x000fe20007ffe0ff */
[----:B------:R-:W-:-:S04]  /*0e60*/  IMAD.HI.U32 R3, R3, R7, R2 ;  /* 0x0000000703037227 */ /* 0x000fc800078e0002 */
[----:B------:R-:W-:Y:S02]  /*0e70*/  IMAD.MOV.U32 R2, RZ, RZ, R0 ;  /* 0x000000ffff027224 */ /* 0x000fe400078e0000 */
[----:B------:R-:W-:Y:S01]  /*0e80*/  IMAD.HI.U32 R0, R3, R4, RZ ;  /* 0x0000000403007227 */ /* 0x000fe200078e00ff */
[----:B------:R-:W-:-:S03]  /*0e90*/  IADD3 R3, R10, 0x1000000, R8 ;  /* 0x010000000a037810 */ /* 0x000fc60007ffe008 */
[----:B------:R-:W-:-:S05]  /*0ea0*/  IMAD R2, R0, R2, R4 ;  /* 0x0000000200027224 */ /* 0x000fca00078e0204 */
[----:B------:R-:W-:-:S13]  /*0eb0*/  ISETP.GT.U32.AND P0, PT, R5, R2, PT ;  /* 0x000000020500720c */ /* 0x000fda0003f04070 */
[----:B------:R-:W-:Y:S01]  /*0ec0*/  @!P0 IMAD.IADD R2, R2, 0x1, -R5 ;  /* 0x0000000102028824 */ /* 0x000fe200078e0a05 */
[----:B------:R-:W-:Y:S02]  /*0ed0*/  @!P0 IADD3 R0, R0, 0x1, RZ ;  /* 0x0000000100008810 */ /* 0x000fe40007ffe0ff */
[----:B------:R-:W-:Y:S02]  /*0ee0*/  ISETP.NE.AND P0, PT, R6, RZ, PT ;  /* 0x000000ff0600720c */ /* 0x000fe40003f05270 */
[----:B------:R-:W-:Y:S02]  /*0ef0*/  ISETP.GE.U32.AND P2, PT, R2, R5, PT ;  /* 0x000000050200720c */ /* 0x000fe40003f46070 */
[----:B------:R-:W-:-:S04]  /*0f00*/  LOP3.LUT R2, R8, R6, RZ, 0x3c, !PT ;  /* 0x0000000608027212 */ /* 0x000fc800078e3cff */
[----:B------:R-:W-:Y:S01]  /*0f10*/  ISETP.GE.AND P1, PT, R2, RZ, PT ;  /* 0x000000ff0200720c */ /* 0x000fe20003f26270 */
[----:B------:R-:W-:-:S06]  /*0f20*/  IMAD.MOV R2, RZ, RZ, -R6 ;  /* 0x000000ffff027224 */ /* 0x000fcc00078e0a06 */
[----:B------:R-:W-:-:S06]  /*0f30*/  @P2 IADD3 R0, R0, 0x1, RZ ;  /* 0x0000000100002810 */ /* 0x000fcc0007ffe0ff */
[----:B------:R-:W-:Y:S02]  /*0f40*/  @!P1 IADD3 R0, -R0, RZ, RZ ;  /* 0x000000ff00009210 */ /* 0x000fe40007ffe1ff */
[----:B------:R-:W-:-:S05]  /*0f50*/  @!P0 LOP3.LUT R0, RZ, R6, RZ, 0x33, !PT ;  /* 0x00000006ff008212 */ /* 0x000fca00078e33ff */
[----:B------:R-:W-:-:S05]  /*0f60*/  IMAD R2, R0, R2, R3 ;  /* 0x0000000200027224 */ /* 0x000fca00078e0203 */
[----:B------:R1:W-:Y:S02]  /*0f70*/  STL [R1+0x8], R2 ;  /* 0x0000080201007387 */ /* 0x0003e40000100800 */
.L_x_557:
[----:B------:R-:W-:Y:S05]  /*0f80*/  BSYNC B0 ;  /* 0x0000000000007941 */ /* 0x000fea0003800000 */
.L_x_555:
[----:B------:R-:W-:-:S04]  /*0f90*/  LOP3.LUT R0, RZ, R0, RZ, 0x33, !PT ;  /* 0x00000000ff007212 */ /* 0x000fc800078e33ff */
[----:B------:R-:W-:-:S05]  /*0fa0*/  IADD3 R0, R0, R12, RZ ;  /* 0x0000000c00007210 */ /* 0x000fca0007ffe0ff */
[----:B------:R2:W-:Y:S01]  /*0fb0*/  STL [R1+0x4], R0 ;  /* 0x0000040001007387 */ /* 0x0005e20000100800 */
[----:B------:R-:W-:Y:S05]  /*0fc0*/  BRA `(.L_x_558) ;  /* 0x0000006000007947 */ /* 0x000fea0003800000 */
.L_x_546:
[----:B------:R-:W-:Y:S01]  /*0fd0*/  MOV R0, UR4 ;  /* 0x0000000400007c02 */ /* 0x000fe20008000f00 */
[----:B------:R-:W-:Y:S04]  /*0fe0*/  STL [R1+0x4], RZ ;  /* 0x000004ff01007387 */ /* 0x000fe80000100800 */
[----:B------:R1:W-:Y:S04]  /*0ff0*/  STL [R1], R0 ;  /* 0x0000000001007387 */ /* 0x0003e80000100800 */
[----:B------:R2:W-:Y:S01]  /*1000*/  STL [R1+0x8], RZ ;  /* 0x000008ff01007387 */ /* 0x0005e20000100800 */
[----:B-1----:R-:W-:-:S05]  /*1010*/  MOV R0, c[0x0][0x53c] ;  /* 0x00014f0000007a02 */ /* 0x002fca0000000f00 */
[----:B------:R2:W-:Y:S02]  /*1020*/  STL [R1+0xc], R0 ;  /* 0x00000c0001007387 */ /* 0x0005e40000100800 */
.L_x_558:
[----:B------:R-:W3:Y:S04]  /*1030*/  LDL R4, [R1] ;  /* 0x0000000001047983 */ /* 0x000ee80000100800 */
[----:B------:R-:W3:Y:S04]  /*1040*/  LDL R5, [R1+0x4] ;  /* 0x0000040001057983 */ /* 0x000ee80000100800 */
[----:B------:R-:W3:Y:S04]  /*1050*/  LDL R6, [R1+0x8] ;  /* 0x0000080001067983 */ /* 0x000ee80000100800 */
[----:B------:R-:W3:Y:S01]  /*1060*/  LDL R7, [R1+0xc] ;  /* 0x00000c0001077983 */ /* 0x000ee20000100800 */
[----:B------:R-:W-:Y:S01]  /*1070*/  ISETP.NE.AND P0, PT, R13, RZ, PT ;  /* 0x000000ff0d00720c */ /* 0x000fe20003f05270 */
[----:B------:R-:W-:-:S12]  /*1080*/  WARPSYNC 0xffffffff ;  /* 0xffffffff00007948 */ /* 0x000fd80003800000 */
[----:B---3--:R3:W-:Y:S04]  /*1090*/  @!P0 STS.128 [0xc080], R4 ;  /* 0x00c08004ff008388 */ /* 0x0087e80000000c00 */
[----:B------:R-:W-:Y:S06]  /*10a0*/  BAR.ARV 0x5, 0x80 ;  /* 0x0142000000007b1d */ /* 0x000fec0000002000 */
.L_x_544:
[----:B--2---:R-:W2:Y:S02]  /*10b0*/  LDL R0, [R1+0xc] ;  /* 0x00000c0001007983 */ /* 0x004ea40000100800 */
[----:B--2---:R-:W-:-:S13]  /*10c0*/  ISETP.GE.AND P0, PT, R0, c[0x0][0x53c], PT ;  /* 0x00014f0000007a0c */ /* 0x004fda0003f06270 */
[----:B------:R-:W-:Y:S05]  /*10d0*/  @P0 EXIT ;  /* 0x000000000000094d */ /* 0x000fea0003800000 */
[----:B------:R-:W2:Y:S01]  /*10e0*/  S2R R16, SR_TID.X ;  /* 0x0000000000107919 */ /* 0x000ea20000002100 */
[----:B------:R-:W-:Y:S02]  /*10f0*/  ULDC UR5, c[0x0][0x2ac] ;  /* 0x0000ab0000057ab9 */ /* 0x000fe40000000800 */
[----:B------:R-:W-:Y:S02]  /*1100*/  ULDC UR4, c[0x0][0x1d0] ;  /* 0x0000740000047ab9 */ /* 0x000fe40000000800 */
[----:B------:R-:W-:Y:S01]  /*1110*/  UIMAD UR5, UR5, UR4, URZ ;  /* 0x00000004050572a4 */ /* 0x000fe2000f8e023f */
[----:B-123--:R-:W-:-:S04]  /*1120*/  SHF.R.S32.HI R6, RZ, 0x1f, R16 ;  /* 0x0000001fff067819 */ /* 0x00efc80000011410 */
[CC--:B------:R-:W-:Y:S02]  /*1130*/  LEA.HI R17, R6.reuse, R16.reuse, RZ, 0x3 ;  /* 0x0000001006117211 */ /* 0x0c0fe400078f18ff */
[-C--:B------:R-:W-:Y:S02]  /*1140*/  LEA.HI R8, R6, R16.reuse, RZ, 0x2 ;  /* 0x0000001006087211 */ /* 0x080fe400078f10ff */
[----:B------:R-:W-:Y:S02]  /*1150*/  SHF.R.S32.HI R0, RZ, 0x3, R17 ;  /* 0x00000003ff007819 */ /* 0x000fe40000011411 */
[----:B------:R-:W-:Y:S02]  /*1160*/  LOP3.LUT R2, R8, 0xfffffffc, RZ, 0xc0, !PT ;  /* 0xfffffffc08027812 */ /* 0x000fe400078ec0ff */
[----:B------:R-:W-:Y:S01]  /*1170*/  LEA.HI R4, R6, R16, RZ, 0x4 ;  /* 0x0000001006047211 */ /* 0x000fe200078f20ff */
[----:B------:R-:W-:Y:S01]  /*1180*/  IMAD.SHL.U32 R0, R0, 0x40, RZ ;  /* 0x0000004000007824 */ /* 0x000fe200078e00ff */
[----:B------:R-:W-:Y:S01]  /*1190*/  SHF.R.S32.HI R241, RZ, 0x2, R8 ;  /* 0x00000002fff17819 */ /* 0x000fe20000011408 */
[----:B------:R-:W-:Y:S01]  /*11a0*/  IMAD.IADD R240, R16, 0x1, -R2 ;  /* 0x0000000110f07824 */ /* 0x000fe200078e0a02 */
[----:B------:R-:W-:-:S02]  /*11b0*/  SHF.R.S32.HI R5, RZ, 0x4, R4 ;  /* 0x00000004ff057819 */ /* 0x000fc40000011404 */
[----:B------:R-:W-:Y:S01]  /*11c0*/  LOP3.LUT R0, R0, 0xc0, RZ, 0xc0, !PT ;  /* 0x000000c000007812 */ /* 0x000fe200078ec0ff */
[----:B------:R-:W-:Y:S01]  /*11d0*/  IMAD.SHL.U32 R203, R240, 0x8, RZ ;  /* 0x00000008f0cb7824 */ /* 0x000fe200078e00ff */
[----:B------:R-:W-:Y:S02]  /*11e0*/  LEA.HI R3, R4, R5, RZ, 0x1 ;  /* 0x0000000504037211 */ /* 0x000fe400078f08ff */
[----:B------:R-:W-:Y:S02]  /*11f0*/  SHF.R.U32.HI R2, RZ, 0x3, R0 ;  /* 0x00000003ff027819 */ /* 0x000fe40000011600 */
[----:B------:R-:W-:Y:S02]  /*1200*/  LOP3.LUT R0, R0, 0x18, R203, 0xf8, !PT ;  /* 0x0000001800007812 */ /* 0x000fe400078ef8cb */
[----:B------:R-:W-:Y:S02]  /*1210*/  LOP3.LUT R3, R3, 0xfffffffe, RZ, 0xc0, !PT ;  /* 0xfffffffe03037812 */ /* 0x000fe400078ec0ff */
[----:B------:R-:W-:-:S02]  /*1220*/  LOP3.LUT R7, R0, R2, RZ, 0x3c, !PT ;  /* 0x0000000200077212 */ /* 0x000fc400078e3cff */
[----:B------:R-:W-:Y:S01]  /*1230*/  LOP3.LUT R0, R4, 0xfffffff0, RZ, 0xc0, !PT ;  /* 0xfffffff004007812 */ /* 0x000fe200078ec0ff */
[----:B------:R-:W-:Y:S01]  /*1240*/  IMAD.IADD R12, R5, 0x1, -R3 ;  /* 0x00000001050c7824 */ /* 0x000fe200078e0a03 */
[----:B------:R-:W-:Y:S02]  /*1250*/  LOP3.LUT R3, R17, 0xfffffff8, RZ, 0xc0, !PT ;  /* 0xfffffff811037812 */ /* 0x000fe400078ec0ff */
[----:B------:R-:W-:Y:S01]  /*1260*/  LEA.HI R2, R8, R241, RZ, 0x1 ;  /* 0x000000f108027211 */ /* 0x000fe200078f08ff */
[----:B------:R-:W-:Y:S01]  /*1270*/  IMAD.IADD R0, R16, 0x1, -R0 ;  /* 0x0000000110007824 */ /* 0x000fe200078e0a00 */
[----:B------:R-:W-:Y:S01]  /*1280*/  LEA.HI R11, R6, R16, RZ, 0x5 ;  /* 0x00000010060b7211 */ /* 0x000fe200078f28ff */
[----:B------:R-:W-:Y:S01]  /*1290*/  IMAD.IADD R3, R16, 0x1, -R3 ;  /* 0x0000000110037824 */ /* 0x000fe200078e0a03 */
[----:B------:R-:W-:Y:S02]  /*12a0*/  LOP3.LUT R2, R2, 0x7fffffe, RZ, 0xc0, !PT ;  /* 0x07fffffe02027812 */ /* 0x000fe400078ec0ff */
[----:B------:R-:W-:-:S02]  /*12b0*/  LEA.HI R6, R0, R0, RZ, 0x1 ;  /* 0x0000000000067211 */ /* 0x000fc400078f08ff */
[----:B------:R-:W-:Y:S01]  /*12c0*/  SHF.R.S32.HI R5, RZ, 0x1f, R0 ;  /* 0x0000001fff057819 */ /* 0x000fe20000011400 */
[----:B------:R-:W-:Y:S01]  /*12d0*/  IMAD.IADD R2, R241, 0x1, -R2 ;  /* 0x00000001f1027824 */ /* 0x000fe200078e0a02 */
[----:B------:R-:W-:Y:S02]  /*12e0*/  LEA.HI R10, R3, R3, RZ, 0x1 ;  /* 0x00000003030a7211 */ /* 0x000fe400078f08ff */
[----:B------:R-:W-:Y:S02]  /*12f0*/  SHF.R.S32.HI R9, RZ, 0x5, R11 ;  /* 0x00000005ff097819 */ /* 0x000fe4000001140b */
[----:B------:R-:W-:Y:S02]  /*1300*/  LOP3.LUT R4, R6, 0x7fffffe, RZ, 0xc0, !PT ;  /* 0x07fffffe06047812 */ /* 0x000fe400078ec0ff */
[----:B------:R-:W-:Y:S01]  /*1310*/  LEA.HI R15, R5, R0, RZ, 0x3 ;  /* 0x00000000050f7211 */ /* 0x000fe200078f18ff */
[----:B------:R-:W-:Y:S01]  /*1320*/  IMAD R2, R9, 0x8, R2 ;  /* 0x0000000809027824 */ /* 0x000fe200078e0202 */
[----:B------:R-:W-:Y:S01]  /*1330*/  LOP3.LUT R5, R10, 0x3fffffe, RZ, 0xc0, !PT ;  /* 0x03fffffe0a057812 */ /* 0x000fe200078ec0ff */
[----:B------:R-:W-:Y:S01]  /*1340*/  IMAD.IADD R13, R0, 0x1, -R4 ;  /* 0x00000001000d7824 */ /* 0x000fe200078e0a04 */
[----:B------:R-:W-:-:S02]  /*1350*/  LEA.HI R0, R240, R240, RZ, 0x1 ;  /* 0x000000f0f0007211 */ /* 0x000fc400078f08ff */
[----:B------:R-:W-:Y:S01]  /*1360*/  SHF.R.S32.HI R4, RZ, 0x1f, R11 ;  /* 0x0000001fff047819 */ /* 0x000fe2000001140b */
[----:B------:R-:W-:Y:S01]  /*1370*/  IMAD.IADD R14, R3, 0x1, -R5 ;  /* 0x00000001030e7824 */ /* 0x000fe200078e0a05 */
[----:B------:R-:W-:Y:S01]  /*1380*/  SHF.R.S32.HI R5, RZ, 0x1f, R8 ;  /* 0x0000001fff057819 */ /* 0x000fe20000011408 */
[----:B------:R-:W-:Y:S01]  /*1390*/  IMAD.U32 R3, R2, 0x20, R7 ;  /* 0x0000002002037824 */ /* 0x000fe200078e0007 */
[C---:B------:R-:W-:Y:S01]  /*13a0*/  LOP3.LUT R2, R0.reuse, 0x1ffffffe, RZ, 0xc0, !PT ;  /* 0x1ffffffe00027812 */ /* 0x040fe200078ec0ff */
[----:B------:R-:W-:Y:S01]  /*13b0*/  IMAD.SHL.U32 R0, R0, 0x20, RZ ;  /* 0x0000002000007824 */ /* 0x000fe200078e00ff */
[----:B------:R-:W-:Y:S02]  /*13c0*/  LOP3.LUT R7, R11, 0xffffffe0, RZ, 0xc0, !PT ;  /* 0xffffffe00b077812 */ /* 0x000fe400078ec0ff */
[----:B------:R1:W-:Y:S01]  /*13d0*/  STL [R1+0x2c], R3 ;  /* 0x00002c0301007387 */ /* 0x0003e20000100800 */
[----:B------:R-:W-:Y:S02]  /*13e0*/  LEA.HI R4, R4, R9, RZ, 0x2 ;  /* 0x0000000904047211 */ /* 0x000fe400078f10ff */
[----:B------:R-:W-:Y:S01]  /*13f0*/  LOP3.LUT R0, R0, 0xffffffc0, RZ, 0xc0, !PT ;  /* 0xffffffc000007812 */ /* 0x000fe200078ec0ff */
[----:B------:R-:W-:Y:S01]  /*1400*/  IMAD.IADD R21, R16, 0x1, -R7 ;  /* 0x0000000110157824 */ /* 0x000fe200078e0a07 */
[----:B------:R-:W-:-:S02]  /*1410*/  SHF.R.S32.HI R8, RZ, 0x1, R6 ;  /* 0x00000001ff087819 */ /* 0x000fc40000011406 */
[----:B------:R-:W-:Y:S02]  /*1420*/  SHF.R.S32.HI R7, RZ, 0x1f, R6 ;  /* 0x0000001fff077819 */ /* 0x000fe40000011406 */
[C---:B------:R-:W-:Y:S02]  /*1430*/  IADD3 R237, R203.reuse, 0x20, RZ ;  /* 0x00000020cbed7810 */ /* 0x040fe40007ffe0ff */
[----:B------:R-:W-:Y:S01]  /*1440*/  IADD3 R238, R203, 0x40, RZ ;  /* 0x00000040cbee7810 */ /* 0x000fe20007ffe0ff */
[----:B-1----:R-:W-:Y:S01]  /*1450*/  IMAD.IADD R3, R240, 0x1, -R2 ;  /* 0x00000001f0037824 */ /* 0x002fe200078e0a02 */
[----:B------:R-:W-:-:S03]  /*1460*/  LEA.HI R2, R5, R241, RZ, 0x3 ;  /* 0x000000f105027211 */ /* 0x000fc600078f18ff */
[----:B------:R-:W-:Y:S01]  /*1470*/  IMAD R16, R3, 0x8, R0 ;  /* 0x0000000803107824 */ /* 0x000fe200078e0200 */
[----:B------:R-:W-:Y:S02]  /*1480*/  LOP3.LUT R0, R2, 0xfffffff8, RZ, 0xc0, !PT ;  /* 0xfffffff802007812 */ /* 0x000fe400078ec0ff */
[----:B------:R-:W-:Y:S02]  /*1490*/  LOP3.LUT R3, R4, 0xffffffc, RZ, 0xc0, !PT ;  /* 0x0ffffffc04037812 */ /* 0x000fe400078ec0ff */
[----:B------:R-:W-:Y:S01]  /*14a0*/  SHF.R.S32.HI R2, RZ, 0x1f, R21 ;  /* 0x0000001fff027819 */ /* 0x000fe20000011415 */
[----:B------:R-:W-:Y:S01]  /*14b0*/  IMAD.IADD R4, R241, 0x1, -R0 ;  /* 0x00000001f1047824 */ /* 0x000fe200078e0a00 */
[----:B------:R-:W-:Y:S01]  /*14c0*/  SHF.R.S32.HI R0, RZ, 0x1, R10 ;  /* 0x00000001ff007819 */ /* 0x000fe2000001140a */
[----:B------:R-:W-:Y:S01]  /*14d0*/  IMAD.IADD R3, R9, 0x1, -R3 ;  /* 0x0000000109037824 */ /* 0x000fe200078e0a03 */
[----:B------:R-:W-:Y:S02]  /*14e0*/  LEA.HI R11, R2, R21, RZ, 0x2 ;  /* 0x00000015020b7211 */ /* 0x000fe400078f10ff */
[----:B------:R-:W-:-:S02]  /*14f0*/  LEA.HI R6, R4, R4, RZ, 0x1 ;  /* 0x0000000404067211 */ /* 0x000fc400078f08ff */
[C---:B------:R-:W-:Y:S01]  /*1500*/  LOP3.LUT P2, RZ, R0.reuse, 0x2, RZ, 0xc0, !PT ;  /* 0x0000000200ff7812 */ /* 0x040fe2000784c0ff */
[----:B------:R-:W-:Y:S01]  /*1510*/  IMAD.SHL.U32 R0, R0, 0x40, RZ ;  /* 0x0000004000007824 */ /* 0x000fe200078e00ff */
[----:B------:R-:W-:Y:S02]  /*1520*/  SHF.R.S32.HI R2, RZ, 0x2, R11 ;  /* 0x00000002ff027819 */ /* 0x000fe4000001140b */
[----:B------:R-:W-:Y:S02]  /*1530*/  LOP3.LUT R5, R6, 0x3fffffe, RZ, 0xc0, !PT ;  /* 0x03fffffe06057812 */ /* 0x000fe400078ec0ff */
[----:B------:R-:W-:Y:S01]  /*1540*/  LOP3.LUT R0, R0, 0xc0, RZ, 0xc0, !PT ;  /* 0x000000c000007812 */ /* 0x000fe200078ec0ff */
[----:B------:R-:W-:Y:S01]  /*1550*/  IMAD R20, R3, 0x10, R2 ;  /* 0x0000001003147824 */ /* 0x000fe200078e0202 */
[----:B------:R-:W-:Y:S01]  /*1560*/  LEA.HI R2, R7, R8, RZ, 0x2 ;  /* 0x0000000807027211 */ /* 0x000fe200078f10ff */
[----:B------:R-:W-:Y:S01]  /*1570*/  IMAD.IADD R5, R4, 0x1, -R5 ;  /* 0x0000000104057824 */ /* 0x000fe200078e0a05 */
[----:B------:R-:W-:Y:S01]  /*1580*/  LOP3.LUT R4, R0, 0x8, R17, 0xf8, !PT ;  /* 0x0000000800047812 */ /* 0x000fe200078ef811 */
[----:B------:R-:W-:Y:S01]  /*1590*/  IMAD.SHL.U32 R7, R9, 0x200, RZ ;  /* 0x0000020009077824 */ /* 0x000fe200078e00ff */
[----:B------:R-:W-:Y:S01]  /*15a0*/  SHF.R.U32.HI R3, RZ, 0x3, R0 ;  /* 0x00000003ff037819 */ /* 0x000fe20000011600 */
[----:B------:R-:W-:Y:S01]  /*15b0*/  STL [R1+0x38], R20 ;  /* 0x0000381401007387 */ /* 0x000fe20000100800 */
[----:B------:R-:W-:Y:S01]  /*15c0*/  SHF.R.S32.HI R0, RZ, 0x1, R6 ;  /* 0x00000001ff007819 */ /* 0x000fe20000011406 */
[----:B------:R-:W-:Y:S01]  /*15d0*/  IMAD R9, R240, 0x2, R7 ;  /* 0x00000002f0097824 */ /* 0x000fe200078e0207 */
[----:B------:R-:W-:Y:S01]  /*15e0*/  LOP3.LUT R10, R4, R3, RZ, 0x3c, !PT ;  /* 0x00000003040a7212 */ /* 0x000fe200078e3cff */
[----:B------:R-:W-:Y:S01]  /*15f0*/  IMAD R240, R240, 0x20, R241 ;  /* 0x00000020f0f07824 */ /* 0x000fe200078e02f1 */
[----:B------:R-:W-:Y:S01]  /*1600*/  LOP3.LUT R2, R2, 0xfffffffc, RZ, 0xc0, !PT ;  /* 0xfffffffc02027812 */ /* 0x000fe200078ec0ff */
[C---:B------:R-:W-:Y:S01]  /*1610*/  IMAD.SHL.U32 R3, R0.reuse, 0x40, RZ ;  /* 0x0000004000037824 */ /* 0x040fe200078e00ff */
[C---:B------:R-:W-:Y:S01]  /*1620*/  LOP3.LUT R4, R0.reuse, 0x1, RZ, 0xc0, !PT ;  /* 0x0000000100047812 */ /* 0x040fe200078ec0ff */
[----:B------:R-:W-:Y:S01]  /*1630*/  IMAD R6, R5, 0x20, R9 ;  /* 0x0000002005067824 */ /* 0x000fe200078e0209 */
[----:B------:R-:W-:Y:S01]  /*1640*/  LOP3.LUT P0, RZ, R0, 0x2, RZ, 0xc0, !PT ;  /* 0x0000000200ff7812 */ /* 0x000fe2000780c0ff */
[----:B------:R-:W-:Y:S01]  /*1650*/  IMAD.IADD R2, R8, 0x1, -R2 ;  /* 0x0000000108027824 */ /* 0x000fe200078e0a02 */
[----:B------:R-:W-:Y:S01]  /*1660*/  LOP3.LUT R3, R3, 0xc0, RZ, 0xc0, !PT ;  /* 0x000000c003037812 */ /* 0x000fe200078ec0ff */
[----:B------:R-:W-:Y:S01]  /*1670*/  IMAD.SHL.U32 R5, R15, 0x20, RZ ;  /* 0x000000200f057824 */ /* 0x000fe200078e00ff */
[----:B------:R-:W-:Y:S01]  /*1680*/  ISETP.NE.U32.AND P1, PT, R4, 0x1, PT ;  /* 0x000000010400780c */ /* 0x000fe20003f25070 */
[C---:B------:R-:W-:Y:S01]  /*1690*/  IMAD.SHL.U32 R8, R12.reuse, 0x8, RZ ;  /* 0x000000080c087824 */ /* 0x040fe200078e00ff */
[----:B------:R-:W-:Y:S01]  /*16a0*/  LEA.HI R3, R3, R3, RZ, 0x1d ;  /* 0x0000000303037211 */ /* 0x000fe200078fe8ff */
[----:B------:R-:W-:Y:S01]  /*16b0*/  IMAD R9, R12, 0x8, R14 ;  /* 0x000000080c097824 */ /* 0x000fe200078e020e */
[C---:B------:R-:W-:Y:S01]  /*16c0*/  LOP3.LUT P3, RZ, R2.reuse, 0x2, RZ, 0xc0, !PT ;  /* 0x0000000202ff7812 */ /* 0x040fe2000786c0ff */
[----:B------:R-:W-:Y:S01]  /*16d0*/  IMAD.SHL.U32 R2, R2, 0x40, RZ ;  /* 0x0000004002027824 */ /* 0x000fe200078e00ff */
[----:B------:R-:W-:Y:S01]  /*16e0*/  LOP3.LUT R0, R5, 0xffffff00, RZ, 0xc0, !PT ;  /* 0xffffff0005007812 */ /* 0x000fe200078ec0ff */
[----:B------:R-:W-:-:S03]  /*16f0*/  IMAD.IADD R3, R3, 0x1, R6 ;  /* 0x0000000103037824 */ /* 0x000fc600078e0206 */
[----:B------:R-:W-:Y:S01]  /*1700*/  LOP3.LUT R2, R2, 0xc0, RZ, 0xc0, !PT ;  /* 0x000000c002027812 */ /* 0x000fe200078ec0ff */
[----:B------:R-:W-:Y:S02]  /*1710*/  IMAD.IADD R4, R0, 0x1, R7 ;  /* 0x0000000100047824 */ /* 0x000fe400078e0207 */
[----:B------:R-:W-:Y:S01]  /*1720*/  IMAD.SHL.U32 R19, R3, 0x2, RZ ;  /* 0x0000000203137824 */ /* 0x000fe200078e00ff */
[----:B------:R-:W-:Y:S01]  /*1730*/  LOP3.LUT R6, R2, 0x8, R8, 0xf8, !PT ;  /* 0x0000000802067812 */ /* 0x000fe200078ef808 */
[C---:B------:R-:W-:Y:S01]  /*1740*/  IMAD R7, R13.reuse, 0x20, R0 ;  /* 0x000000200d077824 */ /* 0x040fe200078e0200 */
[----:B------:R-:W-:Y:S01]  /*1750*/  SHF.R.U32.HI R5, RZ, 0x3, R2 ;  /* 0x00000003ff057819 */ /* 0x000fe20000011602 */
[----:B------:R-:W-:Y:S01]  /*1760*/  IMAD R2, R13, 0x20, R4 ;  /* 0x000000200d027824 */ /* 0x000fe200078e0204 */
[----:B------:R-:W-:Y:S01]  /*1770*/  IADD3 R4, R19, 0x80, RZ ;  /* 0x0000008013047810 */ /* 0x000fe20007ffe0ff */
[----:B------:R-:W-:Y:S01]  /*1780*/  IMAD.U32 R0, R9, 0x20, R10 ;  /* 0x0000002009007824 */ /* 0x000fe200078e000a */
[----:B------:R-:W-:Y:S01]  /*1790*/  IADD3 R18, R19, 0x70, RZ ;  /* 0x0000007013127810 */ /* 0x000fe20007ffe0ff */
[----:B------:R-:W-:Y:S01]  /*17a0*/  STL [R1+0x14], R19 ;  /* 0x0000141301007387 */ /* 0x000fe20000100800 */
[----:B------:R-:W-:-:S02]  /*17b0*/  @P1 IADD3 R18, R4, 0x10, RZ ;  /* 0x0000001004121810 */ /* 0x000fc40007ffe0ff */
[----:B------:R-:W-:Y:S02]  /*17c0*/  LOP3.LUT R4, R11, 0x7ffffffc, RZ, 0xc0, !PT ;  /* 0x7ffffffc0b047812 */ /* 0x000fe400078ec0ff */
[----:B------:R-:W-:Y:S01]  /*17d0*/  LOP3.LUT R3, R6, R5, RZ, 0x3c, !PT ;  /* 0x0000000506037212 */ /* 0x000fe200078e3cff */
[----:B------:R-:W-:Y:S01]  /*17e0*/  IMAD.MOV.U32 R6, RZ, RZ, 0x20 ;  /* 0x00000020ff067424 */ /* 0x000fe200078e00ff */
[----:B------:R-:W-:Y:S01]  /*17f0*/  SHF.R.S32.HI R5, RZ, 0x1f, R237 ;  /* 0x0000001fff057819 */ /* 0x000fe200000114ed */
[----:B------:R-:W-:Y:S01]  /*1800*/  IMAD.IADD R4, R21, 0x1, -R4 ;  /* 0x0000000115047824 */ /* 0x000fe200078e0a04 */
[----:B------:R-:W-:Y:S01]  /*1810*/  LEA R184, R0, 0x3c80, 0x1 ;  /* 0x00003c8000b87811 */ /* 0x000fe200078e08ff */
[C---:B------:R-:W-:Y:S01]  /*1820*/  IMAD.IADD R2, R3.reuse, 0x1, R2 ;  /* 0x0000000103027824 */ /* 0x040fe200078e0202 */
[----:B------:R-:W-:Y:S01]  /*1830*/  SEL R5, R6, 0xffffffe0, !P0 ;  /* 0xffffffe006057807 */ /* 0x000fe20004000000 */
[----:B------:R-:W-:Y:S01]  /*1840*/  IMAD.SHL.U32 R236, R4, 0x2, RZ ;  /* 0x0000000204ec7824 */ /* 0x000fe200078e00ff */
[----:B------:R-:W-:Y:S01]  /*1850*/  STL [R1+0x18], R18 ;  /* 0x0000181201007387 */ /* 0x000fe20000100800 */
[----:B------:R-:W-:Y:S01]  /*1860*/  IMAD.IADD R3, R3, 0x1, R7 ;  /* 0x0000000103037824 */ /* 0x000fe200078e0207 */
[----:B------:R-:W-:Y:S01]  /*1870*/  SHF.R.S32.HI R7, RZ, 0x1f, R203 ;  /* 0x0000001fff077819 */ /* 0x000fe200000114cb */
[----:B------:R-:W-:Y:S01]  /*1880*/  IMAD.IADD R7, R20, 0x1, R16 ;  /* 0x0000000114077824 */ /* 0x000fe200078e0210 */
[----:B------:R-:W-:-:S02]  /*1890*/  IADD3 R10, R236, 0x40, RZ ;  /* 0x00000040ec0a7810 */ /* 0x000fc40007ffe0ff */
[C---:B------:R-:W-:Y:S02]  /*18a0*/  IADD3 R8, R236.reuse, 0x50, RZ ;  /* 0x00000050ec087810 */ /* 0x040fe40007ffe0ff */
[----:B------:R-:W-:Y:S01]  /*18b0*/  SHF.R.S32.HI R0, RZ, 0x1f, R10 ;  /* 0x0000001fff007819 */ /* 0x000fe2000001140a */
[----:B------:R-:W-:Y:S01]  /*18c0*/  STL [R1+0x10], R7 ;  /* 0x0000100701007387 */ /* 0x000fe20000100800 */
[----:B------:R-:W-:Y:S01]  /*18d0*/  SHF.R.S32.HI R0, RZ, 0x1f, R8 ;  /* 0x0000001fff007819 */ /* 0x000fe20000011408 */
[----:B------:R-:W-:Y:S01]  /*18e0*/  IMAD.IADD R0, R19, 0x1, R5 ;  /* 0x0000000113007824 */ /* 0x000fe200078e0205 */
[----:B------:R-:W-:Y:S02]  /*18f0*/  SHF.R.S32.HI R4, RZ, 0x1f, R238 ;  /* 0x0000001fff047819 */ /* 0x000fe400000114ee */
[----:B------:R-:W-:Y:S02]  /*1900*/  IADD3 R16, R236, 0x10, RZ ;  /* 0x00000010ec107810 */ /* 0x000fe40007ffe0ff */
[----:B------:R1:W-:Y:S01]  /*1910*/  STL [R1+0x20], R0 ;  /* 0x0000200001007387 */ /* 0x0003e20000100800 */
[----:B------:R-:W-:-:S02]  /*1920*/  SHF.R.S32.HI R4, RZ, 0x1f, R236 ;  /* 0x0000001fff047819 */ /* 0x000fc400000114ec */
[C---:B------:R-:W-:Y:S02]  /*1930*/  IADD3 R13, R236.reuse, 0x28, RZ ;  /* 0x00000028ec0d7810 */ /* 0x040fe40007ffe0ff */
[----:B------:R-:W-:Y:S02]  /*1940*/  IADD3 R11, R236, 0x38, RZ ;  /* 0x00000038ec0b7810 */ /* 0x000fe40007ffe0ff */
[----:B------:R-:W-:Y:S02]  /*1950*/  SEL R4, R6, 0xffffffe0, !P3 ;  /* 0xffffffe006047807 */ /* 0x000fe40005800000 */
[----:B------:R-:W-:Y:S02]  /*1960*/  IADD3 R189, R184, 0x20, RZ ;  /* 0x00000020b8bd7810 */ /* 0x000fe40007ffe0ff */
[----:B------:R-:W-:Y:S02]  /*1970*/  LEA R187, R2, 0x6080, 0x1 ;  /* 0x0000608002bb7811 */ /* 0x000fe400078e08ff */
[----:B------:R-:W-:-:S02]  /*1980*/  LEA R185, R3, 0x1880, 0x1 ;  /* 0x0000188003b97811 */ /* 0x000fc400078e08ff */
[C---:B------:R-:W-:Y:S01]  /*1990*/  IADD3 R17, R236.reuse, 0x8, RZ ;  /* 0x00000008ec117810 */ /* 0x040fe20007ffe0ff */
[----:B------:R-:W-:Y:S01]  /*19a0*/  IMAD.IADD R188, R187, 0x1, R4 ;  /* 0x00000001bbbc7824 */ /* 0x000fe200078e0204 */
[----:B------:R-:W-:Y:S01]  /*19b0*/  IADD3 R15, R236, 0x18, RZ ;  /* 0x00000018ec0f7810 */ /* 0x000fe20007ffe0ff */
[----:B------:R-:W-:Y:S01]  /*19c0*/  IMAD.IADD R186, R4, 0x1, R185 ;  /* 0x0000000104ba7824 */ /* 0x000fe200078e02b9 */
[C---:B------:R-:W-:Y:S02]  /*19d0*/  IADD3 R14, R236.reuse, 0x20, RZ ;  /* 0x00000020ec0e7810 */ /* 0x040fe40007ffe0ff */
[C---:B------:R-:W-:Y:S02]  /*19e0*/  IADD3 R12, R236.reuse, 0x30, RZ ;  /* 0x00000030ec0c7810 */ /* 0x040fe40007ffe0ff */
[C---:B------:R-:W-:Y:S01]  /*19f0*/  IADD3 R9, R236.reuse, 0x48, RZ ;  /* 0x00000048ec097810 */ /* 0x040fe20007ffe0ff */
[----:B-1----:R-:W-:Y:S01]  /*1a00*/  IMAD.IADD R0, R5, 0x1, R18 ;  /* 0x0000000105007824 */ /* 0x002fe200078e0212 */
[----:B------:R-:W-:-:S02]  /*1a10*/  IADD3 R7, R236, 0x58, RZ ;  /* 0x00000058ec077810 */ /* 0x000fc40007ffe0ff */
[----:B------:R-:W-:Y:S02]  /*1a20*/  @P2 IADD3 R189, R184, -0x20, RZ ;  /* 0xffffffe0b8bd2810 */ /* 0x000fe40007ffe0ff */
[----:B------:R1:W-:Y:S01]  /*1a30*/  STL [R1+0x1c], R0 ;  /* 0x00001c0001007387 */ /* 0x0003e20000100800 */
[----:B------:R-:W-:Y:S02]  /*1a40*/  SHF.R.S32.HI R6, RZ, 0x1f, R16 ;  /* 0x0000001fff067819 */ /* 0x000fe40000011410 */
[----:B------:R-:W-:Y:S02]  /*1a50*/  SHF.R.S32.HI R6, RZ, 0x1f, R13 ;  /* 0x0000001fff067819 */ /* 0x000fe4000001140d */
[----:B------:R-:W-:Y:S02]  /*1a60*/  SHF.R.S32.HI R6, RZ, 0x1f, R11 ;  /* 0x0000001fff067819 */ /* 0x000fe4000001140b */
[----:B------:R-:W-:Y:S02]  /*1a70*/  SHF.R.S32.HI R17, RZ, 0x1f, R17 ;  /* 0x0000001fff117819 */ /* 0x000fe40000011411 */
[----:B------:R-:W-:-:S02]  /*1a80*/  SHF.R.S32.HI R15, RZ, 0x1f, R15 ;  /* 0x0000001fff0f7819 */ /* 0x000fc4000001140f */
[----:B------:R-:W-:Y:S02]  /*1a90*/  SHF.R.S32.HI R14, RZ, 0x1f, R14 ;  /* 0x0000001fff0e7819 */ /* 0x000fe4000001140e */
[----:B------:R-:W-:Y:S02]  /*1aa0*/  SHF.R.S32.HI R12, RZ, 0x1f, R12 ;  /* 0x0000001fff0c7819 */ /* 0x000fe4000001140c */
[----:B------:R-:W-:Y:S02]  /*1ab0*/  SHF.R.S32.HI R9, RZ, 0x1f, R9 ;  /* 0x0000001fff097819 */ /* 0x000fe40000011409 */
[----:B------:R-:W-:Y:S02]  /*1ac0*/  SHF.R.S32.HI R6, RZ, 0x1f, R7 ;  /* 0x0000001fff067819 */ /* 0x000fe40000011407 */
[C---:B------:R-:W-:Y:S02]  /*1ad0*/  IADD3 R197, R189.reuse, 0x400, RZ ;  /* 0x00000400bdc57810 */ /* 0x040fe40007ffe0ff */
[----:B------:R-:W-:-:S02]  /*1ae0*/  IADD3 R196, R189, 0x800, RZ ;  /* 0x00000800bdc47810 */ /* 0x000fc40007ffe0ff */
[C---:B------:R-:W-:Y:S02]  /*1af0*/  IADD3 R195, R189.reuse, 0xc00, RZ ;  /* 0x00000c00bdc37810 */ /* 0x040fe40007ffe0ff */
[C---:B------:R-:W-:Y:S02]  /*1b00*/  IADD3 R194, R189.reuse, 0x1000, RZ ;  /* 0x00001000bdc27810 */ /* 0x040fe40007ffe0ff */
[C---:B------:R-:W-:Y:S02]  /*1b10*/  IADD3 R193, R189.reuse, 0x1400, RZ ;  /* 0x00001400bdc17810 */ /* 0x040fe40007ffe0ff */
[C---:B------:R-:W-:Y:S02]  /*1b20*/  IADD3 R192, R189.reuse, 0x1800, RZ ;  /* 0x00001800bdc07810 */ /* 0x040fe40007ffe0ff */
[C---:B------:R-:W-:Y:S02]  /*1b30*/  IADD3 R191, R189.reuse, 0x1c00, RZ ;  /* 0x00001c00bdbf7810 */ /* 0x040fe40007ffe0ff */
[----:B-1----:R-:W-:-:S02]  /*1b40*/  IADD3 R190, R189, 0x2000, RZ ;  /* 0x00002000bdbe7810 */ /* 0x002fc40007ffe0ff */
.L_x_775:
[----:B------:R-:W2:Y:S01]  /*1b50*/  LDL R15, [R1+0xc] ;  /* 0x00000c00010f7983 */ /* 0x000ea20000100800 */
[----:B------:R-:W-:Y:S01]  /*1b60*/  ISETP.NE.U32.AND P0, PT, RZ, c[0x0][0x370], PT ;  /* 0x0000dc00ff007a0c */ /* 0x000fe20003f05070 */
[----:B------:R-:W-:Y:S01]  /*1b70*/  IMAD.MOV.U32 R13, RZ, RZ, 0x4 ;  /* 0x00000004ff0d7424 */ /* 0x000fe200078e00ff */
[----:B------:R-:W-:Y:S01]  /*1b80*/  ISETP.NE.U32.AND P2, PT, RZ, c[0x0][0x360], PT ;  /* 0x0000d800ff007a0c */ /* 0x000fe20003f45070 */
[----:B------:R-:W-:Y:S01]  /*1b90*/  IMAD.MOV.U32 R242, RZ, RZ, RZ ;  /* 0x000000fffff27224 */ /* 0x000fe200078e00ff */
[----:B------:R-:W-:Y:S01]  /*1ba0*/  ISETP.NE.AND.EX P1, PT, RZ, c[0x0][0x374], PT, P0 ;  /* 0x0000dd00ff007a0c */ /* 0x000fe20003f25300 */
[----:B------:R-:W-:Y:S01]  /*1bb0*/  IMAD.MOV.U32 R12, RZ, RZ, RZ ;  /* 0x000000ffff0c7224 */ /* 0x000fe200078e00ff */
[----:B------:R-:W-:-:S02]  /*1bc0*/  ISETP.NE.AND.EX P0, PT, RZ, c[0x0][0x364], PT, P2 ;  /* 0x0000d900ff007a0c */ /* 0x000fc40003f05320 */
[----:B------:R-:W-:-:S04]  /*1bd0*/  ISETP.NE.U32.AND P3, PT, RZ, c[0x0][0x348], PT ;  /* 0x0000d200ff007a0c */ /* 0x000fc80003f65070 */
[----:B------:R-:W-:Y:S01]  /*1be0*/  ISETP.NE.AND.EX P3, PT, RZ, c[0x0][0x34c], PT, P3 ;  /* 0x0000d300ff007a0c */ /* 0x000fe20003f65330 */
[----:B--2---:R-:W-:-:S04]  /*1bf0*/  IMAD.WIDE R2, R15, R13, c[0x0][0x348] ;  /* 0x0000d2000f027625 */ /* 0x004fc800078e020d */
[----:B------:R-:W-:-:S08]  /*1c00*/  @P1 IMAD.WIDE R6, R15, R13, c[0x0][0x370] ;  /* 0x0000dc000f061625 */ /* 0x000fd000078e020d */
[----:B------:R1:W5:Y:S01]  /*1c10*/  @P3 LDG.E R12, [R2.64] ;  /* 0x00000006020c3981 */ /* 0x000362000c1e1900 */
[----:B------:R-:W-:-:S03]  /*1c20*/  @P0 IMAD.WIDE R4, R15, R13, c[0x0][0x360] ;  /* 0x0000d8000f040625 */ /* 0x000fc600078e020d */
[----:B------:R1:W5:Y:S04]  /*1c30*/  @P1 LDG.E R242, [R6.64] ;  /* 0x0000000606f21981 */ /* 0x000368000c1e1900 */
[----:B------:R1:W5:Y:S01]  /*1c40*/  @P0 LDG.E R230, [R4.64] ;  /* 0x0000000604e60981 */ /* 0x000362000c1e1900 */
[----:B------:R-:W-:Y:S01]  /*1c50*/  YIELD ;  /* 0x0000000000007946 */ /* 0x000fe20003800000 */
[----:B------:R-:W-:Y:S05]  /*1c60*/  @P0 BRA `(.L_x_559) ;  /* 0x0000005000000947 */ /* 0x000fea0003800000 */
[----:B-----5:R-:W-:Y:S01]  /*1c70*/  MOV R230, c[0x0][0x168] ;  /* 0x00005a0000e67a02 */ /* 0x020fe20000000f00 */
[----:B------:R-:W-:Y:S05]  /*1c80*/  @!P3 BRA `(.L_x_559) ;  /* 0x000000300000b947 */ /* 0x000fea0003800000 */
[----:B------:R2:W3:Y:S04]  /*1c90*/  LDG.E R0, [R2.64] ;  /* 0x0000000602007981 */ /* 0x0004e8000c1e1900 */
[----:B-12---:R-:W3:Y:S02]  /*1ca0*/  LDG.E R2, [R2.64+0x4] ;  /* 0x0000040602027981 */ /* 0x006ee4000c1e1900 */
[----:B---3--:R-:W-:-:S02]  /*1cb0*/  IADD3 R230, -R0, R2, RZ ;  /* 0x0000000200e67210 */ /* 0x008fc40007ffe1ff */
.L_x_559:
[----:B------:R-:W-:-:S04]  /*1cc0*/  ISETP.NE.U32.AND P0, PT, RZ, c[0x0][0x368], PT ;  /* 0x0000da00ff007a0c */ /* 0x000fc80003f05070 */
[----:B------:R-:W-:-:S13]  /*1cd0*/  ISETP.NE.AND.EX P0, PT, RZ, c[0x0][0x36c], PT, P0 ;  /* 0x0000db00ff007a0c */ /* 0x000fda0003f05300 */
[----:B------:R-:W-:Y:S05]  /*1ce0*/  @!P0 BRA `(.L_x_560) ;  /* 0x0000003000008947 */ /* 0x000fea0003800000 */
[----:B-1----:R-:W-:-:S05]  /*1cf0*/  IMAD.WIDE R2, R15, R13, c[0x0][0x368] ;  /* 0x0000da000f027625 */ /* 0x002fca00078e020d */
[----:B------:R1:W5:Y:S01]  /*1d00*/  LDG.E R0, [R2.64] ;  /* 0x0000000602007981 */ /* 0x000362000c1e1900 */
[----:B------:R-:W-:Y:S05]  /*1d10*/  BRA `(.L_x_561) ;  /* 0x0000008000007947 */ /* 0x000fea0003800000 */
.L_x_560:
[----:B------:R-:W-:Y:S01]  /*1d20*/  ISETP.NE.U32.AND P0, PT, RZ, c[0x0][0x350], PT ;  /* 0x0000d400ff007a0c */ /* 0x000fe20003f05070 */
[----:B------:R-:W-:-:S03]  /*1d30*/  IMAD.U32 R0, RZ, RZ, UR5 ;  /* 0x00000005ff007e24 */ /* 0x000fc6000f8e00ff */
[----:B------:R-:W-:-:S13]  /*1d40*/  ISETP.NE.AND.EX P0, PT, RZ, c[0x0][0x354], PT, P0 ;  /* 0x0000d500ff007a0c */ /* 0x000fda0003f05300 */
[----:B------:R-:W-:Y:S05]  /*1d50*/  @!P0 BRA `(.L_x_561) ;  /* 0x0000004000008947 */ /* 0x000fea0003800000 */
[----:B-1----:R-:W-:-:S05]  /*1d60*/  IMAD.WIDE R2, R15, R13, c[0x0][0x350] ;  /* 0x0000d4000f027625 */ /* 0x002fca00078e020d */
[----:B------:R-:W2:Y:S04]  /*1d70*/  LDG.E R4, [R2.64] ;  /* 0x0000000602047981 */ /* 0x000ea8000c1e1900 */
[----:B------:R-:W2:Y:S02]  /*1d80*/  LDG.E R0, [R2.64+0x4] ;  /* 0x0000040602007981 */ /* 0x000ea4000c1e1900 */
[----:B--2---:R-:W-:Y:S02]  /*1d90*/  IADD3 R0, -R4, R0, RZ ;  /* 0x0000000004007210 */ /* 0x004fe40007ffe1ff */
.L_x_561:
[----:B-1----:R-:W2:Y:S01]  /*1da0*/  LDL.LU R2, [R1+0x4] ;  /* 0x0000040001027983 */ /* 0x002ea20000300800 */
[----:B------:R-:W-:Y:S01]  /*1db0*/  IMAD.MOV.U32 R3, RZ, RZ, c[0x0][0x2c4] ;  /* 0x0000b100ff037624 */ /* 0x000fe200078e00ff */
[----:B------:R-:W-:Y:S01]  /*1dc0*/  LOP3.LUT R198, R198, 0xfff7ffff, RZ, 0xc0, !PT ;  /* 0xfff7ffffc6c67812 */ /* 0x000fe200078ec0ff */
[----:B------:R-:W-:Y:S02]  /*1dd0*/  IMAD.MOV.U32 R6, RZ, RZ, c[0x0][0x32c] ;  /* 0x0000cb00ff067624 */ /* 0x000fe400078e00ff */
[----:B-----5:R-:W-:Y:S01]  /*1de0*/  IMAD.IADD R232, R0, 0x1, -R242 ;  /* 0x0000000100e87824 */ /* 0x020fe200078e0af2 */
[----:B------:R-:W-:-:S02]  /*1df0*/  ISETP.NE.AND P4, PT, R3, 0x1, PT ;  /* 0x000000010300780c */ /* 0x000fc40003f85270 */
[----:B------:R-:W-:-:S11]  /*1e00*/  ISETP.GE.AND P1, PT, R6, 0x1, PT ;  /* 0x000000010600780c */ /* 0x000fd60003f26270 */
[----:B------:R-:W-:-:S04]  /*1e10*/  @P4 LOP3.LUT R198, R198, 0x80000, RZ, 0xfc, !PT ;  /* 0x00080000c6c64812 */ /* 0x000fc800078efcff */
[----:B------:R-:W-:-:S04]  /*1e20*/  LOP3.LUT R198, R198, 0xfffdffff, RZ, 0xc0, !PT ;  /* 0xfffdffffc6c67812 */ /* 0x000fc800078ec0ff */
[----:B------:R-:W-:Y:S01]  /*1e30*/  @P1 LOP3.LUT R198, R198, 0x20000, RZ, 0xfc, !PT ;  /* 0x00020000c6c61812 */ /* 0x000fe200078efcff */
[----:B--2---:R-:W-:-:S05]  /*1e40*/  IMAD.SHL.U32 R252, R2, 0x80, RZ ;  /* 0x0000008002fc7824 */ /* 0x004fca00078e00ff */
[----:B------:R-:W-:-:S05]  /*1e50*/  IADD3 R2, R252, 0x7f, RZ ;  /* 0x0000007ffc027810 */ /* 0x000fca0007ffe0ff */
[----:B------:R-:W-:-:S04]  /*1e60*/  @P4 IMAD.HI.U32 R3, R2, c[0x0][0x2c8], RZ ;  /* 0x0000b20002034a27 */ /* 0x000fc800078e00ff */
[----:B------:R-:W-:Y:S01]  /*1e70*/  IMAD.MOV.U32 R0, RZ, RZ, R2 ;  /* 0x000000ffff007224 */ /* 0x000fe200078e0002 */
[----:B------:R-:W-:Y:S02]  /*1e80*/  IADD3 R2, R232, 0x1, -R230 ;  /* 0x00000001e8027810 */ /* 0x000fe40007ffe8e6 */
[----:B------:R-:W-:-:S05]  /*1e90*/  @P4 SHF.R.U32.HI R0, RZ, c[0x0][0x2cc], R3 ;  /* 0x0000b300ff004a19 */ /* 0x000fca0000011603 */
[----:B------:R-:W-:-:S05]  /*1ea0*/  IMAD.IADD R0, R2, 0x1, R0 ;  /* 0x0000000102007824 */ /* 0x000fca00078e0200 */
[----:B------:R-:W-:Y:S01]  /*1eb0*/  IADD3 R3, R0, c[0x0][0x328], RZ ;  /* 0x0000ca0000037a10 */ /* 0x000fe20007ffe0ff */
[----:B------:R-:W-:Y:S05]  /*1ec0*/  @!P1 BRA `(.L_x_562) ;  /* 0x0000010000009947 */ /* 0x000fea0003800000 */
[C---:B------:R-:W-:Y:S01]  /*1ed0*/  ISETP.GT.AND P0, PT, R0.reuse, RZ, PT ;  /* 0x000000ff0000720c */ /* 0x040fe20003f04270 */
[----:B------:R-:W-:Y:S01]  /*1ee0*/  BSSY B0, `(.L_x_563) ;  /* 0x000000c000007945 */ /* 0x000fe20003800000 */
[----:B------:R-:W-:-:S11]  /*1ef0*/  IADD3 R2, R0, -0x1, RZ ;  /* 0xffffffff00027810 */ /* 0x000fd60007ffe0ff */
[----:B------:R-:W-:Y:S05]  /*1f00*/  @P0 BRA `(.L_x_564) ;  /* 0x0000006000000947 */ /* 0x000fea0003800000 */
[----:B------:R-:W-:Y:S01]  /*1f10*/  ISETP.NE.AND P0, PT, R6, 0x1, PT ;  /* 0x000000010600780c */ /* 0x000fe20003f05270 */
[----:B------:R-:W-:-:S12]  /*1f20*/  IMAD.MOV R0, RZ, RZ, -R0 ;  /* 0x000000ffff007224 */ /* 0x000fd800078e0a00 */
[----:B------:R-:W-:-:S05]  /*1f30*/  @P0 IMAD.HI.U32 R2, R0, c[0x0][0x330], RZ ;  /* 0x0000cc0000020a27 */ /* 0x000fca00078e00ff */
[----:B------:R-:W-:-:S04]  /*1f40*/  @P0 SHF.R.U32.HI R0, RZ, c[0x0][0x334], R2 ;  /* 0x0000cd00ff000a19 */ /* 0x000fc80000011602 */
[----:B------:R-:W-:Y:S01]  /*1f50*/  LOP3.LUT R2, RZ, R0, RZ, 0x33, !PT ;  /* 0x00000000ff027212 */ /* 0x000fe200078e33ff */
[----:B------:R-:W-:Y:S05]  /*1f60*/  BRA `(.L_x_565) ;  /* 0x0000003000007947 */ /* 0x000fea0003800000 */
.L_x_564:
[----:B------:R-:W-:-:S13]  /*1f70*/  ISETP.NE.AND P0, PT, R6, 0x1, PT ;  /* 0x000000010600780c */ /* 0x000fda0003f05270 */
[----:B------:R-:W-:-:S05]  /*1f80*/  @P0 IMAD.HI.U32 R0, R2, c[0x0][0x330], RZ ;  /* 0x0000cc0002000a27 */ /* 0x000fca00078e00ff */
[----:B------:R-:W-:Y:S02]  /*1f90*/  @P0 SHF.R.U32.HI R2, RZ, c[0x0][0x334], R0 ;  /* 0x0000cd00ff020a19 */ /* 0x000fe40000011600 */
.L_x_565:
[----:B------:R-:W-:Y:S05]  /*1fa0*/  BSYNC B0 ;  /* 0x0000000000007941 */ /* 0x000fea0003800000 */
.L_x_563:
[----:B------:R-:W-:-:S05]  /*1fb0*/  IMAD R2, R2, R6, c[0x0][0x32c] ;  /* 0x0000cb0002027624 */ /* 0x000fca00078e0206 */
[----:B------:R-:W-:-:S03]  /*1fc0*/  IMNMX R3, R3, R2, PT ;  /* 0x0000000203037217 */ /* 0x000fc60003800200 */
.L_x_562:
[----:B------:R-:W-:Y:S01]  /*1fd0*/  IMAD.IADD R7, R232, 0x1, -R230 ;  /* 0x00000001e8077824 */ /* 0x000fe200078e0ae6 */
[----:B------:R-:W-:Y:S01]  /*1fe0*/  IADD3 R3, R3, 0x2f, RZ ;  /* 0x0000002f03037810 */ /* 0x000fe20007ffe0ff */
[----:B------:R-:W-:Y:S01]  /*1ff0*/  @P4 IMAD.HI.U32 R4, R252, c[0x0][0x2c8], RZ ;  /* 0x0000b200fc044a27 */ /* 0x000fe200078e00ff */
[----:B------:R-:W-:Y:S02]  /*2000*/  IADD3 R2, R232, 0x2f, RZ ;  /* 0x0000002fe8027810 */ /* 0x000fe40007ffe0ff */
[----:B------:R1:W-:Y:S01]  /*2010*/  STL [R1+0x24], R7 ;  /* 0x0000240701007387 */ /* 0x0003e20000100800 */
[----:B------:R-:W-:-:S04]  /*2020*/  IMAD.HI R5, R3, 0x2aaaaaab, RZ ;  /* 0x2aaaaaab03057827 */ /* 0x000fc800078e02ff */
[----:B------:R-:W-:-:S04]  /*2030*/  IMAD.HI R2, R2, 0x2aaaaaab, RZ ;  /* 0x2aaaaaab02027827 */ /* 0x000fc800078e02ff */
[----:B------:R-:W-:Y:S01]  /*2040*/  IMAD.MOV.U32 R0, RZ, RZ, R252 ;  /* 0x000000ffff007224 */ /* 0x000fe200078e00fc */
[----:B------:R-:W-:Y:S02]  /*2050*/  @P4 SHF.R.U32.HI R0, RZ, c[0x0][0x2cc], R4 ;  /* 0x0000b300ff004a19 */ /* 0x000fe40000011604 */
[----:B------:R-:W-:Y:S02]  /*2060*/  SHF.R.U32.HI R4, RZ, 0x1f, R5 ;  /* 0x0000001fff047819 */ /* 0x000fe40000011605 */
[----:B------:R-:W-:Y:S01]  /*2070*/  SHF.R.U32.HI R3, RZ, 0x1f, R2 ;  /* 0x0000001fff037819 */ /* 0x000fe20000011602 */
[----:B------:R-:W-:Y:S01]  /*2080*/  IMAD.IADD R0, R7, 0x1, R0 ;  /* 0x0000000107007824 */ /* 0x000fe200078e0200 */
[----:B------:R-:W-:Y:S02]  /*2090*/  LEA.HI.SX32 R4, R5, R4, 0x1d ;  /* 0x0000000405047211 */ /* 0x000fe400078feaff */
[----:B------:R-:W-:Y:S02]  /*20a0*/  LEA.HI.SX32 R3, R2, R3, 0x1d ;  /* 0x0000000302037211 */ /* 0x000fe400078feaff */
[----:B------:R-:W-:-:S02]  /*20b0*/  IADD3 R2, R0, -c[0x0][0x324], RZ ;  /* 0x8000c90000027a10 */ /* 0x000fc40007ffe0ff */
[----:B------:R-:W-:Y:S01]  /*20c0*/  IMNMX R10, R3, R4, PT ;  /* 0x00000004030a7217 */ /* 0x000fe20003800200 */
[----:B------:R-:W-:Y:S05]  /*20d0*/  @!P1 BRA `(.L_x_566) ;  /* 0x000000f000009947 */ /* 0x000fea0003800000 */
[----:B------:R-:W-:Y:S01]  /*20e0*/  ISETP.GT.AND P0, PT, R0, -0x1, PT ;  /* 0xffffffff0000780c */ /* 0x000fe20003f04270 */
[----:B------:R-:W-:-:S12]  /*20f0*/  BSSY B0, `(.L_x_567) ;  /* 0x000000b000007945 */ /* 0x000fd80003800000 */
[----:B------:R-:W-:Y:S05]  /*2100*/  @P0 BRA `(.L_x_568) ;  /* 0x0000006000000947 */ /* 0x000fea0003800000 */
[----:B------:R-:W-:Y:S02]  /*2110*/  ISETP.NE.AND P0, PT, R6, 0x1, PT ;  /* 0x000000010600780c */ /* 0x000fe40003f05270 */
[----:B------:R-:W-:-:S11]  /*2120*/  LOP3.LUT R0, RZ, R0, RZ, 0x33, !PT ;  /* 0x00000000ff007212 */ /* 0x000fd600078e33ff */
[----:B------:R-:W-:-:S05]  /*2130*/  @P0 IMAD.HI.U32 R3, R0, c[0x0][0x330], RZ ;  /* 0x0000cc0000030a27 */ /* 0x000fca00078e00ff */
[----:B------:R-:W-:-:S04]  /*2140*/  @P0 SHF.R.U32.HI R0, RZ, c[0x0][0x334], R3 ;  /* 0x0000cd00ff000a19 */ /* 0x000fc80000011603 */
[----:B------:R-:W-:Y:S01]  /*2150*/  LOP3.LUT R0, RZ, R0, RZ, 0x33, !PT ;  /* 0x00000000ff007212 */ /* 0x000fe200078e33ff */
[----:B------:R-:W-:Y:S05]  /*2160*/  BRA `(.L_x_569) ;  /* 0x0000003000007947 */ /* 0x000fea0003800000 */
.L_x_568:
[----:B------:R-:W-:-:S13]  /*2170*/  ISETP.NE.AND P0, PT, R6, 0x1, PT ;  /* 0x000000010600780c */ /* 0x000fda0003f05270 */
[----:B------:R-:W-:-:S05]  /*2180*/  @P0 IMAD.HI.U32 R3, R0, c[0x0][0x330], RZ ;  /* 0x0000cc0000030a27 */ /* 0x000fca00078e00ff */
[----:B------:R-:W-:Y:S02]  /*2190*/  @P0 SHF.R.U32.HI R0, RZ, c[0x0][0x334], R3 ;  /* 0x0000cd00ff000a19 */ /* 0x000fe40000011603 */
.L_x_569:
[----:B------:R-:W-:Y:S05]  /*21a0*/  BSYNC B0 ;  /* 0x0000000000007941 */ /* 0x000fea0003800000 */
.L_x_567:
[----:B------:R-:W-:-:S05]  /*21b0*/  IMAD R0, R0, c[0x0][0x32c], RZ ;  /* 0x0000cb0000007a24 */ /* 0x000fca00078e02ff */
[----:B------:R-:W-:-:S04]  /*21c0*/  IMNMX R2, R2, R0, !PT ;  /* 0x0000000002027217 */ /* 0x000fc80007800200 */
.L_x_566:
[----:B------:R-:W2:Y:S01]  /*21d0*/  LDL R14, [R1+0x8] ;  /* 0x00000800010e7983 */ /* 0x000ea20000100800 */
[----:B------:R-:W-:Y:S01]  /*21e0*/  IMAD.HI R2, R2, 0x2aaaaaab, RZ ;  /* 0x2aaaaaab02027827 */ /* 0x000fe200078e02ff */
[----:B------:R-:W-:Y:S04]  /*21f0*/  BSSY B0, `(.L_x_570) ;  /* 0x000002e000007945 */ /* 0x000fe80003800000 */
[----:B------:R-:W-:-:S04]  /*2200*/  SHF.R.U32.HI R0, RZ, 0x1f, R2 ;  /* 0x0000001fff007819 */ /* 0x000fc80000011602 */
[----:B------:R-:W-:-:S04]  /*2210*/  LEA.HI.SX32 R2, R2, R0, 0x1d ;  /* 0x0000000002027211 */ /* 0x000fc800078feaff */
[----:B------:R-:W-:Y:S01]  /*2220*/  IMNMX R6, RZ, R2, !PT ;  /* 0x00000002ff067217 */ /* 0x000fe20007800200 */
[----:B------:R-:W-:-:S03]  /*2230*/  IMAD.MOV.U32 R2, RZ, RZ, RZ ;  /* 0x000000ffff027224 */ /* 0x000fc600078e00ff */
[----:B------:R-:W-:Y:S02]  /*2240*/  ISETP.GT.AND P0, PT, R10, R6, PT ;  /* 0x000000060a00720c */ /* 0x000fe40003f04270 */
[C---:B--2---:R-:W-:Y:S02]  /*2250*/  LOP3.LUT R0, R14.reuse, 0xff000000, RZ, 0xc0, !PT ;  /* 0xff0000000e007812 */ /* 0x044fe400078ec0ff */
[----:B------:R-:W-:Y:S02]  /*2260*/  LOP3.LUT R3, R14, 0xff0000, RZ, 0xc0, !PT ;  /* 0x00ff00000e037812 */ /* 0x000fe400078ec0ff */
[----:B------:R-:W-:-:S04]  /*2270*/  SHF.R.U32.HI R0, RZ, 0x8, R0 ;  /* 0x00000008ff007819 */ /* 0x000fc80000011600 */
[----:B------:R-:W-:-:S04]  /*2280*/  LEA.HI R0, R3, R0, RZ, 0x10 ;  /* 0x0000000003007211 */ /* 0x000fc800078f80ff */
[----:B------:R-:W-:Y:S02]  /*2290*/  LOP3.LUT R16, R0, 0xff, RZ, 0xc0, !PT ;  /* 0x000000ff00107812 */ /* 0x000fe400078ec0ff */
[----:B------:R-:W-:-:S03]  /*22a0*/  SHF.R.U32.HI R5, RZ, 0x10, R0 ;  /* 0x00000010ff057819 */ /* 0x000fc60000011600 */
[----:B------:R2:W-:Y:S04]  /*22b0*/  STL [R1+0x30], R16 ;  /* 0x0000301001007387 */ /* 0x0005e80000100800 */
[----:B------:R2:W-:Y:S01]  /*22c0*/  STL [R1+0x28], R5 ;  /* 0x0000280501007387 */ /* 0x0005e20000100800 */
[----:B------:R-:W-:Y:S05]  /*22d0*/  @!P0 BRA `(.L_x_571) ;  /* 0x000001f000008947 */ /* 0x000fea0003800000 */
[----:B------:R-:W-:-:S04]  /*22e0*/  ISETP.NE.AND P0, PT, R5, RZ, PT ;  /* 0x000000ff0500720c */ /* 0x000fc80003f05270 */
[----:B------:R-:W-:-:S04]  /*22f0*/  SEL R0, R5, c[0x0][0x338], P0 ;  /* 0x0000ce0005007a07 */ /* 0x000fc80000000000 */
[----:B------:R-:W-:Y:S02]  /*2300*/  IABS R3, R0 ;  /* 0x0000000000037213 */ /* 0x000fe40000000000 */
[----:B-1----:R-:W-:Y:S02]  /*2310*/  IADD3 R7, R0, -0x1, R10 ;  /* 0xffffffff00077810 */ /* 0x002fe40007ffe00a */
[----:B------:R-:W1:Y:S03]  /*2320*/  I2F.RP R2, R3 ;  /* 0x0000000300027306 */ /* 0x000e660000209400 */
[----:B------:R-:W-:-:S05]  /*2330*/  IMAD.IADD R7, R7, 0x1, -R6 ;  /* 0x0000000107077824 */ /* 0x000fca00078e0a06 */
[----:B------:R-:W-:Y:S01]  /*2340*/  IABS R11, R7 ;  /* 0x00000007000b7213 */ /* 0x000fe20000000000 */
[----:B-1----:R-:W1:Y:S02]  /*2350*/  MUFU.RCP R2, R2 ;  /* 0x0000000200027308 */ /* 0x002e640000001000 */
[----:B-1----:R-:W-:-:S06]  /*2360*/  IADD3 R2, R2, 0xffffffe, RZ ;  /* 0x0ffffffe02027810 */ /* 0x002fcc0007ffe0ff */
[----:B--2---:R-:W1:Y:S02]  /*2370*/  F2I.FTZ.U32.TRUNC.NTZ R5, R2 ;  /* 0x0000000200057305 */ /* 0x004e64000021f000 */
        /* <DEDUP_REMOVED lines=21> */
.L_x_571:
[----:B------:R-:W-:Y:S05]  /*24d0*/  BSYNC B0 ;  /* 0x0000000000007941 */ /* 0x000fea0003800000 */
.L_x_570:
[----:B------:R-:W-:Y:S01]  /*24e0*/  IMAD R239, R16, R2, R6 ;  /* 0x0000000210ef7224 */ /* 0x000fe200078e0206 */
[----:B------:R-:W-:Y:S01]  /*24f0*/  PRMT R0, RZ, 0x7610, R0 ;  /* 0x00007610ff007816 */ /* 0x000fe20000000000 */
        /* <DEDUP_REMOVED lines=56> */
[----:B------:R-:W-:-:S05]  /*2880*/  @P1 IMAD.WIDE R2, R15, R13, c[0x0][0x340] ;  /* 0x0000d0000f021625 */ /* 0x000fca00078e020d */
[----:B------:R3:W5:Y:S01]  /*2890*/  @P1 LDG.E R13, [R2.64] ;  /* 0x00000006020d1981 */ /* 0x000762000c1e1900 */
[----:B------:R-:W-:Y:S01]  /*28a0*/  SHF.R.S32.HI R0, RZ, 0x1f, R12 ;  /* 0x0000001fff007819 */ /* 0x000fe2000001140c */
[----:B--2---:R-:W-:Y:S01]  /*28b0*/  IMAD.IADD R5, R240, 0x1, R252 ;  /* 0x00000001f0057824 */ /* 0x004fe200078e02fc */
[----:B------:R-:W-:Y:S02]  /*28c0*/  LOP3.LUT R14, R14, 0xffff, RZ, 0xc0, !PT ;  /* 0x0000ffff0e0e7812 */ /* 0x000fe400078ec0ff */
[----:B------:R-:W-:Y:S01]  /*28d0*/  SEL R4, R15, RZ, !P3 ;  /* 0x000000ff0f047207 */ /* 0x000fe20005800000 */
[----:B------:R-:W-:Y:S01]  /*28e0*/  IMAD R0, R0, c[0x0][0x178], RZ ;  /* 0x00005e0000007a24 */ /* 0x000fe200078e02ff */
[----:B------:R-:W-:Y:S01]  /*28f0*/  ISETP.GE.AND P2, PT, R238, c[0x0][0x198], PT ;  /* 0x00006600ee007a0c */ /* 0x000fe20003f46270 */
[----:B-1----:R-:W-:Y:S01]  /*2900*/  @P4 IMAD.HI.U32 R7, R5, c[0x0][0x2c8], RZ ;  /* 0x0000b20005074a27 */ /* 0x002fe200078e00ff */
[----:B------:R-:W-:-:S03]  /*2910*/  IADD3 R31, R201, -0x1, RZ ;  /* 0xffffffffc91f7810 */ /* 0x000fc60007ffe0ff */
[C---:B------:R-:W-:Y:S02]  /*2920*/  IMAD R0, R12.reuse, c[0x0][0x17c], R0 ;  /* 0x00005f000c007a24 */ /* 0x040fe400078e0200 */
[----:B---3--:R-:W-:-:S05]  /*2930*/  IMAD.WIDE.U32 R2, R12, c[0x0][0x178], RZ ;  /* 0x00005e000c027a25 */ /* 0x008fca00078e00ff */
[----:B------:R-:W-:Y:S02]  /*2940*/  IADD3 R3, R3, R0, RZ ;  /* 0x0000000003037210 */ /* 0x000fe40007ffe0ff */
[----:B------:R-:W-:-:S03]  /*2950*/  SHF.R.S32.HI R0, RZ, 0x1f, R15 ;  /* 0x0000001fff007819 */ /* 0x000fc6000001140f */
[----:B------:R-:W-:Y:S01]  /*2960*/  IMAD.WIDE.U32 R2, R14, c[0x0][0x1b8], R2 ;  /* 0x00006e000e027a25 */ /* 0x000fe200078e0002 */
[----:B------:R-:W-:Y:S02]  /*2970*/  SEL R6, R0, RZ, !P3 ;  /* 0x000000ff00067207 */ /* 0x000fe40005800000 */
[----:B------:R-:W-:Y:S01]  /*2980*/  MOV R0, R5 ;  /* 0x0000000500007202 */ /* 0x000fe20000000f00 */
[----:B------:R-:W-:Y:S01]  /*2990*/  IMAD R3, R14, c[0x0][0x1bc], R3 ;  /* 0x00006f000e037a24 */ /* 0x000fe200078e0203 */
[----:B------:R-:W-:Y:S01]  /*29a0*/  @P4 SHF.R.U32.HI R0, RZ, c[0x0][0x2cc], R7 ;  /* 0x0000b300ff004a19 */ /* 0x000fe20000011607 */
[----:B------:R-:W-:Y:S01]  /*29b0*/  IMAD R6, R6, c[0x0][0x1c0], RZ ;  /* 0x0000700006067a24 */ /* 0x000fe200078e02ff */
[----:B------:R-:W-:Y:S01]  /*29c0*/  ISETP.GE.AND P4, PT, R203, c[0x0][0x198], PT ;  /* 0x00006600cb007a0c */ /* 0x000fe20003f86270 */
[C---:B------:R-:W-:Y:S01]  /*29d0*/  IMAD.WIDE.U32 R2, R4.reuse, c[0x0][0x1c0], R2 ;  /* 0x0000700004027a25 */ /* 0x040fe200078e0002 */
[----:B------:R-:W-:Y:S02]  /*29e0*/  SHF.R.S32.HI R7, RZ, 0x1f, R0 ;  /* 0x0000001fff077819 */ /* 0x000fe40000011400 */
[----:B------:R-:W-:Y:S01]  /*29f0*/  ISETP.GE.AND P3, PT, R237, c[0x0][0x198], PT ;  /* 0x00006600ed007a0c */ /* 0x000fe20003f66270 */
[----:B------:R-:W-:-:S02]  /*2a00*/  IMAD R6, R4, c[0x0][0x1c4], R6 ;  /* 0x0000710004067a24 */ /* 0x000fc400078e0206 */
[----:B------:R-:W-:-:S03]  /*2a10*/  IMAD.MOV R4, RZ, RZ, -R0 ;  /* 0x000000ffff047224 */ /* 0x000fc600078e0a00 */
[----:B------:R-:W-:Y:S01]  /*2a20*/  IADD3 R3, R3, R6, RZ ;  /* 0x0000000603037210 */ /* 0x000fe20007ffe0ff */
        /* <DEDUP_REMOVED lines=11> */
[----:B------:R-:W-:Y:S02]  /*2ae0*/  LEA.HI.X R5, R2, c[0x0][0x164], R0, 0x1, P0 ;  /* 0x0000590002057a11 */ /* 0x000fe400000f0c00 */
[----:B------:R-:W-:Y:S01]  /*2af0*/  @!P1 MOV R13, R15 ;  /* 0x0000000f000d9202 */ /* 0x000fe20000000f00 */
[----:B------:R-:W-:Y:S05]  /*2b00*/  BRA.DIV ~URZ, `(.L_x_573) ;  /* 0x000156227f007947 */ /* 0x000fea000b800000 */
[----:B------:R1:W2:Y:S02]  /*2b10*/  SHFL.IDX PT, R4, R5, RZ, 0x1c1f ;  /* 0x001c1fff05047589 */ /* 0x0002a400000e0000 */
.L_x_780:
[----:B------:R-:W-:Y:S05]  /*2b20*/  BRA.DIV ~URZ, `(.L_x_574) ;  /* 0x000156727f007947 */ /* 0x000fea000b800000 */
[----:B------:R3:W4:Y:S02]  /*2b30*/  SHFL.IDX PT, R0, R12, RZ, 0x1c1f ;  /* 0x001c1fff0c007589 */ /* 0x00072400000e0000 */
.L_x_781:
[----:B------:R-:W-:Y:S01]  /*2b40*/  IMAD R11, R230, c[0x0][0x2c4], RZ ;  /* 0x0000b100e60b7a24 */ /* 0x000fe200078e02ff */
[----:B------:R-:W-:Y:S01]  /*2b50*/  IADD3 R10, R241, R252, RZ ;  /* 0x000000fcf10a7210 */ /* 0x000fe20007ffe0ff */
[----:B------:R-:W-:Y:S03]  /*2b60*/  BSSY B0, `(.L_x_575) ;  /* 0x0000014000007945 */ /* 0x000fe60003800000 */
[----:B------:R-:W-:-:S13]  /*2b70*/  ISETP.GE.AND P0, PT, R10, R11, PT ;  /* 0x0000000b0a00720c */ /* 0x000fda0003f06270 */
[----:B------:R-:W-:Y:S05]  /*2b80*/  @P0 BRA `(.L_x_576) ;  /* 0x0000011000000947 */ /* 0x000fea0003800000 */
[----:B---3--:R-:W3:Y:S01]  /*2b90*/  LDL R15, [R1+0x2c] ;  /* 0x00002c00010f7983 */ /* 0x008ee20000100800 */
[-C--:B----4-:R-:W-:Y:S02]  /*2ba0*/  LEA R8, P0, R203, R0.reuse, 0x1 ;  /* 0x00000000cb087211 */ /* 0x090fe400078008ff */
[----:B------:R-:W-:Y:S02]  /*2bb0*/  SHF.R.S32.HI R2, RZ, 0x1f, R203 ;  /* 0x0000001fff027819 */ /* 0x000fe400000114cb */
[----:B------:R-:W-:Y:S02]  /*2bc0*/  LEA R6, P1, R237, R0, 0x1 ;  /* 0x00000000ed067211 */ /* 0x000fe400078208ff */
[----:B------:R-:W-:Y:S02]  /*2bd0*/  SHF.R.S32.HI R17, RZ, 0x1f, R237 ;  /* 0x0000001fff117819 */ /* 0x000fe400000114ed */
[----:B--2---:R-:W-:Y:S02]  /*2be0*/  LEA.HI.X R9, R203, R4, R2, 0x1, P0 ;  /* 0x00000004cb097211 */ /* 0x004fe400000f0c02 */
[----:B------:R-:W-:-:S02]  /*2bf0*/  SHF.R.S32.HI R16, RZ, 0x1f, R238 ;  /* 0x0000001fff107819 */ /* 0x000fc400000114ee */
[C---:B------:R-:W-:Y:S02]  /*2c00*/  LEA R2, P0, R238.reuse, R0, 0x1 ;  /* 0x00000000ee027211 */ /* 0x040fe400078008ff */
        /* <DEDUP_REMOVED lines=9> */
.L_x_576:
[----:B------:R-:W-:Y:S05]  /*2ca0*/  BSYNC B0 ;  /* 0x0000000000007941 */ /* 0x000fea0003800000 */
.L_x_575:
[----:B------:R-:W-:Y:S05]  /*2cb0*/  BRA.DIV ~URZ, `(.L_x_577) ;  /* 0x000155527f007947 */ /* 0x000fea000b800000 */
[----:B--2---:R2:W1:Y:S04]  /*2cc0*/  SHFL.IDX PT, R4, R5, 0x1, 0x1c1f ;  /* 0x003c1f0005047f89 */ /* 0x00446800000e0000 */
[----:B----4-:R2:W4:Y:S02]  /*2cd0*/  SHFL.IDX PT, R0, R12, 0x1, 0x1c1f ;  /* 0x003c1f000c007f89 */ /* 0x01052400000e0000 */
.L_x_782:
[----:B------:R-:W-:Y:S01]  /*2ce0*/  IADD3 R2, R10, 0x20, RZ ;  /* 0x000000200a027810 */ /* 0x000fe20007ffe0ff */
[----:B------:R-:W-:Y:S03]  /*2cf0*/  BSSY B0, `(.L_x_578) ;  /* 0x0000014000007945 */ /* 0x000fe60003800000 */
[----:B------:R-:W-:-:S13]  /*2d00*/  ISETP.GE.AND P0, PT, R2, R11, PT ;  /* 0x0000000b0200720c */ /* 0x000fda0003f06270 */
[----:B------:R-:W-:Y:S05]  /*2d10*/  @P0 BRA `(.L_x_579) ;  /* 0x0000011000000947 */ /* 0x000fea0003800000 */
[----:B--2---:R-:W2:Y:S01]  /*2d20*/  LDL R15, [R1+0x2c] ;  /* 0x00002c00010f7983 */ /* 0x004ea20000100800 */
[-C--:B----4-:R-:W-:Y:S02]  /*2d30*/  LEA R8, P0, R203, R0.reuse, 0x1 ;  /* 0x00000000cb087211 */ /* 0x090fe400078008ff */
[----:B------:R-:W-:Y:S02]  /*2d40*/  SHF.R.S32.HI R3, RZ, 0x1f, R203 ;  /* 0x0000001fff037819 */ /* 0x000fe400000114cb */
[----:B------:R-:W-:Y:S02]  /*2d50*/  LEA R6, P1, R237, R0, 0x1 ;  /* 0x00000000ed067211 */ /* 0x000fe400078208ff */
[----:B------:R-:W-:Y:S02]  /*2d60*/  SHF.R.S32.HI R17, RZ, 0x1f, R237 ;  /* 0x0000001fff117819 */ /* 0x000fe400000114ed */
[----:B-1----:R-:W-:Y:S02]  /*2d70*/  LEA.HI.X R9, R203, R4, R3, 0x1, P0 ;  /* 0x00000004cb097211 */ /* 0x002fe400000f0c03 */
[----:B------:R-:W-:-:S02]  /*2d80*/  SHF.R.S32.HI R16, RZ, 0x1f, R238 ;  /* 0x0000001fff107819 */ /* 0x000fc400000114ee */
[C---:B------:R-:W-:Y:S02]  /*2d90*/  LEA R2, P0, R238.reuse, R0, 0x1 ;  /* 0x00000000ee027211 */ /* 0x040fe400078008ff */
        /* <DEDUP_REMOVED lines=9> */
.L_x_579:
[----:B------:R-:W-:Y:S05]  /*2e30*/  BSYNC B0 ;  /* 0x0000000000007941 */ /* 0x000fea0003800000 */
.L_x_578:
[----:B------:R-:W-:Y:S05]  /*2e40*/  BRA.DIV ~URZ, `(.L_x_580) ;  /* 0x000154927f007947 */ /* 0x000fea000b800000 */
[----:B-1----:R1:W2:Y:S02]  /*2e50*/  SHFL.IDX PT, R4, R5, 0x2, 0x1c1f ;  /* 0x005c1f0005047f89 */ /* 0x0022a400000e0000 */
.L_x_783:
[----:B------:R-:W-:Y:S05]  /*2e60*/  BRA.DIV ~URZ, `(.L_x_581) ;  /* 0x000154e27f007947 */ /* 0x000fea000b800000 */
[----:B----4-:R4:W1:Y:S02]  /*2e70*/  SHFL.IDX PT, R0, R12, 0x2, 0x1c1f ;  /* 0x005c1f000c007f89 */ /* 0x01086400000e0000 */
.L_x_784:
[----:B------:R-:W-:Y:S01]  /*2e80*/  IADD3 R2, R10, 0x40, RZ ;  /* 0x000000400a027810 */ /* 0x000fe20007ffe0ff */
[----:B------:R-:W-:Y:S03]  /*2e90*/  BSSY B0, `(.L_x_582) ;  /* 0x0000014000007945 */ /* 0x000fe60003800000 */
[----:B------:R-:W-:-:S13]  /*2ea0*/  ISETP.GE.AND P0, PT, R2, R11, PT ;  /* 0x0000000b0200720c */ /* 0x000fda0003f06270 */
[----:B------:R-:W-:Y:S05]  /*2eb0*/  @P0 BRA `(.L_x_583) ;  /* 0x0000011000000947 */ /* 0x000fea0003800000 */
[----:B---3--:R-:W3:Y:S01]  /*2ec0*/  LDL R15, [R1+0x2c] ;  /* 0x00002c00010f7983 */ /* 0x008ee20000100800 */
[-C--:B-1----:R-:W-:Y:S02]  /*2ed0*/  LEA R8, P0, R203, R0.reuse, 0x1 ;  /* 0x00000000cb087211 */ /* 0x082fe400078008ff */
        /* <DEDUP_REMOVED lines=15> */
.L_x_583:
[----:B------:R-:W-:Y:S05]  /*2fd0*/  BSYNC B0 ;  /* 0x0000000000007941 */ /* 0x000fea0003800000 */
.L_x_582:
[----:B------:R-:W-:Y:S05]  /*2fe0*/  BRA.DIV ~URZ, `(.L_x_584) ;  /* 0x000153d27f007947 */ /* 0x000fea000b800000 */
[----:B--2---:R2:W3:Y:S04]  /*2ff0*/  SHFL.IDX PT, R4, R5, 0x3, 0x1c1f ;  /* 0x007c1f0005047f89 */ /* 0x0044e800000e0000 */
[----:B-1----:R2:W1:Y:S02]  /*3000*/  SHFL.IDX PT, R0, R12, 0x3, 0x1c1f ;  /* 0x007c1f000c007f89 */ /* 0x00246400000e0000 */
.L_x_785:
[----:B--2---:R-:W2:Y:S01]  /*3010*/  LDL R16, [R1+0x2c] ;  /* 0x00002c0001107983 */ /* 0x004ea20000100800 */
[----:B------:R-:W-:Y:S01]  /*3020*/  IADD3 R2, R10, 0x60, RZ ;  /* 0x000000600a027810 */ /* 0x000fe20007ffe0ff */
[----:B-----5:R-:W-:Y:S01]  /*3030*/  IMAD.WIDE.U32 R246, R13, c[0x0][0x2b0], RZ ;  /* 0x0000ac000df67a25 */ /* 0x020fe200078e00ff */
[----:B------:R-:W-:-:S02]  /*3040*/  SHF.R.S32.HI R15, RZ, 0x1f, R203 ;  /* 0x0000001fff0f7819 */ /* 0x000fc400000114cb */
[----:B------:R-:W-:Y:S02]  /*3050*/  ISETP.GE.AND P0, PT, R2, R11, PT ;  /* 0x0000000b0200720c */ /* 0x000fe40003f06270 */
[----:B------:R-:W-:Y:S02]  /*3060*/  SHF.R.S32.HI R23, RZ, 0x1f, R237 ;  /* 0x0000001fff177819 */ /* 0x000fe400000114ed */
[----:B------:R-:W-:-:S09]  /*3070*/  SHF.R.S32.HI R26, RZ, 0x1f, R238 ;  /* 0x0000001fff1a7819 */ /* 0x000fd200000114ee */
[----:B-1----:R-:W-:-:S04]  /*3080*/  @!P0 LEA R8, P1, R203, R0, 0x1 ;  /* 0x00000000cb088211 */ /* 0x002fc800078208ff */
[----:B---3--:R-:W-:Y:S02]  /*3090*/  @!P0 LEA.HI.X R9, R203, R4, R15, 0x1, P1 ;  /* 0x00000004cb098211 */ /* 0x008fe400008f0c0f */
[----:B------:R-:W-:-:S04]  /*30a0*/  @!P0 LEA R6, P1, R237, R0, 0x1 ;  /* 0x00000000ed068211 */ /* 0x000fc800078208ff */
[----:B------:R-:W-:Y:S02]  /*30b0*/  @!P0 LEA.HI.X R7, R237, R4, R23, 0x1, P1 ;  /* 0x00000004ed078211 */ /* 0x000fe400008f0c17 */
[C---:B------:R-:W-:Y:S02]  /*30c0*/  @!P0 LEA R2, P1, R238.reuse, R0, 0x1 ;  /* 0x00000000ee028211 */ /* 0x040fe400078208ff */
[----:B------:R-:W-:Y:S02]  /*30d0*/  SHF.R.S32.HI R0, RZ, 0x1f, R13 ;  /* 0x0000001fff007819 */ /* 0x000fe4000001140d */
[----:B------:R-:W-:-:S03]  /*30e0*/  @!P0 LEA.HI.X R3, R238, R4, R26, 0x1, P1 ;  /* 0x00000004ee038211 */ /* 0x000fc600008f0c1a */
[----:B------:R-:W-:-:S04]  /*30f0*/  IMAD R0, R0, c[0x0][0x2b0], RZ ;  /* 0x0000ac0000007a24 */ /* 0x000fc800078e02ff */
[----:B------:R-:W-:-:S04]  /*3100*/  IMAD R0, R13, c[0x0][0x2b4], R0 ;  /* 0x0000ad000d007a24 */ /* 0x000fc800078e0200 */
[----:B------:R-:W-:Y:S02]  /*3110*/  IMAD.IADD R250, R247, 0x1, R0 ;  /* 0x00000001f7fa7824 */ /* 0x000fe400078e0200 */
[----:B--2---:R-:W-:-:S05]  /*3120*/  IMAD.SHL.U32 R199, R16, 0x2, RZ ;  /* 0x0000000210c77824 */ /* 0x004fca00078e00ff */
[----:B------:R-:W-:Y:S01]  /*3130*/  @!PT LDS RZ, [RZ] ;  /* 0x00000000fffff984 */ /* 0x000fe20000000800 */
[----:B------:R-:W-:Y:S01]  /*3140*/  @!PT LDS RZ, [RZ] ;  /* 0x00000000fffff984 */ /* 0x000fe20000000800 */
[----:B------:R-:W-:Y:S01]  /*3150*/  @!PT LDS RZ, [RZ] ;  /* 0x00000000fffff984 */ /* 0x000fe20000000800 */
[----:B------:R1:W-:Y:S04]  /*3160*/  @!P0 LDGSTS.E.BYPASS.LTC128B.128 [R199+0x7880], [R8.64], !P4 ;  /* 0x0788000008c78fae */ /* 0x0003e8000e101d46 */
[----:B------:R1:W-:Y:S04]  /*3170*/  @!P0 LDGSTS.E.BYPASS.LTC128B.128 [R199+0x9880], [R6.64], !P3 ;  /* 0x0988000006c78fae */ /* 0x0003e8000d901d46 */
[----:B------:R1:W-:Y:S04]  /*3180*/  @!P0 LDGSTS.E.BYPASS.LTC128B.128 [R199+0xb880], [R2.64], !P2 ;  /* 0x0b88000002c78fae */ /* 0x0003e8000d101d46 */
[----:B------:R-:W0:Y:S01]  /*3190*/  LDGDEPBAR ;  /* 0x00000000000079af */ /* 0x000e220000000000 */
[----:B------:R-:W-:Y:S02]  /*31a0*/  WARPSYNC 0xffffffff ;  /* 0xffffffff00007948 */ /* 0x000fe40003800000 */
[----:B------:R-:W-:Y:S01]  /*31b0*/  IMAD.MOV.U32 R28, RZ, RZ, 0x30 ;  /* 0x00000030ff1c7424 */ /* 0x000fe200078e00ff */
[----:B------:R-:W-:Y:S01]  /*31c0*/  BAR.SYNC.DEFER_BLOCKING 0x0 ;  /* 0x0000000000007b1d */ /* 0x000fe20000010000 */
[----:B------:R-:W-:Y:S01]  /*31d0*/  IMAD.MOV.U32 R0, RZ, RZ, c[0x0][0x2b8] ;  /* 0x0000ae00ff007624 */ /* 0x000fe200078e00ff */
[----:B------:R-:W-:Y:S01]  /*31e0*/  LOP3.LUT R198, R198, 0xfffbffff, RZ, 0xc0, !PT ;  /* 0xfffbffffc6c67812 */ /* 0x000fe200078ec0ff */
[----:B------:R-:W-:-:S02]  /*31f0*/  IMAD R30, R201, R28, -0x30 ;  /* 0xffffffd0c91e7424 */ /* 0x000fc400078e021c */
[----:B------:R-:W-:Y:S01]  /*3200*/  IMAD.MOV.U32 R200, RZ, RZ, RZ ;  /* 0x000000ffffc87224 */ /* 0x000fe200078e00ff */
[----:B------:R-:W-:Y:S01]  /*3210*/  ISETP.NE.AND P1, PT, R0, 0x1, PT ;  /* 0x000000010000780c */ /* 0x000fe20003f25270 */
[----:B-1----:R-:W-:-:S05]  /*3220*/  IMAD.IADD R2, R240, 0x1, R30 ;  /* 0x00000001f0027824 */ /* 0x002fca00078e021e */
[C---:B------:R-:W-:Y:S01]  /*3230*/  ISETP.GE.AND P0, PT, R2.reuse, R232, PT ;  /* 0x000000e80200720c */ /* 0x040fe20003f06270 */
[----:B------:R-:W-:-:S03]  /*3240*/  IMAD.IADD R2, R2, 0x1, R242 ;  /* 0x0000000102027824 */ /* 0x000fc600078e02f2 */
[----:B------:R-:W-:Y:S01]  /*3250*/  ISETP.GT.OR P0, PT, R240, 0x2f, P0 ;  /* 0x0000002ff000780c */ /* 0x000fe20000704670 */
[----:B------:R-:W-:Y:S02]  /*3260*/  IMAD.MOV.U32 R0, RZ, RZ, R2 ;  /* 0x000000ffff007224 */ /* 0x000fe400078e0002 */
[----:B------:R-:W-:Y:S01]  /*3270*/  @P1 IMAD.HI.U32 R3, R2, c[0x0][0x2bc], RZ ;  /* 0x0000af0002031a27 */ /* 0x000fe200078e00ff */
[----:B------:R-:W-:-:S04]  /*3280*/  @P1 LOP3.LUT R198, R198, 0x40000, RZ, 0xfc, !PT ;  /* 0x00040000c6c61812 */ /* 0x000fc800078efcff */
[----:B------:R-:W-:-:S05]  /*3290*/  @P1 SHF.R.U32.HI R0, RZ, c[0x0][0x2c0], R3 ;  /* 0x0000b000ff001a19 */ /* 0x000fca0000011603 */
[----:B------:R-:W-:-:S04]  /*32a0*/  @!P0 IADD3 R3, P1, R0, R246, RZ ;  /* 0x000000f600038210 */ /* 0x000fc80007f3e0ff */
[----:B------:R-:W-:Y:S02]  /*32b0*/  @!P0 LEA.HI.X.SX32 R5, R0, R250, 0x1, P1 ;  /* 0x000000fa00058211 */ /* 0x000fe400008f0eff */
[----:B------:R-:W-:-:S04]  /*32c0*/  @!P0 LEA R4, P1, R3, c[0x0][0x2a0], 0x2 ;  /* 0x0000a80003048a11 */ /* 0x000fc800078210ff */
[----:B------:R-:W-:-:S05]  /*32d0*/  @!P0 LEA.HI.X R5, R3, c[0x0][0x2a4], R5, 0x2, P1 ;  /* 0x0000a90003058a11 */ /* 0x000fca00008f1405 */
[----:B------:R1:W2:Y:S01]  /*32e0*/  @!P0 LDG.E R200, [R4.64] ;  /* 0x0000000604c88981 */ /* 0x0002a2000c1e1900 */
[----:B------:R-:W-:Y:S01]  /*32f0*/  IMAD.MOV R0, RZ, RZ, -R0 ;  /* 0x000000ffff007224 */ /* 0x000fe200078e0a00 */
[----:B------:R-:W-:Y:S01]  /*3300*/  SHF.L.U64.HI R218, R203, 0x1, R15 ;  /* 0x00000001cbda7819 */ /* 0x000fe2000001020f */
[----:B------:R-:W-:Y:S01]  /*3310*/  IMAD.WIDE.U32 R244, R14, c[0x0][0x1e8], RZ ;  /* 0x00007a000ef47a25 */ /* 0x000fe200078e00ff */
[----:B------:R-:W-:Y:S01]  /*3320*/  SHF.L.U64.HI R216, R237, 0x1, R23 ;  /* 0x00000001edd87819 */ /* 0x000fe20000010217 */
[----:B------:R-:W-:Y:S01]  /*3330*/  BSSY B0, `(.L_x_585) ;  /* 0x0000085000007945 */ /* 0x000fe20003800000 */
[----:B------:R-:W-:Y:S01]  /*3340*/  SHF.L.U64.HI R217, R238, 0x1, R26 ;  /* 0x00000001eed97819 */ /* 0x000fe2000001021a */
[----:B------:R-:W-:Y:S01]  /*3350*/  IMAD R202, R0, c[0x0][0x2b8], R2 ;  /* 0x0000ae0000ca7a24 */ /* 0x000fe200078e0202 */
[----:B------:R-:W-:Y:S01]  /*3360*/  LOP3.LUT R198, R198, 0xffefffff, RZ, 0xc0, !PT ;  /* 0xffefffffc6c67812 */ /* 0x000fe200078ec0ff */
[----:B------:R-:W-:Y:S02]  /*3370*/  IMAD R28, R201, -0x30, R28 ;  /* 0xffffffd0c91c7824 */ /* 0x000fe400078e021c */
[----:B------:R-:W-:Y:S01]  /*3380*/  IMAD.WIDE.U32 R2, R202, c[0x0][0x1e0], RZ ;  /* 0x00007800ca027a25 */ /* 0x000fe200078e00ff */
[----:B------:R-:W-:-:S03]  /*3390*/  LOP3.LUT R198, R198, 0xfffeffff, RZ, 0xc0, !PT ;  /* 0xfffeffffc6c67812 */ /* 0x000fc600078ec0ff */
[----:B------:R-:W-:Y:S02]  /*33a0*/  IMAD R243, R14, c[0x0][0x1ec], R245 ;  /* 0x00007b000ef37a24 */ /* 0x000fe400078e02f5 */
[----:B------:R-:W-:Y:S02]  /*33b0*/  IMAD.IADD R29, R232, 0x1, R28 ;  /* 0x00000001e81d7824 */ /* 0x000fe400078e021c */
[----:B------:R-:W-:-:S03]  /*33c0*/  IMAD.WIDE.U32 R248, R14, c[0x0][0x210], RZ ;  /* 0x000084000ef87a25 */ /* 0x000fc600078e00ff */
[----:B------:R-:W-:Y:S01]  /*33d0*/  IMNMX R7, R29, 0x30, PT ;  /* 0x000000301d077817 */ /* 0x000fe20003800200 */
[----:B------:R-:W-:Y:S01]  /*33e0*/  IMAD R251, R14, c[0x0][0x214], R249 ;  /* 0x000085000efb7a24 */ /* 0x000fe200078e02f9 */
[----:B-1----:R-:W-:Y:S01]  /*33f0*/  SHF.R.S32.HI R4, RZ, 0x1f, R202 ;  /* 0x0000001fff047819 */ /* 0x002fe200000114ca */
[----:B------:R-:W-:Y:S02]  /*3400*/  IMAD.SHL.U32 R22, R237, 0x2, RZ ;  /* 0x00000002ed167824 */ /* 0x000fe400078e00ff */
[----:B------:R-:W-:Y:S02]  /*3410*/  IMAD.IADD R7, R7, 0x1, -R241 ;  /* 0x0000000107077824 */ /* 0x000fe400078e0af1 */
[----:B------:R-:W-:-:S03]  /*3420*/  IMAD R0, R4, c[0x0][0x1e0], RZ ;  /* 0x0000780004007a24 */ /* 0x000fc600078e02ff */
[----:B------:R-:W-:Y:S01]  /*3430*/  ISETP.GE.AND P1, PT, R7, 0x1, PT ;  /* 0x000000010700780c */ /* 0x000fe20003f26270 */
[----:B------:R-:W-:-:S04]  /*3440*/  IMAD R0, R202, c[0x0][0x1e4], R0 ;  /* 0x00007900ca007a24 */ /* 0x000fc800078e0200 */
[----:B------:R-:W-:-:S08]  /*3450*/  IMAD.IADD R3, R3, 0x1, R0 ;  /* 0x0000000103037824 */ /* 0x000fd000078e0200 */
[----:B------:R-:W-:Y:S01]  /*3460*/  @P1 ISETP.GE.AND P3, PT, R203, c[0x0][0x1d4], PT ;  /* 0x00007500cb001a0c */ /* 0x000fe20003f66270 */
[----:B------:R-:W-:Y:S01]  /*3470*/  @P1 IMAD.SHL.U32 R9, R16, 0x2, RZ ;  /* 0x0000000210091824 */ /* 0x000fe200078e00ff */
[----:B------:R-:W-:Y:S02]  /*3480*/  @P1 ISETP.GE.AND P4, PT, R237, c[0x0][0x1d4], PT ;  /* 0x00007500ed001a0c */ /* 0x000fe40003f86270 */
[----:B--2-4-:R-:W-:Y:S01]  /*3490*/  SHF.R.S32.HI R12, RZ, 0x1f, R200 ;  /* 0x0000001fff0c7819 */ /* 0x014fe200000114c8 */
[----:B------:R-:W-:-:S04]  /*34a0*/  IMAD.WIDE.U32 R2, R200, c[0x0][0x1f0], R2 ;  /* 0x00007c00c8027a25 */ /* 0x000fc800078e0002 */
[----:B------:R-:W-:-:S04]  /*34b0*/  IMAD R0, R12, c[0x0][0x1f0], RZ ;  /* 0x00007c000c007a24 */ /* 0x000fc800078e02ff */
[----:B------:R-:W-:Y:S01]  /*34c0*/  IMAD R5, R200, c[0x0][0x1f4], R0 ;  /* 0x00007d00c8057a24 */ /* 0x000fe200078e0200 */
[----:B------:R-:W-:-:S04]  /*34d0*/  IADD3 R0, P0, R2, R244, RZ ;  /* 0x000000f402007210 */ /* 0x000fc80007f1e0ff */
[----:B------:R-:W-:Y:S01]  /*34e0*/  IADD3.X R3, R243, R3, R5, P0, !PT ;  /* 0x00000003f3037210 */ /* 0x000fe200007fe405 */
[----:B------:R-:W-:Y:S01]  /*34f0*/  IMAD R5, R4, c[0x0][0x208], RZ ;  /* 0x0000820004057a24 */ /* 0x000fe200078e02ff */
[----:B------:R-:W-:-:S03]  /*3500*/  LEA R2, P0, R0, c[0x0][0x1c8], 0x1 ;  /* 0x0000720000027a11 */ /* 0x000fc600078008ff */
[----:B------:R-:W-:Y:S01]  /*3510*/  IMAD R6, R202, c[0x0][0x20c], R5 ;  /* 0x00008300ca067a24 */ /* 0x000fe200078e0205 */
[----:B------:R-:W-:Y:S01]  /*3520*/  LEA.HI.X R11, R0, c[0x0][0x1cc], R3, 0x1, P0 ;  /* 0x00007300000b7a11 */ /* 0x000fe200000f0c03 */
[----:B------:R-:W-:Y:S04]  /*3530*/  SHFL.IDX PT, R10, R2, 0x1, 0x1c1f ;  /* 0x003c1f00020a7f89 */ /* 0x000fe800000e0000 */
[----:B------:R1:W2:Y:S04]  /*3540*/  SHFL.IDX PT, R0, R2, RZ, 0x1c1f ;  /* 0x001c1fff02007589 */ /* 0x0002a800000e0000 */
[----:B------:R-:W3:Y:S04]  /*3550*/  SHFL.IDX PT, R8, R11, RZ, 0x1c1f ;  /* 0x001c1fff0b087589 */ /* 0x000ee800000e0000 */
[----:B------:R-:W4:Y:S01]  /*3560*/  SHFL.IDX PT, R11, R11, 0x1, 0x1c1f ;  /* 0x003c1f000b0b7f89 */ /* 0x000f2200000e0000 */
[----:B-1----:R-:W-:Y:S01]  /*3570*/  IMAD.WIDE.U32 R2, R202, c[0x0][0x208], RZ ;  /* 0x00008200ca027a25 */ /* 0x002fe200078e00ff */
[----:B--2---:R-:W-:-:S03]  /*3580*/  @P1 LEA R4, P0, R203, R0, 0x1 ;  /* 0x00000000cb041211 */ /* 0x004fc600078008ff */
[----:B------:R-:W-:Y:S01]  /*3590*/  IMAD.IADD R3, R3, 0x1, R6 ;  /* 0x0000000103037824 */ /* 0x000fe200078e0206 */
[----:B---3--:R-:W-:Y:S02]  /*35a0*/  @P1 LEA.HI.X R5, R203, R8, R15, 0x1, P0 ;  /* 0x00000008cb051211 */ /* 0x008fe400000f0c0f */
[----:B------:R-:W-:Y:S01]  /*35b0*/  @P1 LEA R6, P2, R237, R0, 0x1 ;  /* 0x00000000ed061211 */ /* 0x000fe200078408ff */
[----:B------:R-:W-:Y:S01]  /*35c0*/  IMAD.WIDE.U32 R2, R200, c[0x0][0x218], R2 ;  /* 0x00008600c8027a25 */ /* 0x000fe200078e0002 */
[----:B------:R-:W-:Y:S01]  /*35d0*/  ISETP.GE.AND P0, PT, R7, 0x21, PT ;  /* 0x000000210700780c */ /* 0x000fe20003f06270 */
[----:B------:R1:W-:Y:S01]  /*35e0*/  @P1 LDGSTS.E.BYPASS.LTC128B.128 [R9+0x3c80], [R4.64], !P3 ;  /* 0x03c8000004091fae */ /* 0x0003e2000d901d46 */
[----:B------:R-:W-:-:S05]  /*35f0*/  @P1 LEA.HI.X R7, R237, R8, R23, 0x1, P2 ;  /* 0x00000008ed071211 */ /* 0x000fca00010f0c17 */
[----:B------:R2:W-:Y:S01]  /*3600*/  @P1 LDGSTS.E.BYPASS.LTC128B.128 [R9+0x4880], [R6.64], !P4 ;  /* 0x0488000006091fae */ /* 0x0005e2000e101d46 */
[----:B------:R-:W-:Y:S01]  /*3610*/  ISETP.GE.AND P4, PT, R237, c[0x0][0x1d4], PT ;  /* 0x00007500ed007a0c */ /* 0x000fe20003f86270 */
[----:B-1----:R-:W-:Y:S01]  /*3620*/  IMAD R5, R12, c[0x0][0x218], RZ ;  /* 0x000086000c057a24 */ /* 0x002fe200078e02ff */
[----:B------:R-:W-:Y:S02]  /*3630*/  @P1 LEA R4, P2, R238, R0, 0x1 ;  /* 0x00000000ee041211 */ /* 0x000fe400078408ff */
[----:B------:R-:W-:Y:S01]  /*3640*/  IADD3 R0, P3, R2, R248, RZ ;  /* 0x000000f802007210 */ /* 0x000fe20007f7e0ff */
[----:B--2---:R-:W-:Y:S01]  /*3650*/  IMAD R6, R200, c[0x0][0x21c], R5 ;  /* 0x00008700c8067a24 */ /* 0x004fe200078e0205 */
[----:B------:R-:W-:Y:S02]  /*3660*/  @P1 LEA.HI.X R5, R238, R8, R26, 0x1, P2 ;  /* 0x00000008ee051211 */ /* 0x000fe400010f0c1a */
[----:B------:R-:W-:Y:S02]  /*3670*/  @P0 LEA R2, P2, R203, R10, 0x1 ;  /* 0x0000000acb020211 */ /* 0x000fe400078408ff */
[----:B------:R-:W-:-:S02]  /*3680*/  IADD3.X R6, R251, R3, R6, P3, !PT ;  /* 0x00000003fb067210 */ /* 0x000fc40001ffe406 */
[----:B------:R-:W-:Y:S02]  /*3690*/  @P1 ISETP.GE.AND P3, PT, R238, c[0x0][0x1d4], PT ;  /* 0x00007500ee001a0c */ /* 0x000fe40003f66270 */
[----:B----4-:R-:W-:Y:S02]  /*36a0*/  @P0 LEA.HI.X R3, R203, R11, R15, 0x1, P2 ;  /* 0x0000000bcb030211 */ /* 0x010fe400010f0c0f */
[----:B------:R-:W-:-:S04]  /*36b0*/  LEA R25, P2, R0, c[0x0][0x1f8], 0x1 ;  /* 0x00007e0000197a11 */ /* 0x000fc800078408ff */
[----:B------:R-:W-:Y:S01]  /*36c0*/  LEA.HI.X R24, R0, c[0x0][0x1fc], R6, 0x1, P2 ;  /* 0x00007f0000187a11 */ /* 0x000fe200010f0c06 */
[----:B------:R-:W-:Y:S01]  /*36d0*/  @P0 IMAD.SHL.U32 R0, R16, 0x2, RZ ;  /* 0x0000000210000824 */ /* 0x000fe200078e00ff */
[C---:B------:R-:W-:Y:S01]  /*36e0*/  @P0 ISETP.GE.AND P2, PT, R203.reuse, c[0x0][0x1d4], PT ;  /* 0x00007500cb000a0c */ /* 0x040fe20003f46270 */
[----:B------:R-:W1:Y:S01]  /*36f0*/  SHFL.IDX PT, R21, R25, RZ, 0x1c1f ;  /* 0x001c1fff19157589 */ /* 0x000e6200000e0000 */
[----:B------:R-:W-:-:S03]  /*3700*/  IMAD.SHL.U32 R6, R203, 0x2, RZ ;  /* 0x00000002cb067824 */ /* 0x000fc600078e00ff */
[----:B------:R2:W-:Y:S01]  /*3710*/  @P1 LDGSTS.E.BYPASS.LTC128B.128 [R9+0x5480], [R4.64], !P3 ;  /* 0x0548000004091fae */ /* 0x0005e2000d901d46 */
[----:B------:R-:W-:-:S03]  /*3720*/  @P0 ISETP.GE.AND P3, PT, R237, c[0x0][0x1d4], PT ;  /* 0x00007500ed000a0c */ /* 0x000fc60003f66270 */
[----:B------:R-:W3:Y:S04]  /*3730*/  SHFL.IDX PT, R20, R24, RZ, 0x1c1f ;  /* 0x001c1fff18147589 */ /* 0x000ee800000e0000 */
[----:B------:R4:W-:Y:S01]  /*3740*/  @P0 LDGSTS.E.BYPASS.LTC128B.128 [R0+0x4480], [R2.64], !P2 ;  /* 0x0448000002000fae */ /* 0x0009e2000d101d46 */
[----:B--2---:R-:W-:-:S04]  /*3750*/  @P0 LEA R4, P1, R237, R10, 0x1 ;  /* 0x0000000aed040211 */ /* 0x004fc800078208ff */
[-C--:B------:R-:W-:Y:S02]  /*3760*/  @P0 LEA.HI.X R5, R237, R11.reuse, R23, 0x1, P1 ;  /* 0x0000000bed050211 */ /* 0x080fe400008f0c17 */
[C---:B------:R-:W-:Y:S02]  /*3770*/  @P0 ISETP.GE.AND P1, PT, R238.reuse, c[0x0][0x1d4], PT ;  /* 0x00007500ee000a0c */ /* 0x040fe40003f26270 */
[C---:B----4-:R-:W-:Y:S01]  /*3780*/  @P0 LEA R2, P2, R238.reuse, R10, 0x1 ;  /* 0x0000000aee020211 */ /* 0x050fe200078408ff */
[----:B------:R2:W-:Y:S01]  /*3790*/  @P0 LDGSTS.E.BYPASS.LTC128B.128 [R0+0x5080], [R4.64], !P3 ;  /* 0x0508000004000fae */ /* 0x0005e2000d901d46 */
[----:B------:R-:W-:Y:S02]  /*37a0*/  ISETP.GE.AND P3, PT, R203, c[0x0][0x1d4], PT ;  /* 0x00007500cb007a0c */ /* 0x000fe40003f66270 */
[C---:B------:R-:W-:Y:S02]  /*37b0*/  @P0 LEA.HI.X R3, R238.reuse, R11, R26, 0x1, P2 ;  /* 0x0000000bee030211 */ /* 0x040fe400010f0c1a */
[----:B------:R-:W4:Y:S01]  /*37c0*/  S2R R26, SR_TID.X ;  /* 0x00000000001a7919 */ /* 0x000f220000002100 */
[----:B------:R-:W-:-:S04]  /*37d0*/  ISETP.GE.AND P2, PT, R238, c[0x0][0x1d4], PT ;  /* 0x00007500ee007a0c */ /* 0x000fc80003f46270 */
[----:B------:R1:W-:Y:S04]  /*37e0*/  @P0 LDGSTS.E.BYPASS.LTC128B.128 [R0+0x5c80], [R2.64], !P1 ;  /* 0x05c8000002000fae */ /* 0x0003e8000c901d46 */
[----:B------:R-:W0:Y:S01]  /*37f0*/  LDGDEPBAR ;  /* 0x00000000000079af */ /* 0x000e220000000000 */
[----:B-1----:R-:W-:Y:S01]  /*3800*/  IADD3 R2, P0, R21, R6, RZ ;  /* 0x0000000615027210 */ /* 0x002fe20007f1e0ff */
[----:B------:R-:W-:-:S04]  /*3810*/  DEPBAR.LE SB0, 0x1 ;  /* 0x000080400000791a */ /* 0x000fc80000000000 */
[----:B------:R-:W-:-:S04]  /*3820*/  DEPBAR.LE SB0, 0x0 ;  /* 0x000080000000791a */ /* 0x000fc80000000000 */
[----:B------:R-:W-:Y:S01]  /*3830*/  BAR.SYNC.DEFER_BLOCKING 0x0 ;  /* 0x0000000000007b1d */ /* 0x000fe20000010000 */
[----:B--2---:R-:W-:Y:S02]  /*3840*/  IMAD.IADD R0, R29, 0x1, -R241 ;  /* 0x000000011d007824 */ /* 0x004fe400078e0af1 */
[----:B---3--:R-:W-:-:S03]  /*3850*/  IMAD.X R3, R20, 0x1, R218, P0 ;  /* 0x0000000114037824 */ /* 0x008fc600000e06da */
[C---:B------:R-:W-:Y:S02]  /*3860*/  ISETP.LT.OR P0, PT, R0.reuse, 0x1, P3 ;  /* 0x000000010000780c */ /* 0x040fe40001f01670 */
[----:B------:R-:W-:Y:S01]  /*3870*/  ISETP.LT.OR P1, PT, R0, 0x1, P4 ;  /* 0x000000010000780c */ /* 0x000fe20002721670 */
[----:B------:R1:W2:Y:S04]  /*3880*/  LDSM.16.M88.4 R12, [R187] ;  /* 0x00000000bb0c783b */ /* 0x0002a80000000200 */
[----:B------:R1:W3:Y:S04]  /*3890*/  LDSM.16.M88.4 R8, [R187+0x1000] ;  /* 0x00100000bb08783b */ /* 0x0002e80000000200 */
[----:B------:R1:W1:Y:S04]  /*38a0*/  LDSM.16.M88.4 R40, [R184] ;  /* 0x00000000b828783b */ /* 0x0002680000000200 */
[----:B------:R1:W1:Y:S04]  /*38b0*/  LDSM.16.M88.4 R36, [R184+0x400] ;  /* 0x00040000b824783b */ /* 0x0002680000000200 */
[----:B------:R1:W1:Y:S04]  /*38c0*/  LDSM.16.M88.4 R32, [R184+0x800] ;  /* 0x00080000b820783b */ /* 0x0002680000000200 */
[----:B------:R1:W1:Y:S04]  /*38d0*/  LDSM.16.M88.4 R16, [R188] ;  /* 0x00000000bc10783b */ /* 0x0002680000000200 */
[----:B------:R1:W1:Y:S04]  /*38e0*/  LDSM.16.M88.4 R4, [R188+0x1000] ;  /* 0x00100000bc04783b */ /* 0x0002680000000200 */
[----:B------:R1:W1:Y:S04]  /*38f0*/  LDSM.16.M88.4 R44, [R189] ;  /* 0x00000000bd2c783b */ /* 0x0002680000000200 */
[----:B------:R1:W1:Y:S04]  /*3900*/  LDSM.16.M88.4 R64, [R197] ;  /* 0x00000000c540783b */ /* 0x0002680000000200 */
[----:B------:R1:W1:Y:S04]  /*3910*/  LDSM.16.M88.4 R76, [R196] ;  /* 0x00000000c44c783b */ /* 0x0002680000000200 */
[----:B------:R-:W-:Y:S01]  /*3920*/  @!PT LDS RZ, [RZ] ;  /* 0x00000000fffff984 */ /* 0x000fe20000000800 */
[----:B------:R-:W-:Y:S01]  /*3930*/  @!PT LDS RZ, [RZ] ;  /* 0x00000000fffff984 */ /* 0x000fe20000000800 */
[----:B------:R-:W-:Y:S01]  /*3940*/  @!PT LDS RZ, [RZ] ;  /* 0x00000000fffff984 */ /* 0x000fe20000000800 */
[----:B------:R5:W-:Y:S01]  /*3950*/  LDGSTS.E.BYPASS.LTC128B.128 [R199+0x1880], [R2.64], !P0 ;  /* 0x0188000002c77fae */ /* 0x000be2000c101d46 */
[----:B------:R-:W-:-:S05]  /*3960*/  IADD3 R22, P0, R21, R22, RZ ;  /* 0x0000001615167210 */ /* 0x000fca0007f1e0ff */
[----:B------:R-:W-:-:S05]  /*3970*/  IMAD.X R23, R20, 0x1, R216, P0 ;  /* 0x0000000114177824 */ /* 0x000fca00000e06d8 */
[----:B------:R1:W-:Y:S01]  /*3980*/  LDGSTS.E.BYPASS.LTC128B.128 [R199+0x2480], [R22.64], !P1 ;  /* 0x0248000016c77fae */ /* 0x0003e2000c901d46 */
[----:B------:R-:W-:-:S13]  /*3990*/  ISETP.GT.AND P1, PT, R240, 0x2f, PT ;  /* 0x0000002ff000780c */ /* 0x000fda0003f24270 */
[----:B------:R-:W-:Y:S01]  /*39a0*/  @P1 LOP3.LUT R198, R198, 0x10000, RZ, 0xfc, !PT ;  /* 0x00010000c6c61812 */ /* 0x000fe200078efcff */
[----:B-----5:R-:W-:-:S05]  /*39b0*/  IMAD.SHL.U32 R2, R238, 0x2, RZ ;  /* 0x00000002ee027824 */ /* 0x020fca00078e00ff */
[----:B------:R-:W-:-:S05]  /*39c0*/  IADD3 R2, P0, R21, R2, RZ ;  /* 0x0000000215027210 */ /* 0x000fca0007f1e0ff */
[----:B------:R-:W-:Y:S01]  /*39d0*/  IMAD.X R3, R20, 0x1, R217, P0 ;  /* 0x0000000114037824 */ /* 0x000fe200000e06d9 */
[----:B------:R-:W-:-:S13]  /*39e0*/  ISETP.LT.OR P0, PT, R0, 0x1, P2 ;  /* 0x000000010000780c */ /* 0x000fda0001701670 */
[----:B------:R1:W-:Y:S01]  /*39f0*/  LDGSTS.E.BYPASS.LTC128B.128 [R199+0x3080], [R2.64], !P0 ;  /* 0x0308000002c77fae */ /* 0x0003e2000c101d46 */
[----:B----4-:R-:W-:-:S13]  /*3a00*/  ISETP.GT.AND P0, PT, R26, 0x3f, PT ;  /* 0x0000003f1a00780c */ /* 0x010fda0003f04270 */
[----:B------:R-:W-:Y:S01]  /*3a10*/  @P0 LOP3.LUT R198, R198, 0x100000, RZ, 0xfc, !PT ;  /* 0x00100000c6c60812 */ /* 0x000fe200078efcff */
[----:B------:R-:W-:Y:S05]  /*3a20*/  @P0 BRA `(.L_x_586) ;  /* 0x0000015000000947 */ /* 0x000fea0003800000 */
[----:B--23--:R-:W-:Y:S05]  /*3a30*/  BRA.DIV ~URZ, `(.L_x_587) ;  /* 0x00014a527f007947 */ /* 0x00cfea000b800000 */
[----:B------:R2:W3:Y:S04]  /*3a40*/  SHFL.IDX PT, R20, R24, 0x1, 0x1c1f ;  /* 0x003c1f0018147f89 */ /* 0x0004e800000e0000 */
[----:B-1----:R2:W1:Y:S02]  /*3a50*/  SHFL.IDX PT, R2, R25, 0x1, 0x1c1f ;  /* 0x003c1f0019027f89 */ /* 0x00246400000e0000 */
.L_x_786:
[----:B------:R-:W-:Y:S01]  /*3a60*/  IMAD.SHL.U32 R3, R203, 0x2, RZ ;  /* 0x00000002cb037824 */ /* 0x000fe200078e00ff */
[----:B------:R-:W-:Y:S01]  /*3a70*/  ISETP.LT.OR P1, PT, R0, 0x21, P4 ;  /* 0x000000210000780c */ /* 0x000fe20002721670 */
[----:B------:R-:W-:-:S03]  /*3a80*/  IMAD.SHL.U32 R21, R237, 0x2, RZ ;  /* 0x00000002ed157824 */ /* 0x000fc600078e00ff */
[----:B-12---:R-:W-:Y:S01]  /*3a90*/  IADD3 R24, P0, R2, R3, RZ ;  /* 0x0000000302187210 */ /* 0x006fe20007f1e0ff */
[----:B------:R-:W-:-:S04]  /*3aa0*/  IMAD.SHL.U32 R3, R238, 0x2, RZ ;  /* 0x00000002ee037824 */ /* 0x000fc800078e00ff */
[----:B---3--:R-:W-:Y:S01]  /*3ab0*/  IMAD.X R25, R20, 0x1, R218, P0 ;  /* 0x0000000114197824 */ /* 0x008fe200000e06da */
[----:B------:R-:W-:-:S05]  /*3ac0*/  IADD3 R22, P0, R2, R21, RZ ;  /* 0x0000001502167210 */ /* 0x000fca0007f1e0ff */
[----:B------:R-:W-:Y:S01]  /*3ad0*/  IMAD.X R23, R20, 0x1, R216, P0 ;  /* 0x0000000114177824 */ /* 0x000fe200000e06d8 */
[----:B------:R-:W-:-:S05]  /*3ae0*/  IADD3 R2, P0, R2, R3, RZ ;  /* 0x0000000302027210 */ /* 0x000fca0007f1e0ff */
[----:B------:R-:W-:Y:S01]  /*3af0*/  IMAD.X R3, R20, 0x1, R217, P0 ;  /* 0x0000000114037824 */ /* 0x000fe200000e06d9 */
[----:B------:R-:W-:-:S13]  /*3b00*/  ISETP.LT.OR P0, PT, R0, 0x21, P3 ;  /* 0x000000210000780c */ /* 0x000fda0001f01670 */
[----:B------:R-:W-:Y:S01]  /*3b10*/  @!PT LDS RZ, [RZ] ;  /* 0x00000000fffff984 */ /* 0x000fe20000000800 */
[----:B------:R-:W-:Y:S01]  /*3b20*/  @!PT LDS RZ, [RZ] ;  /* 0x00000000fffff984 */ /* 0x000fe20000000800 */
[----:B------:R-:W-:Y:S01]  /*3b30*/  @!PT LDS RZ, [RZ] ;  /* 0x00000000fffff984 */ /* 0x000fe20000000800 */
[----:B------:R1:W-:Y:S01]  /*3b40*/  LDGSTS.E.BYPASS.LTC128B.128 [R199+0x2080], [R24.64], !P0 ;  /* 0x0208000018c77fae */ /* 0x0003e2000c101d46 */
[----:B------:R-:W-:-:S03]  /*3b50*/  ISETP.LT.OR P0, PT, R0, 0x21, P2 ;  /* 0x000000210000780c */ /* 0x000fc60001701670 */
[----:B------:R1:W-:Y:S10]  /*3b60*/  LDGSTS.E.BYPASS.LTC128B.128 [R199+0x2c80], [R22.64], !P1 ;  /* 0x02c8000016c77fae */ /* 0x0003f4000c901d46 */
[----:B------:R1:W-:Y:S02]  /*3b70*/  LDGSTS.E.BYPASS.LTC128B.128 [R199+0x3880], [R2.64], !P0 ;  /* 0x0388000002c77fae */ /* 0x0003e4000c101d46 */
.L_x_586:
[----:B--23--:R-:W-:Y:S05]  /*3b80*/  BSYNC B0 ;  /* 0x0000000000007941 */ /* 0x00cfea0003800000 */
.L_x_585:
[----:B------:R-:W0:Y:S01]  /*3b90*/  LDGDEPBAR ;  /* 0x00000000000079af */ /* 0x000e220000000000 */
[----:B------:R-:W-:Y:S01]  /*3ba0*/  WARPSYNC 0xffffffff ;  /* 0xffffffff00007948 */ /* 0x000fe20003800000 */
[C---:B-1----:R-:W-:Y:S01]  /*3bb0*/  HMMA.16816.F32 R56, R8.reuse, R40, RZ ;  /* 0x000000280838723c */ /* 0x042fe200000018ff */
[----:B------:R-:W-:Y:S01]  /*3bc0*/  ISETP.GT.AND P0, PT, R31, R239, PT ;  /* 0x000000ef1f00720c */ /* 0x000fe20003f04270 */
[----:B------:R-:W-:Y:S06]  /*3bd0*/  BSSY B1, `(.L_x_588) ;  /* 0x00000af000017945 */ /* 0x000fec0003800000 */
[C---:B------:R-:W-:Y:S08]  /*3be0*/  HMMA.16816.F32 R48, R8.reuse, R36, RZ ;  /* 0x000000240830723c */ /* 0x040ff000000018ff */
[C---:B------:R-:W-:Y:S08]  /*3bf0*/  HMMA.16816.F32 R20, R8.reuse, R32, RZ ;  /* 0x000000200814723c */ /* 0x040ff000000018ff */
[C---:B------:R-:W-:Y:S08]  /*3c00*/  HMMA.16816.F32 R52, R8.reuse, R42, RZ ;  /* 0x0000002a0834723c */ /* 0x040ff000000018ff */
[C---:B------:R-:W-:Y:S08]  /*3c10*/  HMMA.16816.F32 R24, R8.reuse, R38, RZ ;  /* 0x000000260818723c */ /* 0x040ff000000018ff */
        /* <DEDUP_REMOVED lines=15> */
[C---:B------:R-:W-:Y:S01]  /*3d10*/  HMMA.16816.F32 R100, R4.reuse, R46, R52 ;  /* 0x0000002e0464723c */ /* 0x040fe20000001834 */
[----:B------:R-:W-:Y:S07]  /*3d20*/  LDSM.16.M88.4 R52, [R194] ;  /* 0x00000000c234783b */ /* 0x000fee0000000200 */
[C---:B------:R-:W-:Y:S01]  /*3d30*/  HMMA.16816.F32 R92, R4.reuse, R66, R24 ;  /* 0x00000042045c723c */ /* 0x040fe20000001818 */
[----:B------:R-:W-:Y:S07]  /*3d40*/  LDSM.16.M88.4 R24, [R188+0x2000] ;  /* 0x00200000bc18783b */ /* 0x000fee0000000200 */
[----:B------:R-:W-:Y:S01]  /*3d50*/  HMMA.16816.F32 R80, R4, R78, R8 ;  /* 0x0000004e0450723c */ /* 0x000fe20000001808 */
[----:B------:R-:W1:Y:S04]  /*3d60*/  LDSM.16.M88.4 R4, [R187+0x3000] ;  /* 0x00300000bb04783b */ /* 0x000e680000000200 */
[----:B------:R-:W2:Y:S03]  /*3d70*/  LDSM.16.M88.4 R8, [R187+0x2000] ;  /* 0x00200000bb08783b */ /* 0x000ea60000000200 */
[C---:B------:R-:W-:Y:S01]  /*3d80*/  HMMA.16816.F32 R68, R16.reuse, R44, R60 ;  /* 0x0000002c1044723c */ /* 0x040fe2000000183c */
[----:B------:R-:W3:Y:S07]  /*3d90*/  LDSM.16.M88.4 R60, [R193] ;  /* 0x00000000c13c783b */ /* 0x000eee0000000200 */
[C---:B------:R-:W-:Y:S08]  /*3da0*/  HMMA.16816.F32 R44, R16.reuse, R46, R40 ;  /* 0x0000002e102c723c */ /* 0x040ff00000001828 */
[C---:B------:R-:W-:Y:S08]  /*3db0*/  HMMA.16816.F32 R48, R16.reuse, R64, R72 ;  /* 0x000000401030723c */ /* 0x040ff00000001848 */
[C---:B------:R-:W-:Y:S08]  /*3dc0*/  HMMA.16816.F32 R72, R16.reuse, R76, R84 ;  /* 0x0000004c1048723c */ /* 0x040ff00000001854 */
[C---:B------:R-:W-:Y:S08]  /*3dd0*/  HMMA.16816.F32 R40, R16.reuse, R66, R88 ;  /* 0x000000421028723c */ /* 0x040ff00000001858 */
[----:B------:R-:W-:Y:S08]  /*3de0*/  HMMA.16816.F32 R16, R16, R78, R96 ;  /* 0x0000004e1010723c */ /* 0x000ff00000001860 */
[C---:B-1----:R-:W-:Y:S08]  /*3df0*/  HMMA.16816.F32 R64, R4.reuse, R36, R112 ;  /* 0x000000240440723c */ /* 0x042ff00000001870 */
[C---:B------:R-:W-:Y:S08]  /*3e00*/  HMMA.16816.F32 R100, R4.reuse, R38, R100 ;  /* 0x000000260464723c */ /* 0x040ff00000001864 */
[C---:B------:R-:W-:Y:S08]  /*3e10*/  HMMA.16816.F32 R84, R4.reuse, R14, R80 ;  /* 0x0000000e0454723c */ /* 0x040ff00000001850 */
[----:B------:R-:W-:Y:S08]  /*3e20*/  HMMA.16816.F32 R108, R4, R32, R108 ;  /* 0x00000020046c723c */ /* 0x000ff0000000186c */
[----:B--2---:R-:W-:Y:S08]  /*3e30*/  HMMA.16816.F32 R80, R8, R36, R68 ;  /* 0x000000240850723c */ /* 0x004ff00000001844 */
[C---:B------:R-:W-:Y:S08]  /*3e40*/  HMMA.16816.F32 R104, R4.reuse, R12, R104 ;  /* 0x0000000c0468723c */ /* 0x040ff00000001868 */
[----:B------:R-:W-:Y:S08]  /*3e50*/  HMMA.16816.F32 R92, R4, R34, R92 ;  /* 0x00000022045c723c */ /* 0x000ff0000000185c */
        /* <DEDUP_REMOVED lines=11> */
[C---:B------:R-:W-:Y:S08]  /*3f10*/  HMMA.16816.F32 R64, R20.reuse, R58, R100 ;  /* 0x0000003a1440723c */ /* 0x040ff00000001864 */
[----:B------:R-:W-:Y:S08]  /*3f20*/  HMMA.16816.F32 R112, R20, R52, R108 ;  /* 0x000000341470723c */ /* 0x000ff0000000186c */
[----:B------:R-:W-:Y:S08]  /*3f30*/  HMMA.16816.F32 R100, R24, R56, R80 ;  /* 0x000000381864723c */ /* 0x000ff00000001850 */
[C---:B------:R-:W-:Y:S08]  /*3f40*/  HMMA.16816.F32 R108, R20.reuse, R54, R92 ;  /* 0x00000036146c723c */ /* 0x040ff0000000185c */
[----:B---3--:R-:W-:Y:S08]  /*3f50*/  HMMA.16816.F32 R116, R20, R60, R104 ;  /* 0x0000003c1474723c */ /* 0x008ff00000001868 */
[----:B------:R-:W-:Y:S08]  /*3f60*/  HMMA.16816.F32 R96, R24, R58, R76 ;  /* 0x0000003a1860723c */ /* 0x000ff0000000184c */
[----:B------:R-:W-:Y:S01]  /*3f70*/  HMMA.16816.F32 R104, R20, R62, R84 ;  /* 0x0000003e1468723c */ /* 0x000fe20000001854 */
[----:B------:R-:W-:Y:S07]  /*3f80*/  LDSM.16.M88.4 R20, [R190] ;  /* 0x00000000be14783b */ /* 0x000fee0000000200 */
[C---:B------:R-:W-:Y:S01]  /*3f90*/  HMMA.16816.F32 R92, R24.reuse, R52, R36 ;  /* 0x00000034185c723c */ /* 0x040fe20000001824 */
[----:B------:R-:W-:Y:S07]  /*3fa0*/  LDSM.16.M88.4 R36, [R192] ;  /* 0x00000000c024783b */ /* 0x000fee0000000200 */
        /* <DEDUP_REMOVED lines=8> */
[----:B------:R-:W-:Y:S08]  /*4030*/  HMMA.16816.F32 R72, R12, R50, R64 ;  /* 0x000000320c48723c */ /* 0x000ff00000001840 */
[C---:B--2---:R-:W-:Y:S08]  /*4040*/  HMMA.16816.F32 R52, R16.reuse, R48, R100 ;  /* 0x000000301034723c */ /* 0x044ff00000001864 */
[----:B------:R-:W-:Y:S08]  /*4050*/  HMMA.16816.F32 R48, R16, R50, R96 ;  /* 0x000000321030723c */ /* 0x000ff00000001860 */
[C---:B------:R-:W-:Y:S08]  /*4060*/  HMMA.16816.F32 R68, R12.reuse, R44, R112 ;  /* 0x0000002c0c44723c */ /* 0x040ff00000001870 */
[C---:B------:R-:W-:Y:S08]  /*4070*/  HMMA.16816.F32 R64, R12.reuse, R46, R108 ;  /* 0x0000002e0c40723c */ /* 0x040ff0000000186c */
[C---:B------:R-:W-:Y:S08]  /*4080*/  HMMA.16816.F32 R60, R12.reuse, R40, R116 ;  /* 0x000000280c3c723c */ /* 0x040ff00000001874 */
[----:B------:R-:W-:Y:S08]  /*4090*/  HMMA.16816.F32 R56, R12, R42, R104 ;  /* 0x0000002a0c38723c */ /* 0x000ff00000001868 */
[C---:B------:R-:W-:Y:S08]  /*40a0*/  HMMA.16816.F32 R24, R16.reuse, R44, R92 ;  /* 0x0000002c1018723c */ /* 0x040ff0000000185c */
[C---:B------:R-:W-:Y:S08]  /*40b0*/  HMMA.16816.F32 R44, R16.reuse, R46, R88 ;  /* 0x0000002e102c723c */ /* 0x040ff00000001858 */
[C---:B------:R-:W-:Y:S08]  /*40c0*/  HMMA.16816.F32 R12, R16.reuse, R40, R84 ;  /* 0x00000028100c723c */ /* 0x040ff00000001854 */
[----:B------:R-:W-:Y:S08]  /*40d0*/  HMMA.16816.F32 R16, R16, R42, R80 ;  /* 0x0000002a1010723c */ /* 0x000ff00000001850 */
[C---:B---3--:R-:W-:Y:S08]  /*40e0*/  HMMA.16816.F32 R76, R4.reuse, R36, R76 ;  /* 0x00000024044c723c */ /* 0x048ff0000000184c */
[----:B------:R-:W-:Y:S08]  /*40f0*/  HMMA.16816.F32 R72, R4, R38, R72 ;  /* 0x000000260448723c */ /* 0x000ff00000001848 */
[C---:B----4-:R-:W-:Y:S08]  /*4100*/  HMMA.16816.F32 R52, R8.reuse, R36, R52 ;  /* 0x000000240834723c */ /* 0x050ff00000001834 */
[----:B------:R-:W-:Y:S08]  /*4110*/  HMMA.16816.F32 R48, R8, R38, R48 ;  /* 0x000000260830723c */ /* 0x000ff00000001830 */
[C---:B------:R-:W-:Y:S08]  /*4120*/  HMMA.16816.F32 R68, R4.reuse, R32, R68 ;  /* 0x000000200444723c */ /* 0x040ff00000001844 */
[----:B------:R-:W-:Y:S08]  /*4130*/  HMMA.16816.F32 R64, R4, R34, R64 ;  /* 0x000000220440723c */ /* 0x000ff00000001840 */
[C---:B------:R-:W-:Y:S08]  /*4140*/  HMMA.16816.F32 R36, R8.reuse, R32, R24 ;  /* 0x000000200824723c */ /* 0x040ff00000001818 */
[----:B------:R-:W-:Y:S08]  /*4150*/  HMMA.16816.F32 R32, R8, R34, R44 ;  /* 0x000000220820723c */ /* 0x000ff0000000182c */
[C---:B------:R-:W-:Y:S08]  /*4160*/  HMMA.16816.F32 R60, R4.reuse, R20, R60 ;  /* 0x00000014043c723c */ /* 0x040ff0000000183c */
[----:B------:R-:W-:Y:S08]  /*4170*/  HMMA.16816.F32 R56, R4, R22, R56 ;  /* 0x000000160438723c */ /* 0x000ff00000001838 */
[C---:B------:R-:W-:Y:S08]  /*4180*/  HMMA.16816.F32 R44, R8.reuse, R20, R12 ;  /* 0x00000014082c723c */ /* 0x040ff0000000180c */
[----:B------:R-:W-:Y:S01]  /*4190*/  HMMA.16816.F32 R40, R8, R22, R16 ;  /* 0x000000160828723c */ /* 0x000fe20000001810 */
[----:B------:R-:W-:Y:S06]  /*41a0*/  BAR.SYNC.DEFER_BLOCKING 0x0 ;  /* 0x0000000000007b1d */ /* 0x000fec0000010000 */
[----:B------:R-:W-:Y:S01]  /*41b0*/  @!UPT UIADD3 URZ, URZ, URZ, URZ ;  /* 0x0000003f3f3ff290 */ /* 0x000fe2000fffe03f */
[----:B------:R-:W-:Y:S11]  /*41c0*/  @!P0 BRA `(.L_x_589) ;  /* 0x000004f000008947 */ /* 0x000ff60003800000 */
[----:B------:R-:W-:Y:S01]  /*41d0*/  IMAD.MOV.U32 R0, RZ, RZ, c[0x0][0x2b8] ;  /* 0x0000ae00ff007624 */ /* 0x000fe200078e00ff */
[C---:B------:R-:W-:Y:S01]  /*41e0*/  IADD3 R2, R240.reuse, R30, R242 ;  /* 0x0000001ef0027210 */ /* 0x040fe20007ffe0f2 */
[----:B------:R-:W-:Y:S01]  /*41f0*/  IMAD.MOV.U32 R200, RZ, RZ, RZ ;  /* 0x000000ffffc87224 */ /* 0x000fe200078e00ff */
[----:B------:R-:W-:-:S02]  /*4200*/  ISETP.GT.AND P1, PT, R240, 0x2f, PT ;  /* 0x0000002ff000780c */ /* 0x000fc40003f24270 */
[----:B------:R-:W-:Y:S02]  /*4210*/  ISETP.NE.AND P2, PT, R0, 0x1, PT ;  /* 0x000000010000780c */ /* 0x000fe40003f45270 */
[----:B------:R-:W-:-:S05]  /*4220*/  IADD3 R2, R2, -0x30, RZ ;  /* 0xffffffd002027810 */ /* 0x000fca0007ffe0ff */
[----:B------:R-:W-:-:S06]  /*4230*/  IMAD.MOV.U32 R0, RZ, RZ, R2 ;  /* 0x000000ffff007224 */ /* 0x000fcc00078e0002 */
        /* <DEDUP_REMOVED lines=18> */
[----:B------:R-:W-:-:S04]  /*4360*/  IMAD R0, R0, c[0x0][0x1f0], RZ ;  /* 0x00007c0000007a24 */ /* 0x000fc800078e02ff */
[----:B------:R-:W-:Y:S01]  /*4370*/  IMAD R4, R200, c[0x0][0x1f4], R0 ;  /* 0x00007d00c8047a24 */ /* 0x000fe200078e0200 */
[----:B------:R-:W-:-:S04]  /*4380*/  IADD3 R0, P0, R244, R2, RZ ;  /* 0x00000002f4007210 */ /* 0x000fc80007f1e0ff */
[----:B------:R-:W-:Y:S02]  /*4390*/  IADD3.X R2, R243, R3, R4, P0, !PT ;  /* 0x00000003f3027210 */ /* 0x000fe400007fe404 */
[----:B------:R-:W-:-:S04]  /*43a0*/  LEA R8, P0, R0, c[0x0][0x1c8], 0x1 ;  /* 0x0000720000087a11 */ /* 0x000fc800078008ff */
[----:B------:R-:W-:Y:S01]  /*43b0*/  LEA.HI.X R5, R0, c[0x0][0x1cc], R2, 0x1, P0 ;  /* 0x0000730000057a11 */ /* 0x000fe200000f0c02 */
[----:B------:R-:W-:Y:S06]  /*43c0*/  BRA.DIV ~URZ, `(.L_x_590) ;  /* 0x000141927f007947 */ /* 0x000fec000b800000 */
[----:B------:R1:W2:Y:S02]  /*43d0*/  SHFL.IDX PT, R4, R5, RZ, 0x1c1f ;  /* 0x001c1fff05047589 */ /* 0x0002a400000e0000 */
.L_x_787:
[----:B------:R-:W-:Y:S05]  /*43e0*/  BRA.DIV ~URZ, `(.L_x_591) ;  /* 0x000141e27f007947 */ /* 0x000fea000b800000 */
[----:B------:R3:W4:Y:S02]  /*43f0*/  SHFL.IDX PT, R0, R8, RZ, 0x1c1f ;  /* 0x001c1fff08007589 */ /* 0x00072400000e0000 */
.L_x_788:
[----:B------:R-:W-:Y:S01]  /*4400*/  BSSY B0, `(.L_x_592) ;  /* 0x0000014000007945 */ /* 0x000fe20003800000 */
[----:B------:R-:W-:Y:S05]  /*4410*/  @!P1 BRA `(.L_x_593) ;  /* 0x0000012000009947 */ /* 0x000fea0003800000 */
[C---:B------:R-:W-:Y:S01]  /*4420*/  IMAD.SHL.U32 R2, R203.reuse, 0x2, RZ ;  /* 0x00000002cb027824 */ /* 0x040fe200078e00ff */
[----:B------:R-:W-:Y:S01]  /*4430*/  ISETP.GE.AND P0, PT, R203, c[0x0][0x1d4], PT ;  /* 0x00007500cb007a0c */ /* 0x000fe20003f06270 */
[----:B------:R-:W-:Y:S02]  /*4440*/  IMAD.SHL.U32 R6, R237, 0x2, RZ ;  /* 0x00000002ed067824 */ /* 0x000fe400078e00ff */
[----:B------:R-:W-:Y:S01]  /*4450*/  IMAD.SHL.U32 R10, R238, 0x2, RZ ;  /* 0x00000002ee0a7824 */ /* 0x000fe200078e00ff */
[----:B----4-:R-:W-:-:S05]  /*4460*/  IADD3 R2, P1, R0, R2, RZ ;  /* 0x0000000200027210 */ /* 0x010fca0007f3e0ff */
[----:B--2---:R-:W-:Y:S01]  /*4470*/  IMAD.X R3, R4, 0x1, R218, P1 ;  /* 0x0000000104037824 */ /* 0x004fe200008e06da */
[----:B------:R-:W-:-:S04]  /*4480*/  IADD3 R6, P1, R0, R6, RZ ;  /* 0x0000000600067210 */ /* 0x000fc80007f3e0ff */
[----:B------:R-:W-:Y:S01]  /*4490*/  @!PT LDS RZ, [RZ] ;  /* 0x00000000fffff984 */ /* 0x000fe20000000800 */
[----:B------:R-:W-:Y:S01]  /*44a0*/  @!PT LDS RZ, [RZ] ;  /* 0x00000000fffff984 */ /* 0x000fe20000000800 */
[----:B------:R-:W-:Y:S01]  /*44b0*/  @!PT LDS RZ, [RZ] ;  /* 0x00000000fffff984 */ /* 0x000fe20000000800 */
[----:B------:R2:W-:Y:S01]  /*44c0*/  LDGSTS.E.BYPASS.LTC128B.128 [R199+0x3c80], [R2.64], !P0 ;  /* 0x03c8000002c77fae */ /* 0x0005e2000c101d46 */
[----:B------:R-:W-:Y:S01]  /*44d0*/  IMAD.X R7, R4, 0x1, R216, P1 ;  /* 0x0000000104077824 */ /* 0x000fe200008e06d8 */
[----:B------:R-:W-:-:S13]  /*44e0*/  ISETP.GE.AND P1, PT, R237, c[0x0][0x1d4], PT ;  /* 0x00007500ed007a0c */ /* 0x000fda0003f26270 */
[----:B------:R4:W-:Y:S01]  /*44f0*/  LDGSTS.E.BYPASS.LTC128B.128 [R199+0x4880], [R6.64], !P1 ;  /* 0x0488000006c77fae */ /* 0x0009e2000c901d46 */
[----:B--2---:R-:W-:-:S05]  /*4500*/  IADD3 R2, P0, R0, R10, RZ ;  /* 0x0000000a00027210 */ /* 0x004fca0007f1e0ff */
[----:B------:R-:W-:Y:S01]  /*4510*/  IMAD.X R3, R4, 0x1, R217, P0 ;  /* 0x0000000104037824 */ /* 0x000fe200000e06d9 */
[----:B------:R-:W-:-:S13]  /*4520*/  ISETP.GE.AND P0, PT, R238, c[0x0][0x1d4], PT ;  /* 0x00007500ee007a0c */ /* 0x000fda0003f06270 */
[----:B------:R4:W-:Y:S02]  /*4530*/  LDGSTS.E.BYPASS.LTC128B.128 [R199+0x5480], [R2.64], !P0 ;  /* 0x0548000002c77fae */ /* 0x0009e4000c101d46 */
.L_x_593:
[----:B------:R-:W-:Y:S05]  /*4540*/  BSYNC B0 ;  /* 0x0000000000007941 */ /* 0x000fea0003800000 */
.L_x_592:
[----:B------:R-:W-:Y:S01]  /*4550*/  ISETP.GE.AND P0, PT, R9, 0x21, PT ;  /* 0x000000210900780c */ /* 0x000fe20003f06270 */
[----:B------:R-:W-:Y:S06]  /*4560*/  BRA.DIV ~URZ, `(.L_x_594) ;  /* 0x000140d27f007947 */ /* 0x000fec000b800000 */
[----:B--2---:R2:W1:Y:S04]  /*4570*/  SHFL.IDX PT, R4, R5, 0x1, 0x1c1f ;  /* 0x003c1f0005047f89 */ /* 0x00446800000e0000 */
[----:B----4-:R2:W4:Y:S02]  /*4580*/  SHFL.IDX PT, R0, R8, 0x1, 0x1c1f ;  /* 0x003c1f0008007f89 */ /* 0x01052400000e0000 */
.L_x_789:
[----:B------:R-:W-:Y:S05]  /*4590*/  @!P0 BRA `(.L_x_589) ;  /* 0x0000012000008947 */ /* 0x000fea0003800000 */
[C---:B------:R-:W-:Y:S01]  /*45a0*/  IMAD.SHL.U32 R2, R203.reuse, 0x2, RZ ;  /* 0x00000002cb027824 */ /* 0x040fe200078e00ff */
[----:B------:R-:W-:Y:S01]  /*45b0*/  ISETP.GE.AND P0, PT, R203, c[0x0][0x1d4], PT ;  /* 0x00007500cb007a0c */ /* 0x000fe20003f06270 */
[----:B------:R-:W-:Y:S02]  /*45c0*/  IMAD.SHL.U32 R6, R237, 0x2, RZ ;  /* 0x00000002ed067824 */ /* 0x000fe400078e00ff */
[----:B-12---:R-:W-:Y:S01]  /*45d0*/  IMAD.SHL.U32 R5, R238, 0x2, RZ ;  /* 0x00000002ee057824 */ /* 0x006fe200078e00ff */
[----:B----4-:R-:W-:-:S05]  /*45e0*/  IADD3 R2, P1, R0, R2, RZ ;  /* 0x0000000200027210 */ /* 0x010fca0007f3e0ff */
[----:B------:R-:W-:Y:S01]  /*45f0*/  IMAD.X R3, R4, 0x1, R218, P1 ;  /* 0x0000000104037824 */ /* 0x000fe200008e06da */
        /* <DEDUP_REMOVED lines=8> */
[----:B-1----:R-:W-:-:S05]  /*4680*/  IADD3 R2, P0, R0, R5, RZ ;  /* 0x0000000500027210 */ /* 0x002fca0007f1e0ff */
[----:B------:R-:W-:Y:S01]  /*4690*/  IMAD.X R3, R4, 0x1, R217, P0 ;  /* 0x0000000104037824 */ /* 0x000fe200000e06d9 */
[----:B------:R-:W-:-:S13]  /*46a0*/  ISETP.GE.AND P0, PT, R238, c[0x0][0x1d4], PT ;  /* 0x00007500ee007a0c */ /* 0x000fda0003f06270 */
[----:B------:R2:W-:Y:S02]  /*46b0*/  LDGSTS.E.BYPASS.LTC128B.128 [R199+0x5c80], [R2.64], !P0 ;  /* 0x05c8000002c77fae */ /* 0x0005e4000c101d46 */
.L_x_589:
[----:B------:R-:W-:Y:S05]  /*46c0*/  BSYNC B1 ;  /* 0x0000000000017941 */ /* 0x000fea0003800000 */
.L_x_588:
[----:B----4-:R-:W4:Y:S01]  /*46d0*/  LDL R0, [R1+0x10] ;  /* 0x0000100001007983 */ /* 0x010f220000100800 */
[----:B--2---:R-:W-:-:S03]  /*46e0*/  IMAD.MOV.U32 R2, RZ, RZ, c[0x0][0x2c4] ;  /* 0x0000b100ff027624 */ /* 0x004fc600078e00ff */
[----:B------:R-:W0:Y:S02]  /*46f0*/  LDGDEPBAR ;  /* 0x00000000000079af */ /* 0x000e240000000000 */
[----:B------:R-:W-:Y:S01]  /*4700*/  ISETP.NE.AND P0, PT, R2, 0x1, PT ;  /* 0x000000010200780c */ /* 0x000fe20003f05270 */
[----:B------:R-:W-:Y:S01]  /*4710*/  ULDC UR4, c[0x0][0x324] ;  /* 0x0000c90000047ab9 */ /* 0x000fe20000000800 */
[C---:B------:R-:W-:Y:S01]  /*4720*/  IADD3 R2, -R236.reuse, 0x1, R29 ;  /* 0x00000001ec027810 */ /* 0x040fe20007ffe11d */
[----:B------:R-:W-:Y:S01]  /*4730*/  ULOP3.LUT UR4, URZ, UR4, URZ, 0x33, !UPT ;  /* 0x000000043f047292 */ /* 0x000fe2000f8e333f */
[----:B------:R-:W-:Y:S01]  /*4740*/  IMAD.IADD R10, R29, 0x1, -R236 ;  /* 0x000000011d0a7824 */ /* 0x000fe200078e0aec */
[----:B------:R-:W-:Y:S01]  /*4750*/  IADD3 R11, -R236, R28, RZ ;  /* 0x0000001cec0b7210 */ /* 0x000fe20007ffe1ff */
[----:B----4-:R-:W-:-:S07]  /*4760*/  IMAD.IADD R0, R0, 0x1, R252 ;  /* 0x0000000100007824 */ /* 0x010fce00078e02fc */
[----:B------:R-:W-:-:S04]  /*4770*/  @P0 IMAD.HI.U32 R3, R0, c[0x0][0x2c8], RZ ;  /* 0x0000b20000030a27 */ /* 0x000fc800078e00ff */
[----:B------:R-:W-:Y:S01]  /*4780*/  IMAD.MOV.U32 R7, RZ, RZ, R0 ;  /* 0x000000ffff077224 */ /* 0x000fe200078e0000 */
[----:B------:R-:W-:-:S04]  /*4790*/  IADD3 R0, R2, -R230, RZ ;  /* 0x800000e602007210 */ /* 0x000fc80007ffe0ff */
[C---:B------:R-:W-:Y:S02]  /*47a0*/  IADD3 R9, R0.reuse, UR4, RZ ;  /* 0x0000000400097c10 */ /* 0x040fe4000fffe0ff */
[----:B------:R-:W-:Y:S02]  /*47b0*/  @P0 SHF.R.U32.HI R7, RZ, c[0x0][0x2cc], R3 ;  /* 0x0000b300ff070a19 */ /* 0x000fe40000011603 */
[----:B---3--:R-:W-:Y:S01]  /*47c0*/  IADD3 R8, R0, c[0x0][0x328], RZ ;  /* 0x0000ca0000087a10 */ /* 0x008fe20007ffe0ff */
[----:B------:R-:W-:Y:S05]  /*47d0*/  BRA.DIV ~URZ, `(.L_x_595) ;  /* 0x00013f327f007947 */ /* 0x000fea000b800000 */
[----:B------:R2:W3:Y:S02]  /*47e0*/  SHFL.IDX PT, R2, R7, RZ, 0x1c1f ;  /* 0x001c1fff07027589 */ /* 0x0004e400000e0000 */
.L_x_790:
[----:B------:R-:W-:Y:S01]  /*47f0*/  IMAD.MOV.U32 R0, RZ, RZ, c[0x0][0x32c] ;  /* 0x0000cb00ff007624 */ /* 0x000fe200078e00ff */
[----:B---3--:R-:W-:-:S04]  /*4800*/  IADD3 R3, R8, R2, RZ ;  /* 0x0000000208037210 */ /* 0x008fc80007ffe0ff */
[----:B------:R-:W-:Y:S01]  /*4810*/  ISETP.GE.AND P0, PT, R0, 0x1, PT ;  /* 0x000000010000780c */ /* 0x000fe20003f06270 */
[----:B------:R-:W-:Y:S01]  /*4820*/  IMAD.IADD R0, R9, 0x1, R2 ;  /* 0x0000000109007824 */ /* 0x000fe200078e0202 */
[----:B-1----:R-:W-:-:S11]  /*4830*/  IMNMX R4, R10, R3, PT ;  /* 0x000000030a047217 */ /* 0x002fd60003800200 */
[----:B------:R-:W-:Y:S05]  /*4840*/  @!P0 BRA `(.L_x_596) ;  /* 0x0000014000008947 */ /* 0x000fea0003800000 */
[----:B------:R-:W-:Y:S01]  /*4850*/  IADD3 R2, -R230, R232, R2 ;  /* 0x000000e8e6027210 */ /* 0x000fe20007ffe102 */
[----:B------:R-:W-:Y:S03]  /*4860*/  BSSY B0, `(.L_x_597) ;  /* 0x000000e000007945 */ /* 0x000fe60003800000 */
        /* <DEDUP_REMOVED lines=9> */
.L_x_598:
[----:B------:R-:W-:-:S04]  /*4900*/  MOV R3, 0x1 ;  /* 0x0000000100037802 */ /* 0x000fc80000000f00 */
[----:B------:R-:W-:-:S13]  /*4910*/  ISETP.NE.AND P0, PT, R3, c[0x0][0x32c], PT ;  /* 0x0000cb0003007a0c */ /* 0x000fda0003f05270 */
[----:B------:R-:W-:-:S05]  /*4920*/  @P0 IMAD.HI.U32 R3, R2, c[0x0][0x330], RZ ;  /* 0x0000cc0002030a27 */ /* 0x000fca00078e00ff */
[----:B------:R-:W-:Y:S02]  /*4930*/  @P0 SHF.R.U32.HI R2, RZ, c[0x0][0x334], R3 ;  /* 0x0000cd00ff020a19 */ /* 0x000fe40000011603 */
.L_x_599:
[----:B------:R-:W-:Y:S05]  /*4940*/  BSYNC B0 ;  /* 0x0000000000007941 */ /* 0x000fea0003800000 */
.L_x_597:
[----:B------:R-:W-:-:S05]  /*4950*/  IMAD R2, R2, c[0x0][0x32c], R11 ;  /* 0x0000cb0002027a24 */ /* 0x000fca00078e020b */
[----:B------:R-:W-:Y:S02]  /*4960*/  IADD3 R3, R2, c[0x0][0x32c], RZ ;  /* 0x0000cb0002037a10 */ /* 0x000fe40007ffe0ff */
[----:B------:R-:W-:Y:S02]  /*4970*/  IMNMX R0, R0, R2, !PT ;  /* 0x0000000200007217 */ /* 0x000fe40007800200 */
[----:B------:R-:W-:Y:S02]  /*4980*/  IMNMX R4, R4, R3, PT ;  /* 0x0000000304047217 */ /* 0x000fe40003800200 */
.L_x_596:
[----:B------:R-:W-:Y:S05]  /*4990*/  BRA.DIV ~URZ, `(.L_x_600) ;  /* 0x00013de27f007947 */ /* 0x000fea000b800000 */
[----:B------:R1:W3:Y:S02]  /*49a0*/  SHFL.IDX PT, R2, R7, 0x1, 0x1c1f ;  /* 0x003c1f0007027f89 */ /* 0x0002e400000e0000 */
.L_x_791:
[----:B------:R-:W-:Y:S02]  /*49b0*/  IMAD.MOV.U32 R3, RZ, RZ, c[0x0][0x32c] ;  /* 0x0000cb00ff037624 */ /* 0x000fe400078e00ff */
[----:B---3--:R-:W-:-:S03]  /*49c0*/  IMAD.IADD R5, R9, 0x1, R2 ;  /* 0x0000000109057824 */ /* 0x008fc600078e0202 */
[----:B------:R-:W-:Y:S02]  /*49d0*/  ISETP.GE.AND P0, PT, R3, 0x1, PT ;  /* 0x000000010300780c */ /* 0x000fe40003f06270 */
[----:B------:R-:W-:-:S04]  /*49e0*/  IADD3 R3, R8, R2, RZ ;  /* 0x0000000208037210 */ /* 0x000fc80007ffe0ff */
[----:B------:R-:W-:-:S07]  /*49f0*/  IMNMX R6, R10, R3, PT ;  /* 0x000000030a067217 */ /* 0x000fce0003800200 */
        /* <DEDUP_REMOVED lines=12> */
.L_x_603:
[----:B------:R-:W-:-:S04]  /*4ac0*/  MOV R3, 0x1 ;  /* 0x0000000100037802 */ /* 0x000fc80000000f00 */
[----:B------:R-:W-:-:S13]  /*4ad0*/  ISETP.NE.AND P0, PT, R3, c[0x0][0x32c], PT ;  /* 0x0000cb0003007a0c */ /* 0x000fda0003f05270 */
[----:B------:R-:W-:-:S05]  /*4ae0*/  @P0 IMAD.HI.U32 R3, R2, c[0x0][0x330], RZ ;  /* 0x0000cc0002030a27 */ /* 0x000fca00078e00ff */
[----:B------:R-:W-:Y:S02]  /*4af0*/  @P0 SHF.R.U32.HI R2, RZ, c[0x0][0x334], R3 ;  /* 0x0000cd00ff020a19 */ /* 0x000fe40000011603 */
.L_x_604:
[----:B------:R-:W-:Y:S05]  /*4b00*/  BSYNC B0 ;  /* 0x0000000000007941 */ /* 0x000fea0003800000 */
.L_x_602:
[----:B------:R-:W-:-:S05]  /*4b10*/  IMAD R2, R2, c[0x0][0x32c], R11 ;  /* 0x0000cb0002027a24 */ /* 0x000fca00078e020b */
[----:B------:R-:W-:Y:S02]  /*4b20*/  IADD3 R3, R2, c[0x0][0x32c], RZ ;  /* 0x0000cb0002037a10 */ /* 0x000fe40007ffe0ff */
[----:B------:R-:W-:Y:S02]  /*4b30*/  IMNMX R5, R5, R2, !PT ;  /* 0x0000000205057217 */ /* 0x000fe40007800200 */
[----:B------:R-:W-:Y:S02]  /*4b40*/  IMNMX R6, R6, R3, PT ;  /* 0x0000000306067217 */ /* 0x000fe40003800200 */
.L_x_601:
[----:B------:R-:W-:Y:S02]  /*4b50*/  ISETP.GE.AND P0, PT, R28, 0x2, PT ;  /* 0x000000021c00780c */ /* 0x000fe40003f06270 */
[----:B------:R-:W-:Y:S02]  /*4b60*/  LOP3.LUT R198, R198, 0xffffffef, RZ, 0xc0, !PT ;  /* 0xffffffefc6c67812 */ /* 0x000fe400078ec0ff */
[C---:B------:R-:W-:Y:S02]  /*4b70*/  ISETP.GE.AND P1, PT, R28.reuse, 0x9, PT ;  /* 0x000000091c00780c */ /* 0x040fe40003f26270 */
[----:B------:R-:W-:-:S02]  /*4b80*/  ISETP.GE.AND P6, PT, R28, 0x11, PT ;  /* 0x000000111c00780c */ /* 0x000fc40003fc6270 */
[C---:B------:R-:W-:Y:S02]  /*4b90*/  ISETP.GE.AND P5, PT, R28.reuse, 0x12, PT ;  /* 0x000000121c00780c */ /* 0x040fe40003fa6270 */
[C---:B------:R-:W-:Y:S02]  /*4ba0*/  ISETP.GE.AND P4, PT, R28.reuse, 0x19, PT ;  /* 0x000000191c00780c */ /* 0x040fe40003f86270 */
[----:B------:R-:W-:Y:S02]  /*4bb0*/  ISETP.GE.AND P3, PT, R28, 0x1a, PT ;  /* 0x0000001a1c00780c */ /* 0x000fe40003f66270 */
[----:B------:R-:W-:Y:S02]  /*4bc0*/  @P0 LOP3.LUT R198, R198, 0x10, RZ, 0xfc, !PT ;  /* 0x00000010c6c60812 */ /* 0x000fe400078efcff */
[----:B------:R-:W-:Y:S02]  /*4bd0*/  ISETP.GT.AND P0, PT, R0, 0x1, !P0 ;  /* 0x000000010000780c */ /* 0x000fe40004704270 */
[----:B------:R-:W-:-:S02]  /*4be0*/  LOP3.LUT R198, R198, 0xfffffffd, RZ, 0xc0, !PT ;  /* 0xfffffffdc6c67812 */ /* 0x000fc400078ec0ff */
[----:B------:R-:W-:Y:S02]  /*4bf0*/  ISETP.LT.OR P0, PT, R4, 0x2, P0 ;  /* 0x000000020400780c */ /* 0x000fe40000701670 */
[----:B------:R-:W-:Y:S02]  /*4c00*/  @P1 LOP3.LUT R198, R198, 0x2, RZ, 0xfc, !PT ;  /* 0x00000002c6c61812 */ /* 0x000fe400078efcff */
[----:B------:R-:W-:Y:S02]  /*4c10*/  FSEL R15, R53, -INF , !P0 ;  /* 0xff800000350f7808 */ /* 0x000fe40004000000 */
[----:B------:R-:W-:Y:S02]  /*4c20*/  ISETP.GT.AND P0, PT, R0, 0x8, !P1 ;  /* 0x000000080000780c */ /* 0x000fe40004f04270 */
[----:B------:R-:W-:Y:S02]  /*4c30*/  ISETP.GE.AND P1, PT, R28, 0xa, PT ;  /* 0x0000000a1c00780c */ /* 0x000fe40003f26270 */
[----:B------:R-:W-:-:S02]  /*4c40*/  ISETP.LT.OR P0, PT, R4, 0x9, P0 ;  /* 0x000000090400780c */ /* 0x000fc40000701670 */
[----:B------:R-:W-:Y:S02]  /*4c50*/  ISETP.GE.AND P2, PT, R28, 0x21, PT ;  /* 0x000000211c00780c */ /* 0x000fe40003f46270 */
[----:B------:R-:W-:Y:S02]  /*4c60*/  FSEL R21, R48, -INF , !P0 ;  /* 0xff80000030157808 */ /* 0x000fe40004000000 */
[----:B------:R-:W-:Y:S02]  /*4c70*/  ISETP.GT.AND P0, PT, R0, 0x9, !P1 ;  /* 0x000000090000780c */ /* 0x000fe40004f04270 */
[----:B------:R-:W-:Y:S02]  /*4c80*/  LOP3.LUT R198, R198, 0xfffffffe, RZ, 0xc0, !PT ;  /* 0xfffffffec6c67812 */ /* 0x000fe400078ec0ff */
[----:B------:R-:W-:Y:S02]  /*4c90*/  ISETP.LT.OR P0, PT, R4, 0xa, P0 ;  /* 0x0000000a0400780c */ /* 0x000fe40000701670 */
[----:B------:R-:W-:-:S02]  /*4ca0*/  @P1 LOP3.LUT R198, R198, 0x1, RZ, 0xfc, !PT ;  /* 0x00000001c6c61812 */ /* 0x000fc400078efcff */
[----:B------:R-:W-:Y:S02]  /*4cb0*/  FSEL R24, R49, -INF , !P0 ;  /* 0xff80000031187808 */ /* 0x000fe40004000000 */
[----:B------:R-:W-:Y:S02]  /*4cc0*/  ISETP.GT.AND P0, PT, R0, 0x10, !P6 ;  /* 0x000000100000780c */ /* 0x000fe40007704270 */
[----:B------:R-:W-:Y:S02]  /*4cd0*/  ISETP.GE.AND P1, PT, R28, 0x22, PT ;  /* 0x000000221c00780c */ /* 0x000fe40003f26270 */
[----:B------:R-:W-:Y:S02]  /*4ce0*/  ISETP.LT.OR P0, PT, R4, 0x11, P0 ;  /* 0x000000110400780c */ /* 0x000fe40000701670 */
[----:B------:R-:W-:Y:S02]  /*4cf0*/  LOP3.LUT R198, R198, 0xfffffffb, RZ, 0xc0, !PT ;  /* 0xfffffffbc6c67812 */ /* 0x000fe400078ec0ff */
[----:B------:R-:W-:-:S02]  /*4d00*/  FSEL R27, R36, -INF , !P0 ;  /* 0xff800000241b7808 */ /* 0x000fc40004000000 */
        /* <DEDUP_REMOVED lines=15> */
[----:B------:R-:W-:-:S13]  /*4e00*/  ISETP.GE.AND P0, PT, R28, 0x29, PT ;  /* 0x000000291c00780c */ /* 0x000fda0003f06270 */
[----:B------:R-:W-:Y:S02]  /*4e10*/  @P0 LOP3.LUT R198, R198, 0x4, RZ, 0xfc, !PT ;  /* 0x00000004c6c60812 */ /* 0x000fe400078efcff */
[----:B------:R-:W-:Y:S02]  /*4e20*/  ISETP.GT.AND P0, PT, R0, 0x28, !P0 ;  /* 0x000000280000780c */ /* 0x000fe40004704270 */
[----:B------:R-:W-:Y:S02]  /*4e30*/  LOP3.LUT R198, R198, 0xfffffff7, RZ, 0xc0, !PT ;  /* 0xfffffff7c6c67812 */ /* 0x000fe400078ec0ff */
[----:B------:R-:W-:-:S04]  /*4e40*/  ISETP.LT.OR P0, PT, R4, 0x29, P0 ;  /* 0x000000290400780c */ /* 0x000fc80000701670 */
[----:B------:R-:W-:Y:S02]  /*4e50*/  FSEL R130, R40, -INF , !P0 ;  /* 0xff80000028827808 */ /* 0x000fe40004000000 */
[----:B------:R-:W-:-:S13]  /*4e60*/  ISETP.GE.AND P0, PT, R28, 0x1, PT ;  /* 0x000000011c00780c */ /* 0x000fda0003f06270 */
[----:B------:R-:W-:Y:S02]  /*4e70*/  @P0 LOP3.LUT R198, R198, 0x8, RZ, 0xfc, !PT ;  /* 0x00000008c6c60812 */ /* 0x000fe400078efcff */
[----:B------:R-:W-:Y:S02]  /*4e80*/  ISETP.GT.AND P0, PT, R0, RZ, !P0 ;  /* 0x000000ff0000720c */ /* 0x000fe40004704270 */
[----:B------:R-:W-:Y:S02]  /*4e90*/  LOP3.LUT R198, R198, 0xffffffdf, RZ, 0xc0, !PT ;  /* 0xffffffdfc6c67812 */ /* 0x000fe400078ec0ff */
[----:B------:R-:W-:-:S04]  /*4ea0*/  ISETP.LT.OR P0, PT, R4, 0x1, P0 ;  /* 0x000000010400780c */ /* 0x000fc80000701670 */
[----:B------:R-:W-:Y:S02]  /*4eb0*/  FSEL R14, R52, -INF , !P0 ;  /* 0xff800000340e7808 */ /* 0x000fe40004000000 */
[----:B------:R-:W-:-:S13]  /*4ec0*/  ISETP.GE.AND P0, PT, R28, 0x2a, PT ;  /* 0x0000002a1c00780c */ /* 0x000fda0003f06270 */
[----:B------:R-:W-:Y:S02]  /*4ed0*/  @P0 LOP3.LUT R198, R198, 0x20, RZ, 0xfc, !PT ;  /* 0x00000020c6c60812 */ /* 0x000fe400078efcff */
[----:B------:R-:W-:-:S04]  /*4ee0*/  ISETP.GT.AND P0, PT, R0, 0x29, !P0 ;  /* 0x000000290000780c */ /* 0x000fc80004704270 */
[----:B------:R-:W-:-:S04]  /*4ef0*/  ISETP.LT.OR P0, PT, R4, 0x2a, P0 ;  /* 0x0000002a0400780c */ /* 0x000fc80000701670 */
[----:B------:R-:W-:Y:S01]  /*4f00*/  FSEL R129, R41, -INF , !P0 ;  /* 0xff80000029817808 */ /* 0x000fe20004000000 */
[----:B------:R-:W-:Y:S06]  /*4f10*/  BRA.DIV ~URZ, `(.L_x_605) ;  /* 0x000138d27f007947 */ /* 0x000fec000b800000 */
[----:B------:R3:W4:Y:S02]  /*4f20*/  SHFL.IDX PT, R3, R7, 0x2, 0x1c1f ;  /* 0x005c1f0007037f89 */ /* 0x00072400000e0000 */
.L_x_792:
[----:B------:R-:W-:Y:S01]  /*4f30*/  IMAD.MOV.U32 R0, RZ, RZ, c[0x0][0x32c] ;  /* 0x0000cb00ff007624 */ /* 0x000fe200078e00ff */
[----:B----4-:R-:W-:-:S04]  /*4f40*/  IADD3 R2, R8, R3, RZ ;  /* 0x0000000308027210 */ /* 0x010fc80007ffe0ff */
[----:B------:R-:W-:Y:S01]  /*4f50*/  ISETP.GE.AND P0, PT, R0, 0x1, PT ;  /* 0x000000010000780c */ /* 0x000fe20003f06270 */
[----:B------:R-:W-:Y:S01]  /*4f60*/  IMAD.IADD R0, R9, 0x1, R3 ;  /* 0x0000000109007824 */ /* 0x000fe200078e0203 */
[----:B------:R-:W-:-:S11]  /*4f70*/  IMNMX R2, R10, R2, PT ;  /* 0x000000020a027217 */ /* 0x000fd60003800200 */
        /* <DEDUP_REMOVED lines=12> */
.L_x_608:
[----:B------:R-:W-:-:S04]  /*5040*/  MOV R4, 0x1 ;  /* 0x0000000100047802 */ /* 0x000fc80000000f00 */
[----:B------:R-:W-:-:S13]  /*5050*/  ISETP.NE.AND P0, PT, R4, c[0x0][0x32c], PT ;  /* 0x0000cb0004007a0c */ /* 0x000fda0003f05270 */
[----:B------:R-:W-:-:S05]  /*5060*/  @P0 IMAD.HI.U32 R4, R3, c[0x0][0x330], RZ ;  /* 0x0000cc0003040a27 */ /* 0x000fca00078e00ff */
[----:B------:R-:W-:Y:S02]  /*5070*/  @P0 SHF.R.U32.HI R3, RZ, c[0x0][0x334], R4 ;  /* 0x0000cd00ff030a19 */ /* 0x000fe40000011604 */
.L_x_609:
[----:B------:R-:W-:Y:S05]  /*5080*/  BSYNC B0 ;  /* 0x0000000000007941 */ /* 0x000fea0003800000 */
.L_x_607:
[----:B------:R-:W-:-:S05]  /*5090*/  IMAD R3, R3, c[0x0][0x32c], R11 ;  /* 0x0000cb0003037a24 */ /* 0x000fca00078e020b */
[----:B------:R-:W-:Y:S02]  /*50a0*/  IADD3 R4, R3, c[0x0][0x32c], RZ ;  /* 0x0000cb0003047a10 */ /* 0x000fe40007ffe0ff */
[----:B------:R-:W-:Y:S02]  /*50b0*/  IMNMX R0, R0, R3, !PT ;  /* 0x0000000300007217 */ /* 0x000fe40007800200 */
[----:B------:R-:W-:Y:S02]  /*50c0*/  IMNMX R2, R2, R4, PT ;  /* 0x0000000402027217 */ /* 0x000fe40003800200 */
.L_x_606:
[----:B------:R-:W-:Y:S02]  /*50d0*/  LOP3.LUT P0, RZ, R198, 0x2, RZ, 0xc0, !PT ;  /* 0x00000002c6ff7812 */ /* 0x000fe4000780c0ff */
[----:B------:R-:W-:Y:S02]  /*50e0*/  P2R R3, PR, RZ, 0x40 ;  /* 0x00000040ff037803 */ /* 0x000fe40000000000 */
[----:B------:R-:W-:-:S04]  /*50f0*/  ISETP.GT.AND P0, PT, R5, 0x8, !P0 ;  /* 0x000000080500780c */ /* 0x000fc80004704270 */
[----:B------:R-:W-:-:S04]  /*5100*/  ISETP.LT.OR P0, PT, R6, 0x9, P0 ;  /* 0x000000090600780c */ /* 0x000fc80000701670 */
[----:B------:R-:W-:Y:S02]  /*5110*/  FSEL R18, R50, -INF , !P0 ;  /* 0xff80000032127808 */ /* 0x000fe40004000000 */
[----:B------:R-:W-:-:S04]  /*5120*/  LOP3.LUT P0, RZ, R198, 0x1, RZ, 0xc0, !PT ;  /* 0x00000001c6ff7812 */ /* 0x000fc8000780c0ff */
[----:B------:R-:W-:-:S04]  /*5130*/  ISETP.GT.AND P0, PT, R5, 0x9, !P0 ;  /* 0x000000090500780c */ /* 0x000fc80004704270 */
[----:B------:R-:W-:-:S04]  /*5140*/  ISETP.LT.OR P0, PT, R6, 0xa, P0 ;  /* 0x0000000a0600780c */ /* 0x000fc80000701670 */
[----:B------:R-:W-:Y:S02]  /*5150*/  FSEL R19, R51, -INF , !P0 ;  /* 0xff80000033137808 */ /* 0x000fe40004000000 */
[----:B------:R-:W-:Y:S02]  /*5160*/  ISETP.GT.AND P0, PT, R5, 0x10, !P6 ;  /* 0x000000100500780c */ /* 0x000fe40007704270 */
[----:B------:R-:W-:Y:S02]  /*5170*/  LOP3.LUT P6, RZ, R198, 0x8, RZ, 0xc0, !PT ;  /* 0x00000008c6ff7812 */ /* 0x000fe400078cc0ff */
        /* <DEDUP_REMOVED lines=17> */
[----:B------:R-:W-:-:S04]  /*5290*/  LOP3.LUT P0, RZ, R198, 0x10, RZ, 0xc0, !PT ;  /* 0x00000010c6ff7812 */ /* 0x000fc8000780c0ff */
[----:B------:R-:W-:-:S04]  /*52a0*/  ISETP.GT.AND P0, PT, R5, 0x1, !P0 ;  /* 0x000000010500780c */ /* 0x000fc80004704270 */
[----:B------:R-:W-:-:S04]  /*52b0*/  ISETP.LT.OR P0, PT, R6, 0x2, P0 ;  /* 0x000000020600780c */ /* 0x000fc80000701670 */
[----:B------:R-:W-:Y:S02]  /*52c0*/  FSEL R13, R55, -INF , !P0 ;  /* 0xff800000370d7808 */ /* 0x000fe40004000000 */
[----:B------:R-:W-:-:S04]  /*52d0*/  ISETP.GT.AND P0, PT, R5, RZ, !P6 ;  /* 0x000000ff0500720c */ /* 0x000fc80007704270 */
[----:B------:R-:W-:-:S04]  /*52e0*/  ISETP.LT.OR P0, PT, R6, 0x1, P0 ;  /* 0x000000010600780c */ /* 0x000fc80000701670 */
[----:B------:R-:W-:Y:S02]  /*52f0*/  FSEL R12, R54, -INF , !P0 ;  /* 0xff800000360c7808 */ /* 0x000fe40004000000 */
[----:B------:R-:W-:-:S04]  /*5300*/  LOP3.LUT P0, RZ, R198, 0x4, RZ, 0xc0, !PT ;  /* 0x00000004c6ff7812 */ /* 0x000fc8000780c0ff */
[----:B------:R-:W-:-:S04]  /*5310*/  ISETP.GT.AND P0, PT, R5, 0x28, !P0 ;  /* 0x000000280500780c */ /* 0x000fc80004704270 */
[----:B------:R-:W-:-:S04]  /*5320*/  ISETP.LT.OR P0, PT, R6, 0x29, P0 ;  /* 0x000000290600780c */ /* 0x000fc80000701670 */
[----:B------:R-:W-:Y:S02]  /*5330*/  FSEL R126, R42, -INF , !P0 ;  /* 0xff8000002a7e7808 */ /* 0x000fe40004000000 */
[----:B------:R-:W-:-:S04]  /*5340*/  LOP3.LUT P0, RZ, R198, 0x20, RZ, 0xc0, !PT ;  /* 0x00000020c6ff7812 */ /* 0x000fc8000780c0ff */
[----:B------:R-:W-:-:S04]  /*5350*/  ISETP.GT.AND P0, PT, R5, 0x29, !P0 ;  /* 0x000000290500780c */ /* 0x000fc80004704270 */
[----:B------:R-:W-:-:S04]  /*5360*/  ISETP.LT.OR P0, PT, R6, 0x2a, P0 ;  /* 0x0000002a0600780c */ /* 0x000fc80000701670 */
[----:B------:R-:W-:Y:S02]  /*5370*/  FSEL R125, R43, -INF , !P0 ;  /* 0xff8000002b7d7808 */ /* 0x000fe40004000000 */
[----:B------:R-:W-:Y:S02]  /*5380*/  ISETP.GT.AND P0, PT, R0, RZ, !P6 ;  /* 0x000000ff0000720c */ /* 0x000fe40007704270 */
[----:B------:R-:W-:Y:S02]  /*5390*/  ISETP.NE.AND P6, PT, R3, RZ, PT ;  /* 0x000000ff0300720c */ /* 0x000fe40003fc5270 */
        /* <DEDUP_REMOVED lines=39> */
[----:B------:R-:W-:Y:S01]  /*5610*/  FSEL R121, R57, -INF , !P0 ;  /* 0xff80000039797808 */ /* 0x000fe20004000000 */
[----:B------:R-:W-:Y:S06]  /*5620*/  BRA.DIV ~URZ, `(.L_x_610) ;  /* 0x000132327f007947 */ /* 0x000fec000b800000 */
[----:B------:R4:W1:Y:S02]  /*5630*/  SHFL.IDX PT, R3, R7, 0x3, 0x1c1f ;  /* 0x007c1f0007037f89 */ /* 0x00086400000e0000 */
.L_x_793:
[----:B------:R-:W-:Y:S01]  /*5640*/  IMAD.MOV.U32 R0, RZ, RZ, c[0x0][0x32c] ;  /* 0x0000cb00ff007624 */ /* 0x000fe200078e00ff */
[----:B-1----:R-:W-:-:S04]  /*5650*/  IADD3 R2, R8, R3, RZ ;  /* 0x0000000308027210 */ /* 0x002fc80007ffe0ff */
        /* <DEDUP_REMOVED lines=15> */
.L_x_613:
[----:B------:R-:W-:-:S04]  /*5750*/  MOV R4, 0x1 ;  /* 0x0000000100047802 */ /* 0x000fc80000000f00 */
[----:B------:R-:W-:-:S13]  /*5760*/  ISETP.NE.AND P0, PT, R4, c[0x0][0x32c], PT ;  /* 0x0000cb0004007a0c */ /* 0x000fda0003f05270 */
[----:B------:R-:W-:-:S05]  /*5770*/  @P0 IMAD.HI.U32 R4, R3, c[0x0][0x330], RZ ;  /* 0x0000cc0003040a27 */ /* 0x000fca00078e00ff */
[----:B------:R-:W-:Y:S02]  /*5780*/  @P0 SHF.R.U32.HI R3, RZ, c[0x0][0x334], R4 ;  /* 0x0000cd00ff030a19 */ /* 0x000fe40000011604 */
.L_x_614:
[----:B------:R-:W-:Y:S05]  /*5790*/  BSYNC B0 ;  /* 0x0000000000007941 */ /* 0x000fea0003800000 */
.L_x_612:
[----:B------:R-:W-:-:S05]  /*57a0*/  IMAD R3, R3, c[0x0][0x32c], R11 ;  /* 0x0000cb0003037a24 */ /* 0x000fca00078e020b */
[----:B------:R-:W-:Y:S02]  /*57b0*/  IADD3 R4, R3, c[0x0][0x32c], RZ ;  /* 0x0000cb0003047a10 */ /* 0x000fe40007ffe0ff */
[----:B------:R-:W-:Y:S02]  /*57c0*/  IMNMX R0, R0, R3, !PT ;  /* 0x0000000300007217 */ /* 0x000fe40007800200 */
[----:B------:R-:W-:Y:S02]  /*57d0*/  IMNMX R2, R2, R4, PT ;  /* 0x0000000402027217 */ /* 0x000fe40003800200 */
.L_x_611:
[----:B------:R-:W-:Y:S02]  /*57e0*/  LOP3.LUT P0, RZ, R198, 0x2, RZ, 0xc0, !PT ;  /* 0x00000002c6ff7812 */ /* 0x000fe4000780c0ff */
[----:B------:R-:W-:Y:S02]  /*57f0*/  FMNMX.FTZ R3, R22, R25, !PT ;  /* 0x0000001916037209 */ /* 0x000fe40007810000 */
[----:B------:R-:W-:Y:S02]  /*5800*/  ISETP.GT.AND P0, PT, R0, 0x8, !P0 ;  /* 0x000000080000780c */ /* 0x000fe40004704270 */
[----:B------:R-:W-:-:S02]  /*5810*/  FMNMX.FTZ R3, R31, R3, !PT ;  /* 0x000000031f037209 */ /* 0x000fc40007810000 */
[----:B------:R-:W-:Y:S02]  /*5820*/  ISETP.LT.OR P0, PT, R2, 0x9, P0 ;  /* 0x000000090200780c */ /* 0x000fe40000701670 */
[----:B------:R-:W-:Y:S02]  /*5830*/  FMNMX.FTZ R3, R35, R3, !PT ;  /* 0x0000000323037209 */ /* 0x000fe40007810000 */
[----:B------:R-:W-:Y:S02]  /*5840*/  FSEL R11, R74, -INF , !P0 ;  /* 0xff8000004a0b7808 */ /* 0x000fe40004000000 */
[----:B------:R-:W-:Y:S02]  /*5850*/  LOP3.LUT P0, RZ, R198, 0x1, RZ, 0xc0, !PT ;  /* 0x00000001c6ff7812 */ /* 0x000fe4000780c0ff */
[----:B------:R-:W-:Y:S02]  /*5860*/  FMNMX.FTZ R3, R37, R3, !PT ;  /* 0x0000000325037209 */ /* 0x000fe40007810000 */
[----:B------:R-:W-:-:S02]  /*5870*/  ISETP.GT.AND P0, PT, R0, 0x9, !P0 ;  /* 0x000000090000780c */ /* 0x000fc40004704270 */
[----:B------:R-:W-:Y:S02]  /*5880*/  FMNMX.FTZ R3, R38, R3, !PT ;  /* 0x0000000326037209 */ /* 0x000fe40007810000 */
[----:B------:R-:W-:Y:S02]  /*5890*/  ISETP.LT.OR P0, PT, R2, 0xa, P0 ;  /* 0x0000000a0200780c */ /* 0x000fe40000701670 */
[----:B------:R-:W-:Y:S02]  /*58a0*/  FMNMX.FTZ R3, R39, R3, !PT ;  /* 0x0000000327037209 */ /* 0x000fe40007810000 */
[----:B------:R-:W-:Y:S02]  /*58b0*/  FSEL R16, R75, -INF , !P0 ;  /* 0xff8000004b107808 */ /* 0x000fe40004000000 */
[----:B------:R-:W-:Y:S02]  /*58c0*/  ISETP.GT.AND P0, PT, R0, 0x10, !P6 ;  /* 0x000000100000780c */ /* 0x000fe40007704270 */
[----:B------:R-:W-:-:S02]  /*58d0*/  LOP3.LUT P6, RZ, R198, 0x20, RZ, 0xc0, !PT ;  /* 0x00000020c6ff7812 */ /* 0x000fc400078cc0ff */
[----:B------:R-:W-:Y:S02]  /*58e0*/  ISETP.LT.OR P0, PT, R2, 0x11, P0 ;  /* 0x000000110200780c */ /* 0x000fe40000701670 */
[----:B------:R-:W-:Y:S02]  /*58f0*/  FMNMX.FTZ R3, R40, R3, !PT ;  /* 0x0000000328037209 */ /* 0x000fe40007810000 */
[----:B------:R-:W-:Y:S02]  /*5900*/  FSEL R17, R70, -INF , !P0 ;  /* 0xff80000046117808 */ /* 0x000fe40004000000 */
[----:B------:R-:W-:Y:S02]  /*5910*/  ISETP.GT.AND P0, PT, R0, 0x11, !P5 ;  /* 0x000000110000780c */ /* 0x000fe40006f04270 */
[----:B------:R-:W-:Y:S02]  /*5920*/  LOP3.LUT P5, RZ, R198, 0x8, RZ, 0xc0, !PT ;  /* 0x00000008c6ff7812 */ /* 0x000fe400078ac0ff */
[----:B------:R-:W-:-:S02]  /*5930*/  ISETP.LT.OR P0, PT, R2, 0x12, P0 ;  /* 0x000000120200780c */ /* 0x000fc40000701670 */
[----:B------:R-:W-:Y:S02]  /*5940*/  FMNMX.FTZ R3, R124, R3, !PT ;  /* 0x000000037c037209 */ /* 0x000fe40007810000 */
[----:B------:R-:W-:Y:S02]  /*5950*/  FSEL R32, R71, -INF , !P0 ;  /* 0xff80000047207808 */ /* 0x000fe40004000000 */
[----:B------:R-:W-:Y:S02]  /*5960*/  ISETP.GT.AND P0, PT, R0, 0x18, !P4 ;  /* 0x000000180000780c */ /* 0x000fe40006704270 */
[----:B------:R-:W-:Y:S02]  /*5970*/  LOP3.LUT P4, RZ, R198, 0x4, RZ, 0xc0, !PT ;  /* 0x00000004c6ff7812 */ /* 0x000fe4000788c0ff */
        /* <DEDUP_REMOVED lines=9> */
[C---:B------:R-:W-:Y:S02]  /*5a10*/  ISETP.GT.AND P0, PT, R0.reuse, 0x21, !P1 ;  /* 0x000000210000780c */ /* 0x040fe40004f04270 */
[----:B------:R-:W-:Y:S02]  /*5a20*/  ISETP.GT.AND P1, PT, R0, RZ, !P5 ;  /* 0x000000ff0000720c */ /* 0x000fe40006f24270 */
[C---:B------:R-:W-:Y:S02]  /*5a30*/  ISETP.LT.OR P0, PT, R2.reuse, 0x22, P0 ;  /* 0x000000220200780c */ /* 0x040fe40000701670 */
[----:B------:R-:W-:Y:S02]  /*5a40*/  ISETP.LT.OR P1, PT, R2, 0x1, P1 ;  /* 0x000000010200780c */ /* 0x000fe40000f21670 */
[----:B------:R-:W-:-:S02]  /*5a50*/  FSEL R120, R63, -INF , !P0 ;  /* 0xff8000003f787808 */ /* 0x000fc40004000000 */
[----:B------:R-:W-:Y:S02]  /*5a60*/  ISETP.GT.AND P0, PT, R0, 0x1, !P3 ;  /* 0x000000010000780c */ /* 0x000fe40005f04270 */
[----:B------:R-:W-:Y:S02]  /*5a70*/  FSEL R9, R78, -INF , !P1 ;  /* 0xff8000004e097808 */ /* 0x000fe40004800000 */
[----:B------:R-:W-:-:S04]  /*5a80*/  ISETP.LT.OR P0, PT, R2, 0x2, P0 ;  /* 0x000000020200780c */ /* 0x000fc80000701670 */
[----:B------:R-:W-:Y:S02]  /*5a90*/  FSEL R10, R79, -INF , !P0 ;  /* 0xff8000004f0a7808 */ /* 0x000fe40004000000 */
[----:B------:R-:W-:Y:S02]  /*5aa0*/  ISETP.GT.AND P0, PT, R0, 0x28, !P4 ;  /* 0x000000280000780c */ /* 0x000fe40006704270 */
[----:B--234-:R-:W-:Y:S02]  /*5ab0*/  FMNMX.FTZ R7, R9, R10, !PT ;  /* 0x0000000a09077209 */ /* 0x01cfe40007810000 */
[----:B------:R-:W-:Y:S02]  /*5ac0*/  ISETP.LT.OR P0, PT, R2, 0x29, P0 ;  /* 0x000000290200780c */ /* 0x000fe40000701670 */
[----:B------:R-:W-:Y:S02]  /*5ad0*/  FMNMX.FTZ R7, R11, R7, !PT ;  /* 0x000000070b077209 */ /* 0x000fe40007810000 */
[----:B------:R-:W-:-:S02]  /*5ae0*/  FSEL R107, R58, -INF , !P0 ;  /* 0xff8000003a6b7808 */ /* 0x000fc40004000000 */
[----:B------:R-:W-:Y:S02]  /*5af0*/  ISETP.GT.AND P0, PT, R0, 0x29, !P6 ;  /* 0x000000290000780c */ /* 0x000fe40007704270 */
[----:B------:R-:W-:Y:S02]  /*5b00*/  FMNMX.FTZ R0, R12, R13, !PT ;  /* 0x0000000d0c007209 */ /* 0x000fe40007810000 */
[----:B------:R-:W-:Y:S02]  /*5b10*/  ISETP.LT.OR P0, PT, R2, 0x2a, P0 ;  /* 0x0000002a0200780c */ /* 0x000fe40000701670 */
        /* <DEDUP_REMOVED lines=25> */
[----:B------:R-:W-:Y:S02]  /*5cb0*/  FSEL R105, R59, -INF , !P0 ;  /* 0xff8000003b697808 */ /* 0x000fe40004000000 */
[----:B------:R-:W-:-:S02]  /*5cc0*/  FMNMX.FTZ R3, R130, R4, !PT ;  /* 0x0000000482037209 */ /* 0x000fc40007810000 */
[----:B------:R-:W-:Y:S02]  /*5cd0*/  FMNMX.FTZ R2, R126, R2, !PT ;  /* 0x000000027e027209 */ /* 0x000fe40007810000 */
[----:B------:R-:W-:Y:S02]  /*5ce0*/  FMNMX.FTZ R0, R122, R0, !PT ;  /* 0x000000007a007209 */ /* 0x000fe40007810000 */
[----:B------:R-:W-:Y:S02]  /*5cf0*/  FMNMX.FTZ R7, R107, R7, !PT ;  /* 0x000000076b077209 */ /* 0x000fe40007810000 */
[----:B------:R-:W-:Y:S02]  /*5d00*/  FMNMX.FTZ R4, R129, R3, !PT ;  /* 0x0000000381047209 */ /* 0x000fe40007810000 */
[----:B------:R-:W-:Y:S02]  /*5d10*/  FMNMX.FTZ R5, R125, R2, !PT ;  /* 0x000000027d057209 */ /* 0x000fe40007810000 */
[----:B------:R-:W-:-:S02]  /*5d20*/  FMNMX.FTZ R6, R121, R0, !PT ;  /* 0x0000000079067209 */ /* 0x000fc40007810000 */
[----:B------:R-:W-:Y:S01]  /*5d30*/  FMNMX.FTZ R7, R105, R7, !PT ;  /* 0x0000000769077209 */ /* 0x000fe20007810000 */
[----:B------:R-:W-:Y:S05]  /*5d40*/  BRA.DIV ~URZ, `(.L_x_615) ;  /* 0x00012b827f007947 */ /* 0x000fea000b800000 */
[----:B------:R1:W2:Y:S02]  /*5d50*/  SHFL.BFLY PT, R0, R4, 0x2, 0x1f ;  /* 0x0c401f0004007f89 */ /* 0x0002a400000e0000 */
.L_x_794:
        /* <DEDUP_REMOVED lines=15> */
.L_x_795:
[C---:B------:R-:W-:Y:S01]  /*5e50*/  FMUL.FTZ R0, R104.reuse, c[0x0][0x2d0] ;  /* 0x0000b40068007a20 */ /* 0x040fe20000410000 */
[----:B------:R-:W-:Y:S01]  /*5e60*/  FSETP.NEU.FTZ.AND P0, PT, R104, -INF , PT ;  /* 0xff8000006800780b */ /* 0x000fe20003f1d000 */
[C---:B------:R-:W-:Y:S01]  /*5e70*/  FMUL.FTZ R3, R103.reuse, c[0x0][0x2d0] ;  /* 0x0000b40067037a20 */ /* 0x040fe20000410000 */
[----:B----4-:R-:W-:Y:S01]  /*5e80*/  FMNMX.FTZ R101, R8, R7, !PT ;  /* 0x0000000708657209 */ /* 0x010fe20007810000 */
[----:B------:R-:W-:Y:S01]  /*5e90*/  WARPSYNC 0xffffffff ;  /* 0xffffffff00007948 */ /* 0x000fe20003800000 */
[----:B------:R-:W-:Y:S01]  /*5ea0*/  FSEL R20, R0, RZ, P0 ;  /* 0x000000ff00147208 */ /* 0x000fe20000000000 */
[----:B------:R-:W-:Y:S01]  /*5eb0*/  LDSM.16.MT88.4 R48, [R185+0xc00] ;  /* 0x000c0000b930783b */ /* 0x000fe20000004200 */
[----:B------:R-:W-:-:S03]  /*5ec0*/  FSETP.NEU.FTZ.AND P0, PT, R103, -INF , PT ;  /* 0xff8000006700780b */ /* 0x000fc60003f1d000 */
[--C-:B------:R-:W-:Y:S01]  /*5ed0*/  FFMA.FTZ R0, R14, c[0x0][0x2d0], -R20.reuse ;  /* 0x0000b4000e007a23 */ /* 0x100fe20000010814 */
[----:B------:R-:W-:Y:S01]  /*5ee0*/  FSEL R3, R3, RZ, P0 ;  /* 0x000000ff03037208 */ /* 0x000fe20000000000 */
[----:B------:R-:W-:Y:S01]  /*5ef0*/  FFMA.FTZ R2, R30, c[0x0][0x2d0], -R20 ;  /* 0x0000b4001e027a23 */ /* 0x000fe20000010814 */
[----:B------:R-:W-:Y:S01]  /*5f00*/  FSETP.NEU.FTZ.AND P0, PT, R102, -INF , PT ;  /* 0xff8000006600780b */ /* 0x000fe20003f1d000 */
[----:B------:R1:W-:Y:S01]  /*5f10*/  MUFU.EX2 R215, R0 ;  /* 0x0000000000d77308 */ /* 0x0003e20000000800 */
[----:B------:R-:W-:Y:S01]  /*5f20*/  LDSM.16.MT88.4 R68, [R186+0x1800] ;  /* 0x00180000ba44783b */ /* 0x000fe20000004200 */
[----:B------:R-:W-:-:S03]  /*5f30*/  FFMA.FTZ R4, R28, c[0x0][0x2d0], -R3 ;  /* 0x0000b4001c047a23 */ /* 0x000fc60000010803 */
[----:B------:R-:W-:Y:S03]  /*5f40*/  LDSM.16.MT88.4 R60, [R186+0x1c00] ;  /* 0x001c0000ba3c783b */ /* 0x000fe60000004200 */
[----:B------:R2:W-:Y:S01]  /*5f50*/  MUFU.EX2 R152, R2 ;  /* 0x0000000200987308 */ /* 0x0005e20000000800 */
[----:B------:R-:W-:Y:S04]  /*5f60*/  LDSM.16.MT88.4 R56, [R186+0xc00] ;  /* 0x000c0000ba38783b */ /* 0x000fe80000004200 */
[----:B------:R-:W-:Y:S01]  /*5f70*/  LDSM.16.MT88.4 R52, [R185+0x1800] ;  /* 0x00180000b934783b */ /* 0x000fe20000004200 */
[----:B-1----:R-:W-:Y:S02]  /*5f80*/  FFMA.FTZ R0, R15, c[0x0][0x2d0], -R20 ;  /* 0x0000b4000f007a23 */ /* 0x002fe40000010814 */
[----:B------:R1:W-:Y:S01]  /*5f90*/  MUFU.EX2 R153, R4 ;  /* 0x0000000400997308 */ /* 0x0003e20000000800 */
[----:B------:R-:W-:Y:S04]  /*5fa0*/  LDSM.16.MT88.4 R64, [R185+0x1c00] ;  /* 0x001c0000b940783b */ /* 0x000fe80000004200 */
[----:B------:R-:W-:Y:S01]  /*5fb0*/  LDSM.16.MT88.4 R44, [R186] ;  /* 0x00000000ba2c783b */ /* 0x000fe20000004200 */
[----:B--2---:R-:W-:-:S02]  /*5fc0*/  FMUL.FTZ R2, R102, c[0x0][0x2d0] ;  /* 0x0000b40066027a20 */ /* 0x004fc40000410000 */
[----:B------:R2:W-:Y:S03]  /*5fd0*/  MUFU.EX2 R213, R0 ;  /* 0x0000000000d57308 */ /* 0x0005e60000000800 */
[----:B------:R-:W-:Y:S02]  /*5fe0*/  FSEL R2, R2, RZ, P0 ;  /* 0x000000ff02027208 */ /* 0x000fe40000000000 */
[----:B------:R-:W-:-:S03]  /*5ff0*/  FSETP.NEU.FTZ.AND P0, PT, R101, -INF , PT ;  /* 0xff8000006500780b */ /* 0x000fc60003f1d000 */
[----:B-1----:R-:W-:-:S04]  /*6000*/  FFMA.FTZ R4, R39, c[0x0][0x2d0], -R2 ;  /* 0x0000b40027047a23 */ /* 0x002fc80000010802 */
[----:B------:R1:W-:Y:S01]  /*6010*/  MUFU.EX2 R231, R4 ;  /* 0x0000000400e77308 */ /* 0x0003e20000000800 */
[----:B--2---:R-:W-:-:S07]  /*6020*/  FFMA.FTZ R0, R21, c[0x0][0x2d0], -R20 ;  /* 0x0000b40015007a23 */ /* 0x004fce0000010814 */
[----:B------:R2:W-:Y:S01]  /*6030*/  MUFU.EX2 R219, R0 ;  /* 0x0000000000db7308 */ /* 0x0005e20000000800 */
[----:B-1----:R-:W-:-:S07]  /*6040*/  FFMA.FTZ R4, R40, c[0x0][0x2d0], -R2 ;  /* 0x0000b40028047a23 */ /* 0x002fce0000010802 */
[----:B------:R-:W1:Y:S01]  /*6050*/  MUFU.EX2 R233, R4 ;  /* 0x0000000400e97308 */ /* 0x000e620000000800 */
[----:B--2---:R-:W-:-:S07]  /*6060*/  FFMA.FTZ R0, R24, c[0x0][0x2d0], -R20 ;  /* 0x0000b40018007a23 */ /* 0x004fce0000010814 */
[----:B------:R2:W-:Y:S01]  /*6070*/  MUFU.EX2 R220, R0 ;  /* 0x0000000000dc7308 */ /* 0x0005e20000000800 */
[----:B-1----:R-:W-:Y:S01]  /*6080*/  F2FP.PACK_AB R6, R233, R231 ;  /* 0x000000e7e906723e */ /* 0x002fe200000000ff */
[----:B--2---:R-:W-:-:S06]  /*6090*/  FFMA.FTZ R0, R27, c[0x0][0x2d0], -R20 ;  /* 0x0000b4001b007a23 */ /* 0x004fcc0000010814 */
[----:B------:R1:W-:Y:S02]  /*60a0*/  MUFU.EX2 R156, R0 ;  /* 0x00000000009c7308 */ /* 0x0003e40000000800 */
[----:B-1----:R-:W-:-:S06]  /*60b0*/  FFMA.FTZ R0, R29, c[0x0][0x2d0], -R20 ;  /* 0x0000b4001d007a23 */ /* 0x002fcc0000010814 */
[----:B------:R1:W2:Y:S02]  /*60c0*/  MUFU.EX2 R157, R0 ;  /* 0x00000000009d7308 */ /* 0x0002a40000000800 */
[----:B-1----:R-:W-:Y:S01]  /*60d0*/  FFMA.FTZ R0, R36, c[0x0][0x2d0], -R20 ;  /* 0x0000b40024007a23 */ /* 0x002fe20000010814 */
[----:B--2---:R-:W-:-:S05]  /*60e0*/  F2FP.PACK_AB R8, R157, R156 ;  /* 0x0000009c9d08723e */ /* 0x004fca00000000ff */
[----:B------:R1:W-:Y:S02]  /*60f0*/  MUFU.EX2 R72, R0 ;  /* 0x0000000000487308 */ /* 0x0003e40000000800 */
[----:B-1----:R-:W-:-:S06]  /*6100*/  FFMA.FTZ R0, R12, c[0x0][0x2d0], -R3 ;  /* 0x0000b4000c007a23 */ /* 0x002fcc0000010803 */
[----:B------:R1:W-:Y:S02]  /*6110*/  MUFU.EX2 R150, R0 ;  /* 0x0000000000967308 */ /* 0x0003e40000000800 */
[----:B-1----:R-:W-:-:S06]  /*6120*/  FFMA.FTZ R0, R13, c[0x0][0x2d0], -R3 ;  /* 0x0000b4000d007a23 */ /* 0x002fcc0000010803 */
[----:B------:R1:W-:Y:S02]  /*6130*/  MUFU.EX2 R149, R0 ;  /* 0x0000000000957308 */ /* 0x0003e40000000800 */
[----:B-1----:R-:W-:Y:S01]  /*6140*/  FFMA.FTZ R0, R18, c[0x0][0x2d0], -R3 ;  /* 0x0000b40012007a23 */ /* 0x002fe20000010803 */
[----:B------:R-:W-:-:S05]  /*6150*/  F2FP.PACK_AB R18, R220, R219 ;  /* 0x000000dbdc12723e */ /* 0x000fca00000000ff */
        /* <DEDUP_REMOVED lines=10> */
[----:B-1----:R-:W-:-:S06]  /*6200*/  FFMA.FTZ R0, R22, c[0x0][0x2d0], -R2 ;  /* 0x0000b40016007a23 */ /* 0x002fcc0000010802 */
[----:B------:R1:W-:Y:S02]  /*6210*/  MUFU.EX2 R142, R0 ;  /* 0x00000000008e7308 */ /* 0x0003e40000000800 */
[----:B-1----:R-:W-:-:S06]  /*6220*/  FFMA.FTZ R0, R25, c[0x0][0x2d0], -R2 ;  /* 0x0000b40019007a23 */ /* 0x002fcc0000010802 */
[----:B------:R1:W2:Y:S02]  /*6230*/  MUFU.EX2 R21, R0 ;  /* 0x0000000000157308 */ /* 0x0002a40000000800 */
[--C-:B-1----:R-:W-:Y:S01]  /*6240*/  FFMA.FTZ R0, R31, c[0x0][0x2d0], -R2.reuse ;  /* 0x0000b4001f007a23 */ /* 0x102fe20000010802 */
[----:B--2---:R-:W-:Y:S01]  /*6250*/  F2FP.PACK_AB R12, R21, R142 ;  /* 0x0000008e150c723e */ /* 0x004fe200000000ff */
[----:B------:R-:W-:Y:S04]  /*6260*/  LDSM.16.MT88.4 R28, [R185+0x400] ;  /* 0x00040000b91c783b */ /* 0x000fe80000004200 */
[----:B------:R1:W-:Y:S02]  /*6270*/  MUFU.EX2 R143, R0 ;  /* 0x00000000008f7308 */ /* 0x0003e40000000800 */
[----:B-1----:R-:W-:-:S06]  /*6280*/  FFMA.FTZ R0, R35, c[0x0][0x2d0], -R2 ;  /* 0x0000b40023007a23 */ /* 0x002fcc0000010802 */
[----:B------:R1:W2:Y:S02]  /*6290*/  MUFU.EX2 R212, R0 ;  /* 0x0000000000d47308 */ /* 0x0002a40000000800 */
[----:B-1----:R-:W-:Y:S01]  /*62a0*/  FFMA.FTZ R0, R37, c[0x0][0x2d0], -R2 ;  /* 0x0000b40025007a23 */ /* 0x002fe20000010802 */
[----:B--2---:R-:W-:-:S05]  /*62b0*/  F2FP.PACK_AB R14, R212, R143 ;  /* 0x0000008fd40e723e */ /* 0x004fca00000000ff */
[----:B------:R1:W-:Y:S02]  /*62c0*/  MUFU.EX2 R228, R0 ;  /* 0x0000000000e47308 */ /* 0x0003e40000000800 */
[----:B-1----:R-:W-:Y:S02]  /*62d0*/  FFMA.FTZ R0, R38, c[0x0][0x2d0], -R2 ;  /* 0x0000b40026007a23 */ /* 0x002fe40000010802 */
[----:B------:R-:W1:Y:S04]  /*62e0*/  LDSM.16.MT88.4 R36, [R185] ;  /* 0x00000000b924783b */ /* 0x000e680000004200 */
[----:B------:R2:W-:Y:S02]  /*62f0*/  MUFU.EX2 R229, R0 ;  /* 0x0000000000e57308 */ /* 0x0005e40000000800 */
[----:B--2---:R-:W-:-:S05]  /*6300*/  FMUL.FTZ R0, R101, c[0x0][0x2d0] ;  /* 0x0000b40065007a20 */ /* 0x004fca0000410000 */
[----:B------:R-:W-:-:S05]  /*6310*/  FSEL R0, R0, RZ, P0 ;  /* 0x000000ff00007208 */ /* 0x000fca0000000000 */
[----:B------:R-:W-:Y:S01]  /*6320*/  FFMA.FTZ R4, R9, c[0x0][0x2d0], -R0 ;  /* 0x0000b40009047a23 */ /* 0x000fe20000010800 */
[----:B------:R-:W-:-:S03]  /*6330*/  F2FP.PACK_AB R9, R235, R234 ;  /* 0x000000eaeb09723e */ /* 0x000fc600000000ff */
[----:B------:R2:W-:Y:S02]  /*6340*/  MUFU.EX2 R141, R4 ;  /* 0x00000004008d7308 */ /* 0x0005e40000000800 */
[----:B--2---:R-:W-:Y:S01]  /*6350*/  FFMA.FTZ R4, R10, c[0x0][0x2d0], -R0 ;  /* 0x0000b4000a047a23 */ /* 0x004fe20000010800 */
[----:B------:R-:W-:-:S05]  /*6360*/  F2FP.PACK_AB R10, R72, R152 ;  /* 0x00000098480a723e */ /* 0x000fca00000000ff */
[----:B------:R2:W4:Y:S02]  /*6370*/  MUFU.EX2 R100, R4 ;  /* 0x0000000400647308 */ /* 0x0005240000000800 */
[----:B--2---:R-:W-:Y:S01]  /*6380*/  FFMA.FTZ R4, R11, c[0x0][0x2d0], -R0 ;  /* 0x0000b4000b047a23 */ /* 0x004fe20000010800 */
[----:B----4-:R-:W-:Y:S02]  /*6390*/  F2FP.PACK_AB R13, R100, R141 ;  /* 0x0000008d640d723e */ /* 0x010fe400000000ff */
        /* <DEDUP_REMOVED lines=9> */
[----:B-1----:R-:W-:Y:S08]  /*6430*/  HMMA.16816.F32 R24, R12, R36, RZ ;  /* 0x000000240c18723c */ /* 0x002ff000000018ff */
[----:B------:R-:W-:Y:S01]  /*6440*/  HMMA.16816.F32 R112, R16, R48, RZ ;  /* 0x000000301070723c */ /* 0x000fe200000018ff */
[----:B--2---:R-:W-:-:S04]  /*6450*/  FFMA.FTZ R4, R32, c[0x0][0x2d0], -R0 ;  /* 0x0000b40020047a23 */ /* 0x004fc80000010800 */
[----:B------:R1:W2:Y:S03]  /*6460*/  MUFU.EX2 R225, R4 ;  /* 0x0000000400e17308 */ /* 0x0002a60000000800 */
[----:B------:R-:W-:Y:S07]  /*6470*/  HMMA.16816.F32 R92, R12, R48, RZ ;  /* 0x000000300c5c723c */ /* 0x000fee00000018ff */
[----:B------:R-:W-:Y:S01]  /*6480*/  MOV R49, R73 ;  /* 0x0000004900317202 */ /* 0x000fe20000000f00 */
[----:B------:R-:W-:Y:S01]  /*6490*/  HMMA.16816.F32 R84, R16, R52, RZ ;  /* 0x000000341054723c */ /* 0x000fe200000018ff */
[----:B------:R-:W-:Y:S01]  /*64a0*/  MOV R48, R72 ;  /* 0x0000004800307202 */ /* 0x000fe20000000f00 */
[----:B-1----:R-:W-:-:S06]  /*64b0*/  FFMA.FTZ R4, R33, c[0x0][0x2d0], -R0 ;  /* 0x0000b40021047a23 */ /* 0x002fcc0000010800 */
[----:B------:R-:W-:Y:S01]  /*64c0*/  HMMA.16816.F32 R72, R12, R68, RZ ;  /* 0x000000440c48723c */ /* 0x000fe200000018ff */
[----:B--2---:R-:W-:Y:S01]  /*64d0*/  F2FP.PACK_AB R5, R225, R223 ;  /* 0x000000dfe105723e */ /* 0x004fe200000000ff */
[----:B------:R1:W-:Y:S06]  /*64e0*/  MUFU.EX2 R227, R4 ;  /* 0x0000000400e37308 */ /* 0x0003ec0000000800 */
[----:B------:R-:W-:Y:S08]  /*64f0*/  HMMA.16816.F32 R32, R16, R36, RZ ;  /* 0x000000241020723c */ /* 0x000ff000000018ff */
[----:B------:R-:W-:Y:S01]  /*6500*/  HMMA.16816.F32 R80, R12, R52, RZ ;  /* 0x000000340c50723c */ /* 0x000fe200000018ff */
[----:B-1----:R-:W-:-:S02]  /*6510*/  FFMA.FTZ R4, R41, c[0x0][0x2d0], -R0 ;  /* 0x0000b40029047a23 */ /* 0x002fc40000010800 */
[----:B------:R-:W-:Y:S02]  /*6520*/  LDSM.16.MT88.4 R40, [R186+0x400] ;  /* 0x00040000ba28783b */ /* 0x000fe40000004200 */
[----:B------:R1:W2:Y:S03]  /*6530*/  MUFU.EX2 R226, R4 ;  /* 0x0000000400e27308 */ /* 0x0002a60000000800 */
[----:B------:R-:W-:Y:S08]  /*6540*/  HMMA.16816.F32 R76, R16, R68, RZ ;  /* 0x00000044104c723c */ /* 0x000ff000000018ff */
[----:B------:R-:W-:Y:S01]  /*6550*/  HMMA.16816.F32 R136, R8, R28, R32 ;  /* 0x0000001c0888723c */ /* 0x000fe20000001820 */
[----:B------:R-:W-:Y:S01]  /*6560*/  LDSM.16.MT88.4 R32, [R185+0x1000] ;  /* 0x00100000b920783b */ /* 0x000fe20000004200 */
[----:B-1----:R-:W-:-:S06]  /*6570*/  F2FP.PACK_AB R4, R229, R228 ;  /* 0x000000e4e504723e */ /* 0x002fcc00000000ff */
[----:B------:R-:W-:Y:S01]  /*6580*/  HMMA.16816.F32 R172, R8, R64, R84 ;  /* 0x0000004008ac723c */ /* 0x000fe20000001854 */
[----:B--23--:R-:W-:-:S07]  /*6590*/  F2FP.PACK_AB R7, R226, R227 ;  /* 0x000000e3e207723e */ /* 0x00cfce00000000ff */
[C---:B------:R-:W-:Y:S01]  /*65a0*/  HMMA.16816.F32 R132, R4.reuse, R28, R24 ;  /* 0x0000001c0484723c */ /* 0x040fe20000001818 */
[----:B------:R-:W1:Y:S07]  /*65b0*/  LDSM.16.MT88.4 R24, [R186+0x1000] ;  /* 0x00100000ba18783b */ /* 0x000e6e0000004200 */
[----:B------:R-:W-:Y:S08]  /*65c0*/  HMMA.16816.F32 R180, R4, R60, R72 ;  /* 0x0000003c04b4723c */ /* 0x000ff00000001848 */
[----:B------:R-:W-:Y:S08]  /*65d0*/  HMMA.16816.F32 R72, R12, R58, RZ ;  /* 0x0000003a0c48723c */ /* 0x000ff000000018ff */
[----:B------:R-:W-:Y:S08]  /*65e0*/  HMMA.16816.F32 R204, R4, R64, R80 ;  /* 0x0000004004cc723c */ /* 0x000ff00000001850 */
[----:B------:R-:W-:Y:S08]  /*65f0*/  HMMA.16816.F32 R168, R8, R60, R76 ;  /* 0x0000003c08a8723c */ /* 0x000ff0000000184c */
[----:B------:R-:W-:Y:S08]  /*6600*/  HMMA.16816.F32 R116, R16, R44, RZ ;  /* 0x0000002c1074723c */ /* 0x000ff000000018ff */
[----:B-1----:R-:W-:Y:S08]  /*6610*/  HMMA.16816.F32 R164, R4, R26, R72 ;  /* 0x0000001a04a4723c */ /* 0x002ff00000001848 */
[----:B------:R-:W-:Y:S08]  /*6620*/  HMMA.16816.F32 R108, R16, R56, RZ ;  /* 0x00000038106c723c */ /* 0x000ff000000018ff */
[C---:B------:R-:W-:Y:S08]  /*6630*/  HMMA.16816.F32 R96, R12.reuse, R44, RZ ;  /* 0x0000002c0c60723c */ /* 0x040ff000000018ff */
[C---:B------:R-:W-:Y:S08]  /*6640*/  HMMA.16816.F32 R88, R12.reuse, R56, RZ ;  /* 0x000000380c58723c */ /* 0x040ff000000018ff */
[C---:B------:R-:W-:Y:S08]  /*6650*/  HMMA.16816.F32 R84, R12.reuse, R38, RZ ;  /* 0x000000260c54723c */ /* 0x040ff000000018ff */
[C---:B------:R-:W-:Y:S08]  /*6660*/  HMMA.16816.F32 R80, R12.reuse, R46, RZ ;  /* 0x0000002e0c50723c */ /* 0x040ff000000018ff */
[C---:B------:R-:W-:Y:S08]  /*6670*/  HMMA.16816.F32 R76, R12.reuse, R50, RZ ;  /* 0x000000320c4c723c */ /* 0x040ff000000018ff */
[C---:B------:R-:W-:Y:S08]  /*6680*/  HMMA.16816.F32 R72, R12.reuse, R54, RZ ;  /* 0x000000360c48723c */ /* 0x040ff000000018ff */
[----:B------:R-:W-:Y:S08]  /*6690*/  HMMA.16816.F32 R12, R12, R70, RZ ;  /* 0x000000460c0c723c */ /* 0x000ff000000018ff */
[C---:B------:R-:W-:Y:S08]  /*66a0*/  HMMA.16816.F32 R144, R8.reuse, R40, R116 ;  /* 0x000000280890723c */ /* 0x040ff00000001874 */
[-C--:B------:R-:W-:Y:S08]  /*66b0*/  HMMA.16816.F32 R176, R8, R24.reuse, R108 ;  /* 0x0000001808b0723c */ /* 0x080ff0000000186c */
[C---:B------:R-:W-:Y:S08]  /*66c0*/  HMMA.16816.F32 R208, R4.reuse, R24, R88 ;  /* 0x0000001804d0723c */ /* 0x040ff00000001858 */
[C---:B------:R-:W-:Y:S07]  /*66d0*/  HMMA.16816.F32 R116, R4.reuse, R40, R96 ;  /* 0x000000280474723c */ /* 0x040fee0000001860 */
[----:B------:R-:W-:Y:S01]  /*66e0*/  MOV R41, R153 ;  /* 0x0000009900297202 */ /* 0x000fe20000000f00 */
[----:B------:R-:W-:Y:S01]  /*66f0*/  HMMA.16816.F32 R160, R4, R32, R92 ;  /* 0x0000002004a0723c */ /* 0x000fe2000000185c */
[----:B------:R-:W-:-:S07]  /*6700*/  MOV R40, R152 ;  /* 0x0000009800287202 */ /* 0x000fce0000000f00 */
[C---:B------:R-:W-:Y:S08]  /*6710*/  HMMA.16816.F32 R84, R4.reuse, R30, R84 ;  /* 0x0000001e0454723c */ /* 0x040ff00000001854 */
[C---:B------:R-:W-:Y:S08]  /*6720*/  HMMA.16816.F32 R88, R4.reuse, R42, R80 ;  /* 0x0000002a0458723c */ /* 0x040ff00000001850 */
[C---:B------:R-:W-:Y:S08]  /*6730*/  HMMA.16816.F32 R76, R4.reuse, R34, R76 ;  /* 0x00000022044c723c */ /* 0x040ff0000000184c */
[C---:B------:R-:W-:Y:S08]  /*6740*/  HMMA.16816.F32 R108, R4.reuse, R66, R72 ;  /* 0x00000042046c723c */ /* 0x040ff00000001848 */
[----:B------:R-:W-:Y:S08]  /*6750*/  HMMA.16816.F32 R12, R4, R62, R12 ;  /* 0x0000003e040c723c */ /* 0x000ff0000000180c */
[C---:B------:R-:W-:Y:S01]  /*6760*/  HMMA.16816.F32 R4, R16.reuse, R50, RZ ;  /* 0x000000321004723c */ /* 0x040fe200000018ff */
[----:B------:R-:W2:Y:S07]  /*6770*/  LDL.LU R51, [R1+0x24] ;  /* 0x0000240001337983 */ /* 0x000eae0000300800 */
[----:B------:R-:W-:Y:S08]  /*6780*/  HMMA.16816.F32 R44, R16, R46, RZ ;  /* 0x0000002e102c723c */ /* 0x000ff000000018ff */
[----:B------:R-:W-:Y:S01]  /*6790*/  HMMA.16816.F32 R152, R8, R32, R112 ;  /* 0x000000200898723c */ /* 0x000fe20000001870 */
[----:B------:R-:W1:Y:S07]  /*67a0*/  LDSM.16.MT88.4 R112, [R185+0x1400] ;  /* 0x00140000b970783b */ /* 0x000e6e0000004200 */
[----:B------:R-:W-:Y:S08]  /*67b0*/  HMMA.16816.F32 R36, R16, R38, RZ ;  /* 0x000000261024723c */ /* 0x000ff000000018ff */
[----:B------:R-:W-:Y:S07]  /*67c0*/  HMMA.16816.F32 R44, R8, R42, R44 ;  /* 0x0000002a082c723c */ /* 0x000fee000000182c */
[----:B------:R-:W-:-:S02]  /*67d0*/  MOV R43, R157 ;  /* 0x0000009d002b7202 */ /* 0x000fc40000000f00 */
[----:B------:R-:W-:Y:S02]  /*67e0*/  MOV R42, R156 ;  /* 0x0000009c002a7202 */ /* 0x000fe40000000f00 */
[----:B------:R-:W-:Y:S08]  /*67f0*/  HMMA.16816.F32 R156, R8, R34, R4 ;  /* 0x00000022089c723c */ /* 0x000ff00000001804 */
[----:B------:R-:W-:Y:S08]  /*6800*/  HMMA.16816.F32 R4, R16, R58, RZ ;  /* 0x0000003a1004723c */ /* 0x000ff000000018ff */
[C---:B------:R-:W-:Y:S11]  /*6810*/  HMMA.16816.F32 R36, R8.reuse, R30, R36 ;  /* 0x0000001e0824723c */ /* 0x040ff60000001824 */
[----:B------:R-:W-:Y:S05]  /*6820*/  @!UPT UIADD3 URZ, URZ, URZ, URZ ;  /* 0x0000003f3f3ff290 */ /* 0x000fea000fffe03f */
[----:B------:R-:W-:Y:S08]  /*6830*/  HMMA.16816.F32 R24, R8, R26, R4 ;  /* 0x0000001a0818723c */ /* 0x000ff00000001804 */
[----:B------:R-:W-:Y:S11]  /*6840*/  HMMA.16816.F32 R4, R16, R54, RZ ;  /* 0x000000361004723c */ /* 0x000ff600000018ff */
[----:B------:R-:W-:Y:S11]  /*6850*/  @!UPT UIADD3 URZ, URZ, URZ, URZ ;  /* 0x0000003f3f3ff290 */ /* 0x000ff6000fffe03f */
[----:B------:R-:W-:Y:S02]  /*6860*/  @!UPT UIADD3 URZ, URZ, URZ, URZ ;  /* 0x0000003f3f3ff290 */ /* 0x000fe4000fffe03f */
[----:B------:R-:W-:Y:S07]  /*6870*/  HMMA.16816.F32 R80, R8, R66, R4 ;  /* 0x000000420850723c */ /* 0x000fee0000001804 */
[----:B------:R-:W-:-:S04]  /*6880*/  FFMA.FTZ R4, R140, c[0x0][0x2d0], -R20 ;  /* 0x0000b4008c047a23 */ /* 0x000fc80000010814 */
[----:B------:R3:W-:Y:S02]  /*6890*/  MUFU.EX2 R32, R4 ;  /* 0x0000000400207308 */ /* 0x0007e40000000800 */
[----:B---3--:R-:W-:-:S06]  /*68a0*/  FFMA.FTZ R4, R131, c[0x0][0x2d0], -R20 ;  /* 0x0000b40083047a23 */ /* 0x008fcc0000010814 */
[----:B------:R3:W-:Y:S02]  /*68b0*/  MUFU.EX2 R33, R4 ;  /* 0x0000000400217308 */ /* 0x0007e40000000800 */
[----:B---3--:R-:W-:-:S06]  /*68c0*/  FFMA.FTZ R4, R130, c[0x0][0x2d0], -R20 ;  /* 0x0000b40082047a23 */ /* 0x008fcc0000010814 */
[----:B------:R3:W-:Y:S02]  /*68d0*/  MUFU.EX2 R34, R4 ;  /* 0x0000000400227308 */ /* 0x0007e40000000800 */
[----:B---3--:R-:W-:-:S06]  /*68e0*/  FFMA.FTZ R4, R129, c[0x0][0x2d0], -R20 ;  /* 0x0000b40081047a23 */ /* 0x008fcc0000010814 */
[----:B------:R3:W-:Y:S02]  /*68f0*/  MUFU.EX2 R221, R4 ;  /* 0x0000000400dd7308 */ /* 0x0007e40000000800 */
[----:B---3--:R-:W-:Y:S01]  /*6900*/  FFMA.FTZ R4, R128, c[0x0][0x2d0], -R3 ;  /* 0x0000b40080047a23 */ /* 0x008fe20000010803 */
[----:B------:R-:W-:Y:S01]  /*6910*/  HMMA.16816.F32 R16, R16, R70, RZ ;  /* 0x000000461010723c */ /* 0x000fe200000018ff */
[----:B------:R-:W-:Y:S01]  /*6920*/  FADD.FTZ R5, R215, R213 ;  /* 0x000000d5d7057221 */ /* 0x000fe20000010000 */
[----:B------:R-:W-:Y:S03]  /*6930*/  LDSM.16.MT88.4 R128, [R185+0x800] ;  /* 0x00080000b980783b */ /* 0x000fe60000004200 */
[----:B------:R3:W-:Y:S02]  /*6940*/  MUFU.EX2 R29, R4 ;  /* 0x00000004001d7308 */ /* 0x0007e40000000800 */
[----:B---3--:R-:W-:-:S06]  /*6950*/  FFMA.FTZ R4, R127, c[0x0][0x2d0], -R3 ;  /* 0x0000b4007f047a23 */ /* 0x008fcc0000010803 */
[----:B------:R3:W-:Y:S02]  /*6960*/  MUFU.EX2 R30, R4 ;  /* 0x00000004001e7308 */ /* 0x0007e40000000800 */
[--C-:B---3--:R-:W-:Y:S02]  /*6970*/  FFMA.FTZ R4, R126, c[0x0][0x2d0], -R3.reuse ;  /* 0x0000b4007e047a23 */ /* 0x108fe40000010803 */
[----:B------:R-:W-:-:S04]  /*6980*/  FFMA.FTZ R3, R125, c[0x0][0x2d0], -R3 ;  /* 0x0000b4007d037a23 */ /* 0x000fc80000010803 */
[----:B------:R3:W-:Y:S02]  /*6990*/  MUFU.EX2 R224, R3 ;  /* 0x0000000300e07308 */ /* 0x0007e40000000800 */
[----:B---3--:R-:W-:-:S06]  /*69a0*/  FFMA.FTZ R3, R124, c[0x0][0x2d0], -R2 ;  /* 0x0000b4007c037a23 */ /* 0x008fcc0000010802 */
[----:B------:R3:W-:Y:S01]  /*69b0*/  MUFU.EX2 R22, R3 ;  /* 0x0000000300167308 */ /* 0x0007e20000000800 */
[----:B------:R-:W-:Y:S02]  /*69c0*/  FADD.FTZ R6, R142, R21 ;  /* 0x000000158e067221 */ /* 0x000fe40000010000 */
[----:B---3--:R-:W-:-:S05]  /*69d0*/  FFMA.FTZ R3, R123, c[0x0][0x2d0], -R2 ;  /* 0x0000b4007b037a23 */ /* 0x008fca0000010802 */
[----:B------:R3:W4:Y:S02]  /*69e0*/  MUFU.EX2 R23, R3 ;  /* 0x0000000300177308 */ /* 0x0007240000000800 */
[--C-:B---3--:R-:W-:Y:S02]  /*69f0*/  FFMA.FTZ R3, R122, c[0x0][0x2d0], -R2.reuse ;  /* 0x0000b4007a037a23 */ /* 0x108fe40000010802 */
[----:B------:R-:W-:-:S04]  /*6a00*/  FFMA.FTZ R2, R121, c[0x0][0x2d0], -R2 ;  /* 0x0000b40079027a23 */ /* 0x000fc80000010802 */
[----:B------:R3:W-:Y:S02]  /*6a10*/  MUFU.EX2 R213, R2 ;  /* 0x0000000200d57308 */ /* 0x0007e40000000800 */
[----:B---3--:R-:W-:-:S06]  /*6a20*/  FFMA.FTZ R2, R106, c[0x0][0x2d0], -R0 ;  /* 0x0000b4006a027a23 */ /* 0x008fcc0000010800 */
[----:B------:R3:W-:Y:S08]  /*6a30*/  MUFU.EX2 R21, R2 ;  /* 0x0000000200157308 */ /* 0x0007f00000000800 */
[----:B------:R5:W-:Y:S01]  /*6a40*/  MUFU.EX2 R31, R4 ;  /* 0x00000004001f7308 */ /* 0x000be20000000800 */
[----:B---3--:R-:W-:Y:S02]  /*6a50*/  FFMA.FTZ R2, R120, c[0x0][0x2d0], -R0 ;  /* 0x0000b40078027a23 */ /* 0x008fe40000010800 */
[----:B------:R-:W3:Y:S05]  /*6a60*/  LDSM.16.MT88.4 R120, [R186+0x800] ;  /* 0x00080000ba78783b */ /* 0x000eea0000004200 */
[----:B------:R1:W1:Y:S01]  /*6a70*/  MUFU.EX2 R28, R3 ;  /* 0x00000003001c7308 */ /* 0x0002620000000800 */
[----:B-----5:R-:W-:Y:S01]  /*6a80*/  FADD.FTZ R4, R150, R149 ;  /* 0x0000009596047221 */ /* 0x020fe20000010000 */
[----:B------:R-:W-:Y:S01]  /*6a90*/  HMMA.16816.F32 R16, R8, R62, R16 ;  /* 0x0000003e0810723c */ /* 0x000fe20000001810 */
[----:B------:R-:W-:-:S02]  /*6aa0*/  FADD.FTZ R5, R219, R5 ;  /* 0x00000005db057221 */ /* 0x000fc40000010000 */
[----:B------:R-:W-:-:S03]  /*6ab0*/  FADD.FTZ R4, R151, R4 ;  /* 0x0000000497047221 */ /* 0x000fc60000010000 */
[----:B------:R-:W5:Y:S01]  /*6ac0*/  MUFU.EX2 R11, R2 ;  /* 0x00000002000b7308 */ /* 0x000f620000000800 */
[----:B------:R-:W-:Y:S01]  /*6ad0*/  FADD.FTZ R6, R143, R6 ;  /* 0x000000068f067221 */ /* 0x000fe20000010000 */
[----:B----4-:R-:W-:Y:S01]  /*6ae0*/  F2FP.PACK_AB R92, R23, R22 ;  /* 0x00000016175c723e */ /* 0x010fe200000000ff */
[--C-:B-1----:R-:W-:Y:S01]  /*6af0*/  FFMA.FTZ R3, R107, c[0x0][0x2d0], -R0.reuse ;  /* 0x0000b4006b037a23 */ /* 0x102fe20000010800 */
[----:B------:R-:W-:Y:S01]  /*6b00*/  F2FP.PACK_AB R94, R213, R28 ;  /* 0x0000001cd55e723e */ /* 0x000fe200000000ff */
[----:B------:R-:W-:Y:S01]  /*6b10*/  FFMA.FTZ R0, R105, c[0x0][0x2d0], -R0 ;  /* 0x0000b40069007a23 */ /* 0x000fe20000010800 */
[----:B------:R-:W-:Y:S01]  /*6b20*/  F2FP.PACK_AB R96, R33, R32 ;  /* 0x000000202160723e */ /* 0x000fe200000000ff */
[----:B------:R-:W-:Y:S01]  /*6b30*/  FADD.FTZ R10, R214, R4 ;  /* 0x00000004d60a7221 */ /* 0x000fe20000010000 */
[----:B------:R-:W-:Y:S01]  /*6b40*/  MUFU.EX2 R20, R3 ;  /* 0x0000000300147308 */ /* 0x000fe20000000800 */
[----:B------:R-:W-:Y:S01]  /*6b50*/  F2FP.PACK_AB R97, R30, R29 ;  /* 0x0000001d1e61723e */ /* 0x000fe200000000ff */
[----:B------:R-:W-:Y:S06]  /*6b60*/  LDSM.16.MT88.4 R60, [R186+0x1400] ;  /* 0x00140000ba3c783b */ /* 0x000fec0000004200 */
[----:B------:R-:W1:Y:S01]  /*6b70*/  MUFU.EX2 R214, R0 ;  /* 0x0000000000d67308 */ /* 0x000e620000000800 */
[----:B------:R-:W-:-:S02]  /*6b80*/  FADD.FTZ R9, R220, R5 ;  /* 0x00000005dc097221 */ /* 0x000fc40000010000 */
[----:B------:R-:W-:Y:S02]  /*6b90*/  FADD.FTZ R8, R212, R6 ;  /* 0x00000006d4087221 */ /* 0x000fe40000010000 */
[----:B------:R-:W4:Y:S01]  /*6ba0*/  LDSM.16.MT88.4 R4, [R186+0x2000] ;  /* 0x00200000ba04783b */ /* 0x000f220000004200 */
[----:B-----5:R-:W-:Y:S02]  /*6bb0*/  F2FP.PACK_AB R93, R11, R21 ;  /* 0x000000150b5d723e */ /* 0x020fe400000000ff */
[----:B------:R-:W-:Y:S02]  /*6bc0*/  F2FP.PACK_AB R98, R221, R34 ;  /* 0x00000022dd62723e */ /* 0x000fe400000000ff */
[----:B------:R-:W-:Y:S02]  /*6bd0*/  F2FP.PACK_AB R99, R224, R31 ;  /* 0x0000001fe063723e */ /* 0x000fe400000000ff */
[----:B-1----:R-:W-:-:S05]  /*6be0*/  F2FP.PACK_AB R95, R214, R20 ;  /* 0x00000014d65f723e */ /* 0x002fca00000000ff */
[----:B------:R-:W-:Y:S08]  /*6bf0*/  HMMA.16816.F32 R152, R96, R112, R152 ;  /* 0x000000706098723c */ /* 0x000ff00000001898 */
[C---:B---3--:R-:W-:Y:S08]  /*6c00*/  HMMA.16816.F32 R124, R92.reuse, R120, R116 ;  /* 0x000000785c7c723c */ /* 0x048ff00000001874 */
[----:B------:R-:W-:Y:S08]  /*6c10*/  HMMA.16816.F32 R116, R92, R112, R160 ;  /* 0x000000705c74723c */ /* 0x000ff000000018a0 */
[----:B------:R-:W-:Y:S01]  /*6c20*/  HMMA.16816.F32 R156, R96, R114, R156 ;  /* 0x00000072609c723c */ /* 0x000fe2000000189c */
[----:B------:R-:W-:-:S07]  /*6c30*/  MOV R72, c[0x0][0x2c4] ;  /* 0x0000b10000487a02 */ /* 0x000fce0000000f00 */
[----:B------:R-:W-:Y:S01]  /*6c40*/  HMMA.16816.F32 R112, R92, R114, R76 ;  /* 0x000000725c70723c */ /* 0x000fe2000000184c */
[----:B------:R-:W1:Y:S01]  /*6c50*/  LDSM.16.MT88.4 R76, [R185+0x2000] ;  /* 0x00200000b94c783b */ /* 0x000e620000004200 */
[----:B------:R-:W-:Y:S01]  /*6c60*/  ISETP.NE.AND P1, PT, R72, 0x1, PT ;  /* 0x000000014800780c */ /* 0x000fe20003f25270 */
[----:B------:R-:W-:-:S04]  /*6c70*/  FADD.FTZ R2, R141, R100 ;  /* 0x000000648d027221 */ /* 0x000fc80000010000 */
[----:B------:R-:W-:Y:S01]  /*6c80*/  FADD.FTZ R3, R148, R2 ;  /* 0x0000000294037221 */ /* 0x000fe20000010000 */
[----:B------:R-:W-:Y:S01]  /*6c90*/  HMMA.16816.F32 R136, R96, R128, R136 ;  /* 0x000000806088723c */ /* 0x000fe20000001888 */
[----:B------:R-:W-:-:S06]  /*6ca0*/  MOV R0, R252 ;  /* 0x000000fc00007202 */ /* 0x000fcc0000000f00 */
[----:B------:R-:W-:Y:S01]  /*6cb0*/  @P1 IMAD.HI.U32 R2, R252, c[0x0][0x2c8], RZ ;  /* 0x0000b200fc021a27 */ /* 0x000fe200078e00ff */
[----:B------:R-:W-:Y:S04]  /*6cc0*/  HMMA.16816.F32 R132, R92, R128, R132 ;  /* 0x000000805c84723c */ /* 0x000fe80000001884 */
[----:B------:R-:W-:-:S04]  /*6cd0*/  @P1 SHF.R.U32.HI R0, RZ, c[0x0][0x2cc], R2 ;  /* 0x0000b300ff001a19 */ /* 0x000fc80000011602 */
[----:B------:R-:W-:Y:S01]  /*6ce0*/  HMMA.16816.F32 R140, R96, R130, R36 ;  /* 0x00000082608c723c */ /* 0x000fe20000001824 */
[----:B--2---:R-:W-:-:S07]  /*6cf0*/  IADD3 R2, R51, R0, RZ ;  /* 0x0000000033027210 */ /* 0x004fce0007ffe0ff */
[----:B------:R-:W-:Y:S01]  /*6d00*/  HMMA.16816.F32 R144, R96, R120, R144 ;  /* 0x000000786090723c */ /* 0x000fe20000001890 */
[----:B------:R-:W-:-:S07]  /*6d10*/  FADD.FTZ R0, R42, R9 ;  /* 0x000000092a007221 */ /* 0x000fce0000010000 */
[----:B------:R-:W-:Y:S08]  /*6d20*/  HMMA.16816.F32 R148, R96, R122, R44 ;  /* 0x0000007a6094723c */ /* 0x000ff0000000182c */
[C---:B------:R-:W-:Y:S08]  /*6d30*/  HMMA.16816.F32 R128, R92.reuse, R130, R84 ;  /* 0x000000825c80723c */ /* 0x040ff00000001854 */
[----:B------:R-:W-:Y:S08]  /*6d40*/  HMMA.16816.F32 R120, R92, R122, R88 ;  /* 0x0000007a5c78723c */ /* 0x000ff00000001858 */
[-C--:B----4-:R-:W-:Y:S08]  /*6d50*/  HMMA.16816.F32 R84, R96, R4.reuse, R168 ;  /* 0x000000046054723c */ /* 0x090ff000000018a8 */
        /* <DEDUP_REMOVED lines=14> */
[----:B-1----:R-:W-:Y:S01]  /*6e40*/  HMMA.16816.F32 R68, R96, R76, R172 ;  /* 0x0000004c6044723c */ /* 0x002fe200000018ac */
[----:B------:R-:W-:-:S02]  /*6e50*/  FADD.FTZ R3, R49, R3 ;  /* 0x0000000331037221 */ /* 0x000fc40000010000 */
[----:B------:R-:W-:-:S05]  /*6e60*/  FADD.FTZ R0, R48, R0 ;  /* 0x0000000030007221 */ /* 0x000fca0000010000 */
[----:B------:R-:W-:Y:S01]  /*6e70*/  HMMA.16816.F32 R64, R96, R62, R24 ;  /* 0x0000003e6040723c */ /* 0x000fe20000001818 */
[----:B------:R-:W-:Y:S02]  /*6e80*/  FADD.FTZ R4, R233, R4 ;  /* 0x00000004e9047221 */ /* 0x000fe40000010000 */
[----:B------:R-:W-:-:S05]  /*6e90*/  FADD.FTZ R5, R226, R5 ;  /* 0x00000005e2057221 */ /* 0x000fca0000010000 */
[----:B------:R-:W-:Y:S01]  /*6ea0*/  HMMA.16816.F32 R80, R96, R78, R80 ;  /* 0x0000004e6050723c */ /* 0x000fe20000001850 */
[----:B------:R-:W-:-:S07]  /*6eb0*/  FADD.FTZ R3, R29, R3 ;  /* 0x000000031d037221 */ /* 0x000fce0000010000 */
[----:B------:R-:W-:Y:S07]  /*6ec0*/  HMMA.16816.F32 R96, R96, R6, R16 ;  /* 0x000000066060723c */ /* 0x000fee0000001810 */
[----:B------:R-:W-:Y:S01]  /*6ed0*/  MOV R16, c[0x0][0x32c] ;  /* 0x0000cb0000107a02 */ /* 0x000fe20000000f00 */
[----:B------:R-:W-:-:S03]  /*6ee0*/  FADD.FTZ R0, R32, R0 ;  /* 0x0000000020007221 */ /* 0x000fc60000010000 */
[----:B------:R-:W-:Y:S01]  /*6ef0*/  ISETP.GE.AND P0, PT, R16, 0x1, PT ;  /* 0x000000011000780c */ /* 0x000fe20003f06270 */
[----:B------:R-:W-:Y:S02]  /*6f00*/  FADD.FTZ R4, R22, R4 ;  /* 0x0000000416047221 */ /* 0x000fe40000010000 */
[----:B------:R-:W-:Y:S02]  /*6f10*/  FADD.FTZ R5, R21, R5 ;  /* 0x0000000515057221 */ /* 0x000fe40000010000 */
        /* <DEDUP_REMOVED lines=10> */
[----:B------:R-:W-:Y:S01]  /*6fc0*/  FADD.FTZ R224, R224, R3 ;  /* 0x00000003e0e07221 */ /* 0x000fe20000010000 */
[----:B------:R-:W-:Y:S01]  /*6fd0*/  IADD3 R201, R201, -0x2, RZ ;  /* 0xfffffffec9c97810 */ /* 0x000fe20007ffe0ff */
[----:B------:R-:W-:Y:S01]  /*6fe0*/  FADD.FTZ R221, R221, R0 ;  /* 0x00000000dddd7221 */ /* 0x000fe20000010000 */
[----:B------:R-:W-:-:S04]  /*6ff0*/  IADD3 R3, R2, c[0x0][0x328], RZ ;  /* 0x0000ca0002037a10 */ /* 0x000fc80007ffe0ff */
[----:B------:R-:W-:Y:S01]  /*7000*/  HMMA.16816.F32 R60, R92, R62, R164 ;  /* 0x0000003e5c3c723c */ /* 0x000fe200000018a4 */
[----:B------:R-:W-:Y:S02]  /*7010*/  FADD.FTZ R213, R213, R4 ;  /* 0x00000004d5d57221 */ /* 0x000fe40000010000 */
[----:B------:R-:W-:-:S05]  /*7020*/  FADD.FTZ R214, R214, R5 ;  /* 0x00000005d6d67221 */ /* 0x000fca0000010000 */
[C---:B------:R-:W-:Y:S08]  /*7030*/  HMMA.16816.F32 R76, R92.reuse, R78, R108 ;  /* 0x0000004e5c4c723c */ /* 0x040ff0000000186c */
[----:B------:R-:W-:Y:S01]  /*7040*/  HMMA.16816.F32 R92, R92, R6, R12 ;  /* 0x000000065c5c723c */ /* 0x000fe2000000180c */
[----:B------:R-:W-:Y:S07]  /*7050*/  @!P0 BRA `(.L_x_617) ;  /* 0x0000013000008947 */ /* 0x000fee0003800000 */
[C---:B------:R-:W-:Y:S01]  /*7060*/  ISETP.GT.AND P0, PT, R2.reuse, RZ, PT ;  /* 0x000000ff0200720c */ /* 0x040fe20003f04270 */
[----:B------:R-:W-:Y:S01]  /*7070*/  BSSY B0, `(.L_x_618) ;  /* 0x000000e000007945 */ /* 0x000fe20003800000 */
[----:B------:R-:W-:-:S11]  /*7080*/  IADD3 R0, R2, -0x1, RZ ;  /* 0xffffffff02007810 */ /* 0x000fd60007ffe0ff */
[----:B------:R-:W-:Y:S05]  /*7090*/  @P0 BRA `(.L_x_619) ;  /* 0x0000007000000947 */ /* 0x000fea0003800000 */
[----:B------:R-:W-:-:S05]  /*70a0*/  IMAD.MOV.U32 R0, RZ, RZ, 0x1 ;  /* 0x00000001ff007424 */ /* 0x000fca00078e00ff */
[----:B------:R-:W-:Y:S01]  /*70b0*/  ISETP.NE.AND P0, PT, R0, c[0x0][0x32c], PT ;  /* 0x0000cb0000007a0c */ /* 0x000fe20003f05270 */
[----:B------:R-:W-:-:S12]  /*70c0*/  IMAD.MOV R0, RZ, RZ, -R2 ;  /* 0x000000ffff007224 */ /* 0x000fd800078e0a02 */
[----:B------:R-:W-:-:S05]  /*70d0*/  @P0 IMAD.HI.U32 R2, R0, c[0x0][0x330], RZ ;  /* 0x0000cc0000020a27 */ /* 0x000fca00078e00ff */
[----:B------:R-:W-:-:S04]  /*70e0*/  @P0 SHF.R.U32.HI R0, RZ, c[0x0][0x334], R2 ;  /* 0x0000cd00ff000a19 */ /* 0x000fc80000011602 */
[----:B------:R-:W-:Y:S01]  /*70f0*/  LOP3.LUT R0, RZ, R0, RZ, 0x33, !PT ;  /* 0x00000000ff007212 */ /* 0x000fe200078e33ff */
[----:B------:R-:W-:Y:S05]  /*7100*/  BRA `(.L_x_620) ;  /* 0x0000004000007947 */ /* 0x000fea0003800000 */
.L_x_619:
[----:B------:R-:W-:-:S04]  /*7110*/  MOV R2, 0x1 ;  /* 0x0000000100027802 */ /* 0x000fc80000000f00 */
[----:B------:R-:W-:-:S13]  /*7120*/  ISETP.NE.AND P0, PT, R2, c[0x0][0x32c], PT ;  /* 0x0000cb0002007a0c */ /* 0x000fda0003f05270 */
[----:B------:R-:W-:-:S05]  /*7130*/  @P0 IMAD.HI.U32 R2, R0, c[0x0][0x330], RZ ;  /* 0x0000cc0000020a27 */ /* 0x000fca00078e00ff */
[----:B------:R-:W-:Y:S02]  /*7140*/  @P0 SHF.R.U32.HI R0, RZ, c[0x0][0x334], R2 ;  /* 0x0000cd00ff000a19 */ /* 0x000fe40000011602 */
.L_x_620:
[----:B------:R-:W-:Y:S05]  /*7150*/  BSYNC B0 ;  /* 0x0000000000007941 */ /* 0x000fea0003800000 */
.L_x_618:
[----:B------:R-:W-:-:S05]  /*7160*/  MOV R2, c[0x0][0x32c] ;  /* 0x0000cb0000027a02 */ /* 0x000fca0000000f00 */
[----:B------:R-:W-:-:S05]  /*7170*/  IMAD R0, R0, R2, c[0x0][0x32c] ;  /* 0x0000cb0000007624 */ /* 0x000fca00078e0202 */
[----:B------:R-:W-:-:S05]  /*7180*/  IMNMX R3, R3, R0, PT ;  /* 0x0000000003037217 */ /* 0x000fca0003800200 */
.L_x_617:
        /* <DEDUP_REMOVED lines=9> */
[----:B------:R-:W-:Y:S02]  /*7220*/  MOV R107, R102 ;  /* 0x00000066006b7202 */ /* 0x000fe40000000f00 */
.L_x_654:
[----:B------:R-:W-:Y:S04]  /*7230*/  DEPBAR.LE SB0, 0x0 ;  /* 0x000080000000791a */ /* 0x000fe80000000000 */
[----:B------:R-:W-:Y:S01]  /*7240*/  WARPSYNC 0xffffffff ;  /* 0xffffffff00007948 */ /* 0x000fe20003800000 */
[----:B------:R-:W-:Y:S01]  /*7250*/  BAR.SYNC.DEFER_BLOCKING 0x0 ;  /* 0x0000000000007b1d */ /* 0x000fe20000010000 */
[----:B------:R-:W-:Y:S05]  /*7260*/  ISETP.GT.AND P0, PT, R239, R201, PT ;  /* 0x000000c9ef00720c */ /* 0x000fea0003f04270 */
[----:B------:R1:W2:Y:S01]  /*7270*/  LDSM.16.M88.4 R48, [R187] ;  /* 0x00000000bb30783b */ /* 0x0002a20000000200 */
[----:B------:R-:W-:Y:S03]  /*7280*/  BSSY B0, `(.L_x_622) ;  /* 0x0000043000007945 */ /* 0x000fe60003800000 */
[----:B------:R1:W3:Y:S04]  /*7290*/  LDSM.16.M88.4 R44, [R187+0x1000] ;  /* 0x00100000bb2c783b */ /* 0x0002e80000000200 */
[----:B------:R1:W4:Y:S04]  /*72a0*/  LDSM.16.M88.4 R16, [R184] ;  /* 0x00000000b810783b */ /* 0x0003280000000200 */
[----:B------:R1:W1:Y:S04]  /*72b0*/  LDSM.16.M88.4 R32, [R184+0x400] ;  /* 0x00040000b820783b */ /* 0x0002680000000200 */
[----:B------:R1:W1:Y:S04]  /*72c0*/  LDSM.16.M88.4 R100, [R184+0x800] ;  /* 0x00080000b864783b */ /* 0x0002680000000200 */
[----:B------:R1:W1:Y:S04]  /*72d0*/  LDSM.16.M88.4 R160, [R188] ;  /* 0x00000000bca0783b */ /* 0x0002680000000200 */
[----:B------:R1:W1:Y:S04]  /*72e0*/  LDSM.16.M88.4 R168, [R188+0x1000] ;  /* 0x00100000bca8783b */ /* 0x0002680000000200 */
[----:B------:R1:W1:Y:S04]  /*72f0*/  LDSM.16.M88.4 R164, [R189] ;  /* 0x00000000bda4783b */ /* 0x0002680000000200 */
[----:B------:R1:W1:Y:S04]  /*7300*/  LDSM.16.M88.4 R172, [R197] ;  /* 0x00000000c5ac783b */ /* 0x0002680000000200 */
[----:B------:R1:W1:Y:S01]  /*7310*/  LDSM.16.M88.4 R176, [R196] ;  /* 0x00000000c4b0783b */ /* 0x0002620000000200 */
[----:B------:R-:W-:-:S05]  /*7320*/  @P0 BRA `(.L_x_623) ;  /* 0x0000038000000947 */ /* 0x000fca0003800000 */
[----:B------:R-:W-:Y:S01]  /*7330*/  IMAD.WIDE.U32 R2, R202, c[0x0][0x208], RZ ;  /* 0x00008200ca027a25 */ /* 0x000fe200078e00ff */
[----:B------:R-:W-:Y:S05]  /*7340*/  SHF.R.S32.HI R0, RZ, 0x1f, R202 ;  /* 0x0000001fff007819 */ /* 0x000fea00000114ca */
[----:B------:R-:W-:Y:S04]  /*7350*/  IMAD R0, R0, c[0x0][0x208], RZ ;  /* 0x0000820000007a24 */ /* 0x000fe800078e02ff */
[----:B------:R-:W-:Y:S05]  /*7360*/  IMAD R0, R202, c[0x0][0x20c], R0 ;  /* 0x00008300ca007a24 */ /* 0x000fea00078e0200 */
[----:B------:R-:W-:Y:S02]  /*7370*/  IADD3 R3, R3, R0, RZ ;  /* 0x0000000003037210 */ /* 0x000fe40007ffe0ff */
[----:B------:R-:W-:Y:S03]  /*7380*/  SHF.R.S32.HI R0, RZ, 0x1f, R200 ;  /* 0x0000001fff007819 */ /* 0x000fe600000114c8 */
        /* <DEDUP_REMOVED lines=8> */
[----:B------:R4:W3:Y:S02]  /*7410*/  SHFL.IDX PT, R4, R5, RZ, 0x1c1f ;  /* 0x001c1fff05047589 */ /* 0x0008e400000e0000 */
.L_x_796:
[----:B------:R-:W-:-:S05]  /*7420*/  BRA.DIV ~URZ, `(.L_x_625) ;  /* 0x000117a27f007947 */ /* 0x000fca000b800000 */
[----:B------:R4:W3:Y:S02]  /*7430*/  SHFL.IDX PT, R0, R10, RZ, 0x1c1f ;  /* 0x001c1fff0a007589 */ /* 0x0008e400000e0000 */
.L_x_797:
[----:B------:R-:W5:Y:S01]  /*7440*/  S2R R11, SR_TID.X ;  /* 0x00000000000b7919 */ /* 0x000f620000002100 */
[C---:B------:R-:W-:Y:S01]  /*7450*/  ISETP.GE.AND P3, PT, R203.reuse, c[0x0][0x1d4], PT ;  /* 0x00007500cb007a0c */ /* 0x040fe20003f66270 */
[----:B------:R-:W-:Y:S01]  /*7460*/  IMAD.SHL.U32 R6, R203, 0x2, RZ ;  /* 0x00000002cb067824 */ /* 0x000fe200078e00ff */
[C---:B------:R-:W-:Y:S01]  /*7470*/  ISETP.GE.AND P2, PT, R237.reuse, c[0x0][0x1d4], PT ;  /* 0x00007500ed007a0c */ /* 0x040fe20003f46270 */
[----:B------:R-:W-:Y:S02]  /*7480*/  IMAD.SHL.U32 R3, R237, 0x2, RZ ;  /* 0x00000002ed037824 */ /* 0x000fe400078e00ff */
[----:B------:R-:W-:Y:S01]  /*7490*/  IMAD.SHL.U32 R2, R238, 0x2, RZ ;  /* 0x00000002ee027824 */ /* 0x000fe200078e00ff */
[C---:B---3--:R-:W-:Y:S02]  /*74a0*/  IADD3 R8, P0, R0.reuse, R6, RZ ;  /* 0x0000000600087210 */ /* 0x048fe40007f1e0ff */
[----:B------:R-:W-:Y:S03]  /*74b0*/  IADD3 R6, P1, R0, R3, RZ ;  /* 0x0000000300067210 */ /* 0x000fe60007f3e0ff */
[----:B------:R-:W-:Y:S01]  /*74c0*/  IMAD.X R9, R4, 0x1, R218, P0 ;  /* 0x0000000104097824 */ /* 0x000fe200000e06da */
[----:B------:R-:W-:Y:S01]  /*74d0*/  IADD3 R2, P0, R0, R2, RZ ;  /* 0x0000000200027210 */ /* 0x000fe20007f1e0ff */
[----:B------:R-:W-:Y:S01]  /*74e0*/  IMAD.X R7, R4, 0x1, R216, P1 ;  /* 0x0000000104077824 */ /* 0x000fe200008e06d8 */
[----:B------:R-:W-:Y:S02]  /*74f0*/  ISETP.GE.AND P1, PT, R238, c[0x0][0x1d4], PT ;  /* 0x00007500ee007a0c */ /* 0x000fe40003f26270 */
[----:B------:R-:W-:Y:S01]  /*7500*/  @!PT LDS RZ, [RZ] ;  /* 0x00000000fffff984 */ /* 0x000fe20000000800 */
[----:B------:R-:W-:Y:S01]  /*7510*/  @!PT LDS RZ, [RZ] ;  /* 0x00000000fffff984 */ /* 0x000fe20000000800 */
[----:B------:R-:W-:Y:S01]  /*7520*/  @!PT LDS RZ, [RZ] ;  /* 0x00000000fffff984 */ /* 0x000fe20000000800 */
[----:B------:R3:W-:Y:S01]  /*7530*/  LDGSTS.E.BYPASS.LTC128B.128 [R199+0x1880], [R8.64], !P3 ;  /* 0x0188000008c77fae */ /* 0x0007e2000d901d46 */
[----:B------:R-:W-:Y:S03]  /*7540*/  IMAD.X R3, R4, 0x1, R217, P0 ;  /* 0x0000000104037824 */ /* 0x000fe600000e06d9 */
[----:B------:R3:W-:Y:S01]  /*7550*/  LDGSTS.E.BYPASS.LTC128B.128 [R199+0x2480], [R6.64], !P2 ;  /* 0x0248000006c77fae */ /* 0x0007e2000d101d46 */
[----:B-----5:R-:W-:Y:S06]  /*7560*/  ISETP.GT.AND P4, PT, R11, 0x3f, PT ;  /* 0x0000003f0b00780c */ /* 0x020fec0003f84270 */
[----:B------:R3:W-:Y:S07]  /*7570*/  LDGSTS.E.BYPASS.LTC128B.128 [R199+0x3080], [R2.64], !P1 ;  /* 0x0308000002c77fae */ /* 0x0007ee000c901d46 */
[----:B------:R-:W-:-:S05]  /*7580*/  @P4 BRA `(.L_x_623) ;  /* 0x0000012000004947 */ /* 0x000fca0003800000 */
[----:B------:R-:W-:-:S05]  /*7590*/  BRA.DIV ~URZ, `(.L_x_626) ;  /* 0x000116a27f007947 */ /* 0x000fca000b800000 */
[----:B------:R3:W4:Y:S04]  /*75a0*/  SHFL.IDX PT, R4, R5, 0x1, 0x1c1f ;  /* 0x003c1f0005047f89 */ /* 0x00072800000e0000 */
[----:B------:R3:W2:Y:S02]  /*75b0*/  SHFL.IDX PT, R0, R10, 0x1, 0x1c1f ;  /* 0x003c1f000a007f89 */ /* 0x0006a400000e0000 */
.L_x_798:
[----:B---3--:R-:W-:Y:S02]  /*75c0*/  IMAD.SHL.U32 R2, R203, 0x2, RZ ;  /* 0x00000002cb027824 */ /* 0x008fe400078e00ff */
[----:B------:R-:W-:Y:S03]  /*75d0*/  IMAD.SHL.U32 R3, R237, 0x2, RZ ;  /* 0x00000002ed037824 */ /* 0x000fe600078e00ff */
[----:B--2---:R-:W-:Y:S02]  /*75e0*/  IADD3 R8, P0, R0, R2, RZ ;  /* 0x0000000200087210 */ /* 0x004fe40007f1e0ff */
[----:B------:R-:W-:Y:S03]  /*75f0*/  SHF.L.U32 R2, R238, 0x1, RZ ;  /* 0x00000001ee027819 */ /* 0x000fe600000006ff */
[----:B----4-:R-:W-:Y:S01]  /*7600*/  IMAD.X R9, R4, 0x1, R218, P0 ;  /* 0x0000000104097824 */ /* 0x010fe200000e06da */
[----:B------:R-:W-:Y:S04]  /*7610*/  IADD3 R6, P0, R0, R3, RZ ;  /* 0x0000000300067210 */ /* 0x000fe80007f1e0ff */
[----:B------:R-:W-:Y:S01]  /*7620*/  @!PT LDS RZ, [RZ] ;  /* 0x00000000fffff984 */ /* 0x000fe20000000800 */
[----:B------:R-:W-:Y:S01]  /*7630*/  @!PT LDS RZ, [RZ] ;  /* 0x00000000fffff984 */ /* 0x000fe20000000800 */
[----:B------:R-:W-:Y:S01]  /*7640*/  @!PT LDS RZ, [RZ] ;  /* 0x00000000fffff984 */ /* 0x000fe20000000800 */
[----:B------:R2:W-:Y:S01]  /*7650*/  LDGSTS.E.BYPASS.LTC128B.128 [R199+0x2080], [R8.64], !P3 ;  /* 0x0208000008c77fae */ /* 0x0005e2000d901d46 */
[----:B------:R-:W-:Y:S02]  /*7660*/  IADD3.X R7, R4, R216, RZ, P0, !PT ;  /* 0x000000d804077210 */ /* 0x000fe400007fe4ff */
[----:B------:R-:W-:Y:S03]  /*7670*/  IADD3 R2, P0, R0, R2, RZ ;  /* 0x0000000200027210 */ /* 0x000fe60007f1e0ff */
[----:B------:R2:W-:Y:S02]  /*7680*/  LDGSTS.E.BYPASS.LTC128B.128 [R199+0x2c80], [R6.64], !P2 ;  /* 0x02c8000006c77fae */ /* 0x0005e4000d101d46 */
[----:B------:R-:W-:Y:S05]  /*7690*/  IMAD.X R3, R4, 0x1, R217, P0 ;  /* 0x0000000104037824 */ /* 0x000fea00000e06d9 */
[----:B------:R2:W-:Y:S03]  /*76a0*/  LDGSTS.E.BYPASS.LTC128B.128 [R199+0x3880], [R2.64], !P1 ;  /* 0x0388000002c77fae */ /* 0x0005e6000c901d46 */
.L_x_623:
[----:B------:R-:W-:Y:S05]  /*76b0*/  BSYNC B0 ;  /* 0x0000000000007941 */ /* 0x000fea0003800000 */
.L_x_622:
[----:B------:R-:W0:Y:S01]  /*76c0*/  LDGDEPBAR ;  /* 0x00000000000079af */ /* 0x000e220000000000 */
[----:B------:R-:W-:Y:S01]  /*76d0*/  WARPSYNC 0xffffffff ;  /* 0xffffffff00007948 */ /* 0x000fe20003800000 */
[-C--:B--234-:R-:W-:Y:S01]  /*76e0*/  HMMA.16816.F32 R4, R48, R16.reuse, RZ ;  /* 0x000000103004723c */ /* 0x09cfe200000018ff */
        /* <DEDUP_REMOVED lines=97> */
[----:B------:R-:W-:Y:S01]  /*7d00*/  IMAD.MOV.U32 R0, RZ, RZ, c[0x0][0x2b8] ;  /* 0x0000ae00ff007624 */ /* 0x000fe200078e00ff */
[----:B------:R-:W-:Y:S01]  /*7d10*/  ISETP.GT.AND P1, PT, R240, 0x2f, PT ;  /* 0x0000002ff000780c */ /* 0x000fe20003f24270 */
[----:B------:R-:W-:Y:S02]  /*7d20*/  IMAD R2, R201, 0x30, R242 ;  /* 0x00000030c9027824 */ /* 0x000fe400078e02f2 */
[----:B------:R-:W-:Y:S01]  /*7d30*/  IMAD.MOV.U32 R200, RZ, RZ, RZ ;  /* 0x000000ffffc87224 */ /* 0x000fe200078e00ff */
[----:B------:R-:W-:Y:S02]  /*7d40*/  ISETP.NE.AND P2, PT, R0, 0x1, PT ;  /* 0x000000010000780c */ /* 0x000fe40003f45270 */
[----:B------:R-:W-:Y:S05]  /*7d50*/  IADD3 R2, R2, -0x30, R240 ;  /* 0xffffffd002027810 */ /* 0x000fea0007ffe0f0 */
[----:B------:R-:W-:Y:S06]  /*7d60*/  IMAD.MOV.U32 R0, RZ, RZ, R2 ;  /* 0x000000ffff007224 */ /* 0x000fec00078e0002 */
[----:B------:R-:W-:Y:S05]  /*7d70*/  @P2 IMAD.HI.U32 R3, R2, c[0x0][0x2bc], RZ ;  /* 0x0000af0002032a27 */ /* 0x000fea00078e00ff */
[----:B------:R-:W-:Y:S04]  /*7d80*/  @P2 SHF.R.U32.HI R0, RZ, c[0x0][0x2c0], R3 ;  /* 0x0000b000ff002a19 */ /* 0x000fe80000011603 */
[C---:B------:R-:W-:Y:S04]  /*7d90*/  @!P1 IADD3 R3, P0, R0.reuse, R246, RZ ;  /* 0x000000f600039210 */ /* 0x040fe80007f1e0ff */
[----:B------:R-:W-:Y:S01]  /*7da0*/  @!P1 LEA.HI.X.SX32 R101, R0, R250, 0x1, P0 ;  /* 0x000000fa00659211 */ /* 0x000fe200000f0eff */
[----:B------:R-:W-:Y:S01]  /*7db0*/  IMAD.MOV R0, RZ, RZ, -R0 ;  /* 0x000000ffff007224 */ /* 0x000fe200078e0a00 */
[C---:B------:R-:W-:Y:S03]  /*7dc0*/  @!P1 LEA R100, P0, R3.reuse, c[0x0][0x2a0], 0x2 ;  /* 0x0000a80003649a11 */ /* 0x040fe600078010ff */
[----:B------:R-:W-:Y:S01]  /*7dd0*/  IMAD R202, R0, c[0x0][0x2b8], R2 ;  /* 0x0000ae0000ca7a24 */ /* 0x000fe200078e0202 */
[----:B------:R-:W-:Y:S03]  /*7de0*/  @!P1 LEA.HI.X R101, R3, c[0x0][0x2a4], R101, 0x2, P0 ;  /* 0x0000a90003659a11 */ /* 0x000fe600000f1465 */
[----:B------:R-:W-:Y:S01]  /*7df0*/  IMAD.WIDE.U32 R2, R202, c[0x0][0x1e0], RZ ;  /* 0x00007800ca027a25 */ /* 0x000fe200078e00ff */
[----:B------:R-:W-:Y:S01]  /*7e00*/  SHF.R.S32.HI R0, RZ, 0x1f, R202 ;  /* 0x0000001fff007819 */ /* 0x000fe200000114ca */
[----:B------:R1:W2:Y:S04]  /*7e10*/  @!P1 LDG.E R200, [R100.64] ;  /* 0x0000000664c89981 */ /* 0x0002a8000c1e1900 */
[----:B------:R-:W-:Y:S04]  /*7e20*/  IMAD R0, R0, c[0x0][0x1e0], RZ ;  /* 0x0000780000007a24 */ /* 0x000fe800078e02ff */
        /* <DEDUP_REMOVED lines=8> */
[----:B------:R-:W-:Y:S05]  /*7eb0*/  IMAD R100, R200, c[0x0][0x1f4], R100 ;  /* 0x00007d00c8647a24 */ /* 0x000fea00078e0264 */
[----:B------:R-:W-:Y:S02]  /*7ec0*/  IADD3.X R2, R243, R3, R100, P0, !PT ;  /* 0x00000003f3027210 */ /* 0x000fe400007fe464 */
[C---:B------:R-:W-:Y:S04]  /*7ed0*/  LEA R103, P0, R0.reuse, c[0x0][0x1c8], 0x1 ;  /* 0x0000720000677a11 */ /* 0x040fe800078008ff */
[----:B------:R-:W-:Y:S01]  /*7ee0*/  LEA.HI.X R102, R0, c[0x0][0x1cc], R2, 0x1, P0 ;  /* 0x0000730000667a11 */ /* 0x000fe200000f0c02 */
[----:B------:R-:W-:-:S06]  /*7ef0*/  BRA.DIV ~URZ, `(.L_x_629) ;  /* 0x00010e127f007947 */ /* 0x000fcc000b800000 */
[----:B------:R1:W2:Y:S02]  /*7f00*/  SHFL.IDX PT, R100, R102, RZ, 0x1c1f ;  /* 0x001c1fff66647589 */ /* 0x0002a400000e0000 */
.L_x_799:
[----:B------:R-:W-:-:S05]  /*7f10*/  BRA.DIV ~URZ, `(.L_x_630) ;  /* 0x00010e627f007947 */ /* 0x000fca000b800000 */
[----:B------:R3:W4:Y:S02]  /*7f20*/  SHFL.IDX PT, R0, R103, RZ, 0x1c1f ;  /* 0x001c1fff67007589 */ /* 0x00072400000e0000 */
.L_x_800:
[----:B------:R-:W-:Y:S02]  /*7f30*/  IMAD.SHL.U32 R2, R203, 0x2, RZ ;  /* 0x00000002cb027824 */ /* 0x000fe400078e00ff */
[----:B------:R-:W-:Y:S03]  /*7f40*/  IMAD.SHL.U32 R104, R237, 0x2, RZ ;  /* 0x00000002ed687824 */ /* 0x000fe600078e00ff */
[----:B----4-:R-:W-:Y:S05]  /*7f50*/  @P1 IADD3 R2, P0, R0, R2, RZ ;  /* 0x0000000200021210 */ /* 0x010fea0007f1e0ff */
[----:B--2---:R-:W-:Y:S01]  /*7f60*/  @P1 IMAD.X R3, R100, 0x1, R218, P0 ;  /* 0x0000000164031824 */ /* 0x004fe200000e06da */
[----:B------:R-:W-:Y:S11]  /*7f70*/  @P1 ISETP.GE.AND P0, PT, R203, c[0x0][0x1d4], PT ;  /* 0x00007500cb001a0c */ /* 0x000ff60003f06270 */
[----:B------:R-:W-:Y:S02]  /*7f80*/  @!UPT UIADD3 URZ, URZ, URZ, URZ ;  /* 0x0000003f3f3ff290 */ /* 0x000fe4000fffe03f */
[----:B------:R-:W-:Y:S01]  /*7f90*/  @!PT LDS RZ, [RZ] ;  /* 0x00000000fffff984 */ /* 0x000fe20000000800 */
[----:B------:R-:W-:Y:S01]  /*7fa0*/  @!PT LDS RZ, [RZ] ;  /* 0x00000000fffff984 */ /* 0x000fe20000000800 */
[----:B------:R-:W-:Y:S01]  /*7fb0*/  @!PT LDS RZ, [RZ] ;  /* 0x00000000fffff984 */ /* 0x000fe20000000800 */
[----:B------:R2:W-:Y:S02]  /*7fc0*/  @P1 LDGSTS.E.BYPASS.LTC128B.128 [R199+0x3c80], [R2.64], !P0 ;  /* 0x03c8000002c71fae */ /* 0x0005e4000c101d46 */
[----:B--2---:R-:W-:Y:S01]  /*7fd0*/  @P1 IADD3 R2, P0, R0, R104, RZ ;  /* 0x0000006800021210 */ /* 0x004fe20007f1e0ff */
[----:B------:R-:W-:Y:S04]  /*7fe0*/  IMAD.SHL.U32 R104, R238, 0x2, RZ ;  /* 0x00000002ee687824 */ /* 0x000fe800078e00ff */
[----:B------:R-:W-:Y:S01]  /*7ff0*/  @P1 IMAD.X R3, R100, 0x1, R216, P0 ;  /* 0x0000000164031824 */ /* 0x000fe200000e06d8 */
[----:B------:R-:W-:Y:S11]  /*8000*/  @P1 ISETP.GE.AND P0, PT, R237, c[0x0][0x1d4], PT ;  /* 0x00007500ed001a0c */ /* 0x000ff60003f06270 */
[----:B------:R-:W-:Y:S02]  /*8010*/  @!UPT UIADD3 URZ, URZ, URZ, URZ ;  /* 0x0000003f3f3ff290 */ /* 0x000fe4000fffe03f */
[----:B------:R2:W-:Y:S02]  /*8020*/  @P1 LDGSTS.E.BYPASS.LTC128B.128 [R199+0x4880], [R2.64], !P0 ;  /* 0x0488000002c71fae */ /* 0x0005e4000c101d46 */
[----:B--2---:R-:W-:Y:S05]  /*8030*/  @P1 IADD3 R2, P0, R0, R104, RZ ;  /* 0x0000006800021210 */ /* 0x004fea0007f1e0ff */
[----:B------:R-:W-:Y:S01]  /*8040*/  @P1 IMAD.X R3, R100, 0x1, R217, P0 ;  /* 0x0000000164031824 */ /* 0x000fe200000e06d9 */
[----:B------:R-:W-:Y:S11]  /*8050*/  @P1 ISETP.GE.AND P0, PT, R238, c[0x0][0x1d4], PT ;  /* 0x00007500ee001a0c */ /* 0x000ff60003f06270 */
[----:B------:R-:W-:Y:S02]  /*8060*/  @!UPT UIADD3 URZ, URZ, URZ, URZ ;  /* 0x0000003f3f3ff290 */ /* 0x000fe4000fffe03f */
[----:B------:R2:W-:Y:S01]  /*8070*/  @P1 LDGSTS.E.BYPASS.LTC128B.128 [R199+0x5480], [R2.64], !P0 ;  /* 0x0548000002c71fae */ /* 0x0005e2000c101d46 */
[----:B------:R-:W-:Y:S01]  /*8080*/  ISETP.GE.AND P0, PT, R101, 0x21, PT ;  /* 0x000000216500780c */ /* 0x000fe20003f06270 */
[----:B------:R-:W-:-:S06]  /*8090*/  BRA.DIV ~URZ, `(.L_x_631) ;  /* 0x00010d527f007947 */ /* 0x000fcc000b800000 */
[----:B------:R4:W1:Y:S04]  /*80a0*/  SHFL.IDX PT, R100, R102, 0x1, 0x1c1f ;  /* 0x003c1f0066647f89 */ /* 0x00086800000e0000 */
[----:B------:R4:W2:Y:S02]  /*80b0*/  SHFL.IDX PT, R0, R103, 0x1, 0x1c1f ;  /* 0x003c1f0067007f89 */ /* 0x0008a400000e0000 */
.L_x_801:
[----:B--2---:R-:W-:Y:S02]  /*80c0*/  IMAD.SHL.U32 R2, R203, 0x2, RZ ;  /* 0x00000002cb027824 */ /* 0x004fe400078e00ff */
[----:B-1--4-:R-:W-:Y:S02]  /*80d0*/  IMAD.SHL.U32 R102, R237, 0x2, RZ ;  /* 0x00000002ed667824 */ /* 0x012fe400078e00ff */
[----:B------:R-:W-:Y:S01]  /*80e0*/  IMAD.SHL.U32 R101, R238, 0x2, RZ ;  /* 0x00000002ee657824 */ /* 0x000fe200078e00ff */
[----:B------:R-:W-:Y:S05]  /*80f0*/  @P0 IADD3 R2, P1, R0, R2, RZ ;  /* 0x0000000200020210 */ /* 0x000fea0007f3e0ff */
[----:B------:R-:W-:Y:S01]  /*8100*/  @P0 IMAD.X R3, R100, 0x1, R218, P1 ;  /* 0x0000000164030824 */ /* 0x000fe200008e06da */
[----:B------:R-:W-:Y:S11]  /*8110*/  @P0 ISETP.GE.AND P1, PT, R203, c[0x0][0x1d4], PT ;  /* 0x00007500cb000a0c */ /* 0x000ff60003f26270 */
[----:B------:R-:W-:Y:S02]  /*8120*/  @!UPT UIADD3 URZ, URZ, URZ, URZ ;  /* 0x0000003f3f3ff290 */ /* 0x000fe4000fffe03f */
[----:B------:R-:W-:Y:S01]  /*8130*/  @!PT LDS RZ, [RZ] ;  /* 0x00000000fffff984 */ /* 0x000fe20000000800 */
[----:B------:R-:W-:Y:S01]  /*8140*/  @!PT LDS RZ, [RZ] ;  /* 0x00000000fffff984 */ /* 0x000fe20000000800 */
[----:B------:R-:W-:Y:S01]  /*8150*/  @!PT LDS RZ, [RZ] ;  /* 0x00000000fffff984 */ /* 0x000fe20000000800 */
[----:B------:R1:W-:Y:S01]  /*8160*/  @P0 LDGSTS.E.BYPASS.LTC128B.128 [R199+0x4480], [R2.64], !P1 ;  /* 0x0448000002c70fae */ /* 0x0003e2000c901d46 */
[----:B------:R-:W-:Y:S05]  /*8170*/  @P0 IADD3 R102, P1, R0, R102, RZ ;  /* 0x0000006600660210 */ /* 0x000fea0007f3e0ff */
[----:B---3--:R-:W-:Y:S01]  /*8180*/  @P0 IMAD.X R103, R100, 0x1, R216, P1 ;  /* 0x0000000164670824 */ /* 0x008fe200008e06d8 */
[----:B-1----:R-:W-:Y:S05]  /*8190*/  @P0 IADD3 R2, P1, R0, R101, RZ ;  /* 0x0000006500020210 */ /* 0x002fea0007f3e0ff */
[----:B------:R-:W-:Y:S01]  /*81a0*/  @P0 IMAD.X R3, R100, 0x1, R217, P1 ;  /* 0x0000000164030824 */ /* 0x000fe200008e06d9 */
[----:B------:R-:W-:Y:S11]  /*81b0*/  @P0 ISETP.GE.AND P1, PT, R237, c[0x0][0x1d4], PT ;  /* 0x00007500ed000a0c */ /* 0x000ff60003f26270 */
[----:B------:R-:W-:Y:S02]  /*81c0*/  @!UPT UIADD3 URZ, URZ, URZ, URZ ;  /* 0x0000003f3f3ff290 */ /* 0x000fe4000fffe03f */
[----:B------:R1:W-:Y:S01]  /*81d0*/  @P0 LDGSTS.E.BYPASS.LTC128B.128 [R199+0x5080], [R102.64], !P1 ;  /* 0x0508000066c70fae */ /* 0x0003e2000c901d46 */
[----:B------:R-:W-:Y:S11]  /*81e0*/  @P0 ISETP.GE.AND P1, PT, R238, c[0x0][0x1d4], PT ;  /* 0x00007500ee000a0c */ /* 0x000ff60003f26270 */
[----:B------:R-:W-:Y:S02]  /*81f0*/  @!UPT UIADD3 URZ, URZ, URZ, URZ ;  /* 0x0000003f3f3ff290 */ /* 0x000fe4000fffe03f */
[----:B------:R1:W-:Y:S02]  /*8200*/  @P0 LDGSTS.E.BYPASS.LTC128B.128 [R199+0x5c80], [R2.64], !P1 ;  /* 0x05c8000002c70fae */ /* 0x0003e4000c901d46 */
.L_x_628:
[----:B------:R-:W-:Y:S05]  /*8210*/  BSYNC B0 ;  /* 0x0000000000007941 */ /* 0x000fea0003800000 */
.L_x_627:
[----:B------:R-:W-:Y:S01]  /*8220*/  LOP3.LUT R111, RZ, c[0x0][0x324], RZ, 0x33, !PT ;  /* 0x0000c900ff6f7a12 */ /* 0x000fe200078e33ff */
[----:B------:R-:W2:Y:S01]  /*8230*/  LDL R0, [R1+0x10] ;  /* 0x0000100001007983 */ /* 0x000ea20000100800 */
[----:B-1----:R-:W-:Y:S02]  /*8240*/  IMAD.MOV.U32 R2, RZ, RZ, c[0x0][0x2c4] ;  /* 0x0000b100ff027624 */ /* 0x002fe400078e00ff */
[----:B------:R-:W-:Y:S02]  /*8250*/  IMAD R100, R201, -0x30, RZ ;  /* 0xffffffd0c9647824 */ /* 0x000fe400078e02ff */
[----:B------:R-:W0:Y:S01]  /*8260*/  LDGDEPBAR ;  /* 0x00000000000079af */ /* 0x000e220000000000 */
[----:B------:R-:W-:Y:S01]  /*8270*/  ISETP.NE.AND P0, PT, R2, 0x1, PT ;  /* 0x000000010200780c */ /* 0x000fe20003f05270 */
[----:B--2---:R-:W-:Y:S01]  /*8280*/  IMAD.IADD R109, R0, 0x1, R252 ;  /* 0x00000001006d7824 */ /* 0x004fe200078e02fc */
[----:B------:R-:W-:Y:S11]  /*8290*/  IADD3 R0, -R236, 0x1, R100 ;  /* 0x00000001ec007810 */ /* 0x000ff60007ffe164 */
[----:B------:R-:W-:Y:S01]  /*82a0*/  @P0 IMAD.HI.U32 R2, R109, c[0x0][0x2c8], RZ ;  /* 0x0000b2006d020a27 */ /* 0x000fe200078e00ff */
[----:B------:R-:W-:Y:S04]  /*82b0*/  IADD3 R101, -R230, R0, R232 ;  /* 0x00000000e6657210 */ /* 0x000fe80007ffe1e8 */
[----:B------:R-:W-:Y:S02]  /*82c0*/  @P0 SHF.R.U32.HI R109, RZ, c[0x0][0x2cc], R2 ;  /* 0x0000b300ff6d0a19 */ /* 0x000fe40000011602 */
[----:B------:R-:W-:Y:S01]  /*82d0*/  IADD3 R110, R101, c[0x0][0x328], RZ ;  /* 0x0000ca00656e7a10 */ /* 0x000fe20007ffe0ff */
[----:B------:R-:W-:-:S05]  /*82e0*/  BRA.DIV ~URZ, `(.L_x_632) ;  /* 0x00010bd27f007947 */ /* 0x000fca000b800000 */
[----:B------:R1:W2:Y:S02]  /*82f0*/  SHFL.IDX PT, R0, R109, RZ, 0x1c1f ;  /* 0x001c1fff6d007589 */ /* 0x0002a400000e0000 */
.L_x_802:
[-C--:B--2---:R-:W-:Y:S01]  /*8300*/  IADD3 R103, R110, R0.reuse, RZ ;  /* 0x000000006e677210 */ /* 0x084fe20007ffe0ff */
[----:B------:R-:W-:Y:S02]  /*8310*/  IMAD.MOV.U32 R2, RZ, RZ, c[0x0][0x32c] ;  /* 0x0000cb00ff027624 */ /* 0x000fe400078e00ff */
[----:B------:R-:W-:Y:S03]  /*8320*/  IMAD.IADD R111, R111, 0x1, R101 ;  /* 0x000000016f6f7824 */ /* 0x000fe600078e0265 */
[----:B------:R-:W-:Y:S02]  /*8330*/  ISETP.GE.AND P0, PT, R2, 0x1, PT ;  /* 0x000000010200780c */ /* 0x000fe40003f06270 */
[----:B------:R-:W-:Y:S11]  /*8340*/  IADD3 R101, R111, R0, RZ ;  /* 0x000000006f657210 */ /* 0x000ff60007ffe0ff */
[----:B------:R-:W-:-:S05]  /*8350*/  @!P0 BRA `(.L_x_633) ;  /* 0x0000018000008947 */ /* 0x000fca0003800000 */
[----:B------:R-:W-:Y:S01]  /*8360*/  IADD3 R0, -R230, R232, R0 ;  /* 0x000000e8e6007210 */ /* 0x000fe20007ffe100 */
[----:B------:R-:W-:Y:S03]  /*8370*/  BSSY B0, `(.L_x_634) ;  /* 0x0000011000007945 */ /* 0x000fe60003800000 */
        /* <DEDUP_REMOVED lines=11> */
.L_x_635:
[----:B------:R-:W-:Y:S04]  /*8430*/  MOV R2, c[0x0][0x32c] ;  /* 0x0000cb0000027a02 */ /* 0x000fe80000000f00 */
[----:B------:R-:W-:Y:S11]  /*8440*/  ISETP.NE.AND P0, PT, R2, 0x1, PT ;  /* 0x000000010200780c */ /* 0x000ff60003f05270 */
[----:B------:R-:W-:Y:S02]  /*8450*/  @!UPT UIADD3 URZ, URZ, URZ, URZ ;  /* 0x0000003f3f3ff290 */ /* 0x000fe4000fffe03f */
[----:B------:R-:W-:Y:S05]  /*8460*/  @P0 IMAD.HI.U32 R2, R0, c[0x0][0x330], RZ ;  /* 0x0000cc0000020a27 */ /* 0x000fea00078e00ff */
[----:B------:R-:W-:Y:S02]  /*8470*/  @P0 SHF.R.U32.HI R0, RZ, c[0x0][0x334], R2 ;  /* 0x0000cd00ff000a19 */ /* 0x000fe40000011602 */
.L_x_636:
[----:B------:R-:W-:Y:S05]  /*8480*/  BSYNC B0 ;  /* 0x0000000000007941 */ /* 0x000fea0003800000 */
.L_x_634:
[----:B------:R-:W-:Y:S04]  /*8490*/  IMAD.IADD R2, R100, 0x1, -R236 ;  /* 0x0000000164027824 */ /* 0x000fe800078e0aec */
[----:B------:R-:W-:Y:S05]  /*84a0*/  IMAD R0, R0, c[0x0][0x32c], R2 ;  /* 0x0000cb0000007a24 */ /* 0x000fea00078e0202 */
[----:B------:R-:W-:Y:S02]  /*84b0*/  IMNMX R101, R101, R0, !PT ;  /* 0x0000000065657217 */ /* 0x000fe40007800200 */
[----:B------:R-:W-:Y:S04]  /*84c0*/  IADD3 R0, R0, c[0x0][0x32c], RZ ;  /* 0x0000cb0000007a10 */ /* 0x000fe80007ffe0ff */
[----:B------:R-:W-:Y:S02]  /*84d0*/  IMNMX R103, R103, R0, PT ;  /* 0x0000000067677217 */ /* 0x000fe40003800200 */
.L_x_633:
[----:B------:R-:W-:-:S05]  /*84e0*/  BRA.DIV ~URZ, `(.L_x_637) ;  /* 0x00010a327f007947 */ /* 0x000fca000b800000 */
[----:B------:R2:W3:Y:S02]  /*84f0*/  SHFL.IDX PT, R2, R109, 0x1, 0x1c1f ;  /* 0x003c1f006d027f89 */ /* 0x0004e400000e0000 */
.L_x_803:
[----:B---3--:R-:W-:Y:S01]  /*8500*/  IADD3 R102, R110, R2, RZ ;  /* 0x000000026e667210 */ /* 0x008fe20007ffe0ff */
[----:B------:R-:W-:Y:S05]  /*8510*/  IMAD.MOV.U32 R0, RZ, RZ, c[0x0][0x32c] ;  /* 0x0000cb00ff007624 */ /* 0x000fea00078e00ff */
[----:B------:R-:W-:Y:S01]  /*8520*/  ISETP.GE.AND P0, PT, R0, 0x1, PT ;  /* 0x000000010000780c */ /* 0x000fe20003f06270 */
[----:B------:R-:W-:Y:S11]  /*8530*/  IMAD.IADD R0, R111, 0x1, R2 ;  /* 0x000000016f007824 */ /* 0x000ff600078e0202 */
[----:B------:R-:W-:Y:S01]  /*8540*/  @!UPT UIADD3 URZ, URZ, URZ, URZ ;  /* 0x0000003f3f3ff290 */ /* 0x000fe2000fffe03f */
        /* <DEDUP_REMOVED lines=14> */
.L_x_640:
[----:B------:R-:W-:Y:S04]  /*8630*/  MOV R3, c[0x0][0x32c] ;  /* 0x0000cb0000037a02 */ /* 0x000fe80000000f00 */
[----:B------:R-:W-:Y:S11]  /*8640*/  ISETP.NE.AND P0, PT, R3, 0x1, PT ;  /* 0x000000010300780c */ /* 0x000ff60003f05270 */
[----:B------:R-:W-:Y:S02]  /*8650*/  @!UPT UIADD3 URZ, URZ, URZ, URZ ;  /* 0x0000003f3f3ff290 */ /* 0x000fe4000fffe03f */
[----:B------:R-:W-:Y:S05]  /*8660*/  @P0 IMAD.HI.U32 R3, R2, c[0x0][0x330], RZ ;  /* 0x0000cc0002030a27 */ /* 0x000fea00078e00ff */
[----:B------:R-:W-:Y:S02]  /*8670*/  @P0 SHF.R.U32.HI R2, RZ, c[0x0][0x334], R3 ;  /* 0x0000cd00ff020a19 */ /* 0x000fe40000011603 */
.L_x_641:
[----:B------:R-:W-:Y:S05]  /*8680*/  BSYNC B0 ;  /* 0x0000000000007941 */ /* 0x000fea0003800000 */
.L_x_639:
[----:B------:R-:W-:Y:S04]  /*8690*/  IMAD.IADD R3, R100, 0x1, -R236 ;  /* 0x0000000164037824 */ /* 0x000fe800078e0aec */
[----:B------:R-:W-:Y:S05]  /*86a0*/  IMAD R2, R2, c[0x0][0x32c], R3 ;  /* 0x0000cb0002027a24 */ /* 0x000fea00078e0203 */
[----:B------:R-:W-:Y:S02]  /*86b0*/  IMNMX R0, R0, R2, !PT ;  /* 0x0000000200007217 */ /* 0x000fe40007800200 */
[----:B------:R-:W-:Y:S04]  /*86c0*/  IADD3 R2, R2, c[0x0][0x32c], RZ ;  /* 0x0000cb0002027a10 */ /* 0x000fe80007ffe0ff */
[----:B------:R-:W-:Y:S02]  /*86d0*/  IMNMX R102, R102, R2, PT ;  /* 0x0000000266667217 */ /* 0x000fe40003800200 */
.L_x_638:
[----:B------:R-:W-:-:S05]  /*86e0*/  BRA.DIV ~URZ, `(.L_x_642) ;  /* 0x000108927f007947 */ /* 0x000fca000b800000 */
[----:B------:R3:W4:Y:S02]  /*86f0*/  SHFL.IDX PT, R104, R109, 0x2, 0x1c1f ;  /* 0x005c1f006d687f89 */ /* 0x00072400000e0000 */
.L_x_804:
[----:B----4-:R-:W-:Y:S01]  /*8700*/  IADD3 R3, R110, R104, RZ ;  /* 0x000000686e037210 */ /* 0x010fe20007ffe0ff */
        /* <DEDUP_REMOVED lines=18> */
.L_x_645:
[----:B------:R-:W-:Y:S04]  /*8830*/  MOV R160, c[0x0][0x32c] ;  /* 0x0000cb0000a07a02 */ /* 0x000fe80000000f00 */
[----:B------:R-:W-:Y:S11]  /*8840*/  ISETP.NE.AND P0, PT, R160, 0x1, PT ;  /* 0x00000001a000780c */ /* 0x000ff60003f05270 */
[----:B------:R-:W-:Y:S02]  /*8850*/  @!UPT UIADD3 URZ, URZ, URZ, URZ ;  /* 0x0000003f3f3ff290 */ /* 0x000fe4000fffe03f */
[----:B------:R-:W-:Y:S05]  /*8860*/  @P0 IMAD.HI.U32 R160, R104, c[0x0][0x330], RZ ;  /* 0x0000cc0068a00a27 */ /* 0x000fea00078e00ff */
[----:B------:R-:W-:Y:S02]  /*8870*/  @P0 SHF.R.U32.HI R104, RZ, c[0x0][0x334], R160 ;  /* 0x0000cd00ff680a19 */ /* 0x000fe400000116a0 */
.L_x_646:
[----:B------:R-:W-:Y:S05]  /*8880*/  BSYNC B0 ;  /* 0x0000000000007941 */ /* 0x000fea0003800000 */
.L_x_644:
[----:B------:R-:W-:Y:S04]  /*8890*/  IMAD.IADD R160, R100, 0x1, -R236 ;  /* 0x0000000164a07824 */ /* 0x000fe800078e0aec */
[----:B------:R-:W-:Y:S05]  /*88a0*/  IMAD R104, R104, c[0x0][0x32c], R160 ;  /* 0x0000cb0068687a24 */ /* 0x000fea00078e02a0 */
[----:B------:R-:W-:Y:S02]  /*88b0*/  IMNMX R2, R2, R104, !PT ;  /* 0x0000006802027217 */ /* 0x000fe40007800200 */
[----:B------:R-:W-:Y:S04]  /*88c0*/  IADD3 R104, R104, c[0x0][0x32c], RZ ;  /* 0x0000cb0068687a10 */ /* 0x000fe80007ffe0ff */
[----:B------:R-:W-:Y:S02]  /*88d0*/  IMNMX R3, R3, R104, PT ;  /* 0x0000006803037217 */ /* 0x000fe40003800200 */
.L_x_643:
[C---:B------:R-:W-:Y:S02]  /*88e0*/  ISETP.GE.AND P0, PT, R100.reuse, 0x9, PT ;  /* 0x000000096400780c */ /* 0x040fe40003f06270 */
[----:B------:R-:W-:Y:S02]  /*88f0*/  ISETP.GE.AND P1, PT, R100, 0xa, PT ;  /* 0x0000000a6400780c */ /* 0x000fe40003f26270 */
[----:B------:R-:W-:Y:S02]  /*8900*/  LOP3.LUT R198, R198, 0xfffffffb, RZ, 0xc0, !PT ;  /* 0xfffffffbc6c67812 */ /* 0x000fe400078ec0ff */
[C---:B------:R-:W-:Y:S02]  /*8910*/  ISETP.GE.AND P3, PT, R100.reuse, 0x19, PT ;  /* 0x000000196400780c */ /* 0x040fe40003f66270 */
[----:B------:R-:W-:Y:S05]  /*8920*/  ISETP.GE.AND P5, PT, R100, 0x21, PT ;  /* 0x000000216400780c */ /* 0x000fea0003fa6270 */
[----:B------:R-:W-:Y:S02]  /*8930*/  @P0 LOP3.LUT R198, R198, 0x4, RZ, 0xfc, !PT ;  /* 0x00000004c6c60812 */ /* 0x000fe400078efcff */
[----:B------:R-:W-:Y:S02]  /*8940*/  ISETP.GT.AND P0, PT, R101, 0x8, !P0 ;  /* 0x000000086500780c */ /* 0x000fe40004704270 */
[----:B------:R-:W-:Y:S02]  /*8950*/  LOP3.LUT R198, R198, 0xfffffffd, RZ, 0xc0, !PT ;  /* 0xfffffffdc6c67812 */ /* 0x000fe400078ec0ff */
[----:B------:R-:W-:Y:S02]  /*8960*/  ISETP.LT.OR P0, PT, R103, 0x9, P0 ;  /* 0x000000096700780c */ /* 0x000fe40000701670 */
[----:B------:R-:W-:Y:S02]  /*8970*/  @P1 LOP3.LUT R198, R198, 0x2, RZ, 0xfc, !PT ;  /* 0x00000002c6c61812 */ /* 0x000fe400078efcff */
[----:B------:R-:W-:Y:S02]  /*8980*/  FSEL R176, R16, -INF , !P0 ;  /* 0xff80000010b07808 */ /* 0x000fe40004000000 */
[----:B------:R-:W-:Y:S02]  /*8990*/  ISETP.GT.AND P0, PT, R101, 0x9, !P1 ;  /* 0x000000096500780c */ /* 0x000fe40004f04270 */
[----:B------:R-:W-:Y:S02]  /*89a0*/  ISETP.GE.AND P1, PT, R100, 0x11, PT ;  /* 0x000000116400780c */ /* 0x000fe40003f26270 */
[----:B------:R-:W-:Y:S02]  /*89b0*/  ISETP.LT.OR P0, PT, R103, 0xa, P0 ;  /* 0x0000000a6700780c */ /* 0x000fe40000701670 */
[----:B------:R-:W-:Y:S02]  /*89c0*/  LOP3.LUT R198, R198, 0xfffffffe, RZ, 0xc0, !PT ;  /* 0xfffffffec6c67812 */ /* 0x000fe400078ec0ff */
[----:B------:R-:W-:Y:S02]  /*89d0*/  FSEL R175, R17, -INF , !P0 ;  /* 0xff80000011af7808 */ /* 0x000fe40004000000 */
[----:B------:R-:W-:Y:S04]  /*89e0*/  ISETP.GT.AND P0, PT, R101, 0x10, !P1 ;  /* 0x000000106500780c */ /* 0x000fe80004f04270 */
[----:B------:R-:W-:Y:S02]  /*89f0*/  ISETP.LT.OR P2, PT, R103, 0x11, P0 ;  /* 0x000000116700780c */ /* 0x000fe40000741670 */
[----:B------:R-:W-:Y:S02]  /*8a00*/  @P1 LOP3.LUT R198, R198, 0x1, RZ, 0xfc, !PT ;  /* 0x00000001c6c61812 */ /* 0x000fe400078efcff */
[----:B------:R-:W-:Y:S02]  /*8a10*/  ISETP.GE.AND P1, PT, R100, 0x12, PT ;  /* 0x000000126400780c */ /* 0x000fe40003f26270 */
[----:B------:R-:W-:Y:S02]  /*8a20*/  LOP3.LUT R198, R198, 0xfffffff7, RZ, 0xc0, !PT ;  /* 0xfffffff7c6c67812 */ /* 0x000fe400078ec0ff */
[----:B------:R-:W-:Y:S02]  /*8a30*/  ISETP.GT.AND P0, PT, R101, 0x11, !P1 ;  /* 0x000000116500780c */ /* 0x000fe40004f04270 */
[----:B------:R-:W-:Y:S07]  /*8a40*/  FSEL R172, R20, -INF , !P2 ;  /* 0xff80000014ac7808 */ /* 0x000fee0005000000 */
[----:B------:R-:W-:Y:S02]  /*8a50*/  @P1 LOP3.LUT R198, R198, 0x8, RZ, 0xfc, !PT ;  /* 0x00000008c6c61812 */ /* 0x000fe400078efcff */
[----:B------:R-:W-:Y:S02]  /*8a60*/  ISETP.LT.OR P1, PT, R103, 0x12, P0 ;  /* 0x000000126700780c */ /* 0x000fe40000721670 */
[----:B------:R-:W-:Y:S02]  /*8a70*/  LOP3.LUT R198, R198, 0xffffffef, RZ, 0xc0, !PT ;  /* 0xffffffefc6c67812 */ /* 0x000fe400078ec0ff */
[----:B------:R-:W-:Y:S02]  /*8a80*/  ISETP.GT.AND P0, PT, R101, 0x18, !P3 ;  /* 0x000000186500780c */ /* 0x000fe40005f04270 */
[----:B------:R-:W-:Y:S02]  /*8a90*/  @P3 LOP3.LUT R198, R198, 0x10, RZ, 0xfc, !PT ;  /* 0x00000010c6c63812 */ /* 0x000fe400078efcff */
[----:B------:R-:W-:Y:S02]  /*8aa0*/  ISETP.GE.AND P3, PT, R100, 0x1a, PT ;  /* 0x0000001a6400780c */ /* 0x000fe40003f66270 */
[----:B------:R-:W-:Y:S02]  /*8ab0*/  LOP3.LUT R198, R198, 0xffffffdf, RZ, 0xc0, !PT ;  /* 0xffffffdfc6c67812 */ /* 0x000fe400078ec0ff */
[----:B------:R-:W-:Y:S02]  /*8ac0*/  ISETP.LT.OR P4, PT, R103, 0x19, P0 ;  /* 0x000000196700780c */ /* 0x000fe40000781670 */
[----:B------:R-:W-:Y:S02]  /*8ad0*/  ISETP.GT.AND P0, PT, R101, 0x19, !P3 ;  /* 0x000000196500780c */ /* 0x000fe40005f04270 */
[----:B------:R-:W-:Y:S02]  /*8ae0*/  FSEL R168, R32, -INF , !P4 ;  /* 0xff80000020a87808 */ /* 0x000fe40006000000 */
[----:B------:R-:W-:Y:S03]  /*8af0*/  FSEL R170, R21, -INF , !P1 ;  /* 0xff80000015aa7808 */ /* 0x000fe60004800000 */
[----:B------:R-:W-:Y:S02]  /*8b00*/  @P3 LOP3.LUT R198, R198, 0x20, RZ, 0xfc, !PT ;  /* 0x00000020c6c63812 */ /* 0x000fe400078efcff */
[----:B------:R-:W-:Y:S02]  /*8b10*/  ISETP.LT.OR P3, PT, R103, 0x1a, P0 ;  /* 0x0000001a6700780c */ /* 0x000fe40000761670 */
[----:B------:R-:W-:Y:S02]  /*8b20*/  ISETP.GT.AND P0, PT, R101, 0x20, !P5 ;  /* 0x000000206500780c */ /* 0x000fe40006f04270 */
[----:B------:R-:W-:Y:S02]  /*8b30*/  LOP3.LUT R198, R198, 0xffffff7f, RZ, 0xc0, !PT ;  /* 0xffffff7fc6c67812 */ /* 0x000fe400078ec0ff */
[----:B------:R-:W-:Y:S02]  /*8b40*/  ISETP.LT.OR P0, PT, R103, 0x21, P0 ;  /* 0x000000216700780c */ /* 0x000fe40000701670 */
[----:B------:R-:W-:Y:S02]  /*8b50*/  @P5 LOP3.LUT R198, R198, 0x80, RZ, 0xfc, !PT ;  /* 0x00000080c6c65812 */ /* 0x000fe400078efcff */
[----:B------:R-:W-:Y:S02]  /*8b60*/  ISETP.GE.AND P5, PT, R100, 0x22, PT ;  /* 0x000000226400780c */ /* 0x000fe40003fa6270 */
[----:B------:R-:W-:Y:S02]  /*8b70*/  LOP3.LUT R198, R198, 0xfffffeff, RZ, 0xc0, !PT ;  /* 0xfffffeffc6c67812 */ /* 0x000fe400078ec0ff */
[----:B------:R-:W-:Y:S02]  /*8b80*/  FSEL R166, R33, -INF , !P3 ;  /* 0xff80000021a67808 */ /* 0x000fe40005800000 */
[----:B------:R-:W-:Y:S04]  /*8b90*/  LOP3.LUT R198, R198, 0xfffffbff, RZ, 0xc0, !PT ;  /* 0xfffffbffc6c67812 */ /* 0x000fe800078ec0ff */
[----:B------:R-:W-:Y:S02]  /*8ba0*/  @P0 LOP3.LUT R198, R198, 0x400, RZ, 0xfc, !PT ;  /* 0x00000400c6c60812 */ /* 0x000fe400078efcff */
[----:B------:R-:W-:Y:S02]  /*8bb0*/  ISETP.GT.AND P0, PT, R101, 0x21, !P5 ;  /* 0x000000216500780c */ /* 0x000fe40006f04270 */
[----:B------:R-:W-:Y:S02]  /*8bc0*/  @P5 LOP3.LUT R198, R198, 0x100, RZ, 0xfc, !PT ;  /* 0x00000100c6c65812 */ /* 0x000fe400078efcff */
[----:B------:R-:W-:Y:S02]  /*8bd0*/  ISETP.LT.OR P6, PT, R103, 0x22, P0 ;  /* 0x000000226700780c */ /* 0x000fe400007c1670 */
[----:B------:R-:W-:Y:S02]  /*8be0*/  ISETP.GE.AND P5, PT, R100, 0x1, PT ;  /* 0x000000016400780c */ /* 0x000fe40003fa6270 */
[----:B------:R-:W-:Y:S02]  /*8bf0*/  LOP3.LUT R198, R198, 0xfffffdff, RZ, 0xc0, !PT ;  /* 0xfffffdffc6c67812 */ /* 0x000fe400078ec0ff */
[----:B------:R-:W-:Y:S07]  /*8c00*/  ISETP.GT.AND P0, PT, R101, RZ, !P5 ;  /* 0x000000ff6500720c */ /* 0x000fee0006f04270 */
[----:B------:R-:W-:Y:S02]  /*8c10*/  @P6 LOP3.LUT R198, R198, 0x200, RZ, 0xfc, !PT ;  /* 0x00000200c6c66812 */ /* 0x000fe400078efcff */
[----:B------:R-:W-:Y:S02]  /*8c20*/  ISETP.GE.AND P6, PT, R100, 0x2, PT ;  /* 0x000000026400780c */ /* 0x000fe40003fc6270 */
[----:B------:R-:W-:Y:S04]  /*8c30*/  LOP3.LUT R198, R198, 0xffbfffff, RZ, 0xc0, !PT ;  /* 0xffbfffffc6c67812 */ /* 0x000fe800078ec0ff */
[----:B------:R-:W-:Y:S02]  /*8c40*/  @P5 LOP3.LUT R198, R198, 0x400000, RZ, 0xfc, !PT ;  /* 0x00400000c6c65812 */ /* 0x000fe400078efcff */
[----:B------:R-:W-:Y:S02]  /*8c50*/  ISETP.LT.OR P5, PT, R103, 0x1, P0 ;  /* 0x000000016700780c */ /* 0x000fe400007a1670 */
[----:B------:R-:W-:Y:S02]  /*8c60*/  ISETP.GT.AND P0, PT, R101, 0x1, !P6 ;  /* 0x000000016500780c */ /* 0x000fe40007704270 */
[----:B------:R-:W-:Y:S02]  /*8c70*/  LOP3.LUT R198, R198, 0xff7fffff, RZ, 0xc0, !PT ;  /* 0xff7fffffc6c67812 */ /* 0x000fe400078ec0ff */
[----:B------:R-:W-:Y:S07]  /*8c80*/  ISETP.LT.OR P0, PT, R103, 0x2, P0 ;  /* 0x000000026700780c */ /* 0x000fee0000701670 */
[----:B------:R-:W-:Y:S02]  /*8c90*/  @P5 LOP3.LUT R198, R198, 0x800000, RZ, 0xfc, !PT ;  /* 0x00800000c6c65812 */ /* 0x000fe400078efcff */
[----:B------:R-:W-:Y:S02]  /*8ca0*/  ISETP.GE.AND P5, PT, R100, 0x29, PT ;  /* 0x000000296400780c */ /* 0x000fe40003fa6270 */
[----:B------:R-:W-:Y:S04]  /*8cb0*/  LOP3.LUT R198, R198, 0xffffffbf, RZ, 0xc0, !PT ;  /* 0xffffffbfc6c67812 */ /* 0x000fe800078ec0ff */
[----:B------:R-:W-:Y:S04]  /*8cc0*/  LOP3.LUT R198, R198, 0xfffff7ff, RZ, 0xc0, !PT ;  /* 0xfffff7ffc6c67812 */ /* 0x000fe800078ec0ff */
[----:B------:R-:W-:Y:S02]  /*8cd0*/  @P0 LOP3.LUT R198, R198, 0x800, RZ, 0xfc, !PT ;  /* 0x00000800c6c60812 */ /* 0x000fe400078efcff */
[----:B------:R-:W-:Y:S02]  /*8ce0*/  ISETP.GT.AND P0, PT, R101, 0x28, !P5 ;  /* 0x000000286500780c */ /* 0x000fe40006f04270 */
[----:B------:R-:W-:Y:S02]  /*8cf0*/  @P5 LOP3.LUT R198, R198, 0x40, RZ, 0xfc, !PT ;  /* 0x00000040c6c65812 */ /* 0x000fe400078efcff */
[----:B------:R-:W-:Y:S02]  /*8d00*/  ISETP.LT.OR P0, PT, R103, 0x29, P0 ;  /* 0x000000296700780c */ /* 0x000fe40000701670 */
[----:B------:R-:W-:Y:S02]  /*8d10*/  ISETP.GE.AND P5, PT, R100, 0x2a, PT ;  /* 0x0000002a6400780c */ /* 0x000fe40003fa6270 */
[----:B------:R-:W-:Y:S04]  /*8d20*/  LOP3.LUT R198, R198, 0xffffefff, RZ, 0xc0, !PT ;  /* 0xffffefffc6c67812 */ /* 0x000fe800078ec0ff */
[----:B------:R-:W-:Y:S05]  /*8d30*/  LOP3.LUT R198, R198, 0xffff7fff, RZ, 0xc0, !PT ;  /* 0xffff7fffc6c67812 */ /* 0x000fea00078ec0ff */
[----:B------:R-:W-:Y:S02]  /*8d40*/  @P0 LOP3.LUT R198, R198, 0x8000, RZ, 0xfc, !PT ;  /* 0x00008000c6c60812 */ /* 0x000fe400078efcff */
[----:B------:R-:W-:Y:S02]  /*8d50*/  ISETP.GT.AND P0, PT, R101, 0x29, !P5 ;  /* 0x000000296500780c */ /* 0x000fe40006f04270 */
[----:B------:R-:W-:Y:S02]  /*8d60*/  @P5 LOP3.LUT R198, R198, 0x1000, RZ, 0xfc, !PT ;  /* 0x00001000c6c65812 */ /* 0x000fe400078efcff */
[----:B------:R-:W-:Y:S02]  /*8d70*/  ISETP.LT.OR P5, PT, R103, 0x2a, P0 ;  /* 0x0000002a6700780c */ /* 0x000fe400007a1670 */
[C---:B------:R-:W-:Y:S02]  /*8d80*/  LOP3.LUT P0, RZ, R198.reuse, 0x4, RZ, 0xc0, !PT ;  /* 0x00000004c6ff7812 */ /* 0x040fe4000780c0ff */
[----:B------:R-:W-:Y:S02]  /*8d90*/  LOP3.LUT R198, R198, 0xffffbfff, RZ, 0xc0, !PT ;  /* 0xffffbfffc6c67812 */ /* 0x000fe400078ec0ff */
[----:B------:R-:W-:Y:S04]  /*8da0*/  ISETP.GT.AND P0, PT, R0, 0x8, !P0 ;  /* 0x000000080000780c */ /* 0x000fe80004704270 */
[----:B------:R-:W-:Y:S03]  /*8db0*/  ISETP.LT.OR P0, PT, R102, 0x9, P0 ;  /* 0x000000096600780c */ /* 0x000fe60000701670 */
[----:B------:R-:W-:Y:S02]  /*8dc0*/  @P5 LOP3.LUT R198, R198, 0x4000, RZ, 0xfc, !PT ;  /* 0x00004000c6c65812 */ /* 0x000fe400078efcff */
[----:B------:R-:W-:Y:S02]  /*8dd0*/  FSEL R179, R18, -INF , !P0 ;  /* 0xff80000012b37808 */ /* 0x000fe40004000000 */
[C---:B------:R-:W-:Y:S02]  /*8de0*/  LOP3.LUT P0, RZ, R198.reuse, 0x2, RZ, 0xc0, !PT ;  /* 0x00000002c6ff7812 */ /* 0x040fe4000780c0ff */
[----:B------:R-:W-:Y:S02]  /*8df0*/  LOP3.LUT P2, RZ, R198, 0x1000, RZ, 0xc0, !PT ;  /* 0x00001000c6ff7812 */ /* 0x000fe4000784c0ff */
[----:B------:R-:W-:Y:S02]  /*8e00*/  ISETP.GT.AND P0, PT, R0, 0x9, !P0 ;  /* 0x000000090000780c */ /* 0x000fe40004704270 */
[----:B------:R-:W-:Y:S02]  /*8e10*/  LOP3.LUT P5, RZ, R198, 0x400, RZ, 0xc0, !PT ;  /* 0x00000400c6ff7812 */ /* 0x000fe400078ac0ff */
[----:B------:R-:W-:Y:S02]  /*8e20*/  ISETP.LT.OR P0, PT, R102, 0xa, P0 ;  /* 0x0000000a6600780c */ /* 0x000fe40000701670 */
[----:B------:R-:W-:Y:S02]  /*8e30*/  FSEL R165, R36, -INF , !P5 ;  /* 0xff80000024a57808 */ /* 0x000fe40006800000 */
[----:B------:R-:W-:Y:S02]  /*8e40*/  FSEL R178, R19, -INF , !P0 ;  /* 0xff80000013b27808 */ /* 0x000fe40004000000 */
[C---:B------:R-:W-:Y:S02]  /*8e50*/  LOP3.LUT P0, RZ, R198.reuse, 0x1, RZ, 0xc0, !PT ;  /* 0x00000001c6ff7812 */ /* 0x040fe4000780c0ff */
[----:B------:R-:W-:Y:S02]  /*8e60*/  LOP3.LUT R198, R198, 0xffdfffff, RZ, 0xc0, !PT ;  /* 0xffdfffffc6c67812 */ /* 0x000fe400078ec0ff */
[----:B------:R-:W-:Y:S02]  /*8e70*/  ISETP.GT.AND P0, PT, R0, 0x10, !P0 ;  /* 0x000000100000780c */ /* 0x000fe40004704270 */
[----:B------:R-:W-:Y:S02]  /*8e80*/  @P2 LOP3.LUT R198, R198, 0x200000, RZ, 0xfc, !PT ;  /* 0x00200000c6c62812 */ /* 0x000fe400078efcff */
[----:B------:R-:W-:Y:S02]  /*8e90*/  ISETP.LT.OR P0, PT, R102, 0x11, P0 ;  /* 0x000000116600780c */ /* 0x000fe40000701670 */
[----:B------:R-:W-:Y:S02]  /*8ea0*/  LOP3.LUT P3, RZ, R198, 0x80, RZ, 0xc0, !PT ;  /* 0x00000080c6ff7812 */ /* 0x000fe4000786c0ff */
        /* <DEDUP_REMOVED lines=9> */
[----:B------:R-:W-:Y:S02]  /*8f40*/  LOP3.LUT P5, RZ, R198, 0x400000, RZ, 0xc0, !PT ;  /* 0x00400000c6ff7812 */ /* 0x000fe400078ac0ff */
[----:B------:R-:W-:Y:S02]  /*8f50*/  ISETP.GT.AND P0, PT, R0, 0x18, !P0 ;  /* 0x000000180000780c */ /* 0x000fe40004704270 */
[----:B------:R-:W-:Y:S02]  /*8f60*/  LOP3.LUT P1, RZ, R198, 0x40, RZ, 0xc0, !PT ;  /* 0x00000040c6ff7812 */ /* 0x000fe4000782c0ff */
[----:B------:R-:W-:Y:S02]  /*8f70*/  ISETP.LT.OR P0, PT, R102, 0x19, P0 ;  /* 0x000000196600780c */ /* 0x000fe40000701670 */
[----:B------:R-:W-:Y:S02]  /*8f80*/  LOP3.LUT P2, RZ, R198, 0x8000, RZ, 0xc0, !PT ;  /* 0x00008000c6ff7812 */ /* 0x000fe4000784c0ff */
[----:B------:R-:W-:Y:S02]  /*8f90*/  FSEL R173, R34, -INF , !P0 ;  /* 0xff80000022ad7808 */ /* 0x000fe40004000000 */
[----:B------:R-:W-:Y:S04]  /*8fa0*/  LOP3.LUT P0, RZ, R198, 0x20, RZ, 0xc0, !PT ;  /* 0x00000020c6ff7812 */ /* 0x000fe8000780c0ff */
[----:B------:R-:W-:Y:S04]  /*8fb0*/  ISETP.GT.AND P0, PT, R0, 0x19, !P0 ;  /* 0x000000190000780c */ /* 0x000fe80004704270 */
[----:B------:R-:W-:Y:S04]  /*8fc0*/  ISETP.LT.OR P0, PT, R102, 0x1a, P0 ;  /* 0x0000001a6600780c */ /* 0x000fe80000701670 */
[----:B------:R-:W-:Y:S02]  /*8fd0*/  FSEL R171, R35, -INF , !P0 ;  /* 0xff80000023ab7808 */ /* 0x000fe40004000000 */
[----:B------:R-:W-:Y:S04]  /*8fe0*/  LOP3.LUT P0, RZ, R198, 0x200, RZ, 0xc0, !PT ;  /* 0x00000200c6ff7812 */ /* 0x000fe8000780c0ff */
[----:B------:R-:W-:Y:S02]  /*8ff0*/  FSEL R164, R37, -INF , !P0 ;  /* 0xff80000025a47808 */ /* 0x000fe40004000000 */
[----:B------:R-:W-:Y:S04]  /*9000*/  ISETP.GT.AND P0, PT, R0, 0x20, !P3 ;  /* 0x000000200000780c */ /* 0x000fe80005f04270 */
[----:B------:R-:W-:Y:S04]  /*9010*/  ISETP.LT.OR P0, PT, R102, 0x21, P0 ;  /* 0x000000216600780c */ /* 0x000fe80000701670 */
[----:B------:R-:W-:Y:S02]  /*9020*/  FSEL R169, R38, -INF , !P0 ;  /* 0xff80000026a97808 */ /* 0x000fe40004000000 */
[----:B------:R-:W-:Y:S02]  /*9030*/  ISETP.GT.AND P0, PT, R0, 0x21, !P4 ;  /* 0x000000210000780c */ /* 0x000fe40006704270 */
[----:B------:R-:W-:Y:S02]  /*9040*/  FSEL R38, R48, -INF , !P2 ;  /* 0xff80000030267808 */ /* 0x000fe40005000000 */
[----:B------:R-:W-:Y:S02]  /*9050*/  ISETP.LT.OR P0, PT, R102, 0x22, P0 ;  /* 0x000000226600780c */ /* 0x000fe40000701670 */
[C---:B------:R-:W-:Y:S02]  /*9060*/  LOP3.LUT P2, RZ, R198.reuse, 0x200000, RZ, 0xc0, !PT ;  /* 0x00200000c6ff7812 */ /* 0x040fe4000784c0ff */
[----:B------:R-:W-:Y:S02]  /*9070*/  FSEL R167, R39, -INF , !P0 ;  /* 0xff80000027a77808 */ /* 0x000fe40004000000 */
[----:B------:R-:W-:Y:S04]  /*9080*/  LOP3.LUT P0, RZ, R198, 0x800, RZ, 0xc0, !PT ;  /* 0x00000800c6ff7812 */ /* 0x000fe8000780c0ff */
[----:B------:R-:W-:Y:S02]  /*9090*/  FSEL R39, R5, -INF , !P0 ;  /* 0xff80000005277808 */ /* 0x000fe40004000000 */
[----:B------:R-:W-:Y:S04]  /*90a0*/  ISETP.GT.AND P0, PT, R0, 0x1, !P6 ;  /* 0x000000010000780c */ /* 0x000fe80007704270 */
[----:B------:R-:W-:Y:S04]  /*90b0*/  ISETP.LT.OR P0, PT, R102, 0x2, P0 ;  /* 0x000000026600780c */ /* 0x000fe80000701670 */
[----:B------:R-:W-:Y:S02]  /*90c0*/  FSEL R163, R7, -INF , !P0 ;  /* 0xff80000007a37808 */ /* 0x000fe40004000000 */
[----:B------:R-:W-:Y:S04]  /*90d0*/  ISETP.GT.AND P0, PT, R0, RZ, !P5 ;  /* 0x000000ff0000720c */ /* 0x000fe80006f04270 */
[----:B------:R-:W-:Y:S04]  /*90e0*/  ISETP.LT.OR P0, PT, R102, 0x1, P0 ;  /* 0x000000016600780c */ /* 0x000fe80000701670 */
[----:B------:R-:W-:Y:S02]  /*90f0*/  FSEL R36, R6, -INF , !P0 ;  /* 0xff80000006247808 */ /* 0x000fe40004000000 */
[----:B------:R-:W-:Y:S04]  /*9100*/  LOP3.LUT P0, RZ, R198, 0x4000, RZ, 0xc0, !PT ;  /* 0x00004000c6ff7812 */ /* 0x000fe8000780c0ff */
        /* <DEDUP_REMOVED lines=10> */
[----:B------:R-:W-:Y:S04]  /*91b0*/  LOP3.LUT P0, RZ, R198, 0x4, RZ, 0xc0, !PT ;  /* 0x00000004c6ff7812 */ /* 0x000fe8000780c0ff */
[----:B------:R-:W-:Y:S04]  /*91c0*/  ISETP.GT.AND P0, PT, R2, 0x8, !P0 ;  /* 0x000000080200780c */ /* 0x000fe80004704270 */
[C---:B------:R-:W-:Y:S04]  /*91d0*/  ISETP.LT.OR P0, PT, R3.reuse, 0x9, P0 ;  /* 0x000000090300780c */ /* 0x040fe80000701670 */
[----:B------:R-:W-:Y:S02]  /*91e0*/  FSEL R160, R12, -INF , !P0 ;  /* 0xff8000000ca07808 */ /* 0x000fe40004000000 */
[----:B------:R-:W-:Y:S04]  /*91f0*/  LOP3.LUT P0, RZ, R198, 0x2, RZ, 0xc0, !PT ;  /* 0x00000002c6ff7812 */ /* 0x000fe8000780c0ff */
        /* <DEDUP_REMOVED lines=31> */
[----:B------:R-:W-:Y:S04]  /*93f0*/  ISETP.GT.AND P0, PT, R2, 0x29, !P2 ;  /* 0x000000290200780c */ /* 0x000fe80005704270 */
[----:B------:R-:W-:Y:S04]  /*9400*/  ISETP.LT.OR P0, PT, R3, 0x2a, P0 ;  /* 0x0000002a0300780c */ /* 0x000fe80000701670 */
[----:B------:R-:W-:Y:S01]  /*9410*/  FSEL R28, R45, -INF , !P0 ;  /* 0xff8000002d1c7808 */ /* 0x000fe20004000000 */
[----:B------:R-:W-:-:S06]  /*9420*/  BRA.DIV ~URZ, `(.L_x_647) ;  /* 0x0000fbb27f007947 */ /* 0x000fcc000b800000 */
[----:B------:R4:W1:Y:S02]  /*9430*/  SHFL.IDX PT, R3, R109, 0x3, 0x1c1f ;  /* 0x007c1f006d037f89 */ /* 0x00086400000e0000 */
.L_x_805:
[----:B-1----:R-:W-:Y:S01]  /*9440*/  IADD3 R2, R110, R3, RZ ;  /* 0x000000036e027210 */ /* 0x002fe20007ffe0ff */
        /* <DEDUP_REMOVED lines=18> */
.L_x_650:
[----:B------:R-:W-:Y:S04]  /*9570*/  MOV R4, c[0x0][0x32c] ;  /* 0x0000cb0000047a02 */ /* 0x000fe80000000f00 */
[----:B------:R-:W-:Y:S11]  /*9580*/  ISETP.NE.AND P0, PT, R4, 0x1, PT ;  /* 0x000000010400780c */ /* 0x000ff60003f05270 */
[----:B------:R-:W-:Y:S02]  /*9590*/  @!UPT UIADD3 URZ, URZ, URZ, URZ ;  /* 0x0000003f3f3ff290 */ /* 0x000fe4000fffe03f */
[----:B------:R-:W-:Y:S05]  /*95a0*/  @P0 IMAD.HI.U32 R4, R3, c[0x0][0x330], RZ ;  /* 0x0000cc0003040a27 */ /* 0x000fea00078e00ff */
[----:B------:R-:W-:Y:S02]  /*95b0*/  @P0 SHF.R.U32.HI R3, RZ, c[0x0][0x334], R4 ;  /* 0x0000cd00ff030a19 */ /* 0x000fe40000011604 */
.L_x_651:
[----:B------:R-:W-:Y:S05]  /*95c0*/  BSYNC B0 ;  /* 0x0000000000007941 */ /* 0x000fea0003800000 */
.L_x_649:
[----:B------:R-:W-:Y:S04]  /*95d0*/  IMAD.IADD R4, R100, 0x1, -R236 ;  /* 0x0000000164047824 */ /* 0x000fe800078e0aec */
[----:B------:R-:W-:Y:S05]  /*95e0*/  IMAD R3, R3, c[0x0][0x32c], R4 ;  /* 0x0000cb0003037a24 */ /* 0x000fea00078e0204 */
[----:B------:R-:W-:Y:S02]  /*95f0*/  IADD3 R4, R3, c[0x0][0x32c], RZ ;  /* 0x0000cb0003047a10 */ /* 0x000fe40007ffe0ff */
[----:B------:R-:W-:Y:S02]  /*9600*/  IMNMX R0, R0, R3, !PT ;  /* 0x0000000300007217 */ /* 0x000fe40007800200 */
[----:B------:R-:W-:Y:S02]  /*9610*/  IMNMX R2, R2, R4, PT ;  /* 0x0000000402027217 */ /* 0x000fe40003800200 */
.L_x_648:
[----:B------:R-:W-:Y:S02]  /*9620*/  ISETP.GT.AND P0, PT, R0, RZ, !P5 ;  /* 0x000000ff0000720c */ /* 0x000fe40006f04270 */
[----:B------:R-:W-:Y:S02]  /*9630*/  LOP3.LUT P3, RZ, R198, 0x4, RZ, 0xc0, !PT ;  /* 0x00000004c6ff7812 */ /* 0x000fe4000786c0ff */
[----:B------:R-:W-:Y:S02]  /*9640*/  ISETP.LT.OR P0, PT, R2, 0x1, P0 ;  /* 0x000000010200780c */ /* 0x000fe40000701670 */
[----:B------:R-:W-:Y:S02]  /*9650*/  LOP3.LUT P2, RZ, R198, 0x2, RZ, 0xc0, !PT ;  /* 0x00000002c6ff7812 */ /* 0x000fe4000784c0ff */
[----:B------:R-:W-:Y:S02]  /*9660*/  FSEL R19, R10, -INF , !P0 ;  /* 0xff8000000a137808 */ /* 0x000fe40004000000 */
[----:B------:R-:W-:Y:S02]  /*9670*/  ISETP.GT.AND P0, PT, R0, 0x1, !P6 ;  /* 0x000000010000780c */ /* 0x000fe40007704270 */
        /* <DEDUP_REMOVED lines=17> */
[----:B------:R-:W-:Y:S02]  /*9790*/  ISETP.GT.AND P1, PT, R0, 0x28, !P1 ;  /* 0x000000280000780c */ /* 0x000fe40004f24270 */
[----:B------:R-:W-:Y:S02]  /*97a0*/  FSEL R21, R26, -INF , !P0 ;  /* 0xff8000001a157808 */ /* 0x000fe40004000000 */
[----:B------:R-:W-:Y:S02]  /*97b0*/  LOP3.LUT P0, RZ, R198, 0x8, RZ, 0xc0, !PT ;  /* 0x00000008c6ff7812 */ /* 0x000fe4000780c0ff */
[----:B------:R-:W-:Y:S02]  /*97c0*/  ISETP.LT.OR P1, PT, R2, 0x29, P1 ;  /* 0x000000290200780c */ /* 0x000fe40000f21670 */
[----:B------:R-:W-:Y:S02]  /*97d0*/  ISETP.GT.AND P0, PT, R0, 0x11, !P0 ;  /* 0x000000110000780c */ /* 0x000fe40004704270 */
[----:B------:R-:W-:Y:S02]  /*97e0*/  FMNMX.FTZ R3, R25, R107, !PT ;  /* 0x0000006b19037209 */ /* 0x000fe40007810000 */
[----:B------:R-:W-:Y:S02]  /*97f0*/  ISETP.LT.OR P0, PT, R2, 0x12, P0 ;  /* 0x000000120200780c */ /* 0x000fe40000701670 */
        /* <DEDUP_REMOVED lines=50> */
[----:B------:R-:W-:Y:S02]  /*9b20*/  FSEL R14, R46, -INF , !P1 ;  /* 0xff8000002e0e7808 */ /* 0x000fe40004800000 */
        /* <DEDUP_REMOVED lines=15> */
.L_x_806:
[----:B-12---:R-:W-:Y:S01]  /*9c20*/  FMNMX.FTZ R100, R100, R0, !PT ;  /* 0x0000000064647209 */ /* 0x006fe20007810000 */
        /* <DEDUP_REMOVED lines=13> */
[----:B------:R1:W2:Y:S02]  /*9d00*/  SHFL.BFLY PT, R0, R100, 0x1, 0x1f ;  /* 0x0c201f0064007f89 */ /* 0x0002a400000e0000 */
.L_x_807:
[C---:B------:R-:W-:Y:S01]  /*9d10*/  FMUL.FTZ R2, R104.reuse, c[0x0][0x2d0] ;  /* 0x0000b40068027a20 */ /* 0x040fe20000410000 */
[----:B------:R-:W-:Y:S01]  /*9d20*/  FSETP.NEU.FTZ.AND P0, PT, R104, -INF , PT ;  /* 0xff8000006800780b */ /* 0x000fe20003f1d000 */
[----:B------:R-:W-:Y:S01]  /*9d30*/  WARPSYNC 0xffffffff ;  /* 0xffffffff00007948 */ /* 0x000fe20003800000 */
[----:B------:R-:W-:Y:S02]  /*9d40*/  FSETP.NEU.FTZ.AND P1, PT, R103, -INF , PT ;  /* 0xff8000006700780b */ /* 0x000fe40003f3d000 */
[----:B------:R-:W-:Y:S02]  /*9d50*/  FSEL R2, R2, RZ, P0 ;  /* 0x000000ff02027208 */ /* 0x000fe40000000000 */
[----:B--2---:R-:W-:Y:S02]  /*9d60*/  FMNMX.FTZ R101, R0, R100, !PT ;  /* 0x0000006400657209 */ /* 0x004fe40007810000 */
[----:B------:R-:W-:Y:S01]  /*9d70*/  FSEL R0, R104, RZ, P0 ;  /* 0x000000ff68007208 */ /* 0x000fe20000000000 */
[--C-:B------:R-:W-:Y:S01]  /*9d80*/  FFMA.FTZ R9, R39, c[0x0][0x2d0], -R2.reuse ;  /* 0x0000b40027097a23 */ /* 0x100fe20000010802 */
[----:B------:R-:W-:Y:S01]  /*9d90*/  FSETP.NEU.FTZ.AND P0, PT, R102, -INF , PT ;  /* 0xff8000006600780b */ /* 0x000fe20003f1d000 */
        /* <DEDUP_REMOVED lines=12> */
[----:B------:R-:W-:Y:S02]  /*9e60*/  FFMA.FTZ R176, R168, c[0x0][0x2d0], -R2 ;  /* 0x0000b400a8b07a23 */ /* 0x000fe40000010802 */
[C---:B------:R-:W-:Y:S02]  /*9e70*/  FMUL.FTZ R2, R103.reuse, c[0x0][0x2d0] ;  /* 0x0000b40067027a20 */ /* 0x040fe40000410000 */
[----:B------:R-:W-:Y:S01]  /*9e80*/  FADD.FTZ R4, -R0, R105 ;  /* 0x0000006900047221 */ /* 0x000fe20000010100 */
[----:B------:R-:W-:Y:S02]  /*9e90*/  FSEL R0, R103, RZ, P1 ;  /* 0x000000ff67007208 */ /* 0x000fe40000800000 */
[----:B------:R-:W-:Y:S02]  /*9ea0*/  FSEL R2, R2, RZ, P1 ;  /* 0x000000ff02027208 */ /* 0x000fe40000800000 */
[----:B------:R-:W-:Y:S01]  /*9eb0*/  MUFU.EX2 R105, R10 ;  /* 0x0000000a00697308 */ /* 0x000fe20000000800 */
[----:B------:R-:W-:Y:S01]  /*9ec0*/  FADD.FTZ R5, -R0, R106 ;  /* 0x0000006a00057221 */ /* 0x000fe20000010100 */
[----:B------:R-:W-:Y:S01]  /*9ed0*/  FSEL R0, R102, RZ, P0 ;  /* 0x000000ff66007208 */ /* 0x000fe20000000000 */
[--C-:B------:R-:W-:Y:S02]  /*9ee0*/  FFMA.FTZ R39, R178, c[0x0][0x2d0], -R2.reuse ;  /* 0x0000b400b2277a23 */ /* 0x100fe40000010802 */
[--C-:B------:R-:W-:Y:S02]  /*9ef0*/  FFMA.FTZ R7, R36, c[0x0][0x2d0], -R2.reuse ;  /* 0x0000b40024077a23 */ /* 0x100fe40000010802 */
[--C-:B------:R-:W-:Y:S02]  /*9f00*/  FFMA.FTZ R6, R163, c[0x0][0x2d0], -R2.reuse ;  /* 0x0000b400a3067a23 */ /* 0x100fe40000010802 */
[--C-:B------:R-:W-:Y:S01]  /*9f10*/  FFMA.FTZ R8, R179, c[0x0][0x2d0], -R2.reuse ;  /* 0x0000b400b3087a23 */ /* 0x100fe20000010802 */
[----:B---34-:R-:W-:Y:S01]  /*9f20*/  MUFU.EX2 R109, R7 ;  /* 0x00000007006d7308 */ /* 0x018fe20000000800 */
        /* <DEDUP_REMOVED lines=8> */
[----:B------:R-:W-:Y:S02]  /*9fb0*/  FFMA.FTZ R171, R171, c[0x0][0x2d0], -R2 ;  /* 0x0000b400abab7a23 */ /* 0x000fe40000010802 */
[----:B------:R-:W-:Y:S02]  /*9fc0*/  FMUL.FTZ R2, R102, c[0x0][0x2d0] ;  /* 0x0000b40066027a20 */ /* 0x000fe40000410000 */
[----:B------:R-:W-:Y:S01]  /*9fd0*/  FADD.FTZ R0, -R0, R107 ;  /* 0x0000006b00007221 */ /* 0x000fe20000010100 */
[----:B------:R-:W-:Y:S02]  /*9fe0*/  MUFU.EX2 R51, R9 ;  /* 0x0000000900337308 */ /* 0x000fe40000000800 */
[----:B------:R-:W-:Y:S01]  /*9ff0*/  FSEL R2, R2, RZ, P0 ;  /* 0x000000ff02027208 */ /* 0x000fe20000000000 */
[----:B------:R-:W-:Y:S01]  /*a000*/  FMUL.FTZ R0, R0, c[0x0][0x2d0] ;  /* 0x0000b40000007a20 */ /* 0x000fe20000410000 */
[----:B------:R-:W-:Y:S03]  /*a010*/  FSETP.NEU.FTZ.AND P0, PT, R101, -INF , PT ;  /* 0xff8000006500780b */ /* 0x000fe60003f1d000 */
[--C-:B------:R-:W-:Y:S02]  /*a020*/  FFMA.FTZ R3, R25, c[0x0][0x2d0], -R2.reuse ;  /* 0x0000b40019037a23 */ /* 0x100fe40000010802 */
[--C-:B------:R-:W-:Y:S01]  /*a030*/  FFMA.FTZ R38, R160, c[0x0][0x2d0], -R2.reuse ;  /* 0x0000b400a0267a23 */ /* 0x100fe20000010802 */
[----:B------:R-:W2:Y:S01]  /*a040*/  MUFU.EX2 R0, R0 ;  /* 0x0000000000007308 */ /* 0x000ea20000000800 */
[--C-:B------:R-:W-:Y:S02]  /*a050*/  FFMA.FTZ R36, R50, c[0x0][0x2d0], -R2.reuse ;  /* 0x0000b40032247a23 */ /* 0x100fe40000010802 */
[--C-:B------:R-:W-:Y:S02]  /*a060*/  FFMA.FTZ R163, R37, c[0x0][0x2d0], -R2.reuse ;  /* 0x0000b40025a37a23 */ /* 0x100fe40000010802 */
[--C-:B------:R-:W-:Y:S02]  /*a070*/  FFMA.FTZ R165, R49, c[0x0][0x2d0], -R2.reuse ;  /* 0x0000b40031a57a23 */ /* 0x100fe40000010802 */
[--C-:B------:R-:W-:Y:S02]  /*a080*/  FFMA.FTZ R164, R48, c[0x0][0x2d0], -R2.reuse ;  /* 0x0000b40030a47a23 */ /* 0x100fe40000010802 */
[--C-:B------:R-:W-:Y:S01]  /*a090*/  FFMA.FTZ R177, R34, c[0x0][0x2d0], -R2.reuse ;  /* 0x0000b40022b17a23 */ /* 0x100fe20000010802 */
[----:B------:R3:W4:Y:S01]  /*a0a0*/  MUFU.EX2 R167, R3 ;  /* 0x0000000300a77308 */ /* 0x0007220000000800 */
[--C-:B------:R-:W-:Y:S02]  /*a0b0*/  FFMA.FTZ R173, R29, c[0x0][0x2d0], -R2.reuse ;  /* 0x0000b4001dad7a23 */ /* 0x100fe40000010802 */
[--C-:B------:R-:W-:Y:S02]  /*a0c0*/  FFMA.FTZ R179, R28, c[0x0][0x2d0], -R2.reuse ;  /* 0x0000b4001cb37a23 */ /* 0x100fe40000010802 */
[--C-:B------:R-:W-:Y:S05]  /*a0d0*/  FFMA.FTZ R174, R33, c[0x0][0x2d0], -R2.reuse ;  /* 0x0000b40021ae7a23 */ /* 0x100fea0000010802 */
[----:B------:R-:W-:Y:S10]  /*a0e0*/  MUFU.EX2 R220, R8 ;  /* 0x0000000800dc7308 */ /* 0x000ff40000000800 */
[----:B------:R-:W-:Y:S01]  /*a0f0*/  MUFU.EX2 R212, R38 ;  /* 0x0000002600d47308 */ /* 0x000fe20000000800 */
[--C-:B---3--:R-:W-:Y:S02]  /*a100*/  FFMA.FTZ R3, R161, c[0x0][0x2d0], -R2.reuse ;  /* 0x0000b400a1037a23 */ /* 0x108fe40000010802 */
[----:B------:R-:W-:Y:S01]  /*a110*/  FFMA.FTZ R161, R35, c[0x0][0x2d0], -R2 ;  /* 0x0000b40023a17a23 */ /* 0x000fe20000010802 */
[C---:B------:R-:W-:Y:S06]  /*a120*/  FSEL R2, R101.reuse, RZ, P0 ;  /* 0x000000ff65027208 */ /* 0x040fec0000000000 */
[----:B------:R3:W5:Y:S10]  /*a130*/  MUFU.EX2 R110, R3 ;  /* 0x00000003006e7308 */ /* 0x0007740000000800 */
[----:B------:R-:W-:Y:S10]  /*a140*/  MUFU.EX2 R225, R176 ;  /* 0x000000b000e17308 */ /* 0x000ff40000000800 */
[----:B------:R-:W-:Y:S01]  /*a150*/  MUFU.EX2 R229, R175 ;  /* 0x000000af00e57308 */ /* 0x000fe20000000800 */
[----:B---3--:R-:W-:Y:S02]  /*a160*/  FADD.FTZ R3, -R2, R108 ;  /* 0x0000006c02037221 */ /* 0x008fe40000010100 */
[----:B------:R-:W-:Y:S07]  /*a170*/  FMUL.FTZ R2, R101, c[0x0][0x2d0] ;  /* 0x0000b40065027a20 */ /* 0x000fee0000410000 */
[----:B------:R-:W-:Y:S01]  /*a180*/  MUFU.EX2 R227, R168 ;  /* 0x000000a800e37308 */ /* 0x000fe20000000800 */
[----:B------:R-:W-:Y:S01]  /*a190*/  FSEL R6, R2, RZ, P0 ;  /* 0x000000ff02067208 */ /* 0x000fe20000000000 */
[----:B------:R-:W-:Y:S01]  /*a1a0*/  FMUL.FTZ R2, R4, c[0x0][0x2d0] ;  /* 0x0000b40004027a20 */ /* 0x000fe20000410000 */
[C---:B------:R-:W-:Y:S02]  /*a1b0*/  ISETP.GT.AND P0, PT, R201.reuse, R233, PT ;  /* 0x000000e9c900720c */ /* 0x040fe40003f04270 */
[----:B------:R-:W-:Y:S01]  /*a1c0*/  IADD3 R201, R201, -0x1, RZ ;  /* 0xffffffffc9c97810 */ /* 0x000fe20007ffe0ff */
[--C-:B------:R-:W-:Y:S02]  /*a1d0*/  FFMA.FTZ R7, R22, c[0x0][0x2d0], -R6.reuse ;  /* 0x0000b40016077a23 */ /* 0x100fe40000010806 */
[--C-:B------:R-:W-:Y:S02]  /*a1e0*/  FFMA.FTZ R107, R21, c[0x0][0x2d0], -R6.reuse ;  /* 0x0000b400156b7a23 */ /* 0x100fe40000010806 */
[----:B-1----:R1:W-:Y:S01]  /*a1f0*/  MUFU.EX2 R100, R2 ;  /* 0x0000000200647308 */ /* 0x0023e20000000800 */
        /* <DEDUP_REMOVED lines=8> */
[--C-:B------:R-:W-:Y:S05]  /*a280*/  FFMA.FTZ R169, R16, c[0x0][0x2d0], -R6.reuse ;  /* 0x0000b40010a97a23 */ /* 0x100fea0000010806 */
[----:B------:R-:W-:Y:S01]  /*a290*/  MUFU.EX2 R228, R171 ;  /* 0x000000ab00e47308 */ /* 0x000fe20000000800 */
[--C-:B-1----:R-:W-:Y:S02]  /*a2a0*/  FFMA.FTZ R2, R19, c[0x0][0x2d0], -R6.reuse ;  /* 0x0000b40013027a23 */ /* 0x102fe40000010806 */
[----:B------:R-:W-:Y:S02]  /*a2b0*/  FFMA.FTZ R19, R23, c[0x0][0x2d0], -R6 ;  /* 0x0000b40017137a23 */ /* 0x000fe40000010806 */
[----:B------:R-:W1:Y:S05]  /*a2c0*/  LDSM.16.MT88.4 R20, [R185] ;  /* 0x00000000b914783b */ /* 0x000e6a0000004200 */
[----:B------:R3:W-:Y:S10]  /*a2d0*/  MUFU.EX2 R33, R2 ;  /* 0x0000000200217308 */ /* 0x0007f40000000800 */
[----:B------:R-:W-:Y:S10]  /*a2e0*/  MUFU.EX2 R226, R161 ;  /* 0x000000a100e27308 */ /* 0x000ff40000000800 */
[----:B------:R-:W-:Y:S01]  /*a2f0*/  MUFU.EX2 R107, R107 ;  /* 0x0000006b006b7308 */ /* 0x000fe20000000800 */
[----:B---3--:R-:W-:Y:S02]  /*a300*/  FMUL.FTZ R2, R3, c[0x0][0x2d0] ;  /* 0x0000b40003027a20 */ /* 0x008fe40000410000 */
[----:B------:R-:W-:Y:S07]  /*a310*/  FMUL.FTZ R3, R5, c[0x0][0x2d0] ;  /* 0x0000b40005037a20 */ /* 0x000fee0000410000 */
[----:B------:R-:W3:Y:S10]  /*a320*/  MUFU.EX2 R2, R2 ;  /* 0x0000000200027308 */ /* 0x000ef40000000800 */
[----:B------:R-:W-:Y:S10]  /*a330*/  MUFU.EX2 R219, R162 ;  /* 0x000000a200db7308 */ /* 0x000ff40000000800 */
        /* <DEDUP_REMOVED lines=8> */
[----:B------:R-:W-:Y:S01]  /*a3c0*/  MUFU.EX2 R166, R169 ;  /* 0x000000a900a67308 */ /* 0x000fe20000000800 */
[C---:B--2---:R-:W-:Y:S01]  /*a3d0*/  FMUL.FTZ R24, R0.reuse, R124 ;  /* 0x0000007c00187220 */ /* 0x044fe20000410000 */
[----:B------:R-:W-:Y:S01]  /*a3e0*/  F2FP.PACK_AB R108, R51, R105 ;  /* 0x00000069336c723e */ /* 0x000fe200000000ff */
[C---:B------:R-:W-:Y:S02]  /*a3f0*/  FMUL.FTZ R25, R0.reuse, R125 ;  /* 0x0000007d00197220 */ /* 0x040fe40000410000 */
[C---:B------:R-:W-:Y:S02]  /*a400*/  FMUL.FTZ R28, R0.reuse, R120 ;  /* 0x00000078001c7220 */ /* 0x040fe40000410000 */
[C---:B------:R-:W-:Y:S02]  /*a410*/  FMUL.FTZ R29, R0.reuse, R121 ;  /* 0x00000079001d7220 */ /* 0x040fe40000410000 */
[C---:B------:R-:W-:Y:S02]  /*a420*/  FMUL.FTZ R40, R0.reuse, R116 ;  /* 0x0000007400287220 */ /* 0x040fe40000410000 */
[C---:B------:R-:W-:Y:S02]  /*a430*/  FMUL.FTZ R41, R0.reuse, R117 ;  /* 0x0000007500297220 */ /* 0x040fe40000410000 */
[C---:B----4-:R-:W-:Y:S02]  /*a440*/  FFMA.FTZ R4, R0.reuse, R213, R167 ;  /* 0x000000d500047223 */ /* 0x050fe400000100a7 */
[C---:B------:R-:W-:Y:S01]  /*a450*/  FMUL.FTZ R8, R0.reuse, R132 ;  /* 0x0000008400087220 */ /* 0x040fe20000410000 */
[----:B------:R-:W2:Y:S01]  /*a460*/  MUFU.EX2 R213, R36 ;  /* 0x0000002400d57308 */ /* 0x000ea20000000800 */
[C---:B------:R-:W-:Y:S02]  /*a470*/  FMUL.FTZ R9, R0.reuse, R133 ;  /* 0x0000008500097220 */ /* 0x040fe40000410000 */
[C---:B------:R-:W-:Y:S02]  /*a480*/  FMUL.FTZ R12, R0.reuse, R128 ;  /* 0x00000080000c7220 */ /* 0x040fe40000410000 */
[C---:B------:R-:W-:Y:S02]  /*a490*/  FMUL.FTZ R13, R0.reuse, R129 ;  /* 0x00000081000d7220 */ /* 0x040fe40000410000 */
[----:B------:R-:W-:Y:S01]  /*a4a0*/  FMUL.FTZ R44, R0, R112 ;  /* 0x00000070002c7220 */ /* 0x000fe20000410000 */
[----:B-----5:R-:W-:Y:S01]  /*a4b0*/  F2FP.PACK_AB R112, R110, R167 ;  /* 0x000000a76e70723e */ /* 0x020fe200000000ff */
        /* <DEDUP_REMOVED lines=16> */
[C---:B---3--:R-:W-:Y:S02]  /*a5c0*/  FFMA.FTZ R106, R2.reuse, R214, R33 ;  /* 0x000000d6026a7223 */ /* 0x048fe40000010021 */
[C---:B------:R-:W-:Y:S02]  /*a5d0*/  FMUL.FTZ R10, R2.reuse, R134 ;  /* 0x00000086020a7220 */ /* 0x040fe40000410000 */
[C---:B------:R-:W-:Y:S01]  /*a5e0*/  FMUL.FTZ R11, R2.reuse, R135 ;  /* 0x00000087020b7220 */ /* 0x040fe20000410000 */
[----:B------:R-:W-:Y:S01]  /*a5f0*/  MUFU.EX2 R0, R3 ;  /* 0x0000000300007308 */ /* 0x000fe20000000800 */
[C---:B------:R-:W-:Y:S02]  /*a600*/  FMUL.FTZ R26, R2.reuse, R126 ;  /* 0x0000007e021a7220 */ /* 0x040fe40000410000 */
[C---:B------:R-:W-:Y:S02]  /*a610*/  FMUL.FTZ R27, R2.reuse, R127 ;  /* 0x0000007f021b7220 */ /* 0x040fe40000410000 */
[C---:B------:R-:W-:Y:S01]  /*a620*/  FMUL.FTZ R30, R2.reuse, R122 ;  /* 0x0000007a021e7220 */ /* 0x040fe20000410000 */
[----:B------:R-:W-:Y:S01]  /*a630*/  LDSM.16.MT88.4 R124, [R185+0x1000] ;  /* 0x00100000b97c783b */ /* 0x000fe20000004200 */
[C---:B------:R-:W-:Y:S02]  /*a640*/  FMUL.FTZ R31, R2.reuse, R123 ;  /* 0x0000007b021f7220 */ /* 0x040fe40000410000 */
[C---:B------:R-:W-:Y:S01]  /*a650*/  FMUL.FTZ R42, R2.reuse, R118 ;  /* 0x00000076022a7220 */ /* 0x040fe20000410000 */
[----:B------:R3:W-:Y:S01]  /*a660*/  MUFU.EX2 R214, R39 ;  /* 0x0000002700d67308 */ /* 0x0007e20000000800 */
[C---:B------:R-:W-:Y:S02]  /*a670*/  FMUL.FTZ R43, R2.reuse, R119 ;  /* 0x00000077022b7220 */ /* 0x040fe40000410000 */
[C---:B------:R-:W-:Y:S01]  /*a680*/  FMUL.FTZ R14, R2.reuse, R130 ;  /* 0x00000082020e7220 */ /* 0x040fe20000410000 */
[----:B------:R-:W-:Y:S01]  /*a690*/  LDSM.16.MT88.4 R116, [R185+0xc00] ;  /* 0x000c0000b974783b */ /* 0x000fe20000004200 */
[C---:B------:R-:W-:Y:S02]  /*a6a0*/  FMUL.FTZ R15, R2.reuse, R131 ;  /* 0x00000083020f7220 */ /* 0x040fe40000410000 */
[C---:B------:R-:W-:Y:S01]  /*a6b0*/  FMUL.FTZ R46, R2.reuse, R114 ;  /* 0x00000072022e7220 */ /* 0x040fe20000410000 */
[----:B--2---:R-:W-:Y:S01]  /*a6c0*/  F2FP.PACK_AB R114, R213, R212 ;  /* 0x000000d4d572723e */ /* 0x004fe200000000ff */
[C---:B------:R-:W-:Y:S01]  /*a6d0*/  FMUL.FTZ R47, R2.reuse, R115 ;  /* 0x00000073022f7220 */ /* 0x040fe20000410000 */
[----:B------:R-:W2:Y:S01]  /*a6e0*/  MUFU.EX2 R134, R32 ;  /* 0x0000002000867308 */ /* 0x000ea20000000800 */
[C---:B------:R-:W-:Y:S01]  /*a6f0*/  FMUL.FTZ R58, R2.reuse, R58 ;  /* 0x0000003a023a7220 */ /* 0x040fe20000410000 */
[----:B------:R-:W-:Y:S01]  /*a700*/  LDSM.16.MT88.4 R120, [R186+0x400] ;  /* 0x00040000ba78783b */ /* 0x000fe20000004200 */
[C---:B------:R-:W-:Y:S02]  /*a710*/  FMUL.FTZ R59, R2.reuse, R59 ;  /* 0x0000003b023b7220 */ /* 0x040fe40000410000 */
[C---:B------:R-:W-:Y:S02]  /*a720*/  FMUL.FTZ R62, R2.reuse, R62 ;  /* 0x0000003e023e7220 */ /* 0x040fe40000410000 */
[C---:B------:R-:W-:Y:S02]  /*a730*/  FMUL.FTZ R63, R2.reuse, R63 ;  /* 0x0000003f023f7220 */ /* 0x040fe40000410000 */
[C---:B------:R-:W-:Y:S01]  /*a740*/  FMUL.FTZ R74, R2.reuse, R74 ;  /* 0x0000004a024a7220 */ /* 0x040fe20000410000 */
[----:B------:R-:W4:Y:S01]  /*a750*/  MUFU.EX2 R135, R19 ;  /* 0x0000001300877308 */ /* 0x000f220000000800 */
[C---:B------:R-:W-:Y:S02]  /*a760*/  FMUL.FTZ R75, R2.reuse, R75 ;  /* 0x0000004b024b7220 */ /* 0x040fe40000410000 */
[C---:B------:R-:W-:Y:S01]  /*a770*/  FMUL.FTZ R78, R2.reuse, R78 ;  /* 0x0000004e024e7220 */ /* 0x040fe20000410000 */
[----:B---3--:R-:W3:Y:S01]  /*a780*/  LDSM.16.MT88.4 R36, [R186] ;  /* 0x00000000ba24783b */ /* 0x008ee20000004200 */
[C---:B------:R-:W-:Y:S02]  /*a790*/  FMUL.FTZ R79, R2.reuse, R79 ;  /* 0x0000004f024f7220 */ /* 0x040fe40000410000 */
[C---:B------:R-:W-:Y:S02]  /*a7a0*/  FMUL.FTZ R90, R2.reuse, R90 ;  /* 0x0000005a025a7220 */ /* 0x040fe40000410000 */
[C---:B------:R-:W-:Y:S01]  /*a7b0*/  FMUL.FTZ R91, R2.reuse, R91 ;  /* 0x0000005b025b7220 */ /* 0x040fe20000410000 */
[----:B------:R-:W-:Y:S01]  /*a7c0*/  MUFU.EX2 R130, R181 ;  /* 0x000000b500827308 */ /* 0x000fe20000000800 */
[C---:B------:R-:W-:Y:S02]  /*a7d0*/  FMUL.FTZ R94, R2.reuse, R94 ;  /* 0x0000005e025e7220 */ /* 0x040fe40000410000 */
[----:B------:R-:W-:Y:S01]  /*a7e0*/  FMUL.FTZ R95, R2, R95 ;  /* 0x0000005f025f7220 */ /* 0x000fe20000410000 */
[----:B--2---:R-:W-:Y:S01]  /*a7f0*/  F2FP.PACK_AB R113, R134, R33 ;  /* 0x000000218671723e */ /* 0x004fe200000000ff */
[----:B------:R-:W-:Y:S01]  /*a800*/  FFMA.FTZ R2, R0, R224, R109 ;  /* 0x000000e000027223 */ /* 0x000fe2000001006d */
[----:B------:R-:W-:Y:S01]  /*a810*/  F2FP.PACK_AB R109, R111, R109 ;  /* 0x0000006d6f6d723e */ /* 0x000fe200000000ff */
[----:B------:R-:W-:Y:S02]  /*a820*/  FMUL.FTZ R5, R100, R137 ;  /* 0x0000008964057220 */ /* 0x000fe40000410000 */
[C---:B------:R-:W-:Y:S01]  /*a830*/  FMUL.FTZ R6, R0.reuse, R138 ;  /* 0x0000008a00067220 */ /* 0x040fe20000410000 */
[----:B------:R-:W-:Y:S01]  /*a840*/  MUFU.EX2 R128, R165 ;  /* 0x000000a500807308 */ /* 0x000fe20000000800 */
[----:B------:R-:W-:Y:S02]  /*a850*/  FMUL.FTZ R7, R0, R139 ;  /* 0x0000008b00077220 */ /* 0x000fe40000410000 */
[----:B------:R-:W-:Y:S01]  /*a860*/  FFMA.FTZ R3, R100, R221, R105 ;  /* 0x000000dd64037223 */ /* 0x000fe20000010069 */
[----:B----4-:R-:W-:Y:S01]  /*a870*/  F2FP.PACK_AB R115, R231, R135 ;  /* 0x00000087e773723e */ /* 0x010fe200000000ff */
[----:B------:R-:W-:Y:S01]  /*a880*/  FADD.FTZ R2, R111, R2 ;  /* 0x000000026f027221 */ /* 0x000fe20000010000 */
[----:B------:R-:W-:Y:S01]  /*a890*/  F2FP.PACK_AB R111, R214, R220 ;  /* 0x000000dcd66f723e */ /* 0x000fe200000000ff */
[----:B------:R-:W-:Y:S01]  /*a8a0*/  FADD.FTZ R105, R110, R4 ;  /* 0x000000046e697221 */ /* 0x000fe20000010000 */
[----:B------:R-:W-:Y:S01]  /*a8b0*/  F2FP.PACK_AB R110, R223, R222 ;  /* 0x000000dedf6e723e */ /* 0x000fe200000000ff */
[C---:B------:R-:W-:Y:S01]  /*a8c0*/  FMUL.FTZ R4, R100.reuse, R136 ;  /* 0x0000008864047220 */ /* 0x040fe20000410000 */
[----:B------:R-:W-:Y:S01]  /*a8d0*/  MUFU.EX2 R131, R164 ;  /* 0x000000a400837308 */ /* 0x000fe20000000800 */
[C---:B------:R-:W-:Y:S02]  /*a8e0*/  FMUL.FTZ R16, R100.reuse, R140 ;  /* 0x0000008c64107220 */ /* 0x040fe40000410000 */
[----:B------:R-:W-:Y:S02]  /*a8f0*/  FMUL.FTZ R17, R100, R141 ;  /* 0x0000008d64117220 */ /* 0x000fe40000410000 */
[C---:B------:R-:W-:Y:S01]  /*a900*/  FMUL.FTZ R18, R0.reuse, R142 ;  /* 0x0000008e00127220 */ /* 0x040fe20000410000 */
[-C--:B-1----:R-:W-:Y:S04]  /*a910*/  HMMA.16816.F32 R4, R108, R20.reuse, R4 ;  /* 0x000000146c04723c */ /* 0x082fe80000001804 */
[----:B------:R-:W-:Y:S01]  /*a920*/  MUFU.EX2 R224, R163 ;  /* 0x000000a300e07308 */ /* 0x000fe20000000800 */
[----:B------:R-:W-:Y:S02]  /*a930*/  FMUL.FTZ R19, R0, R143 ;  /* 0x0000008f00137220 */ /* 0x000fe40000410000 */
[----:B------:R-:W-:Y:S01]  /*a940*/  LDSM.16.MT88.4 R140, [R185+0x800] ;  /* 0x00080000b98c783b */ /* 0x000fe20000004200 */
[C---:B------:R-:W-:Y:S04]  /*a950*/  HMMA.16816.F32 R8, R112.reuse, R20, R8 ;  /* 0x000000147008723c */ /* 0x040fe80000001808 */
[C---:B------:R-:W-:Y:S02]  /*a960*/  FMUL.FTZ R32, R100.reuse, R148 ;  /* 0x0000009464207220 */ /* 0x040fe40000410000 */
[----:B------:R-:W-:Y:S01]  /*a970*/  FMUL.FTZ R33, R100, R149 ;  /* 0x0000009564217220 */ /* 0x000fe20000410000 */
[----:B------:R-:W-:Y:S01]  /*a980*/  MUFU.EX2 R221, R160 ;  /* 0x000000a000dd7308 */ /* 0x000fe20000000800 */
[-C--:B------:R-:W-:Y:S04]  /*a990*/  HMMA.16816.F32 R12, R112, R22.reuse, R12 ;  /* 0x00000016700c723c */ /* 0x080fe8000000180c */
[C---:B------:R-:W-:Y:S02]  /*a9a0*/  FMUL.FTZ R34, R0.reuse, R150 ;  /* 0x0000009600227220 */ /* 0x040fe40000410000 */
[----:B------:R-:W-:Y:S02]  /*a9b0*/  FMUL.FTZ R35, R0, R151 ;  /* 0x0000009700237220 */ /* 0x000fe40000410000 */
[C---:B------:R-:W-:Y:S01]  /*a9c0*/  HMMA.16816.F32 R16, R108.reuse, R22, R16 ;  /* 0x000000166c10723c */ /* 0x040fe20000001810 */
[----:B------:R-:W-:Y:S01]  /*a9d0*/  LDSM.16.MT88.4 R148, [R186+0x800] ;  /* 0x00080000ba94783b */ /* 0x000fe20000004200 */
[----:B------:R-:W-:Y:S02]  /*a9e0*/  MUFU.EX2 R172, R211 ;  /* 0x000000d300ac7308 */ /* 0x000fe40000000800 */
[C---:B------:R-:W-:Y:S02]  /*a9f0*/  FMUL.FTZ R20, R100.reuse, R144 ;  /* 0x0000009064147220 */ /* 0x040fe40000410000 */
[----:B------:R-:W-:Y:S02]  /*aa00*/  FMUL.FTZ R21, R100, R145 ;  /* 0x0000009164157220 */ /* 0x000fe40000410000 */
[C---:B------:R-:W-:Y:S04]  /*aa10*/  FMUL.FTZ R22, R0.reuse, R146 ;  /* 0x0000009200167220 */ /* 0x040fe80000410000 */
[----:B------:R-:W-:Y:S01]  /*aa20*/  FMUL.FTZ R23, R0, R147 ;  /* 0x0000009300177220 */ /* 0x000fe20000410000 */
[----:B------:R-:W-:Y:S01]  /*aa30*/  MUFU.EX2 R181, R209 ;  /* 0x000000d100b57308 */ /* 0x000fe20000000800 */
[C---:B------:R-:W-:Y:S02]  /*aa40*/  FMUL.FTZ R48, R100.reuse, R156 ;  /* 0x0000009c64307220 */ /* 0x040fe40000410000 */
[----:B------:R-:W-:Y:S02]  /*aa50*/  FMUL.FTZ R49, R100, R157 ;  /* 0x0000009d64317220 */ /* 0x000fe40000410000 */
[C---:B------:R-:W-:Y:S01]  /*aa60*/  FMUL.FTZ R50, R0.reuse, R158 ;  /* 0x0000009e00327220 */ /* 0x040fe20000410000 */
[-C--:B---3--:R-:W-:Y:S03]  /*aa70*/  HMMA.16816.F32 R20, R108, R36.reuse, R20 ;  /* 0x000000246c14723c */ /* 0x088fe60000001814 */
[----:B------:R-:W-:Y:S01]  /*aa80*/  FADD.FTZ R3, R51, R3 ;  /* 0x0000000333037221 */ /* 0x000fe20000010000 */
[----:B------:R-:W-:Y:S01]  /*aa90*/  MUFU.EX2 R180, R205 ;  /* 0x000000cd00b47308 */ /* 0x000fe20000000800 */
[----:B------:R-:W-:Y:S02]  /*aaa0*/  FMUL.FTZ R51, R0, R159 ;  /* 0x0000009f00337220 */ /* 0x000fe40000410000 */
[----:B------:R-:W-:Y:S01]  /*aab0*/  LDSM.16.MT88.4 R156, [R185+0x1400] ;  /* 0x00140000b99c783b */ /* 0x000fe20000004200 */
[C---:B------:R-:W-:Y:S04]  /*aac0*/  HMMA.16816.F32 R24, R112.reuse, R36, R24 ;  /* 0x000000247018723c */ /* 0x040fe80000001818 */
[C---:B------:R-:W-:Y:S02]  /*aad0*/  FMUL.FTZ R52, R100.reuse, R52 ;  /* 0x0000003464347220 */ /* 0x040fe40000410000 */
[C---:B------:R-:W-:Y:S01]  /*aae0*/  FMUL.FTZ R53, R100.reuse, R53 ;  /* 0x0000003564357220 */ /* 0x040fe20000410000 */
[----:B------:R-:W1:Y:S01]  /*aaf0*/  MUFU.EX2 R170, R174 ;  /* 0x000000ae00aa7308 */ /* 0x000e620000000800 */
[-C--:B------:R-:W-:Y:S04]  /*ab00*/  HMMA.16816.F32 R28, R112, R38.reuse, R28 ;  /* 0x00000026701c723c */ /* 0x080fe8000000181c */
[C---:B------:R-:W-:Y:S02]  /*ab10*/  FMUL.FTZ R36, R100.reuse, R152 ;  /* 0x0000009864247220 */ /* 0x040fe40000410000 */
[----:B------:R-:W-:Y:S02]  /*ab20*/  FMUL.FTZ R37, R100, R153 ;  /* 0x0000009964257220 */ /* 0x000fe40000410000 */
[C---:B------:R-:W-:Y:S01]  /*ab30*/  HMMA.16816.F32 R32, R108.reuse, R38, R32 ;  /* 0x000000266c20723c */ /* 0x040fe20000001820 */
[----:B------:R-:W2:Y:S03]  /*ab40*/  MUFU.EX2 R167, R179 ;  /* 0x000000b300a77308 */ /* 0x000ea60000000800 */
[C---:B------:R-:W-:Y:S02]  /*ab50*/  FMUL.FTZ R54, R0.reuse, R54 ;  /* 0x0000003600367220 */ /* 0x040fe40000410000 */
[C---:B------:R-:W-:Y:S02]  /*ab60*/  FMUL.FTZ R55, R0.reuse, R55 ;  /* 0x0000003700377220 */ /* 0x040fe40000410000 */
[C---:B------:R-:W-:Y:S03]  /*ab70*/  FMUL.FTZ R38, R0.reuse, R154 ;  /* 0x0000009a00267220 */ /* 0x040fe60000410000 */
[----:B------:R-:W3:Y:S01]  /*ab80*/  MUFU.EX2 R165, R178 ;  /* 0x000000b200a57308 */ /* 0x000ee20000000800 */
[----:B------:R-:W-:Y:S02]  /*ab90*/  FMUL.FTZ R39, R0, R155 ;  /* 0x0000009b00277220 */ /* 0x000fe40000410000 */
[----:B------:R-:W-:Y:S01]  /*aba0*/  FMUL.FTZ R64, R100, R64 ;  /* 0x0000004064407220 */ /* 0x000fe20000410000 */
[----:B-1----:R-:W-:Y:S01]  /*abb0*/  F2FP.PACK_AB R160, R170, R168 ;  /* 0x000000a8aaa0723e */ /* 0x002fe200000000ff */
[----:B------:R-:W-:Y:S02]  /*abc0*/  FMUL.FTZ R65, R100, R65 ;  /* 0x0000004164417220 */ /* 0x000fe40000410000 */
[C---:B------:R-:W-:Y:S01]  /*abd0*/  FMUL.FTZ R66, R0.reuse, R66 ;  /* 0x0000004200427220 */ /* 0x040fe20000410000 */
[-C--:B------:R-:W-:Y:S02]  /*abe0*/  HMMA.16816.F32 R36, R108, R116.reuse, R36 ;  /* 0x000000746c24723c */ /* 0x080fe40000001824 */
[----:B------:R-:W-:Y:S01]  /*abf0*/  MUFU.EX2 R164, R182 ;  /* 0x000000b600a47308 */ /* 0x000fe20000000800 */
[----:B------:R-:W-:Y:S02]  /*ac00*/  FMUL.FTZ R67, R0, R67 ;  /* 0x0000004300437220 */ /* 0x000fe40000410000 */
[C---:B------:R-:W-:Y:S01]  /*ac10*/  FMUL.FTZ R68, R100.reuse, R68 ;  /* 0x0000004464447220 */ /* 0x040fe20000410000 */
[----:B--2---:R-:W-:Y:S01]  /*ac20*/  F2FP.PACK_AB R162, R167, R173 ;  /* 0x000000ada7a2723e */ /* 0x004fe200000000ff */
[----:B------:R-:W-:Y:S01]  /*ac30*/  FMUL.FTZ R69, R100, R69 ;  /* 0x0000004564457220 */ /* 0x000fe20000410000 */
[C---:B------:R-:W-:Y:S04]  /*ac40*/  HMMA.16816.F32 R40, R112.reuse, R116, R40 ;  /* 0x000000747028723c */ /* 0x040fe80000001828 */
[C---:B------:R-:W-:Y:S02]  /*ac50*/  FMUL.FTZ R70, R0.reuse, R70 ;  /* 0x0000004600467220 */ /* 0x040fe40000410000 */
[----:B------:R-:W-:Y:S02]  /*ac60*/  FMUL.FTZ R71, R0, R71 ;  /* 0x0000004700477220 */ /* 0x000fe40000410000 */
[-C--:B------:R-:W-:Y:S04]  /*ac70*/  HMMA.16816.F32 R44, R112, R118.reuse, R44 ;  /* 0x00000076702c723c */ /* 0x080fe8000000182c */
[C---:B------:R-:W-:Y:S01]  /*ac80*/  FMUL.FTZ R80, R100.reuse, R80 ;  /* 0x0000005064507220 */ /* 0x040fe20000410000 */
[----:B---3--:R-:W-:Y:S01]  /*ac90*/  F2FP.PACK_AB R161, R165, R166 ;  /* 0x000000a6a5a1723e */ /* 0x008fe200000000ff */
[----:B------:R-:W-:Y:S02]  /*aca0*/  FMUL.FTZ R81, R100, R81 ;  /* 0x0000005164517220 */ /* 0x000fe40000410000 */
[C---:B------:R-:W-:Y:S01]  /*acb0*/  HMMA.16816.F32 R48, R108.reuse, R118, R48 ;  /* 0x000000766c30723c */ /* 0x040fe20000001830 */
[----:B------:R-:W1:Y:S03]  /*acc0*/  LDSM.16.MT88.4 R116, [R186+0xc00] ;  /* 0x000c0000ba74783b */ /* 0x000e660000004200 */
[C---:B------:R-:W-:Y:S02]  /*acd0*/  FMUL.FTZ R82, R0.reuse, R82 ;  /* 0x0000005200527220 */ /* 0x040fe40000410000 */
[----:B------:R-:W-:Y:S02]  /*ace0*/  FMUL.FTZ R83, R0, R83 ;  /* 0x0000005300537220 */ /* 0x000fe40000410000 */
[C---:B------:R-:W-:Y:S04]  /*acf0*/  FMUL.FTZ R84, R100.reuse, R84 ;  /* 0x0000005464547220 */ /* 0x040fe80000410000 */
[----:B------:R-:W-:Y:S02]  /*ad00*/  FMUL.FTZ R85, R100, R85 ;  /* 0x0000005564557220 */ /* 0x000fe40000410000 */
[C---:B------:R-:W-:Y:S02]  /*ad10*/  FMUL.FTZ R86, R0.reuse, R86 ;  /* 0x0000005600567220 */ /* 0x040fe40000410000 */
[----:B------:R-:W-:Y:S02]  /*ad20*/  FMUL.FTZ R87, R0, R87 ;  /* 0x0000005700577220 */ /* 0x000fe40000410000 */
[C---:B------:R-:W-:Y:S02]  /*ad30*/  FMUL.FTZ R96, R100.reuse, R96 ;  /* 0x0000006064607220 */ /* 0x040fe40000410000 */
[----:B------:R-:W-:Y:S02]  /*ad40*/  FMUL.FTZ R97, R100, R97 ;  /* 0x0000006164617220 */ /* 0x000fe40000410000 */
[----:B------:R-:W-:Y:S02]  /*ad50*/  FADD.FTZ R100, R134, R106 ;  /* 0x0000006a86647221 */ /* 0x000fe40000010000 */
[C---:B------:R-:W-:Y:S01]  /*ad60*/  FMUL.FTZ R98, R0.reuse, R98 ;  /* 0x0000006200627220 */ /* 0x040fe20000410000 */
[----:B------:R-:W2:Y:S01]  /*ad70*/  MUFU.EX2 R106, R204 ;  /* 0x000000cc006a7308 */ /* 0x000ea20000000800 */
[----:B------:R-:W-:Y:S02]  /*ad80*/  FMUL.FTZ R99, R0, R99 ;  /* 0x0000006300637220 */ /* 0x000fe40000410000 */
[----:B------:R-:W-:Y:S02]  /*ad90*/  FADD.FTZ R0, R212, R105 ;  /* 0x00000069d4007221 */ /* 0x000fe40000010000 */
[----:B------:R-:W-:Y:S02]  /*ada0*/  FADD.FTZ R105, R135, R100 ;  /* 0x0000006487697221 */ /* 0x000fe40000010000 */
[----:B------:R-:W-:Y:S02]  /*adb0*/  FADD.FTZ R3, R222, R3 ;  /* 0x00000003de037221 */ /* 0x000fe40000010000 */
[----:B------:R-:W-:Y:S02]  /*adc0*/  FADD.FTZ R2, R220, R2 ;  /* 0x00000002dc027221 */ /* 0x000fe40000010000 */
[----:B------:R-:W-:Y:S02]  /*add0*/  FADD.FTZ R100, R223, R3 ;  /* 0x00000003df647221 */ /* 0x000fe40000010000 */
[----:B------:R-:W-:Y:S02]  /*ade0*/  FADD.FTZ R3, R214, R2 ;  /* 0x00000002d6037221 */ /* 0x000fe40000010000 */
[----:B------:R-:W-:Y:S01]  /*adf0*/  FADD.FTZ R100, R130, R100 ;  /* 0x0000006482647221 */ /* 0x000fe20000010000 */
[-C--:B-1----:R-:W-:Y:S03]  /*ae00*/  HMMA.16816.F32 R52, R108, R116.reuse, R52 ;  /* 0x000000746c34723c */ /* 0x082fe60000001834 */
[----:B------:R-:W-:Y:S02]  /*ae10*/  FADD.FTZ R3, R129, R3 ;  /* 0x0000000381037221 */ /* 0x000fe40000010000 */
[----:B------:R-:W-:Y:S02]  /*ae20*/  FADD.FTZ R100, R133, R100 ;  /* 0x0000006485647221 */ /* 0x000fe40000010000 */
[----:B------:R-:W-:Y:S01]  /*ae30*/  FADD.FTZ R3, R132, R3 ;  /* 0x0000000384037221 */ /* 0x000fe20000010000 */
[C---:B------:R-:W-:Y:S04]  /*ae40*/  HMMA.16816.F32 R56, R112.reuse, R116, R56 ;  /* 0x000000747038723c */ /* 0x040fe80000001838 */
[----:B--2---:R-:W-:Y:S01]  /*ae50*/  F2FP.PACK_AB R163, R106, R164 ;  /* 0x000000a46aa3723e */ /* 0x004fe200000000ff */
[----:B------:R-:W-:Y:S02]  /*ae60*/  FADD.FTZ R2, R213, R0 ;  /* 0x00000000d5027221 */ /* 0x000fe40000010000 */
[----:B------:R-:W-:Y:S01]  /*ae70*/  FADD.FTZ R0, R231, R105 ;  /* 0x00000069e7007221 */ /* 0x000fe20000010000 */
[-C--:B------:R-:W-:Y:S04]  /*ae80*/  HMMA.16816.F32 R60, R112, R118.reuse, R60 ;  /* 0x00000076703c723c */ /* 0x080fe8000000183c */
[----:B------:R-:W-:Y:S01]  /*ae90*/  FADD.FTZ R2, R128, R2 ;  /* 0x0000000280027221 */ /* 0x000fe20000010000 */
[----:B------:R-:W-:Y:S01]  /*aea0*/  MOV R105, R104 ;  /* 0x0000006800697202 */ /* 0x000fe20000000f00 */
[----:B------:R-:W-:Y:S02]  /*aeb0*/  FADD.FTZ R0, R107, R0 ;  /* 0x000000006b007221 */ /* 0x000fe40000010000 */
[C---:B------:R-:W-:Y:S01]  /*aec0*/  HMMA.16816.F32 R64, R108.reuse, R118, R64 ;  /* 0x000000766c40723c */ /* 0x040fe20000001840 */
[----:B------:R-:W1:Y:S03]  /*aed0*/  LDSM.16.MT88.4 R116, [R185+0x1800] ;  /* 0x00180000b974783b */ /* 0x000e660000004200 */
[----:B------:R-:W-:Y:S02]  /*aee0*/  FADD.FTZ R2, R131, R2 ;  /* 0x0000000283027221 */ /* 0x000fe40000010000 */
[----:B------:R-:W-:Y:S02]  /*aef0*/  FADD.FTZ R0, R221, R0 ;  /* 0x00000000dd007221 */ /* 0x000fe40000010000 */
[----:B------:R-:W-:Y:S04]  /*af00*/  FADD.FTZ R3, R227, R3 ;  /* 0x00000003e3037221 */ /* 0x000fe80000010000 */
[----:B------:R-:W-:Y:S02]  /*af10*/  FADD.FTZ R2, R224, R2 ;  /* 0x00000002e0027221 */ /* 0x000fe40000010000 */
[----:B------:R-:W-:Y:S01]  /*af20*/  FADD.FTZ R0, R219, R0 ;  /* 0x00000000db007221 */ /* 0x000fe20000010000 */
        /* <DEDUP_REMOVED lines=8> */
[-C--:B------:R-:W-:Y:S01]  /*afb0*/  HMMA.16816.F32 R92, R112, R118.reuse, R92 ;  /* 0x00000076705c723c */ /* 0x080fe2000000185c */
[----:B------:R-:W1:Y:S03]  /*afc0*/  LDSM.16.MT88.4 R112, [R185+0x400] ;  /* 0x00040000b970783b */ /* 0x000e660000004200 */
[----:B------:R-:W-:Y:S02]  /*afd0*/  F2FP.PACK_AB R117, R221, R107 ;  /* 0x0000006bdd75723e */ /* 0x000fe400000000ff */
[----:B------:R-:W-:Y:S02]  /*afe0*/  MOV R107, R102 ;  /* 0x00000066006b7202 */ /* 0x000fe40000000f00 */
[----:B------:R-:W-:Y:S07]  /*aff0*/  HMMA.16816.F32 R96, R108, R118, R96 ;  /* 0x000000766c60723c */ /* 0x000fee0000001860 */
[----:B------:R-:W-:Y:S02]  /*b000*/  F2FP.PACK_AB R108, R133, R130 ;  /* 0x00000082856c723e */ /* 0x000fe400000000ff */
[----:B------:R-:W-:Y:S03]  /*b010*/  F2FP.PACK_AB R109, R132, R129 ;  /* 0x00000081846d723e */ /* 0x000fe600000000ff */
[----:B------:R-:W-:Y:S02]  /*b020*/  F2FP.PACK_AB R110, R229, R225 ;  /* 0x000000e1e56e723e */ /* 0x000fe400000000ff */
[----:B------:R-:W-:Y:S02]  /*b030*/  F2FP.PACK_AB R111, R228, R227 ;  /* 0x000000e3e46f723e */ /* 0x000fe400000000ff */
[----:B------:R-:W-:Y:S02]  /*b040*/  F2FP.PACK_AB R118, R226, R224 ;  /* 0x000000e0e276723e */ /* 0x000fe400000000ff */
[----:B------:R-:W-:Y:S03]  /*b050*/  F2FP.PACK_AB R119, R215, R219 ;  /* 0x000000dbd777723e */ /* 0x000fe600000000ff */
[-C--:B-1----:R-:W-:Y:S08]  /*b060*/  HMMA.16816.F32 R4, R108, R112.reuse, R4 ;  /* 0x000000706c04723c */ /* 0x082ff00000001804 */
[C---:B------:R-:W-:Y:S08]  /*b070*/  HMMA.16816.F32 R8, R116.reuse, R112, R8 ;  /* 0x000000707408723c */ /* 0x040ff00000001808 */
[-C--:B------:R-:W-:Y:S08]  /*b080*/  HMMA.16816.F32 R12, R116, R114.reuse, R12 ;  /* 0x00000072740c723c */ /* 0x080ff0000000180c */
[C---:B------:R-:W-:Y:S01]  /*b090*/  HMMA.16816.F32 R16, R108.reuse, R114, R16 ;  /* 0x000000726c10723c */ /* 0x040fe20000001810 */
[----:B------:R-:W1:Y:S07]  /*b0a0*/  LDSM.16.MT88.4 R112, [R186+0x1000] ;  /* 0x00100000ba70783b */ /* 0x000e6e0000004200 */
[-C--:B------:R-:W-:Y:S08]  /*b0b0*/  HMMA.16816.F32 R20, R108, R120.reuse, R20 ;  /* 0x000000786c14723c */ /* 0x080ff00000001814 */
[C---:B------:R-:W-:Y:S08]  /*b0c0*/  HMMA.16816.F32 R24, R116.reuse, R120, R24 ;  /* 0x000000787418723c */ /* 0x040ff00000001818 */
[-C--:B------:R-:W-:Y:S08]  /*b0d0*/  HMMA.16816.F32 R28, R116, R122.reuse, R28 ;  /* 0x0000007a741c723c */ /* 0x080ff0000000181c */
[C---:B------:R-:W-:Y:S01]  /*b0e0*/  HMMA.16816.F32 R32, R108.reuse, R122, R32 ;  /* 0x0000007a6c20723c */ /* 0x040fe20000001820 */
[----:B------:R-:W2:Y:S07]  /*b0f0*/  LDSM.16.MT88.4 R120, [R185+0x1c00] ;  /* 0x001c0000b978783b */ /* 0x000eae0000004200 */
[-C--:B------:R-:W-:Y:S08]  /*b100*/  HMMA.16816.F32 R36, R108, R124.reuse, R36 ;  /* 0x0000007c6c24723c */ /* 0x080ff00000001824 */
[C---:B------:R-:W-:Y:S08]  /*b110*/  HMMA.16816.F32 R40, R116.reuse, R124, R40 ;  /* 0x0000007c7428723c */ /* 0x040ff00000001828 */
[-C--:B------:R-:W-:Y:S08]  /*b120*/  HMMA.16816.F32 R44, R116, R126.reuse, R44 ;  /* 0x0000007e742c723c */ /* 0x080ff0000000182c */
[C---:B------:R-:W-:Y:S01]  /*b130*/  HMMA.16816.F32 R48, R108.reuse, R126, R48 ;  /* 0x0000007e6c30723c */ /* 0x040fe20000001830 */
[----:B------:R-:W3:Y:S07]  /*b140*/  LDSM.16.MT88.4 R124, [R186+0x1c00] ;  /* 0x001c0000ba7c783b */ /* 0x000eee0000004200 */
        /* <DEDUP_REMOVED lines=8> */
[-C--:B---3--:R-:W-:Y:S08]  /*b1d0*/  HMMA.16816.F32 R84, R108, R124.reuse, R84 ;  /* 0x0000007c6c54723c */ /* 0x088ff00000001854 */
[C---:B------:R-:W-:Y:S08]  /*b1e0*/  HMMA.16816.F32 R88, R116.reuse, R124, R88 ;  /* 0x0000007c7458723c */ /* 0x040ff00000001858 */
[-C--:B------:R-:W-:Y:S08]  /*b1f0*/  HMMA.16816.F32 R92, R116, R126.reuse, R92 ;  /* 0x0000007e745c723c */ /* 0x080ff0000000185c */
[----:B------:R-:W-:Y:S07]  /*b200*/  HMMA.16816.F32 R96, R108, R126, R96 ;  /* 0x0000007e6c60723c */ /* 0x000fee0000001860 */
[----:B------:R-:W-:Y:S02]  /*b210*/  F2FP.PACK_AB R108, R176, R172 ;  /* 0x000000acb06c723e */ /* 0x000fe400000000ff */
[----:B------:R-:W-:Y:S03]  /*b220*/  F2FP.PACK_AB R109, R175, R171 ;  /* 0x000000abaf6d723e */ /* 0x000fe600000000ff */
[----:B------:R-:W-:Y:S02]  /*b230*/  F2FP.PACK_AB R110, R206, R181 ;  /* 0x000000b5ce6e723e */ /* 0x000fe400000000ff */
[----:B------:R-:W-:Y:S07]  /*b240*/  F2FP.PACK_AB R111, R183, R180 ;  /* 0x000000b4b76f723e */ /* 0x000fee00000000ff */
[-C--:B------:R-:W-:Y:S01]  /*b250*/  HMMA.16816.F32 R136, R108, R140.reuse, R4 ;  /* 0x0000008c6c88723c */ /* 0x080fe20000001804 */
[----:B------:R-:W1:Y:S07]  /*b260*/  LDSM.16.MT88.4 R4, [R186+0x1400] ;  /* 0x00140000ba04783b */ /* 0x000e6e0000004200 */
[C---:B------:R-:W-:Y:S01]  /*b270*/  HMMA.16816.F32 R132, R160.reuse, R140, R8 ;  /* 0x0000008ca084723c */ /* 0x040fe20000001808 */
[----:B------:R-:W2:Y:S07]  /*b280*/  LDSM.16.MT88.4 R8, [R185+0x2000] ;  /* 0x00200000b908783b */ /* 0x000eae0000004200 */
[-C--:B------:R-:W-:Y:S01]  /*b290*/  HMMA.16816.F32 R128, R160, R142.reuse, R12 ;  /* 0x0000008ea080723c */ /* 0x080fe2000000180c */
[----:B------:R-:W3:Y:S07]  /*b2a0*/  LDSM.16.MT88.4 R12, [R186+0x2000] ;  /* 0x00200000ba0c783b */ /* 0x000eee0000004200 */
        /* <DEDUP_REMOVED lines=39> */
[----:B------:R-:W-:Y:S04]  /*b520*/  HMMA.16816.F32 R96, R108, R14, R96 ;  /* 0x0000000e6c60723c */ /* 0x000fe80000001860 */
[----:B------:R-:W-:Y:S02]  /*b530*/  FADD.FTZ R213, R167, R2 ;  /* 0x00000002a7d57221 */ /* 0x000fe40000010000 */
[----:B------:R-:W-:Y:S01]  /*b540*/  FADD.FTZ R214, R106, R0 ;  /* 0x000000006ad67221 */ /* 0x000fe20000010000 */
[----:B------:R-:W-:Y:S02]  /*b550*/  MOV R106, R103 ;  /* 0x00000067006a7202 */ /* 0x000fe40000000f00 */
[----:B------:R-:W-:Y:S01]  /*b560*/  MOV R108, R101 ;  /* 0x00000065006c7202 */ /* 0x000fe20000000f00 */
[----:B------:R-:W-:-:S05]  /*b570*/  @P0 BRA `(.L_x_654) ;  /* 0xffffbcb000000947 */ /* 0x000fca000383ffff */
.L_x_621:
[----:B------:R-:W-:Y:S01]  /*b580*/  IMAD.MOV.U32 R0, RZ, RZ, c[0x0][0x2c4] ;  /* 0x0000b100ff007624 */ /* 0x000fe200078e00ff */
[----:B------:R-:W-:Y:S01]  /*b590*/  IADD3 R2, R232, 0x1, -R230 ;  /* 0x00000001e8027810 */ /* 0x000fe20007ffe8e6 */
[----:B------:R-:W-:-:S03]  /*b5a0*/  IMAD.MOV.U32 R4, RZ, RZ, c[0x0][0x32c] ;  /* 0x0000cb00ff047624 */ /* 0x000fc600078e00ff */
[----:B------:R-:W-:Y:S02]  /*b5b0*/  ISETP.NE.AND P1, PT, R0, 0x1, PT ;  /* 0x000000010000780c */ /* 0x000fe40003f25270 */
[----:B------:R-:W-:Y:S02]  /*b5c0*/  IADD3 R0, R252, 0x7f, RZ ;  /* 0x0000007ffc007810 */ /* 0x000fe40007ffe0ff */
[----:B------:R-:W-:-:S09]  /*b5d0*/  ISETP.GE.AND P0, PT, R4, 0x1, PT ;  /* 0x000000010400780c */ /* 0x000fd20003f06270 */
[----:B------:R-:W-:-:S05]  /*b5e0*/  @P1 IMAD.HI.U32 R3, R0, c[0x0][0x2c8], RZ ;  /* 0x0000b20000031a27 */ /* 0x000fca00078e00ff */
[----:B------:R-:W-:-:S05]  /*b5f0*/  @P1 SHF.R.U32.HI R0, RZ, c[0x0][0x2cc], R3 ;  /* 0x0000b300ff001a19 */ /* 0x000fca0000011603 */
[----:B------:R-:W-:-:S05]  /*b600*/  IMAD.IADD R0, R2, 0x1, R0 ;  /* 0x0000000102007824 */ /* 0x000fca00078e0200 */
[----:B------:R-:W-:Y:S01]  /*b610*/  IADD3 R2, R0, -c[0x0][0x324], RZ ;  /* 0x8000c90000027a10 */ /* 0x000fe20007ffe0ff */
[----:B------:R-:W-:Y:S05]  /*b620*/  @!P0 BRA `(.L_x_655) ;  /* 0x0000011000008947 */ /* 0x000fea0003800000 */
[----:B------:R-:W-:Y:S01]  /*b630*/  ISETP.GT.AND P0, PT, R0, -0x1, PT ;  /* 0xffffffff0000780c */ /* 0x000fe20003f04270 */
[----:B------:R-:W-:-:S12]  /*b640*/  BSSY B0, `(.L_x_656) ;  /* 0x000000d000007945 */ /* 0x000fd80003800000 */
        /* <DEDUP_REMOVED lines=8> */
.L_x_657:
[----:B------:R-:W-:-:S04]  /*b6d0*/  MOV R3, 0x1 ;  /* 0x0000000100037802 */ /* 0x000fc80000000f00 */
[----:B------:R-:W-:-:S13]  /*b6e0*/  ISETP.NE.AND P0, PT, R3, c[0x0][0x32c], PT ;  /* 0x0000cb0003007a0c */ /* 0x000fda0003f05270 */
[----:B------:R-:W-:-:S05]  /*b6f0*/  @P0 IMAD.HI.U32 R3, R0, c[0x0][0x330], RZ ;  /* 0x0000cc0000030a27 */ /* 0x000fca00078e00ff */
[----:B------:R-:W-:Y:S02]  /*b700*/  @P0 SHF.R.U32.HI R0, RZ, c[0x0][0x334], R3 ;  /* 0x0000cd00ff000a19 */ /* 0x000fe40000011603 */
.L_x_658:
[----:B------:R-:W-:Y:S05]  /*b710*/  BSYNC B0 ;  /* 0x0000000000007941 */ /* 0x000fea0003800000 */
.L_x_656:
[----:B------:R-:W-:-:S05]  /*b720*/  IMAD R0, R0, c[0x0][0x32c], RZ ;  /* 0x0000cb0000007a24 */ /* 0x000fca00078e02ff */
[----:B------:R-:W-:-:S04]  /*b730*/  IMNMX R2, R2, R0, !PT ;  /* 0x0000000002027217 */ /* 0x000fc80007800200 */
.L_x_655:
[----:B------:R-:W-:-:S05]  /*b740*/  IADD3 R2, R2, 0x2f, RZ ;  /* 0x0000002f02027810 */ /* 0x000fca0007ffe0ff */
[----:B------:R-:W-:-:S05]  /*b750*/  IMAD.HI R2, R2, 0x2aaaaaab, RZ ;  /* 0x2aaaaaab02027827 */ /* 0x000fca00078e02ff */
[----:B------:R-:W-:-:S04]  /*b760*/  SHF.R.U32.HI R0, RZ, 0x1f, R2 ;  /* 0x0000001fff007819 */ /* 0x000fc80000011602 */
[----:B------:R-:W-:-:S04]  /*b770*/  LEA.HI.SX32 R0, R2, R0, 0x1d ;  /* 0x0000000002007211 */ /* 0x000fc800078feaff */
[----:B------:R-:W-:-:S04]  /*b780*/  IMNMX R231, R239, R0, !PT ;  /* 0x00000000efe77217 */ /* 0x000fc80007800200 */
[----:B------:R-:W-:-:S13]  /*b790*/  ISETP.GE.AND P0, PT, R201, R231, PT ;  /* 0x000000e7c900720c */ /* 0x000fda0003f06270 */
[----:B------:R-:W-:Y:S05]  /*b7a0*/  @!P0 BRA `(.L_x_659) ;  /* 0x00002bd000008947 */ /* 0x000fea0003800000 */
.L_x_672:
[----:B------:R-:W-:Y:S04]  /*b7b0*/  DEPBAR.LE SB0, 0x0 ;  /* 0x000080000000791a */ /* 0x000fe80000000000 */
[----:B------:R-:W-:Y:S01]  /*b7c0*/  WARPSYNC 0xffffffff ;  /* 0xffffffff00007948 */ /* 0x000fe20003800000 */
[----:B------:R-:W-:Y:S01]  /*b7d0*/  BAR.SYNC.DEFER_BLOCKING 0x0 ;  /* 0x0000000000007b1d */ /* 0x000fe20000010000 */
[----:B------:R-:W-:Y:S01]  /*b7e0*/  ISETP.GT.AND P0, PT, R239, R201, PT ;  /* 0x000000c9ef00720c */ /* 0x000fe20003f04270 */
[----:B------:R-:W-:Y:S01]  /*b7f0*/  IMAD.MOV.U32 R107, RZ, RZ, R104 ;  /* 0x000000ffff6b7224 */ /* 0x000fe200078e0068 */
[----:B------:R-:W-:Y:S01]  /*b800*/  MOV R108, R103 ;  /* 0x00000067006c7202 */ /* 0x000fe20000000f00 */
[----:B------:R-:W-:Y:S02]  /*b810*/  IMAD.MOV.U32 R106, RZ, RZ, R102 ;  /* 0x000000ffff6a7224 */ /* 0x000fe400078e0066 */
        /* <DEDUP_REMOVED lines=27> */
.L_x_808:
[----:B------:R-:W-:-:S05]  /*b9d0*/  BRA.DIV ~URZ, `(.L_x_663) ;  /* 0x0000d9027f007947 */ /* 0x000fca000b800000 */
[----:B------:R4:W3:Y:S02]  /*b9e0*/  SHFL.IDX PT, R0, R10, RZ, 0x1c1f ;  /* 0x001c1fff0a007589 */ /* 0x0008e400000e0000 */
.L_x_809:
        /* <DEDUP_REMOVED lines=24> */
.L_x_810:
        /* <DEDUP_REMOVED lines=15> */
.L_x_661:
[----:B------:R-:W-:Y:S05]  /*bc60*/  BSYNC B0 ;  /* 0x0000000000007941 */ /* 0x000fea0003800000 */
.L_x_660:
        /* <DEDUP_REMOVED lines=102> */
[----:B------:R-:W-:Y:S01]  /*c2d0*/  IMAD R2, R201, 0x30, R242 ;  /* 0x00000030c9027824 */ /* 0x000fe200078e02f2 */
[----:B------:R-:W-:Y:S01]  /*c2e0*/  IADD3 R105, -R241, 0x30, RZ ;  /* 0x00000030f1697810 */ /* 0x000fe20007ffe1ff */
[----:B------:R-:W-:Y:S01]  /*c2f0*/  IMAD.MOV.U32 R200, RZ, RZ, RZ ;  /* 0x000000ffffc87224 */ /* 0x000fe200078e00ff */
[----:B------:R-:W-:Y:S02]  /*c300*/  ISETP.NE.AND P2, PT, R0, 0x1, PT ;  /* 0x000000010000780c */ /* 0x000fe40003f45270 */
[----:B------:R-:W-:Y:S05]  /*c310*/  IADD3 R2, R2, -0x30, R240 ;  /* 0xffffffd002027810 */ /* 0x000fea0007ffe0f0 */
[----:B------:R-:W-:Y:S06]  /*c320*/  IMAD.MOV.U32 R0, RZ, RZ, R2 ;  /* 0x000000ffff007224 */ /* 0x000fec00078e0002 */
[----:B------:R-:W-:Y:S05]  /*c330*/  @P2 IMAD.HI.U32 R3, R2, c[0x0][0x2bc], RZ ;  /* 0x0000af0002032a27 */ /* 0x000fea00078e00ff */
[----:B------:R-:W-:Y:S04]  /*c340*/  @P2 SHF.R.U32.HI R0, RZ, c[0x0][0x2c0], R3 ;  /* 0x0000b000ff002a19 */ /* 0x000fe80000011603 */
[C---:B------:R-:W-:Y:S01]  /*c350*/  @!P1 IADD3 R3, P0, R0.reuse, R246, RZ ;  /* 0x000000f600039210 */ /* 0x040fe20007f1e0ff */
[----:B------:R-:W-:Y:S03]  /*c360*/  IMAD.MOV R100, RZ, RZ, -R0 ;  /* 0x000000ffff647224 */ /* 0x000fe600078e0a00 */
[----:B------:R-:W-:Y:S01]  /*c370*/  @!P1 LEA.HI.X.SX32 R0, R0, R250, 0x1, P0 ;  /* 0x000000fa00009211 */ /* 0x000fe200000f0eff */
        /* <DEDUP_REMOVED lines=12> */
[----:B------:R-:W-:Y:S03]  /*c440*/  IADD3 R0, P0, R244, R2, RZ ;  /* 0x00000002f4007210 */ /* 0x000fe60007f1e0ff */
[----:B------:R-:W-:Y:S05]  /*c450*/  IMAD R100, R200, c[0x0][0x1f4], R100 ;  /* 0x00007d00c8647a24 */ /* 0x000fea00078e0264 */
[----:B------:R-:W-:Y:S02]  /*c460*/  IADD3.X R2, R243, R3, R100, P0, !PT ;  /* 0x00000003f3027210 */ /* 0x000fe400007fe464 */
[C---:B------:R-:W-:Y:S04]  /*c470*/  LEA R111, P0, R0.reuse, c[0x0][0x1c8], 0x1 ;  /* 0x00007200006f7a11 */ /* 0x040fe800078008ff */
[----:B------:R-:W-:Y:S02]  /*c480*/  LEA.HI.X R110, R0, c[0x0][0x1cc], R2, 0x1, P0 ;  /* 0x00007300006e7a11 */ /* 0x000fe400000f0c02 */
[----:B------:R-:W-:Y:S01]  /*c490*/  ISETP.GE.AND P0, PT, R105, 0x1, PT ;  /* 0x000000016900780c */ /* 0x000fe20003f06270 */
[----:B------:R-:W-:-:S10]  /*c4a0*/  BRA.DIV ~URZ, `(.L_x_667) ;  /* 0x0000cf727f007947 */ /* 0x000fd4000b800000 */
[----:B------:R1:W2:Y:S02]  /*c4b0*/  SHFL.IDX PT, R100, R110, RZ, 0x1c1f ;  /* 0x001c1fff6e647589 */ /* 0x0002a400000e0000 */
.L_x_811:
[----:B------:R-:W-:-:S05]  /*c4c0*/  BRA.DIV ~URZ, `(.L_x_668) ;  /* 0x0000cfc27f007947 */ /* 0x000fca000b800000 */
[----:B------:R3:W4:Y:S02]  /*c4d0*/  SHFL.IDX PT, R0, R111, RZ, 0x1c1f ;  /* 0x001c1fff6f007589 */ /* 0x00072400000e0000 */
.L_x_812:
        /* <DEDUP_REMOVED lines=25> */
.L_x_813:
[----:B--2---:R-:W-:Y:S02]  /*c670*/  IMAD.SHL.U32 R2, R203, 0x2, RZ ;  /* 0x00000002cb027824 */ /* 0x004fe400078e00ff */
[----:B------:R-:W-:Y:S03]  /*c680*/  IMAD.SHL.U32 R105, R237, 0x2, RZ ;  /* 0x00000002ed697824 */ /* 0x000fe600078e00ff */
[----:B------:R-:W-:Y:S05]  /*c690*/  @P0 IADD3 R2, P1, R0, R2, RZ ;  /* 0x0000000200020210 */ /* 0x000fea0007f3e0ff */
[----:B-1----:R-:W-:Y:S01]  /*c6a0*/  @P0 IMAD.X R3, R100, 0x1, R218, P1 ;  /* 0x0000000164030824 */ /* 0x002fe200008e06da */
[----:B------:R-:W-:Y:S11]  /*c6b0*/  @P0 ISETP.GE.AND P1, PT, R203, c[0x0][0x1d4], PT ;  /* 0x00007500cb000a0c */ /* 0x000ff60003f26270 */
[----:B------:R-:W-:Y:S02]  /*c6c0*/  @!UPT UIADD3 URZ, URZ, URZ, URZ ;  /* 0x0000003f3f3ff290 */ /* 0x000fe4000fffe03f */
[----:B------:R-:W-:Y:S01]  /*c6d0*/  @!PT LDS RZ, [RZ] ;  /* 0x00000000fffff984 */ /* 0x000fe20000000800 */
[----:B------:R-:W-:Y:S01]  /*c6e0*/  @!PT LDS RZ, [RZ] ;  /* 0x00000000fffff984 */ /* 0x000fe20000000800 */
[----:B------:R-:W-:Y:S01]  /*c6f0*/  @!PT LDS RZ, [RZ] ;  /* 0x00000000fffff984 */ /* 0x000fe20000000800 */
[----:B------:R1:W-:Y:S02]  /*c700*/  @P0 LDGSTS.E.BYPASS.LTC128B.128 [R199+0x4480], [R2.64], !P1 ;  /* 0x0448000002c70fae */ /* 0x0003e4000c901d46 */
[----:B-1----:R-:W-:Y:S01]  /*c710*/  @P0 IADD3 R2, P1, R0, R105, RZ ;  /* 0x0000006900020210 */ /* 0x002fe20007f3e0ff */
[----:B------:R-:W-:Y:S04]  /*c720*/  IMAD.SHL.U32 R105, R238, 0x2, RZ ;  /* 0x00000002ee697824 */ /* 0x000fe800078e00ff */
[----:B------:R-:W-:Y:S01]  /*c730*/  @P0 IMAD.X R3, R100, 0x1, R216, P1 ;  /* 0x0000000164030824 */ /* 0x000fe200008e06d8 */
[----:B------:R-:W-:Y:S11]  /*c740*/  @P0 ISETP.GE.AND P1, PT, R237, c[0x0][0x1d4], PT ;  /* 0x00007500ed000a0c */ /* 0x000ff60003f26270 */
[----:B------:R-:W-:Y:S02]  /*c750*/  @!UPT UIADD3 URZ, URZ, URZ, URZ ;  /* 0x0000003f3f3ff290 */ /* 0x000fe4000fffe03f */
[----:B------:R1:W-:Y:S02]  /*c760*/  @P0 LDGSTS.E.BYPASS.LTC128B.128 [R199+0x5080], [R2.64], !P1 ;  /* 0x0508000002c70fae */ /* 0x0003e4000c901d46 */
[----:B-1----:R-:W-:Y:S05]  /*c770*/  @P0 IADD3 R2, P1, R0, R105, RZ ;  /* 0x0000006900020210 */ /* 0x002fea0007f3e0ff */
[----:B------:R-:W-:Y:S01]  /*c780*/  @P0 IMAD.X R3, R100, 0x1, R217, P1 ;  /* 0x0000000164030824 */ /* 0x000fe200008e06d9 */
[----:B------:R-:W-:Y:S11]  /*c790*/  @P0 ISETP.GE.AND P1, PT, R238, c[0x0][0x1d4], PT ;  /* 0x00007500ee000a0c */ /* 0x000ff60003f26270 */
[----:B------:R-:W-:Y:S02]  /*c7a0*/  @!UPT UIADD3 URZ, URZ, URZ, URZ ;  /* 0x0000003f3f3ff290 */ /* 0x000fe4000fffe03f */
[----:B------:R1:W-:Y:S02]  /*c7b0*/  @P0 LDGSTS.E.BYPASS.LTC128B.128 [R199+0x5c80], [R2.64], !P1 ;  /* 0x05c8000002c70fae */ /* 0x0003e4000c901d46 */
.L_x_666:
[----:B------:R-:W-:Y:S05]  /*c7c0*/  BSYNC B0 ;  /* 0x0000000000007941 */ /* 0x000fea0003800000 */
.L_x_665:
        /* <DEDUP_REMOVED lines=51> */
.L_x_814:
        /* <DEDUP_REMOVED lines=15> */
.L_x_815:
[----:B--2---:R-:W-:Y:S01]  /*cbf0*/  FMNMX.FTZ R105, R0, R100, !PT ;  /* 0x0000006400697209 */ /* 0x004fe20007810000 */
[----:B------:R-:W-:Y:S01]  /*cc00*/  FMUL.FTZ R0, R104, c[0x0][0x2d0] ;  /* 0x0000b40068007a20 */ /* 0x000fe20000410000 */
[----:B------:R-:W-:Y:S01]  /*cc10*/  WARPSYNC 0xffffffff ;  /* 0xffffffff00007948 */ /* 0x000fe20003800000 */
[----:B------:R-:W-:Y:S01]  /*cc20*/  FMUL.FTZ R3, R103, c[0x0][0x2d0] ;  /* 0x0000b40067037a20 */ /* 0x000fe20000410000 */
[----:B------:R-:W-:Y:S01]  /*cc30*/  ISETP.GT.AND P0, PT, R201, R231, PT ;  /* 0x000000e7c900720c */ /* 0x000fe20003f04270 */
        /* <DEDUP_REMOVED lines=14> */
[C---:B------:R-:W-:Y:S02]  /*cd20*/  FADD.FTZ R0, -R102.reuse, R106 ;  /* 0x0000006a66007221 */ /* 0x040fe40000010100 */
[----:B------:R-:W-:Y:S01]  /*cd30*/  FMUL.FTZ R4, R102, c[0x0][0x2d0] ;  /* 0x0000b40066047a20 */ /* 0x000fe20000410000 */
[----:B------:R-:W-:Y:S01]  /*cd40*/  MUFU.EX2 R219, R16 ;  /* 0x0000001000db7308 */ /* 0x000fe20000000800 */
[----:B------:R-:W-:Y:S02]  /*cd50*/  FMUL.FTZ R0, R0, c[0x0][0x2d0] ;  /* 0x0000b40000007a20 */ /* 0x000fe40000410000 */
[--C-:B------:R-:W-:Y:S02]  /*cd60*/  FFMA.FTZ R20, R18, c[0x0][0x2d0], -R3.reuse ;  /* 0x0000b40012147a23 */ /* 0x100fe40000010803 */
[--C-:B------:R-:W-:Y:S02]  /*cd70*/  FFMA.FTZ R168, R23, c[0x0][0x2d0], -R3.reuse ;  /* 0x0000b40017a87a23 */ /* 0x100fe40000010803 */
[--C-:B------:R-:W-:Y:S02]  /*cd80*/  FFMA.FTZ R205, R38, c[0x0][0x2d0], -R3.reuse ;  /* 0x0000b40026cd7a23 */ /* 0x100fe40000010803 */
[--C-:B------:R-:W-:Y:S01]  /*cd90*/  FFMA.FTZ R183, R39, c[0x0][0x2d0], -R3.reuse ;  /* 0x0000b40027b77a23 */ /* 0x100fe20000010803 */
[----:B------:R2:W-:Y:S01]  /*cda0*/  MUFU.EX2 R2, R0 ;  /* 0x0000000000027308 */ /* 0x0005e20000000800 */
        /* <DEDUP_REMOVED lines=9> */
[--C-:B------:R-:W-:Y:S02]  /*ce40*/  FFMA.FTZ R19, R12, c[0x0][0x2d0], -R4.reuse ;  /* 0x0000b4000c137a23 */ /* 0x100fe40000010804 */
[--C-:B------:R-:W-:Y:S01]  /*ce50*/  FFMA.FTZ R18, R13, c[0x0][0x2d0], -R4.reuse ;  /* 0x0000b4000d127a23 */ /* 0x100fe20000010804 */
[----:B------:R-:W-:Y:S01]  /*ce60*/  MUFU.EX2 R35, R6 ;  /* 0x0000000600237308 */ /* 0x000fe20000000800 */
[--C-:B------:R-:W-:Y:S02]  /*ce70*/  FFMA.FTZ R163, R24, c[0x0][0x2d0], -R4.reuse ;  /* 0x0000b40018a37a23 */ /* 0x100fe40000010804 */
[--C-:B------:R-:W-:Y:S02]  /*ce80*/  FFMA.FTZ R162, R25, c[0x0][0x2d0], -R4.reuse ;  /* 0x0000b40019a27a23 */ /* 0x100fe40000010804 */
[--C-:B--2---:R-:W-:Y:S02]  /*ce90*/  FFMA.FTZ R0, R8, c[0x0][0x2d0], -R4.reuse ;  /* 0x0000b40008007a23 */ /* 0x104fe40000010804 */
[--C-:B------:R-:W-:Y:S02]  /*cea0*/  FFMA.FTZ R161, R28, c[0x0][0x2d0], -R4.reuse ;  /* 0x0000b4001ca17a23 */ /* 0x100fe40000010804 */
[--C-:B------:R-:W-:Y:S01]  /*ceb0*/  FFMA.FTZ R160, R29, c[0x0][0x2d0], -R4.reuse ;  /* 0x0000b4001da07a23 */ /* 0x100fe20000010804 */
[----:B------:R2:W5:Y:S01]  /*cec0*/  MUFU.EX2 R36, R0 ;  /* 0x0000000000247308 */ /* 0x0005620000000800 */
[--C-:B------:R-:W-:Y:S02]  /*ced0*/  FFMA.FTZ R176, R40, c[0x0][0x2d0], -R4.reuse ;  /* 0x0000b40028b07a23 */ /* 0x100fe40000010804 */
[--C-:B------:R-:W-:Y:S02]  /*cee0*/  FFMA.FTZ R175, R41, c[0x0][0x2d0], -R4.reuse ;  /* 0x0000b40029af7a23 */ /* 0x100fe40000010804 */
[--C-:B------:R-:W-:Y:S02]  /*cef0*/  FFMA.FTZ R174, R44, c[0x0][0x2d0], -R4.reuse ;  /* 0x0000b4002cae7a23 */ /* 0x100fe40000010804 */
[----:B------:R-:W-:Y:S03]  /*cf00*/  FFMA.FTZ R178, R45, c[0x0][0x2d0], -R4 ;  /* 0x0000b4002db27a23 */ /* 0x000fe60000010804 */
[----:B------:R-:W1:Y:S10]  /*cf10*/  MUFU.EX2 R34, R7 ;  /* 0x0000000700227308 */ /* 0x000e740000000800 */
[----:B------:R-:W-:Y:S01]  /*cf20*/  MUFU.EX2 R212, R20 ;  /* 0x0000001400d47308 */ /* 0x000fe20000000800 */
[----:B--2---:R-:W-:Y:S04]  /*cf30*/  FADD.FTZ R0, -R104, R107 ;  /* 0x0000006b68007221 */ /* 0x004fe80000010100 */
[----:B------:R-:W-:Y:S05]  /*cf40*/  FMUL.FTZ R0, R0, c[0x0][0x2d0] ;  /* 0x0000b40000007a20 */ /* 0x000fea0000410000 */
[----:B------:R-:W2:Y:S10]  /*cf50*/  MUFU.EX2 R220, R17 ;  /* 0x0000001100dc7308 */ /* 0x000eb40000000800 */
[----:B-1----:R1:W-:Y:S10]  /*cf60*/  MUFU.EX2 R100, R0 ;  /* 0x0000000000647308 */ /* 0x0023f40000000800 */
        /* <DEDUP_REMOVED lines=8> */
[----:B-1----:R-:W-:Y:S02]  /*cff0*/  FFMA.FTZ R0, R9, c[0x0][0x2d0], -R4 ;  /* 0x0000b40009007a23 */ /* 0x002fe40000010804 */
[----:B------:R-:W-:Y:S07]  /*d000*/  FMUL.FTZ R4, R105, c[0x0][0x2d0] ;  /* 0x0000b40069047a20 */ /* 0x000fee0000410000 */
        /* <DEDUP_REMOVED lines=14> */
[----:B------:R-:W-:Y:S02]  /*d0f0*/  FFMA.FTZ R204, R47, c[0x0][0x2d0], -R4 ;  /* 0x0000b4002fcc7a23 */ /* 0x000fe40000010804 */
[----:B-1----:R-:W-:Y:S04]  /*d100*/  FADD.FTZ R0, -R105, R101 ;  /* 0x0000006569007221 */ /* 0x002fe80000010100 */
[----:B------:R-:W-:Y:S01]  /*d110*/  FMUL.FTZ R0, R0, c[0x0][0x2d0] ;  /* 0x0000b40000007a20 */ /* 0x000fe20000410000 */
        /* <DEDUP_REMOVED lines=12> */
[----:B------:R-:W1:Y:S10]  /*d1e0*/  MUFU.EX2 R165, R179 ;  /* 0x000000b300a57308 */ /* 0x000e740000000800 */
[----:B------:R-:W-:Y:S01]  /*d1f0*/  MUFU.EX2 R107, R204 ;  /* 0x000000cc006b7308 */ /* 0x000fe20000000800 */
[C---:B-----5:R-:W-:Y:S01]  /*d200*/  FFMA.FTZ R4, R2.reuse, R213, R36 ;  /* 0x000000d502047223 */ /* 0x060fe20000010024 */
[----:B------:R-:W-:Y:S01]  /*d210*/  F2FP.PACK_AB R108, R21, R22 ;  /* 0x00000016156c723e */ /* 0x000fe200000000ff */
[----:B------:R-:W-:Y:S01]  /*d220*/  FMUL.FTZ R24, R2, R124 ;  /* 0x0000007c02187220 */ /* 0x000fe20000410000 */
[----:B------:R-:W-:Y:S01]  /*d230*/  F2FP.PACK_AB R109, R34, R35 ;  /* 0x00000023226d723e */ /* 0x000fe200000000ff */
[----:B------:R-:W-:Y:S01]  /*d240*/  FMUL.FTZ R25, R2, R125 ;  /* 0x0000007d02197220 */ /* 0x000fe20000410000 */
[----:B--2-4-:R-:W-:Y:S01]  /*d250*/  F2FP.PACK_AB R110, R220, R219 ;  /* 0x000000dbdc6e723e */ /* 0x014fe200000000ff */
[C---:B------:R-:W-:Y:S02]  /*d260*/  FMUL.FTZ R28, R2.reuse, R120 ;  /* 0x00000078021c7220 */ /* 0x040fe40000410000 */
[C---:B------:R-:W-:Y:S01]  /*d270*/  FMUL.FTZ R29, R2.reuse, R121 ;  /* 0x00000079021d7220 */ /* 0x040fe20000410000 */
[----:B------:R-:W-:Y:S01]  /*d280*/  MUFU.EX2 R213, R18 ;  /* 0x0000001200d57308 */ /* 0x000fe20000000800 */
[C---:B------:R-:W-:Y:S02]  /*d290*/  FMUL.FTZ R40, R2.reuse, R116 ;  /* 0x0000007402287220 */ /* 0x040fe40000410000 */
[C---:B------:R-:W-:Y:S01]  /*d2a0*/  FMUL.FTZ R41, R2.reuse, R117 ;  /* 0x0000007502297220 */ /* 0x040fe20000410000 */
[----:B-1----:R-:W-:Y:S01]  /*d2b0*/  F2FP.PACK_AB R161, R165, R166 ;  /* 0x000000a6a5a1723e */ /* 0x002fe200000000ff */
[C---:B------:R-:W-:Y:S02]  /*d2c0*/  FMUL.FTZ R8, R2.reuse, R132 ;  /* 0x0000008402087220 */ /* 0x040fe40000410000 */
[C---:B------:R-:W-:Y:S02]  /*d2d0*/  FMUL.FTZ R9, R2.reuse, R133 ;  /* 0x0000008502097220 */ /* 0x040fe40000410000 */
[C---:B------:R-:W-:Y:S01]  /*d2e0*/  FMUL.FTZ R12, R2.reuse, R128 ;  /* 0x00000080020c7220 */ /* 0x040fe20000410000 */
[----:B------:R-:W-:Y:S01]  /*d2f0*/  MUFU.EX2 R133, R168 ;  /* 0x000000a800857308 */ /* 0x000fe20000000800 */
[C---:B------:R-:W-:Y:S02]  /*d300*/  FMUL.FTZ R13, R2.reuse, R129 ;  /* 0x00000081020d7220 */ /* 0x040fe40000410000 */
[C---:B------:R-:W-:Y:S01]  /*d310*/  FMUL.FTZ R44, R2.reuse, R112 ;  /* 0x00000070022c7220 */ /* 0x040fe20000410000 */
[----:B------:R-:W-:Y:S01]  /*d320*/  F2FP.PACK_AB R112, R33, R36 ;  /* 0x000000242170723e */ /* 0x000fe200000000ff */
[C---:B------:R-:W-:Y:S01]  /*d330*/  FMUL.FTZ R45, R2.reuse, R113 ;  /* 0x00000071022d7220 */ /* 0x040fe20000410000 */
[----:B------:R-:W-:Y:S01]  /*d340*/  LDSM.16.MT88.4 R36, [R186] ;  /* 0x00000000ba24783b */ /* 0x000fe20000004200 */
        /* <DEDUP_REMOVED lines=13> */
[----:B------:R-:W-:Y:S01]  /*d420*/  FMUL.FTZ R93, R2, R93 ;  /* 0x0000005d025d7220 */ /* 0x000fe20000410000 */
[----:B------:R-:W1:Y:S01]  /*d430*/  MUFU.EX2 R168, R176 ;  /* 0x000000b000a87308 */ /* 0x000e620000000800 */
[----:B------:R-:W-:Y:S02]  /*d440*/  FFMA.FTZ R2, R100, R221, R22 ;  /* 0x000000dd64027223 */ /* 0x000fe40000010016 */
[C---:B------:R-:W-:Y:S02]  /*d450*/  FFMA.FTZ R101, R0.reuse, R214, R17 ;  /* 0x000000d600657223 */ /* 0x040fe40000010011 */
[----:B------:R-:W-:Y:S02]  /*d460*/  FADD.FTZ R128, R21, R2 ;  /* 0x0000000215807221 */ /* 0x000fe40000010000 */
[----:B------:R-:W2:Y:S01]  /*d470*/  LDSM.16.MT88.4 R20, [R185] ;  /* 0x00000000b914783b */ /* 0x000ea20000004200 */
[C---:B------:R-:W-:Y:S02]  /*d480*/  FMUL.FTZ R11, R0.reuse, R135 ;  /* 0x00000087000b7220 */ /* 0x040fe40000410000 */
[----:B------:R-:W4:Y:S01]  /*d490*/  MUFU.EX2 R214, R32 ;  /* 0x0000002000d67308 */ /* 0x000f220000000800 */
[C---:B------:R-:W-:Y:S02]  /*d4a0*/  FMUL.FTZ R26, R0.reuse, R126 ;  /* 0x0000007e001a7220 */ /* 0x040fe40000410000 */
[C---:B------:R-:W-:Y:S02]  /*d4b0*/  FMUL.FTZ R27, R0.reuse, R127 ;  /* 0x0000007f001b7220 */ /* 0x040fe40000410000 */
[C---:B------:R-:W-:Y:S01]  /*d4c0*/  FMUL.FTZ R30, R0.reuse, R122 ;  /* 0x0000007a001e7220 */ /* 0x040fe20000410000 */
[----:B------:R-:W-:Y:S01]  /*d4d0*/  LDSM.16.MT88.4 R124, [R185+0x1000] ;  /* 0x00100000b97c783b */ /* 0x000fe20000004200 */
[C---:B------:R-:W-:Y:S02]  /*d4e0*/  FMUL.FTZ R31, R0.reuse, R123 ;  /* 0x0000007b001f7220 */ /* 0x040fe40000410000 */
[C---:B------:R-:W-:Y:S01]  /*d4f0*/  FMUL.FTZ R42, R0.reuse, R118 ;  /* 0x00000076002a7220 */ /* 0x040fe20000410000 */
[----:B------:R-:W5:Y:S01]  /*d500*/  MUFU.EX2 R135, R16 ;  /* 0x0000001000877308 */ /* 0x000f620000000800 */
[C---:B------:R-:W-:Y:S02]  /*d510*/  FMUL.FTZ R43, R0.reuse, R119 ;  /* 0x00000077002b7220 */ /* 0x040fe40000410000 */
[C---:B------:R-:W-:Y:S01]  /*d520*/  FMUL.FTZ R10, R0.reuse, R134 ;  /* 0x00000086000a7220 */ /* 0x040fe20000410000 */
[----:B------:R-:W3:Y:S01]  /*d530*/  LDSM.16.MT88.4 R116, [R185+0xc00] ;  /* 0x000c0000b974783b */ /* 0x000ee20000004200 */
[C---:B------:R-:W-:Y:S01]  /*d540*/  FMUL.FTZ R14, R0.reuse, R130 ;  /* 0x00000082000e7220 */ /* 0x040fe20000410000 */
[----:B-1----:R-:W-:Y:S01]  /*d550*/  F2FP.PACK_AB R160, R171, R168 ;  /* 0x000000a8aba0723e */ /* 0x002fe200000000ff */
[C---:B------:R-:W-:Y:S02]  /*d560*/  FMUL.FTZ R15, R0.reuse, R131 ;  /* 0x00000083000f7220 */ /* 0x040fe40000410000 */
[C---:B------:R-:W-:Y:S01]  /*d570*/  FMUL.FTZ R46, R0.reuse, R114 ;  /* 0x00000072002e7220 */ /* 0x040fe20000410000 */
[----:B------:R-:W-:Y:S01]  /*d580*/  F2FP.PACK_AB R114, R213, R211 ;  /* 0x000000d3d572723e */ /* 0x000fe200000000ff */
[C---:B------:R-:W-:Y:S01]  /*d590*/  FMUL.FTZ R47, R0.reuse, R115 ;  /* 0x00000073002f7220 */ /* 0x040fe20000410000 */
[----:B------:R-:W-:Y:S01]  /*d5a0*/  F2FP.PACK_AB R115, R229, R210 ;  /* 0x000000d2e573723e */ /* 0x000fe200000000ff */
[----:B------:R-:W-:Y:S01]  /*d5b0*/  FMUL.FTZ R58, R0, R58 ;  /* 0x0000003a003a7220 */ /* 0x000fe20000410000 */
[----:B---34-:R-:W-:Y:S01]  /*d5c0*/  F2FP.PACK_AB R111, R214, R212 ;  /* 0x000000d4d66f723e */ /* 0x018fe200000000ff */
[C---:B------:R-:W-:Y:S01]  /*d5d0*/  FMUL.FTZ R59, R0.reuse, R59 ;  /* 0x0000003b003b7220 */ /* 0x040fe20000410000 */
[----:B------:R-:W-:Y:S01]  /*d5e0*/  LDSM.16.MT88.4 R120, [R186+0x400] ;  /* 0x00040000ba78783b */ /* 0x000fe20000004200 */
[C---:B------:R-:W-:Y:S01]  /*d5f0*/  FMUL.FTZ R62, R0.reuse, R62 ;  /* 0x0000003e003e7220 */ /* 0x040fe20000410000 */
[----:B------:R-:W-:Y:S01]  /*d600*/  MUFU.EX2 R131, R173 ;  /* 0x000000ad00837308 */ /* 0x000fe20000000800 */
[C---:B------:R-:W-:Y:S02]  /*d610*/  FMUL.FTZ R63, R0.reuse, R63 ;  /* 0x0000003f003f7220 */ /* 0x040fe40000410000 */
[C---:B------:R-:W-:Y:S02]  /*d620*/  FMUL.FTZ R74, R0.reuse, R74 ;  /* 0x0000004a004a7220 */ /* 0x040fe40000410000 */
[C---:B------:R-:W-:Y:S01]  /*d630*/  FMUL.FTZ R75, R0.reuse, R75 ;  /* 0x0000004b004b7220 */ /* 0x040fe20000410000 */
[----:B-----5:R-:W-:Y:S01]  /*d640*/  F2FP.PACK_AB R113, R135, R17 ;  /* 0x000000118771723e */ /* 0x020fe200000000ff */
[C---:B------:R-:W-:Y:S02]  /*d650*/  FMUL.FTZ R78, R0.reuse, R78 ;  /* 0x0000004e004e7220 */ /* 0x040fe40000410000 */
[C---:B------:R-:W-:Y:S01]  /*d660*/  FMUL.FTZ R79, R0.reuse, R79 ;  /* 0x0000004f004f7220 */ /* 0x040fe20000410000 */
[----:B------:R-:W-:Y:S01]  /*d670*/  MUFU.EX2 R134, R172 ;  /* 0x000000ac00867308 */ /* 0x000fe20000000800 */
[C---:B------:R-:W-:Y:S02]  /*d680*/  FMUL.FTZ R90, R0.reuse, R90 ;  /* 0x0000005a005a7220 */ /* 0x040fe40000410000 */
[C---:B------:R-:W-:Y:S02]  /*d690*/  FMUL.FTZ R91, R0.reuse, R91 ;  /* 0x0000005b005b7220 */ /* 0x040fe40000410000 */
[C---:B------:R-:W-:Y:S02]  /*d6a0*/  FMUL.FTZ R94, R0.reuse, R94 ;  /* 0x0000005e005e7220 */ /* 0x040fe40000410000 */
[----:B------:R-:W-:Y:S02]  /*d6b0*/  FMUL.FTZ R95, R0, R95 ;  /* 0x0000005f005f7220 */ /* 0x000fe40000410000 */
[----:B------:R-:W-:Y:S01]  /*d6c0*/  FFMA.FTZ R0, R3, R224, R35 ;  /* 0x000000e003007223 */ /* 0x000fe20000010023 */
[----:B------:R-:W-:Y:S01]  /*d6d0*/  MUFU.EX2 R130, R169 ;  /* 0x000000a900827308 */ /* 0x000fe20000000800 */
[----:B------:R-:W-:Y:S02]  /*d6e0*/  FMUL.FTZ R5, R100, R137 ;  /* 0x0000008964057220 */ /* 0x000fe40000410000 */
[----:B------:R-:W-:Y:S02]  /*d6f0*/  FADD.FTZ R2, R34, R0 ;  /* 0x0000000022027221 */ /* 0x000fe40000010000 */
[----:B------:R-:W-:Y:S02]  /*d700*/  FADD.FTZ R0, R33, R4 ;  /* 0x0000000421007221 */ /* 0x000fe40000010000 */
[C---:B------:R-:W-:Y:S02]  /*d710*/  FMUL.FTZ R4, R100.reuse, R136 ;  /* 0x0000008864047220 */ /* 0x040fe40000410000 */
[C---:B------:R-:W-:Y:S01]  /*d720*/  FMUL.FTZ R6, R3.reuse, R138 ;  /* 0x0000008a03067220 */ /* 0x040fe20000410000 */
[----:B------:R-:W-:Y:S01]  /*d730*/  MUFU.EX2 R224, R167 ;  /* 0x000000a700e07308 */ /* 0x000fe20000000800 */
[C---:B------:R-:W-:Y:S02]  /*d740*/  FMUL.FTZ R7, R3.reuse, R139 ;  /* 0x0000008b03077220 */ /* 0x040fe40000410000 */
[C---:B------:R-:W-:Y:S02]  /*d750*/  FMUL.FTZ R16, R100.reuse, R140 ;  /* 0x0000008c64107220 */ /* 0x040fe40000410000 */
[C---:B------:R-:W-:Y:S02]  /*d760*/  FMUL.FTZ R17, R100.reuse, R141 ;  /* 0x0000008d64117220 */ /* 0x040fe40000410000 */
[C---:B------:R-:W-:Y:S01]  /*d770*/  FMUL.FTZ R18, R3.reuse, R142 ;  /* 0x0000008e03127220 */ /* 0x040fe20000410000 */
[-C--:B--2---:R-:W-:Y:S02]  /*d780*/  HMMA.16816.F32 R4, R108, R20.reuse, R4 ;  /* 0x000000146c04723c */ /* 0x084fe40000001804 */
[----:B------:R-:W-:Y:S03]  /*d790*/  MUFU.EX2 R221, R164 ;  /* 0x000000a400dd7308 */ /* 0x000fe60000000800 */
[C---:B------:R-:W-:Y:S02]  /*d7a0*/  FMUL.FTZ R19, R3.reuse, R143 ;  /* 0x0000008f03137220 */ /* 0x040fe40000410000 */
[----:B------:R-:W-:Y:S01]  /*d7b0*/  LDSM.16.MT88.4 R140, [R185+0x800] ;  /* 0x00080000b98c783b */ /* 0x000fe20000004200 */
[C---:B------:R-:W-:Y:S04]  /*d7c0*/  HMMA.16816.F32 R8, R112.reuse, R20, R8 ;  /* 0x000000147008723c */ /* 0x040fe80000001808 */
[C---:B------:R-:W-:Y:S01]  /*d7d0*/  FMUL.FTZ R32, R100.reuse, R148 ;  /* 0x0000009464207220 */ /* 0x040fe20000410000 */
[----:B------:R-:W-:Y:S01]  /*d7e0*/  MUFU.EX2 R169, R205 ;  /* 0x000000cd00a97308 */ /* 0x000fe20000000800 */
[C---:B------:R-:W-:Y:S02]  /*d7f0*/  FMUL.FTZ R33, R100.reuse, R149 ;  /* 0x0000009564217220 */ /* 0x040fe40000410000 */
[-C--:B------:R-:W-:Y:S04]  /*d800*/  HMMA.16816.F32 R12, R112, R22.reuse, R12 ;  /* 0x00000016700c723c */ /* 0x080fe8000000180c */
[C---:B------:R-:W-:Y:S02]  /*d810*/  FMUL.FTZ R34, R3.reuse, R150 ;  /* 0x0000009603227220 */ /* 0x040fe40000410000 */
[C---:B------:R-:W-:Y:S01]  /*d820*/  FMUL.FTZ R35, R3.reuse, R151 ;  /* 0x0000009703237220 */ /* 0x040fe20000410000 */
[----:B------:R-:W-:Y:S01]  /*d830*/  MUFU.EX2 R172, R183 ;  /* 0x000000b700ac7308 */ /* 0x000fe20000000800 */
[C---:B------:R-:W-:Y:S01]  /*d840*/  HMMA.16816.F32 R16, R108.reuse, R22, R16 ;  /* 0x000000166c10723c */ /* 0x040fe20000001810 */
[----:B------:R-:W-:Y:S03]  /*d850*/  LDSM.16.MT88.4 R148, [R186+0x800] ;  /* 0x00080000ba94783b */ /* 0x000fe60000004200 */
[C---:B------:R-:W-:Y:S02]  /*d860*/  FMUL.FTZ R20, R100.reuse, R144 ;  /* 0x0000009064147220 */ /* 0x040fe40000410000 */
[C---:B------:R-:W-:Y:S02]  /*d870*/  FMUL.FTZ R21, R100.reuse, R145 ;  /* 0x0000009164157220 */ /* 0x040fe40000410000 */
[C---:B------:R-:W-:Y:S01]  /*d880*/  FMUL.FTZ R22, R3.reuse, R146 ;  /* 0x0000009203167220 */ /* 0x040fe20000410000 */
[----:B------:R-:W-:Y:S03]  /*d890*/  MUFU.EX2 R183, R207 ;  /* 0x000000cf00b77308 */ /* 0x000fe60000000800 */
[C---:B------:R-:W-:Y:S02]  /*d8a0*/  FMUL.FTZ R23, R3.reuse, R147 ;  /* 0x0000009303177220 */ /* 0x040fe40000410000 */
[C---:B------:R-:W-:Y:S02]  /*d8b0*/  FMUL.FTZ R48, R100.reuse, R156 ;  /* 0x0000009c64307220 */ /* 0x040fe40000410000 */
[C---:B------:R-:W-:Y:S02]  /*d8c0*/  FMUL.FTZ R49, R100.reuse, R157 ;  /* 0x0000009d64317220 */ /* 0x040fe40000410000 */
[C---:B------:R-:W-:Y:S01]  /*d8d0*/  FMUL.FTZ R50, R3.reuse, R158 ;  /* 0x0000009e03327220 */ /* 0x040fe20000410000 */
[-C--:B------:R-:W-:Y:S01]  /*d8e0*/  HMMA.16816.F32 R20, R108, R36.reuse, R20 ;  /* 0x000000246c14723c */ /* 0x080fe20000001814 */
[----:B------:R-:W-:Y:S02]  /*d8f0*/  MUFU.EX2 R173, R182 ;  /* 0x000000b600ad7308 */ /* 0x000fe40000000800 */
[C---:B------:R-:W-:Y:S02]  /*d900*/  FMUL.FTZ R51, R3.reuse, R159 ;  /* 0x0000009f03337220 */ /* 0x040fe40000410000 */
[----:B------:R-:W-:Y:S01]  /*d910*/  LDSM.16.MT88.4 R156, [R185+0x1400] ;  /* 0x00140000b99c783b */ /* 0x000fe20000004200 */
[C---:B------:R-:W-:Y:S02]  /*d920*/  FMUL.FTZ R52, R100.reuse, R52 ;  /* 0x0000003464347220 */ /* 0x040fe40000410000 */
[C---:B------:R-:W-:Y:S03]  /*d930*/  HMMA.16816.F32 R24, R112.reuse, R36, R24 ;  /* 0x000000247018723c */ /* 0x040fe60000001818 */
[----:B------:R-:W1:Y:S01]  /*d940*/  MUFU.EX2 R167, R178 ;  /* 0x000000b200a77308 */ /* 0x000e620000000800 */
[C---:B------:R-:W-:Y:S02]  /*d950*/  FMUL.FTZ R53, R100.reuse, R53 ;  /* 0x0000003564357220 */ /* 0x040fe40000410000 */
[C---:B------:R-:W-:Y:S02]  /*d960*/  FMUL.FTZ R54, R3.reuse, R54 ;  /* 0x0000003603367220 */ /* 0x040fe40000410000 */
[-C--:B------:R-:W-:Y:S04]  /*d970*/  HMMA.16816.F32 R28, R112, R38.reuse, R28 ;  /* 0x00000026701c723c */ /* 0x080fe8000000181c */
[C---:B------:R-:W-:Y:S01]  /*d980*/  FMUL.FTZ R36, R100.reuse, R152 ;  /* 0x0000009864247220 */ /* 0x040fe20000410000 */
[----:B------:R-:W2:Y:S01]  /*d990*/  MUFU.EX2 R164, R180 ;  /* 0x000000b400a47308 */ /* 0x000ea20000000800 */
[C---:B------:R-:W-:Y:S02]  /*d9a0*/  FMUL.FTZ R37, R100.reuse, R153 ;  /* 0x0000009964257220 */ /* 0x040fe40000410000 */
[C---:B------:R-:W-:Y:S04]  /*d9b0*/  HMMA.16816.F32 R32, R108.reuse, R38, R32 ;  /* 0x000000266c20723c */ /* 0x040fe80000001820 */
[C---:B------:R-:W-:Y:S02]  /*d9c0*/  FMUL.FTZ R55, R3.reuse, R55 ;  /* 0x0000003703377220 */ /* 0x040fe40000410000 */
[C---:B------:R-:W-:Y:S02]  /*d9d0*/  FMUL.FTZ R64, R100.reuse, R64 ;  /* 0x0000004064407220 */ /* 0x040fe40000410000 */
[C---:B------:R-:W-:Y:S04]  /*d9e0*/  FMUL.FTZ R38, R3.reuse, R154 ;  /* 0x0000009a03267220 */ /* 0x040fe80000410000 */
[----:B------:R-:W-:Y:S01]  /*d9f0*/  FMUL.FTZ R39, R3, R155 ;  /* 0x0000009b03277220 */ /* 0x000fe20000410000 */
[----:B-1----:R-:W-:Y:S01]  /*da00*/  F2FP.PACK_AB R162, R167, R174 ;  /* 0x000000aea7a2723e */ /* 0x002fe200000000ff */
[C---:B------:R-:W-:Y:S02]  /*da10*/  FMUL.FTZ R65, R100.reuse, R65 ;  /* 0x0000004164417220 */ /* 0x040fe40000410000 */
[C---:B------:R-:W-:Y:S02]  /*da20*/  FMUL.FTZ R66, R3.reuse, R66 ;  /* 0x0000004203427220 */ /* 0x040fe40000410000 */
[----:B------:R-:W-:Y:S01]  /*da30*/  FMUL.FTZ R67, R3, R67 ;  /* 0x0000004303437220 */ /* 0x000fe20000410000 */
[-C--:B------:R-:W-:Y:S03]  /*da40*/  HMMA.16816.F32 R36, R108, R116.reuse, R36 ;  /* 0x000000746c24723c */ /* 0x080fe60000001824 */
[C---:B------:R-:W-:Y:S01]  /*da50*/  FMUL.FTZ R68, R100.reuse, R68 ;  /* 0x0000004464447220 */ /* 0x040fe20000410000 */
[----:B--2---:R-:W-:Y:S01]  /*da60*/  F2FP.PACK_AB R163, R107, R164 ;  /* 0x000000a46ba3723e */ /* 0x004fe200000000ff */
        /* <DEDUP_REMOVED lines=9> */
[----:B------:R-:W1:Y:S03]  /*db00*/  LDSM.16.MT88.4 R116, [R186+0xc00] ;  /* 0x000c0000ba74783b */ /* 0x000e660000004200 */
[C---:B------:R-:W-:Y:S02]  /*db10*/  FMUL.FTZ R83, R3.reuse, R83 ;  /* 0x0000005303537220 */ /* 0x040fe40000410000 */
[C---:B------:R-:W-:Y:S02]  /*db20*/  FMUL.FTZ R84, R100.reuse, R84 ;  /* 0x0000005464547220 */ /* 0x040fe40000410000 */
[C---:B------:R-:W-:Y:S04]  /*db30*/  FMUL.FTZ R85, R100.reuse, R85 ;  /* 0x0000005564557220 */ /* 0x040fe80000410000 */
[C---:B------:R-:W-:Y:S02]  /*db40*/  FMUL.FTZ R86, R3.reuse, R86 ;  /* 0x0000005603567220 */ /* 0x040fe40000410000 */
[----:B------:R-:W-:Y:S02]  /*db50*/  FMUL.FTZ R87, R3, R87 ;  /* 0x0000005703577220 */ /* 0x000fe40000410000 */
[C---:B------:R-:W-:Y:S02]  /*db60*/  FMUL.FTZ R96, R100.reuse, R96 ;  /* 0x0000006064607220 */ /* 0x040fe40000410000 */
[----:B------:R-:W-:Y:S02]  /*db70*/  FMUL.FTZ R97, R100, R97 ;  /* 0x0000006164617220 */ /* 0x000fe40000410000 */
[----:B------:R-:W-:Y:S02]  /*db80*/  FADD.FTZ R100, R135, R101 ;  /* 0x0000006587647221 */ /* 0x000fe40000010000 */
[C---:B------:R-:W-:Y:S02]  /*db90*/  FMUL.FTZ R98, R3.reuse, R98 ;  /* 0x0000006203627220 */ /* 0x040fe40000410000 */
[----:B------:R-:W-:Y:S02]  /*dba0*/  FMUL.FTZ R99, R3, R99 ;  /* 0x0000006303637220 */ /* 0x000fe40000410000 */
[----:B------:R-:W-:Y:S02]  /*dbb0*/  FADD.FTZ R3, R219, R128 ;  /* 0x00000080db037221 */ /* 0x000fe40000010000 */
        /* <DEDUP_REMOVED lines=12> */
[----:B------:R-:W-:Y:S02]  /*dc80*/  FADD.FTZ R101, R133, R3 ;  /* 0x0000000385657221 */ /* 0x000fe40000010000 */
[----:B------:R-:W-:Y:S02]  /*dc90*/  FADD.FTZ R0, R106, R0 ;  /* 0x000000006a007221 */ /* 0x000fe40000010000 */
[-C--:B------:R-:W-:Y:S04]  /*dca0*/  HMMA.16816.F32 R60, R112, R118.reuse, R60 ;  /* 0x00000076703c723c */ /* 0x080fe8000000183c */
[----:B------:R-:W-:Y:S04]  /*dcb0*/  FADD.FTZ R0, R222, R0 ;  /* 0x00000000de007221 */ /* 0x000fe80000010000 */
[C---:B------:R-:W-:Y:S01]  /*dcc0*/  HMMA.16816.F32 R64, R108.reuse, R118, R64 ;  /* 0x000000766c40723c */ /* 0x040fe20000001840 */
[----:B------:R-:W1:Y:S07]  /*dcd0*/  LDSM.16.MT88.4 R116, [R185+0x1800] ;  /* 0x00180000b974783b */ /* 0x000e6e0000004200 */
        /* <DEDUP_REMOVED lines=10> */
[----:B------:R-:W-:Y:S01]  /*dd80*/  F2FP.PACK_AB R117, R222, R106 ;  /* 0x0000006ade75723e */ /* 0x000fe200000000ff */
[----:B------:R-:W-:Y:S02]  /*dd90*/  FADD.FTZ R106, R134, R100 ;  /* 0x00000064866a7221 */ /* 0x000fe40000010000 */
[----:B------:R-:W-:Y:S01]  /*dda0*/  FADD.FTZ R100, R132, R2 ;  /* 0x0000000284647221 */ /* 0x000fe20000010000 */
[----:B------:R-:W-:Y:S04]  /*ddb0*/  HMMA.16816.F32 R96, R108, R118, R96 ;  /* 0x000000766c60723c */ /* 0x000fe80000001860 */
[----:B------:R-:W-:Y:S02]  /*ddc0*/  FADD.FTZ R3, R225, R106 ;  /* 0x0000006ae1037221 */ /* 0x000fe40000010000 */
[----:B------:R-:W-:Y:S01]  /*ddd0*/  FADD.FTZ R2, R224, R101 ;  /* 0x00000065e0027221 */ /* 0x000fe20000010000 */
[----:B------:R-:W-:Y:S01]  /*dde0*/  F2FP.PACK_AB R108, R134, R131 ;  /* 0x00000083866c723e */ /* 0x000fe200000000ff */
[C---:B------:R-:W-:Y:S01]  /*ddf0*/  FADD.FTZ R3, R228.reuse, R3 ;  /* 0x00000003e4037221 */ /* 0x040fe20000010000 */
[----:B------:R-:W-:Y:S03]  /*de00*/  F2FP.PACK_AB R109, R133, R130 ;  /* 0x00000082856d723e */ /* 0x000fe600000000ff */
[----:B------:R-:W-:Y:S01]  /*de10*/  F2FP.PACK_AB R110, R228, R225 ;  /* 0x000000e1e46e723e */ /* 0x000fe200000000ff */
[C---:B------:R-:W-:Y:S01]  /*de20*/  FADD.FTZ R2, R227.reuse, R2 ;  /* 0x00000002e3027221 */ /* 0x040fe20000010000 */
[----:B------:R-:W-:Y:S02]  /*de30*/  F2FP.PACK_AB R111, R227, R224 ;  /* 0x000000e0e36f723e */ /* 0x000fe400000000ff */
[----:B------:R-:W-:Y:S02]  /*de40*/  F2FP.PACK_AB R118, R226, R223 ;  /* 0x000000dfe276723e */ /* 0x000fe400000000ff */
[----:B------:R-:W-:Y:S02]  /*de50*/  F2FP.PACK_AB R119, R215, R221 ;  /* 0x000000ddd777723e */ /* 0x000fe400000000ff */
[----:B------:R-:W-:Y:S01]  /*de60*/  MOV R101, R105 ;  /* 0x0000006900657202 */ /* 0x000fe20000000f00 */
        /* <DEDUP_REMOVED lines=50> */
[----:B------:R-:W-:Y:S04]  /*e190*/  FADD.FTZ R5, R170, R3 ;  /* 0x00000003aa057221 */ /* 0x000fe80000010000 */
[C---:B------:R-:W-:Y:S07]  /*e1a0*/  HMMA.16816.F32 R64, R108.reuse, R6, R64 ;  /* 0x000000066c40723c */ /* 0x040fee0000001840 */
        /* <DEDUP_REMOVED lines=28> */
[----:B------:R-:W-:-:S05]  /*e370*/  @P0 BRA `(.L_x_672) ;  /* 0xffffd43000000947 */ /* 0x000fca000383ffff */
.L_x_659:
[----:B------:R-:W-:-:S13]  /*e380*/  ISETP.GE.AND P0, PT, R201, R239, PT ;  /* 0x000000efc900720c */ /* 0x000fda0003f06270 */
[----:B------:R-:W-:Y:S05]  /*e390*/  @!P0 BRA `(.L_x_673) ;  /* 0x000042a000008947 */ /* 0x000fea0003800000 */
[----:B------:R-:W-:Y:S01]  /*e3a0*/  IMAD.MOV.U32 R107, RZ, RZ, R103 ;  /* 0x000000ffff6b7224 */ /* 0x000fe200078e0067 */
[----:B------:R-:W-:Y:S01]  /*e3b0*/  MOV R108, R101 ;  /* 0x00000065006c7202 */ /* 0x000fe20000000f00 */
[----:B------:R-:W-:Y:S01]  /*e3c0*/  IMAD.MOV.U32 R106, RZ, RZ, R104 ;  /* 0x000000ffff6a7224 */ /* 0x000fe200078e0068 */
[----:B------:R-:W-:Y:S02]  /*e3d0*/  MOV R105, R102 ;  /* 0x0000006600697202 */ /* 0x000fe40000000f00 */
.L_x_705:
[----:B------:R-:W-:Y:S04]  /*e3e0*/  DEPBAR.LE SB0, 0x0 ;  /* 0x000080000000791a */ /* 0x000fe80000000000 */
[----:B------:R-:W-:Y:S01]  /*e3f0*/  WARPSYNC 0xffffffff ;  /* 0xffffffff00007948 */ /* 0x000fe20003800000 */
[----:B------:R-:W-:Y:S01]  /*e400*/  BAR.SYNC.DEFER_BLOCKING 0x0 ;  /* 0x0000000000007b1d */ /* 0x000fe20000010000 */
[----:B------:R-:W-:Y:S01]  /*e410*/  SHF.R.S32.HI R0, RZ, 0x1f, R202 ;  /* 0x0000001fff007819 */ /* 0x000fe200000114ca */
[----:B------:R-:W-:Y:S04]  /*e420*/  IMAD.WIDE.U32 R2, R202, c[0x0][0x208], RZ ;  /* 0x00008200ca027a25 */ /* 0x000fe800078e00ff */
[----:B------:R-:W-:Y:S04]  /*e430*/  IMAD R0, R0, c[0x0][0x208], RZ ;  /* 0x0000820000007a24 */ /* 0x000fe800078e02ff */
[----:B------:R-:W-:Y:S05]  /*e440*/  IMAD R0, R202, c[0x0][0x20c], R0 ;  /* 0x00008300ca007a24 */ /* 0x000fea00078e0200 */
[----:B------:R-:W-:Y:S02]  /*e450*/  IADD3 R3, R3, R0, RZ ;  /* 0x0000000003037210 */ /* 0x000fe40007ffe0ff */
[----:B------:R-:W-:Y:S03]  /*e460*/  SHF.R.S32.HI R0, RZ, 0x1f, R200 ;  /* 0x0000001fff007819 */ /* 0x000fe600000114c8 */
[----:B------:R-:W-:Y:S01]  /*e470*/  IMAD.WIDE.U32 R2, R200, c[0x0][0x218], R2 ;  /* 0x00008600c8027a25 */ /* 0x000fe200078e0002 */
[----:B------:R1:W2:Y:S03]  /*e480*/  LDSM.16.M88.4 R48, [R187] ;  /* 0x00000000bb30783b */ /* 0x0002a60000000200 */
[----:B------:R-:W-:Y:S01]  /*e490*/  IMAD R4, R0, c[0x0][0x218], RZ ;  /* 0x0000860000047a24 */ /* 0x000fe200078e02ff */
[----:B------:R-:W-:Y:S01]  /*e4a0*/  IADD3 R0, P1, R248, R2, RZ ;  /* 0x00000002f8007210 */ /* 0x000fe20007f3e0ff */
[----:B------:R1:W3:Y:S02]  /*e4b0*/  LDSM.16.M88.4 R44, [R187+0x1000] ;  /* 0x00100000bb2c783b */ /* 0x0002e40000000200 */
[----:B------:R-:W-:Y:S01]  /*e4c0*/  IMAD R4, R200, c[0x0][0x21c], R4 ;  /* 0x00008700c8047a24 */ /* 0x000fe200078e0204 */
[C---:B------:R-:W-:Y:S01]  /*e4d0*/  LEA R8, P0, R0.reuse, c[0x0][0x1f8], 0x1 ;  /* 0x00007e0000087a11 */ /* 0x040fe200078008ff */
[----:B------:R1:W4:Y:S03]  /*e4e0*/  LDSM.16.M88.4 R16, [R184] ;  /* 0x00000000b810783b */ /* 0x0003260000000200 */
[----:B------:R-:W-:Y:S01]  /*e4f0*/  IADD3.X R2, R251, R3, R4, P1, !PT ;  /* 0x00000003fb027210 */ /* 0x000fe20000ffe404 */
[----:B------:R1:W1:Y:S03]  /*e500*/  LDSM.16.M88.4 R32, [R184+0x400] ;  /* 0x00040000b820783b */ /* 0x0002660000000200 */
[----:B------:R-:W-:Y:S01]  /*e510*/  LEA.HI.X R109, R0, c[0x0][0x1fc], R2, 0x1, P0 ;  /* 0x00007f00006d7a11 */ /* 0x000fe200000f0c02 */
        /* <DEDUP_REMOVED lines=8> */
.L_x_816:
[----:B------:R-:W5:Y:S01]  /*e5a0*/  SHFL.IDX PT, R2, R8, RZ, 0x1c1f ;  /* 0x001c1fff08027589 */ /* 0x000f6200000e0000 */
[C---:B------:R-:W-:Y:S01]  /*e5b0*/  IMAD.SHL.U32 R5, R203.reuse, 0x2, RZ ;  /* 0x00000002cb057824 */ /* 0x040fe200078e00ff */
[----:B------:R-:W-:Y:S01]  /*e5c0*/  ISETP.GE.AND P4, PT, R203, c[0x0][0x1d4], PT ;  /* 0x00007500cb007a0c */ /* 0x000fe20003f86270 */
[C---:B------:R-:W-:Y:S01]  /*e5d0*/  IMAD.SHL.U32 R4, R237.reuse, 0x2, RZ ;  /* 0x00000002ed047824 */ /* 0x040fe200078e00ff */
[----:B------:R-:W4:Y:S01]  /*e5e0*/  S2R R9, SR_TID.X ;  /* 0x0000000000097919 */ /* 0x000f220000002100 */
[----:B------:R-:W-:Y:S01]  /*e5f0*/  ISETP.GE.AND P3, PT, R237, c[0x0][0x1d4], PT ;  /* 0x00007500ed007a0c */ /* 0x000fe20003f66270 */
[C---:B------:R-:W-:Y:S01]  /*e600*/  IMAD.SHL.U32 R3, R238.reuse, 0x2, RZ ;  /* 0x00000002ee037824 */ /* 0x040fe200078e00ff */
[----:B------:R-:W-:Y:S01]  /*e610*/  ISETP.GE.AND P2, PT, R238, c[0x0][0x1d4], PT ;  /* 0x00007500ee007a0c */ /* 0x000fe20003f46270 */
[----:B------:R-:W-:Y:S01]  /*e620*/  BSSY B0, `(.L_x_675) ;  /* 0x0000020000007945 */ /* 0x000fe20003800000 */
[----:B----4-:R-:W-:Y:S02]  /*e630*/  ISETP.GT.AND P5, PT, R9, 0x3f, PT ;  /* 0x0000003f0900780c */ /* 0x010fe40003fa4270 */
[C---:B-----5:R-:W-:Y:S02]  /*e640*/  IADD3 R6, P0, R2.reuse, R5, RZ ;  /* 0x0000000502067210 */ /* 0x060fe40007f1e0ff */
[----:B------:R-:W-:Y:S03]  /*e650*/  IADD3 R4, P1, R2, R4, RZ ;  /* 0x0000000402047210 */ /* 0x000fe60007f3e0ff */
[----:B---3--:R-:W-:Y:S01]  /*e660*/  IMAD.X R7, R0, 0x1, R218, P0 ;  /* 0x0000000100077824 */ /* 0x008fe200000e06da */
[----:B------:R-:W-:Y:S01]  /*e670*/  IADD3 R2, P0, R2, R3, RZ ;  /* 0x0000000302027210 */ /* 0x000fe20007f1e0ff */
[C---:B------:R-:W-:Y:S03]  /*e680*/  IMAD.X R5, R0.reuse, 0x1, R216, P1 ;  /* 0x0000000100057824 */ /* 0x040fe600008e06d8 */
[----:B------:R-:W-:Y:S01]  /*e690*/  @!PT LDS RZ, [RZ] ;  /* 0x00000000fffff984 */ /* 0x000fe20000000800 */
[----:B------:R-:W-:Y:S01]  /*e6a0*/  @!PT LDS RZ, [RZ] ;  /* 0x00000000fffff984 */ /* 0x000fe20000000800 */
[----:B------:R3:W-:Y:S01]  /*e6b0*/  LDGSTS.E.BYPASS.LTC128B.128 [R199+0x1880], [R6.64], !P4 ;  /* 0x0188000006c77fae */ /* 0x0007e2000e101d46 */
[----:B------:R-:W-:Y:S03]  /*e6c0*/  IMAD.X R3, R0, 0x1, R217, P0 ;  /* 0x0000000100037824 */ /* 0x000fe600000e06d9 */
[----:B------:R3:W-:Y:S04]  /*e6d0*/  LDGSTS.E.BYPASS.LTC128B.128 [R199+0x2480], [R4.64], !P3 ;  /* 0x0248000004c77fae */ /* 0x0007e8000d901d46 */
[----:B------:R3:W-:Y:S01]  /*e6e0*/  LDGSTS.E.BYPASS.LTC128B.128 [R199+0x3080], [R2.64], !P2 ;  /* 0x0308000002c77fae */ /* 0x0007e2000d101d46 */
[----:B------:R-:W-:-:S05]  /*e6f0*/  @P5 BRA `(.L_x_676) ;  /* 0x0000012000005947 */ /* 0x000fca0003800000 */
[----:B------:R-:W-:-:S05]  /*e700*/  BRA.DIV ~URZ, `(.L_x_677) ;  /* 0x0000b1527f007947 */ /* 0x000fca000b800000 */
[----:B---3--:R3:W4:Y:S04]  /*e710*/  SHFL.IDX PT, R4, R109, 0x1, 0x1c1f ;  /* 0x003c1f006d047f89 */ /* 0x00872800000e0000 */
[----:B------:R3:W2:Y:S02]  /*e720*/  SHFL.IDX PT, R0, R8, 0x1, 0x1c1f ;  /* 0x003c1f0008007f89 */ /* 0x0006a400000e0000 */
.L_x_817:
[----:B------:R-:W-:Y:S02]  /*e730*/  IMAD.SHL.U32 R2, R203, 0x2, RZ ;  /* 0x00000002cb027824 */ /* 0x000fe400078e00ff */
[----:B------:R-:W-:Y:S03]  /*e740*/  IMAD.SHL.U32 R3, R237, 0x2, RZ ;  /* 0x00000002ed037824 */ /* 0x000fe600078e00ff */
[----:B--23--:R-:W-:Y:S02]  /*e750*/  IADD3 R8, P0, R0, R2, RZ ;  /* 0x0000000200087210 */ /* 0x00cfe40007f1e0ff */
        /* <DEDUP_REMOVED lines=12> */
.L_x_676:
[----:B------:R-:W-:Y:S05]  /*e820*/  BSYNC B0 ;  /* 0x0000000000007941 */ /* 0x000fea0003800000 */
.L_x_675:
[----:B------:R-:W0:Y:S01]  /*e830*/  LDGDEPBAR ;  /* 0x00000000000079af */ /* 0x000e220000000000 */
[----:B------:R-:W-:Y:S01]  /*e840*/  WARPSYNC 0xffffffff ;  /* 0xffffffff00007948 */ /* 0x000fe20003800000 */
[-C--:B--23--:R-:W-:Y:S01]  /*e850*/  HMMA.16816.F32 R4, R48, R16.reuse, RZ ;  /* 0x000000103004723c */ /* 0x08cfe200000018ff */
        /* <DEDUP_REMOVED lines=118> */
[----:B-1----:R-:W-:Y:S02]  /*efc0*/  IADD3 R101, -R241, 0x30, RZ ;  /* 0x00000030f1657810 */ /* 0x002fe40007ffe1ff */
[----:B--2---:R-:W-:Y:S01]  /*efd0*/  SHF.R.S32.HI R0, RZ, 0x1f, R200 ;  /* 0x0000001fff007819 */ /* 0x004fe200000114c8 */
        /* <DEDUP_REMOVED lines=10> */
.L_x_818:
[----:B------:R-:W-:-:S05]  /*f080*/  BRA.DIV ~URZ, `(.L_x_681) ;  /* 0x0000a9027f007947 */ /* 0x000fca000b800000 */
[----:B------:R3:W4:Y:S02]  /*f090*/  SHFL.IDX PT, R0, R103, RZ, 0x1c1f ;  /* 0x001c1fff67007589 */ /* 0x00072400000e0000 */
.L_x_819:
[----:B------:R-:W-:Y:S01]  /*f0a0*/  IMAD.SHL.U32 R2, R203, 0x2, RZ ;  /* 0x00000002cb027824 */ /* 0x000fe200078e00ff */
[----:B------:R-:W-:Y:S01]  /*f0b0*/  SHF.L.U32 R104, R238, 0x1, RZ ;  /* 0x00000001ee687819 */ /* 0x000fe200000006ff */
[----:B------:R-:W-:Y:S03]  /*f0c0*/  IMAD.SHL.U32 R109, R237, 0x2, RZ ;  /* 0x00000002ed6d7824 */ /* 0x000fe600078e00ff */
[----:B----4-:R-:W-:Y:S05]  /*f0d0*/  @P0 IADD3 R2, P1, R0, R2, RZ ;  /* 0x0000000200020210 */ /* 0x010fea0007f3e0ff */
[----:B--2---:R-:W-:Y:S05]  /*f0e0*/  @P0 IMAD.X R3, R100, 0x1, R218, P1 ;  /* 0x0000000164030824 */ /* 0x004fea00008e06da */
[----:B------:R-:W-:Y:S01]  /*f0f0*/  @!PT LDS RZ, [RZ] ;  /* 0x00000000fffff984 */ /* 0x000fe20000000800 */
[----:B------:R-:W-:Y:S01]  /*f100*/  @!PT LDS RZ, [RZ] ;  /* 0x00000000fffff984 */ /* 0x000fe20000000800 */
[----:B------:R-:W-:Y:S01]  /*f110*/  @!PT LDS RZ, [RZ] ;  /* 0x00000000fffff984 */ /* 0x000fe20000000800 */
[----:B------:R2:W-:Y:S02]  /*f120*/  @P0 LDGSTS.E.BYPASS.LTC128B.128 [R199+0x3c80], [R2.64], !P4 ;  /* 0x03c8000002c70fae */ /* 0x0005e4000e101d46 */
[----:B--2---:R-:W-:Y:S05]  /*f130*/  @P0 IADD3 R2, P1, R0, R109, RZ ;  /* 0x0000006d00020210 */ /* 0x004fea0007f3e0ff */
[----:B------:R-:W-:Y:S05]  /*f140*/  @P0 IMAD.X R3, R100, 0x1, R216, P1 ;  /* 0x0000000164030824 */ /* 0x000fea00008e06d8 */
[----:B------:R2:W-:Y:S02]  /*f150*/  @P0 LDGSTS.E.BYPASS.LTC128B.128 [R199+0x4880], [R2.64], !P3 ;  /* 0x0488000002c70fae */ /* 0x0005e4000d901d46 */
[----:B--2---:R-:W-:Y:S04]  /*f160*/  @P0 IADD3 R2, P1, R0, R104, RZ ;  /* 0x0000006800020210 */ /* 0x004fe80007f3e0ff */
[----:B------:R-:W-:Y:S05]  /*f170*/  @P0 IADD3.X R3, R100, R217, RZ, P1, !PT ;  /* 0x000000d964030210 */ /* 0x000fea0000ffe4ff */
[----:B------:R2:W-:Y:S01]  /*f180*/  @P0 LDGSTS.E.BYPASS.LTC128B.128 [R199+0x5480], [R2.64], !P2 ;  /* 0x0548000002c70fae */ /* 0x0005e2000d101d46 */
[----:B------:R-:W-:Y:S01]  /*f190*/  ISETP.GE.AND P0, PT, R101, 0x21, PT ;  /* 0x000000216500780c */ /* 0x000fe20003f06270 */
[----:B------:R-:W-:-:S06]  /*f1a0*/  BRA.DIV ~URZ, `(.L_x_682) ;  /* 0x0000a8527f007947 */ /* 0x000fcc000b800000 */
[----:B------:R4:W1:Y:S04]  /*f1b0*/  SHFL.IDX PT, R100, R102, 0x1, 0x1c1f ;  /* 0x003c1f0066647f89 */ /* 0x00086800000e0000 */
[----:B------:R4:W2:Y:S02]  /*f1c0*/  SHFL.IDX PT, R0, R103, 0x1, 0x1c1f ;  /* 0x003c1f0067007f89 */ /* 0x0008a400000e0000 */
.L_x_820:
[----:B--2---:R-:W-:Y:S02]  /*f1d0*/  IMAD.SHL.U32 R2, R203, 0x2, RZ ;  /* 0x00000002cb027824 */ /* 0x004fe400078e00ff */
[----:B------:R-:W-:Y:S03]  /*f1e0*/  IMAD.SHL.U32 R3, R237, 0x2, RZ ;  /* 0x00000002ed037824 */ /* 0x000fe600078e00ff */
[----:B------:R-:W-:Y:S02]  /*f1f0*/  @P0 IADD3 R110, P1, R0, R2, RZ ;  /* 0x00000002006e0210 */ /* 0x000fe40007f3e0ff */
[----:B------:R-:W-:Y:S03]  /*f200*/  SHF.L.U32 R2, R238, 0x1, RZ ;  /* 0x00000001ee027819 */ /* 0x000fe600000006ff */
[----:B-1----:R-:W-:Y:S01]  /*f210*/  @P0 IMAD.X R111, R100, 0x1, R218, P1 ;  /* 0x00000001646f0824 */ /* 0x002fe200008e06da */
[----:B----4-:R-:W-:Y:S04]  /*f220*/  @P0 IADD3 R102, P1, R0, R3, RZ ;  /* 0x0000000300660210 */ /* 0x010fe80007f3e0ff */
[----:B------:R-:W-:Y:S01]  /*f230*/  @!PT LDS RZ, [RZ] ;  /* 0x00000000fffff984 */ /* 0x000fe20000000800 */
[----:B------:R-:W-:Y:S01]  /*f240*/  @!PT LDS RZ, [RZ] ;  /* 0x00000000fffff984 */ /* 0x000fe20000000800 */
[----:B------:R-:W-:Y:S01]  /*f250*/  @!PT LDS RZ, [RZ] ;  /* 0x00000000fffff984 */ /* 0x000fe20000000800 */
[----:B------:R1:W-:Y:S01]  /*f260*/  @P0 LDGSTS.E.BYPASS.LTC128B.128 [R199+0x4480], [R110.64], !P4 ;  /* 0x044800006ec70fae */ /* 0x0003e2000e101d46 */
[----:B---3--:R-:W-:Y:S02]  /*f270*/  @P0 IADD3.X R103, R100, R216, RZ, P1, !PT ;  /* 0x000000d864670210 */ /* 0x008fe40000ffe4ff */
[----:B------:R-:W-:Y:S03]  /*f280*/  @P0 IADD3 R2, P1, R0, R2, RZ ;  /* 0x0000000200020210 */ /* 0x000fe60007f3e0ff */
[----:B------:R1:W-:Y:S02]  /*f290*/  @P0 LDGSTS.E.BYPASS.LTC128B.128 [R199+0x5080], [R102.64], !P3 ;  /* 0x0508000066c70fae */ /* 0x0003e4000d901d46 */
[----:B------:R-:W-:Y:S05]  /*f2a0*/  @P0 IMAD.X R3, R100, 0x1, R217, P1 ;  /* 0x0000000164030824 */ /* 0x000fea00008e06d9 */
[----:B------:R1:W-:Y:S03]  /*f2b0*/  @P0 LDGSTS.E.BYPASS.LTC128B.128 [R199+0x5c80], [R2.64], !P2 ;  /* 0x05c8000002c70fae */ /* 0x0003e6000d101d46 */
.L_x_679:
[----:B------:R-:W-:Y:S05]  /*f2c0*/  BSYNC B0 ;  /* 0x0000000000007941 */ /* 0x000fea0003800000 */
.L_x_678:
[----:B-1----:R-:W-:Y:S01]  /*f2d0*/  LOP3.LUT R111, RZ, c[0x0][0x324], RZ, 0x33, !PT ;  /* 0x0000c900ff6f7a12 */ /* 0x002fe200078e33ff */
[----:B------:R-:W2:Y:S01]  /*f2e0*/  LDL R0, [R1+0x10] ;  /* 0x0000100001007983 */ /* 0x000ea20000100800 */
[----:B------:R-:W-:Y:S02]  /*f2f0*/  IMAD.MOV.U32 R2, RZ, RZ, c[0x0][0x2c4] ;  /* 0x0000b100ff027624 */ /* 0x000fe400078e00ff */
        /* <DEDUP_REMOVED lines=11> */
.L_x_821:
        /* <DEDUP_REMOVED lines=19> */
.L_x_686:
[----:B------:R-:W-:Y:S04]  /*f4e0*/  MOV R2, 0x1 ;  /* 0x0000000100027802 */ /* 0x000fe80000000f00 */
[----:B------:R-:W-:Y:S11]  /*f4f0*/  ISETP.NE.AND P0, PT, R2, c[0x0][0x32c], PT ;  /* 0x0000cb0002007a0c */ /* 0x000ff60003f05270 */
[----:B------:R-:W-:Y:S02]  /*f500*/  @!UPT UIADD3 URZ, URZ, URZ, URZ ;  /* 0x0000003f3f3ff290 */ /* 0x000fe4000fffe03f */
[----:B------:R-:W-:Y:S05]  /*f510*/  @P0 IMAD.HI.U32 R2, R0, c[0x0][0x330], RZ ;  /* 0x0000cc0000020a27 */ /* 0x000fea00078e00ff */
[----:B------:R-:W-:Y:S02]  /*f520*/  @P0 SHF.R.U32.HI R0, RZ, c[0x0][0x334], R2 ;  /* 0x0000cd00ff000a19 */ /* 0x000fe40000011602 */
.L_x_687:
[----:B------:R-:W-:Y:S05]  /*f530*/  BSYNC B0 ;  /* 0x0000000000007941 */ /* 0x000fea0003800000 */
.L_x_685:
[----:B------:R-:W-:Y:S04]  /*f540*/  IMAD.IADD R2, R100, 0x1, -R236 ;  /* 0x0000000164027824 */ /* 0x000fe800078e0aec */
[----:B------:R-:W-:Y:S05]  /*f550*/  IMAD R0, R0, c[0x0][0x32c], R2 ;  /* 0x0000cb0000007a24 */ /* 0x000fea00078e0202 */
[----:B------:R-:W-:Y:S02]  /*f560*/  IMNMX R101, R101, R0, !PT ;  /* 0x0000000065657217 */ /* 0x000fe40007800200 */
[----:B------:R-:W-:Y:S04]  /*f570*/  IADD3 R0, R0, c[0x0][0x32c], RZ ;  /* 0x0000cb0000007a10 */ /* 0x000fe80007ffe0ff */
[----:B------:R-:W-:Y:S02]  /*f580*/  IMNMX R103, R103, R0, PT ;  /* 0x0000000067677217 */ /* 0x000fe40003800200 */
.L_x_684:
[----:B------:R-:W-:-:S05]  /*f590*/  BRA.DIV ~URZ, `(.L_x_688) ;  /* 0x0000a5927f007947 */ /* 0x000fca000b800000 */
[----:B------:R2:W3:Y:S02]  /*f5a0*/  SHFL.IDX PT, R2, R109, 0x1, 0x1c1f ;  /* 0x003c1f006d027f89 */ /* 0x0004e400000e0000 */
.L_x_822:
        /* <DEDUP_REMOVED lines=19> */
.L_x_691:
[----:B------:R-:W-:Y:S04]  /*f6e0*/  MOV R3, 0x1 ;  /* 0x0000000100037802 */ /* 0x000fe80000000f00 */
[----:B------:R-:W-:Y:S11]  /*f6f0*/  ISETP.NE.AND P0, PT, R3, c[0x0][0x32c], PT ;  /* 0x0000cb0003007a0c */ /* 0x000ff60003f05270 */
[----:B------:R-:W-:Y:S02]  /*f700*/  @!UPT UIADD3 URZ, URZ, URZ, URZ ;  /* 0x0000003f3f3ff290 */ /* 0x000fe4000fffe03f */
[----:B------:R-:W-:Y:S05]  /*f710*/  @P0 IMAD.HI.U32 R3, R2, c[0x0][0x330], RZ ;  /* 0x0000cc0002030a27 */ /* 0x000fea00078e00ff */
[----:B------:R-:W-:Y:S02]  /*f720*/  @P0 SHF.R.U32.HI R2, RZ, c[0x0][0x334], R3 ;  /* 0x0000cd00ff020a19 */ /* 0x000fe40000011603 */
.L_x_692:
[----:B------:R-:W-:Y:S05]  /*f730*/  BSYNC B0 ;  /* 0x0000000000007941 */ /* 0x000fea0003800000 */
.L_x_690:
[----:B------:R-:W-:Y:S04]  /*f740*/  IMAD.IADD R3, R100, 0x1, -R236 ;  /* 0x0000000164037824 */ /* 0x000fe800078e0aec */
[----:B------:R-:W-:Y:S05]  /*f750*/  IMAD R2, R2, c[0x0][0x32c], R3 ;  /* 0x0000cb0002027a24 */ /* 0x000fea00078e0203 */
[----:B------:R-:W-:Y:S02]  /*f760*/  IMNMX R0, R0, R2, !PT ;  /* 0x0000000200007217 */ /* 0x000fe40007800200 */
[----:B------:R-:W-:Y:S04]  /*f770*/  IADD3 R2, R2, c[0x0][0x32c], RZ ;  /* 0x0000cb0002027a10 */ /* 0x000fe80007ffe0ff */
[----:B------:R-:W-:Y:S02]  /*f780*/  IMNMX R102, R102, R2, PT ;  /* 0x0000000266667217 */ /* 0x000fe40003800200 */
.L_x_689:
[----:B------:R-:W-:-:S05]  /*f790*/  BRA.DIV ~URZ, `(.L_x_693) ;  /* 0x0000a3f27f007947 */ /* 0x000fca000b800000 */
[----:B------:R3:W4:Y:S02]  /*f7a0*/  SHFL.IDX PT, R104, R109, 0x2, 0x1c1f ;  /* 0x005c1f006d687f89 */ /* 0x00072400000e0000 */
.L_x_823:
        /* <DEDUP_REMOVED lines=19> */
.L_x_696:
[----:B------:R-:W-:Y:S04]  /*f8e0*/  MOV R160, 0x1 ;  /* 0x0000000100a07802 */ /* 0x000fe80000000f00 */
[----:B------:R-:W-:Y:S11]  /*f8f0*/  ISETP.NE.AND P0, PT, R160, c[0x0][0x32c], PT ;  /* 0x0000cb00a0007a0c */ /* 0x000ff60003f05270 */
[----:B------:R-:W-:Y:S02]  /*f900*/  @!UPT UIADD3 URZ, URZ, URZ, URZ ;  /* 0x0000003f3f3ff290 */ /* 0x000fe4000fffe03f */
[----:B------:R-:W-:Y:S05]  /*f910*/  @P0 IMAD.HI.U32 R160, R104, c[0x0][0x330], RZ ;  /* 0x0000cc0068a00a27 */ /* 0x000fea00078e00ff */
[----:B------:R-:W-:Y:S02]  /*f920*/  @P0 SHF.R.U32.HI R104, RZ, c[0x0][0x334], R160 ;  /* 0x0000cd00ff680a19 */ /* 0x000fe400000116a0 */
.L_x_697:
[----:B------:R-:W-:Y:S05]  /*f930*/  BSYNC B0 ;  /* 0x0000000000007941 */ /* 0x000fea0003800000 */
.L_x_695:
[----:B------:R-:W-:Y:S04]  /*f940*/  IMAD.IADD R160, R100, 0x1, -R236 ;  /* 0x0000000164a07824 */ /* 0x000fe800078e0aec */
[----:B------:R-:W-:Y:S05]  /*f950*/  IMAD R104, R104, c[0x0][0x32c], R160 ;  /* 0x0000cb0068687a24 */ /* 0x000fea00078e02a0 */
[----:B------:R-:W-:Y:S02]  /*f960*/  IMNMX R2, R2, R104, !PT ;  /* 0x0000006802027217 */ /* 0x000fe40007800200 */
[----:B------:R-:W-:Y:S04]  /*f970*/  IADD3 R104, R104, c[0x0][0x32c], RZ ;  /* 0x0000cb0068687a10 */ /* 0x000fe80007ffe0ff */
[----:B------:R-:W-:Y:S02]  /*f980*/  IMNMX R3, R3, R104, PT ;  /* 0x0000006803037217 */ /* 0x000fe40003800200 */
.L_x_694:
        /* <DEDUP_REMOVED lines=108> */
[----:B------:R-:W-:Y:S02]  /*10050*/  LOP3.LUT P0, RZ, R198, 0x20, RZ, 0xc0, !PT ;  /* 0x00000020c6ff7812 */ /* 0x000fe4000780c0ff */
[----:B------:R-:W-:Y:S02]  /*10060*/  FSEL R160, R48, -INF , !P2 ;  /* 0xff80000030a07808 */ /* 0x000fe40005000000 */
[----:B------:R-:W-:Y:S02]  /*10070*/  ISETP.GT.AND P0, PT, R0, 0x19, !P0 ;  /* 0x000000190000780c */ /* 0x000fe40004704270 */
[----:B------:R-:W-:Y:S02]  /*10080*/  LOP3.LUT P2, RZ, R198, 0x200000, RZ, 0xc0, !PT ;  /* 0x00200000c6ff7812 */ /* 0x000fe4000784c0ff */
        /* <DEDUP_REMOVED lines=70> */
.L_x_824:
        /* <DEDUP_REMOVED lines=19> */
.L_x_701:
[----:B------:R-:W-:Y:S04]  /*10620*/  MOV R4, 0x1 ;  /* 0x0000000100047802 */ /* 0x000fe80000000f00 */
[----:B------:R-:W-:Y:S11]  /*10630*/  ISETP.NE.AND P0, PT, R4, c[0x0][0x32c], PT ;  /* 0x0000cb0004007a0c */ /* 0x000ff60003f05270 */
[----:B------:R-:W-:Y:S02]  /*10640*/  @!UPT UIADD3 URZ, URZ, URZ, URZ ;  /* 0x0000003f3f3ff290 */ /* 0x000fe4000fffe03f */
[----:B------:R-:W-:Y:S05]  /*10650*/  @P0 IMAD.HI.U32 R4, R3, c[0x0][0x330], RZ ;  /* 0x0000cc0003040a27 */ /* 0x000fea00078e00ff */
[----:B------:R-:W-:Y:S02]  /*10660*/  @P0 SHF.R.U32.HI R3, RZ, c[0x0][0x334], R4 ;  /* 0x0000cd00ff030a19 */ /* 0x000fe40000011604 */
.L_x_702:
[----:B------:R-:W-:Y:S05]  /*10670*/  BSYNC B0 ;  /* 0x0000000000007941 */ /* 0x000fea0003800000 */
.L_x_700:
[----:B------:R-:W-:Y:S04]  /*10680*/  IMAD.IADD R4, R100, 0x1, -R236 ;  /* 0x0000000164047824 */ /* 0x000fe800078e0aec */
[----:B------:R-:W-:Y:S05]  /*10690*/  IMAD R3, R3, c[0x0][0x32c], R4 ;  /* 0x0000cb0003037a24 */ /* 0x000fea00078e0204 */
[----:B------:R-:W-:Y:S02]  /*106a0*/  IADD3 R4, R3, c[0x0][0x32c], RZ ;  /* 0x0000cb0003047a10 */ /* 0x000fe40007ffe0ff */
[----:B------:R-:W-:Y:S02]  /*106b0*/  IMNMX R0, R0, R3, !PT ;  /* 0x0000000300007217 */ /* 0x000fe40007800200 */
[----:B------:R-:W-:Y:S02]  /*106c0*/  IMNMX R2, R2, R4, PT ;  /* 0x0000000402027217 */ /* 0x000fe40003800200 */
.L_x_699:
        /* <DEDUP_REMOVED lines=96> */
.L_x_825:
[----:B-12---:R-:W-:Y:S01]  /*10cd0*/  FMNMX.FTZ R100, R100, R0, !PT ;  /* 0x0000000064647209 */ /* 0x006fe20007810000 */
[----:B------:R-:W-:-:S05]  /*10ce0*/  BRA.DIV ~URZ, `(.L_x_704) ;  /* 0x00008fa27f007947 */ /* 0x000fca000b800000 */
[----:B------:R-:W-:Y:S04]  /*10cf0*/  SHFL.BFLY PT, R0, R4, 0x2, 0x1f ;  /* 0x0c401f0004007f89 */ /* 0x000fe800000e0000 */
[----:B------:R-:W-:Y:S04]  /*10d00*/  SHFL.BFLY PT, R3, R100, 0x1, 0x1f ;  /* 0x0c201f0064037f89 */ /* 0x000fe800000e0000 */
[----:B------:R-:W1:Y:S02]  /*10d10*/  SHFL.BFLY PT, R2, R5, 0x2, 0x1f ;  /* 0x0c401f0005027f89 */ /* 0x000e6400000e0000 */
[----:B-1----:R-:W-:Y:S02]  /*10d20*/  FMNMX.FTZ R2, R5, R2, !PT ;  /* 0x0000000205027209 */ /* 0x002fe40007810000 */
[----:B------:R-:W-:Y:S02]  /*10d30*/  FMNMX.FTZ R0, R4, R0, !PT ;  /* 0x0000000004007209 */ /* 0x000fe40007810000 */
[----:B------:R-:W-:Y:S01]  /*10d40*/  FMNMX.FTZ R104, R100, R3, !PT ;  /* 0x0000000364687209 */ /* 0x000fe20007810000 */
[----:B------:R-:W1:Y:S04]  /*10d50*/  SHFL.BFLY PT, R5, R2, 0x1, 0x1f ;  /* 0x0c201f0002057f89 */ /* 0x000e6800000e0000 */
[----:B------:R-:W2:Y:S04]  /*10d60*/  SHFL.BFLY PT, R4, R0, 0x1, 0x1f ;  /* 0x0c201f0000047f89 */ /* 0x000ea800000e0000 */
[----:B------:R-:W5:Y:S01]  /*10d70*/  SHFL.BFLY PT, R3, R6, 0x2, 0x1f ;  /* 0x0c401f0006037f89 */ /* 0x000f6200000e0000 */
[----:B-1----:R-:W-:Y:S02]  /*10d80*/  FMNMX.FTZ R102, R2, R5, !PT ;  /* 0x0000000502667209 */ /* 0x002fe40007810000 */
[----:B--2---:R-:W-:Y:S02]  /*10d90*/  FMNMX.FTZ R103, R0, R4, !PT ;  /* 0x0000000400677209 */ /* 0x004fe40007810000 */
[----:B-----5:R-:W-:Y:S05]  /*10da0*/  FMNMX.FTZ R4, R6, R3, !PT ;  /* 0x0000000306047209 */ /* 0x020fea0007810000 */
[----:B------:R1:W2:Y:S02]  /*10db0*/  SHFL.BFLY PT, R0, R4, 0x1, 0x1f ;  /* 0x0c201f0004007f89 */ /* 0x0002a400000e0000 */
.L_x_826:
[C---:B------:R-:W-:Y:S01]  /*10dc0*/  FSETP.NEU.FTZ.AND P0, PT, R102.reuse, -INF , PT ;  /* 0xff8000006600780b */ /* 0x040fe20003f1d000 */
[----:B------:R-:W-:Y:S01]  /*10dd0*/  FMUL.FTZ R3, R102, c[0x0][0x2d0] ;  /* 0x0000b40066037a20 */ /* 0x000fe20000410000 */
[----:B--2---:R-:W-:Y:S01]  /*10de0*/  FMNMX.FTZ R101, R0, R4, !PT ;  /* 0x0000000400657209 */ /* 0x004fe20007810000 */
[----:B------:R-:W-:Y:S01]  /*10df0*/  WARPSYNC 0xffffffff ;  /* 0xffffffff00007948 */ /* 0x000fe20003800000 */
[----:B------:R-:W-:Y:S02]  /*10e00*/  FSEL R0, R102, RZ, P0 ;  /* 0x000000ff66007208 */ /* 0x000fe40000000000 */
[----:B------:R-:W-:Y:S02]  /*10e10*/  FSETP.NEU.FTZ.AND P1, PT, R104, -INF , PT ;  /* 0xff8000006800780b */ /* 0x000fe40003f3d000 */
[----:B------:R-:W-:Y:S01]  /*10e20*/  FSEL R5, R3, RZ, P0 ;  /* 0x000000ff03057208 */ /* 0x000fe20000000000 */
[----:B------:R-:W-:Y:S01]  /*10e30*/  FADD.FTZ R2, -R0, R105 ;  /* 0x0000006900027221 */ /* 0x000fe20000010100 */
[----:B------:R-:W-:Y:S02]  /*10e40*/  FSEL R0, R104, RZ, P1 ;  /* 0x000000ff68007208 */ /* 0x000fe40000800000 */
[----:B------:R-:W-:Y:S01]  /*10e50*/  FSETP.NEU.FTZ.AND P0, PT, R103, -INF , PT ;  /* 0xff8000006700780b */ /* 0x000fe20003f1d000 */
[--C-:B------:R-:W-:Y:S02]  /*10e60*/  FFMA.FTZ R6, R7, c[0x0][0x2d0], -R5.reuse ;  /* 0x0000b40007067a23 */ /* 0x100fe40000010805 */
[----:B------:R-:W-:Y:S01]  /*10e70*/  FADD.FTZ R3, -R0, R106 ;  /* 0x0000006a00037221 */ /* 0x000fe20000010100 */
[----:B------:R-:W-:Y:S01]  /*10e80*/  FSEL R0, R103, RZ, P0 ;  /* 0x000000ff67007208 */ /* 0x000fe20000000000 */
[----:B------:R2:W-:Y:S01]  /*10e90*/  MUFU.EX2 R180, R6 ;  /* 0x0000000600b47308 */ /* 0x0005e20000000800 */
[--C-:B------:R-:W-:Y:S02]  /*10ea0*/  FFMA.FTZ R38, R38, c[0x0][0x2d0], -R5.reuse ;  /* 0x0000b40026267a23 */ /* 0x100fe40000010805 */
[----:B------:R-:W-:Y:S02]  /*10eb0*/  FFMA.FTZ R181, R23, c[0x0][0x2d0], -R5 ;  /* 0x0000b40017b57a23 */ /* 0x000fe40000010805 */
[----:B-1----:R-:W-:Y:S02]  /*10ec0*/  FADD.FTZ R4, -R0, R107 ;  /* 0x0000006b00047221 */ /* 0x002fe40000010100 */
[----:B------:R-:W-:Y:S02]  /*10ed0*/  FMUL.FTZ R0, R104, c[0x0][0x2d0] ;  /* 0x0000b40068007a20 */ /* 0x000fe40000410000 */
[----:B------:R-:W-:Y:S02]  /*10ee0*/  FMUL.FTZ R4, R4, c[0x0][0x2d0] ;  /* 0x0000b40004047a20 */ /* 0x000fe40000410000 */
[----:B------:R-:W-:Y:S01]  /*10ef0*/  FMUL.FTZ R3, R3, c[0x0][0x2d0] ;  /* 0x0000b40003037a20 */ /* 0x000fe20000410000 */
[----:B------:R-:W-:Y:S05]  /*10f00*/  FSEL R0, R0, RZ, P1 ;  /* 0x000000ff00007208 */ /* 0x000fea0000800000 */
[--C-:B------:R-:W-:Y:S01]  /*10f10*/  FFMA.FTZ R7, R32, c[0x0][0x2d0], -R0.reuse ;  /* 0x0000b40020077a23 */ /* 0x100fe20000010800 */
[----:B------:R-:W-:Y:S01]  /*10f20*/  MUFU.EX2 R3, R3 ;  /* 0x0000000300037308 */ /* 0x000fe20000000800 */
[--C-:B------:R-:W-:Y:S02]  /*10f30*/  FFMA.FTZ R209, R39, c[0x0][0x2d0], -R0.reuse ;  /* 0x0000b40027d17a23 */ /* 0x100fe40000010800 */
        /* <DEDUP_REMOVED lines=11> */
[----:B------:R-:W-:Y:S02]  /*10ff0*/  FFMA.FTZ R211, R163, c[0x0][0x2d0], -R0 ;  /* 0x0000b400a3d37a23 */ /* 0x000fe40000010800 */
[----:B------:R-:W-:Y:S02]  /*11000*/  FMUL.FTZ R0, R103, c[0x0][0x2d0] ;  /* 0x0000b40067007a20 */ /* 0x000fe40000410000 */
[--C-:B------:R-:W-:Y:S02]  /*11010*/  FFMA.FTZ R32, R37, c[0x0][0x2d0], -R5.reuse ;  /* 0x0000b40025207a23 */ /* 0x100fe40000010805 */
[--C-:B------:R-:W-:Y:S01]  /*11020*/  FFMA.FTZ R164, R34, c[0x0][0x2d0], -R5.reuse ;  /* 0x0000b40022a47a23 */ /* 0x100fe20000010805 */
[----:B------:R-:W-:Y:S01]  /*11030*/  FSEL R0, R0, RZ, P0 ;  /* 0x000000ff00007208 */ /* 0x000fe20000000000 */
[--C-:B------:R-:W-:Y:S01]  /*11040*/  FFMA.FTZ R163, R33, c[0x0][0x2d0], -R5.reuse ;  /* 0x0000b40021a37a23 */ /* 0x100fe20000010805 */
[----:B------:R-:W-:Y:S01]  /*11050*/  FSETP.NEU.FTZ.AND P0, PT, R101, -INF , PT ;  /* 0xff8000006500780b */ /* 0x000fe20003f1d000 */
[----:B------:R-:W-:Y:S02]  /*11060*/  MUFU.EX2 R228, R9 ;  /* 0x0000000900e47308 */ /* 0x000fe40000000800 */
[--C-:B--2---:R-:W-:Y:S02]  /*11070*/  FFMA.FTZ R6, R36, c[0x0][0x2d0], -R0.reuse ;  /* 0x0000b40024067a23 */ /* 0x104fe40000010800 */
[--C-:B------:R-:W-:Y:S02]  /*11080*/  FFMA.FTZ R39, R177, c[0x0][0x2d0], -R0.reuse ;  /* 0x0000b400b1277a23 */ /* 0x100fe40000010800 */
[--C-:B------:R-:W-:Y:S02]  /*11090*/  FFMA.FTZ R204, R50, c[0x0][0x2d0], -R0.reuse ;  /* 0x0000b40032cc7a23 */ /* 0x100fe40000010800 */
[--C-:B------:R-:W-:Y:S02]  /*110a0*/  FFMA.FTZ R183, R51, c[0x0][0x2d0], -R0.reuse ;  /* 0x0000b40033b77a23 */ /* 0x100fe40000010800 */
        /* <DEDUP_REMOVED lines=14> */
[--C-:B-1----:R-:W-:Y:S02]  /*11190*/  FFMA.FTZ R6, R162, c[0x0][0x2d0], -R0.reuse ;  /* 0x0000b400a2067a23 */ /* 0x102fe40000010800 */
[----:B------:R-:W-:Y:S05]  /*111a0*/  FFMA.FTZ R162, R29, c[0x0][0x2d0], -R5 ;  /* 0x0000b4001da27a23 */ /* 0x000fea0000010805 */
[----:B------:R1:W-:Y:S10]  /*111b0*/  MUFU.EX2 R49, R6 ;  /* 0x0000000600317308 */ /* 0x0003f40000000800 */
[----:B------:R-:W-:Y:S10]  /*111c0*/  MUFU.EX2 R235, R32 ;  /* 0x0000002000eb7308 */ /* 0x000ff40000000800 */
[----:B------:R-:W-:Y:S01]  /*111d0*/  MUFU.EX2 R225, R175 ;  /* 0x000000af00e17308 */ /* 0x000fe20000000800 */
[----:B-1----:R-:W-:Y:S02]  /*111e0*/  FFMA.FTZ R6, R178, c[0x0][0x2d0], -R0 ;  /* 0x0000b400b2067a23 */ /* 0x002fe40000010800 */
[----:B------:R-:W-:Y:S07]  /*111f0*/  FMUL.FTZ R0, R101, c[0x0][0x2d0] ;  /* 0x0000b40065007a20 */ /* 0x000fee0000410000 */
[----:B------:R1:W-:Y:S10]  /*11200*/  MUFU.EX2 R222, R6 ;  /* 0x0000000600de7308 */ /* 0x0003f40000000800 */
[----:B------:R-:W-:Y:S10]  /*11210*/  MUFU.EX2 R233, R172 ;  /* 0x000000ac00e97308 */ /* 0x000ff40000000800 */
[----:B------:R-:W-:Y:S01]  /*11220*/  MUFU.EX2 R227, R170 ;  /* 0x000000aa00e37308 */ /* 0x000fe20000000800 */
[----:B-1----:R-:W-:Y:S01]  /*11230*/  FSEL R6, R0, RZ, P0 ;  /* 0x000000ff00067208 */ /* 0x002fe20000000000 */
[----:B------:R-:W-:Y:S04]  /*11240*/  FMUL.FTZ R0, R2, c[0x0][0x2d0] ;  /* 0x0000b40002007a20 */ /* 0x000fe80000410000 */
[--C-:B------:R-:W-:Y:S04]  /*11250*/  FFMA.FTZ R5, R16, c[0x0][0x2d0], -R6.reuse ;  /* 0x0000b40010057a23 */ /* 0x100fe80000010806 */
[----:B------:R1:W2:Y:S01]  /*11260*/  MUFU.EX2 R2, R0 ;  /* 0x0000000000027308 */ /* 0x0002a20000000800 */
[--C-:B------:R-:W-:Y:S02]  /*11270*/  FFMA.FTZ R16, R22, c[0x0][0x2d0], -R6.reuse ;  /* 0x0000b40016107a23 */ /* 0x100fe40000010806 */
        /* <DEDUP_REMOVED lines=9> */
[----:B------:R-:W-:Y:S01]  /*11310*/  FFMA.FTZ R178, R14, c[0x0][0x2d0], -R6 ;  /* 0x0000b4000eb27a23 */ /* 0x000fe20000010806 */
[----:B------:R-:W-:Y:S01]  /*11320*/  MUFU.EX2 R229, R169 ;  /* 0x000000a900e57308 */ /* 0x000fe20000000800 */
[----:B-1----:R-:W-:Y:S02]  /*11330*/  FSEL R0, R101, RZ, P0 ;  /* 0x000000ff65007208 */ /* 0x002fe40000000000 */
[----:B------:R-:W-:Y:S03]  /*11340*/  ISETP.GT.AND P0, PT, R201, R239, PT ;  /* 0x000000efc900720c */ /* 0x000fe60003f04270 */
[----:B------:R-:W-:Y:S04]  /*11350*/  FADD.FTZ R0, -R0, R108 ;  /* 0x0000006c00007221 */ /* 0x000fe80000010100 */
[----:B------:R-:W-:Y:S01]  /*11360*/  MUFU.EX2 R223, R164 ;  /* 0x000000a400df7308 */ /* 0x000fe20000000800 */
[----:B------:R-:W-:Y:S02]  /*11370*/  FMUL.FTZ R0, R0, c[0x0][0x2d0] ;  /* 0x0000b40000007a20 */ /* 0x000fe40000410000 */
[----:B---3--:R-:W-:Y:S02]  /*11380*/  FFMA.FTZ R5, R20, c[0x0][0x2d0], -R6 ;  /* 0x0000b40014057a23 */ /* 0x008fe40000010806 */
[----:B------:R-:W1:Y:S05]  /*11390*/  LDSM.16.MT88.4 R20, [R185] ;  /* 0x00000000b914783b */ /* 0x000e6a0000004200 */
        /* <DEDUP_REMOVED lines=13> */
[----:B--2---:R-:W-:Y:S01]  /*11470*/  FMUL.FTZ R24, R2, R124 ;  /* 0x0000007c02187220 */ /* 0x004fe20000410000 */
[----:B------:R-:W-:Y:S01]  /*11480*/  F2FP.PACK_AB R108, R106, R109 ;  /* 0x0000006d6a6c723e */ /* 0x000fe200000000ff */
[C---:B------:R-:W-:Y:S01]  /*11490*/  FMUL.FTZ R25, R2.reuse, R125 ;  /* 0x0000007d02197220 */ /* 0x040fe20000410000 */
[----:B------:R-:W-:Y:S01]  /*114a0*/  F2FP.PACK_AB R110, R231, R228 ;  /* 0x000000e4e76e723e */ /* 0x000fe200000000ff */
[C---:B------:R-:W-:Y:S01]  /*114b0*/  FMUL.FTZ R28, R2.reuse, R120 ;  /* 0x00000078021c7220 */ /* 0x040fe20000410000 */
[----:B------:R-:W-:Y:S01]  /*114c0*/  F2FP.PACK_AB R111, R215, R222 ;  /* 0x000000ded76f723e */ /* 0x000fe200000000ff */
        /* <DEDUP_REMOVED lines=25> */
[----:B------:R-:W-:Y:S02]  /*11660*/  FFMA.FTZ R107, R2, R213, R180 ;  /* 0x000000d5026b7223 */ /* 0x000fe400000100b4 */
[C---:B---3--:R-:W-:Y:S02]  /*11670*/  FFMA.FTZ R100, R0.reuse, R214, R33 ;  /* 0x000000d600647223 */ /* 0x048fe40000010021 */
[C---:B------:R-:W-:Y:S02]  /*11680*/  FMUL.FTZ R11, R0.reuse, R135 ;  /* 0x00000087000b7220 */ /* 0x040fe40000410000 */
[C---:B------:R-:W-:Y:S01]  /*11690*/  FMUL.FTZ R10, R0.reuse, R134 ;  /* 0x00000086000a7220 */ /* 0x040fe20000410000 */
[----:B------:R-:W2:Y:S01]  /*116a0*/  MUFU.EX2 R2, R4 ;  /* 0x0000000400027308 */ /* 0x000ea20000000800 */
[C---:B------:R-:W-:Y:S02]  /*116b0*/  FMUL.FTZ R26, R0.reuse, R126 ;  /* 0x0000007e001a7220 */ /* 0x040fe40000410000 */
[C---:B------:R-:W-:Y:S02]  /*116c0*/  FMUL.FTZ R27, R0.reuse, R127 ;  /* 0x0000007f001b7220 */ /* 0x040fe40000410000 */
[C---:B------:R-:W-:Y:S01]  /*116d0*/  FMUL.FTZ R30, R0.reuse, R122 ;  /* 0x0000007a001e7220 */ /* 0x040fe20000410000 */
[----:B------:R-:W-:Y:S01]  /*116e0*/  LDSM.16.MT88.4 R124, [R185+0x1000] ;  /* 0x00100000b97c783b */ /* 0x000fe20000004200 */
[C---:B------:R-:W-:Y:S02]  /*116f0*/  FMUL.FTZ R31, R0.reuse, R123 ;  /* 0x0000007b001f7220 */ /* 0x040fe40000410000 */
[C---:B------:R-:W-:Y:S01]  /*11700*/  FMUL.FTZ R42, R0.reuse, R118 ;  /* 0x00000076002a7220 */ /* 0x040fe20000410000 */
[----:B------:R-:W3:Y:S01]  /*11710*/  MUFU.EX2 R214, R7 ;  /* 0x0000000700d67308 */ /* 0x000ee20000000800 */
[C---:B------:R-:W-:Y:S02]  /*11720*/  FMUL.FTZ R43, R0.reuse, R119 ;  /* 0x00000077002b7220 */ /* 0x040fe40000410000 */
[C---:B------:R-:W-:Y:S01]  /*11730*/  FMUL.FTZ R14, R0.reuse, R130 ;  /* 0x00000082000e7220 */ /* 0x040fe20000410000 */
[----:B------:R-:W-:Y:S01]  /*11740*/  LDSM.16.MT88.4 R116, [R185+0xc00] ;  /* 0x000c0000b974783b */ /* 0x000fe20000004200 */
[C---:B------:R-:W-:Y:S02]  /*11750*/  FMUL.FTZ R15, R0.reuse, R131 ;  /* 0x00000083000f7220 */ /* 0x040fe40000410000 */
[C---:B------:R-:W-:Y:S02]  /*11760*/  FMUL.FTZ R46, R0.reuse, R114 ;  /* 0x00000072002e7220 */ /* 0x040fe40000410000 */
[C---:B------:R-:W-:Y:S01]  /*11770*/  FMUL.FTZ R47, R0.reuse, R115 ;  /* 0x00000073002f7220 */ /* 0x040fe20000410000 */
[----:B------:R-:W4:Y:S01]  /*11780*/  MUFU.EX2 R135, R36 ;  /* 0x0000002400877308 */ /* 0x000f220000000800 */
[C---:B------:R-:W-:Y:S01]  /*11790*/  FMUL.FTZ R58, R0.reuse, R58 ;  /* 0x0000003a003a7220 */ /* 0x040fe20000410000 */
[----:B------:R-:W-:Y:S01]  /*117a0*/  LDSM.16.MT88.4 R120, [R186+0x400] ;  /* 0x00040000ba78783b */ /* 0x000fe20000004200 */
[----:B------:R-:W-:Y:S02]  /*117b0*/  FMUL.FTZ R59, R0, R59 ;  /* 0x0000003b003b7220 */ /* 0x000fe40000410000 */
[----:B--2---:R-:W-:Y:S02]  /*117c0*/  FFMA.FTZ R4, R2, R224, R105 ;  /* 0x000000e002047223 */ /* 0x004fe40000010069 */
[C---:B------:R-:W-:Y:S02]  /*117d0*/  FMUL.FTZ R62, R0.reuse, R62 ;  /* 0x0000003e003e7220 */ /* 0x040fe40000410000 */
[C---:B------:R-:W-:Y:S01]  /*117e0*/  FMUL.FTZ R63, R0.reuse, R63 ;  /* 0x0000003f003f7220 */ /* 0x040fe20000410000 */
[----:B------:R2:W5:Y:S01]  /*117f0*/  MUFU.EX2 R213, R38 ;  /* 0x0000002600d57308 */ /* 0x0005620000000800 */
[C---:B------:R-:W-:Y:S02]  /*11800*/  FMUL.FTZ R74, R0.reuse, R74 ;  /* 0x0000004a004a7220 */ /* 0x040fe40000410000 */
[----:B------:R-:W-:Y:S01]  /*11810*/  FMUL.FTZ R75, R0, R75 ;  /* 0x0000004b004b7220 */ /* 0x000fe20000410000 */
[----:B---3--:R-:W-:Y:S01]  /*11820*/  F2FP.PACK_AB R115, R234, R214 ;  /* 0x000000d6ea73723e */ /* 0x008fe200000000ff */
[C---:B------:R-:W-:Y:S02]  /*11830*/  FMUL.FTZ R78, R0.reuse, R78 ;  /* 0x0000004e004e7220 */ /* 0x040fe40000410000 */
[C---:B------:R-:W-:Y:S02]  /*11840*/  FMUL.FTZ R79, R0.reuse, R79 ;  /* 0x0000004f004f7220 */ /* 0x040fe40000410000 */
[C---:B------:R-:W-:Y:S01]  /*11850*/  FMUL.FTZ R90, R0.reuse, R90 ;  /* 0x0000005a005a7220 */ /* 0x040fe20000410000 */
[----:B------:R-:W3:Y:S01]  /*11860*/  MUFU.EX2 R134, R16 ;  /* 0x0000001000867308 */ /* 0x000ee20000000800 */
[C---:B------:R-:W-:Y:S02]  /*11870*/  FMUL.FTZ R91, R0.reuse, R91 ;  /* 0x0000005b005b7220 */ /* 0x040fe40000410000 */
[C---:B------:R-:W-:Y:S01]  /*11880*/  FMUL.FTZ R94, R0.reuse, R94 ;  /* 0x0000005e005e7220 */ /* 0x040fe20000410000 */
[----:B----4-:R-:W-:Y:S01]  /*11890*/  F2FP.PACK_AB R112, R135, R180 ;  /* 0x000000b48770723e */ /* 0x010fe200000000ff */
[----:B------:R-:W-:Y:S02]  /*118a0*/  FMUL.FTZ R95, R0, R95 ;  /* 0x0000005f005f7220 */ /* 0x000fe40000410000 */
[C---:B------:R-:W-:Y:S02]  /*118b0*/  FMUL.FTZ R5, R3.reuse, R137 ;  /* 0x0000008903057220 */ /* 0x040fe40000410000 */
[C---:B------:R-:W-:Y:S01]  /*118c0*/  FMUL.FTZ R6, R2.reuse, R138 ;  /* 0x0000008a02067220 */ /* 0x040fe20000410000 */
[----:B------:R-:W-:Y:S01]  /*118d0*/  MUFU.EX2 R131, R179 ;  /* 0x000000b300837308 */ /* 0x000fe20000000800 */
[C---:B------:R-:W-:Y:S02]  /*118e0*/  FMUL.FTZ R7, R2.reuse, R139 ;  /* 0x0000008b02077220 */ /* 0x040fe40000410000 */
[----:B------:R-:W-:Y:S01]  /*118f0*/  FFMA.FTZ R0, R3, R221, R109 ;  /* 0x000000dd03007223 */ /* 0x000fe2000001006d */
[C---:B------:R-:W-:Y:S01]  /*11900*/  F2FP.PACK_AB R109, R49.reuse, R105 ;  /* 0x00000069316d723e */ /* 0x040fe200000000ff */
[----:B------:R-:W-:Y:S01]  /*11910*/  FADD.FTZ R105, R49, R4 ;  /* 0x0000000431697221 */ /* 0x000fe20000010000 */
[----:B--2---:R-:W2:Y:S01]  /*11920*/  LDSM.16.MT88.4 R36, [R186] ;  /* 0x00000000ba24783b */ /* 0x004ea20000004200 */
[----:B------:R-:W-:Y:S01]  /*11930*/  FMUL.FTZ R4, R3, R136 ;  /* 0x0000008803047220 */ /* 0x000fe20000410000 */
[----:B-----5:R-:W-:Y:S01]  /*11940*/  F2FP.PACK_AB R114, R235, R213 ;  /* 0x000000d5eb72723e */ /* 0x020fe200000000ff */
[C---:B------:R-:W-:Y:S01]  /*11950*/  FMUL.FTZ R17, R3.reuse, R141 ;  /* 0x0000008d03117220 */ /* 0x040fe20000410000 */
[----:B------:R-:W-:Y:S01]  /*11960*/  MUFU.EX2 R130, R171 ;  /* 0x000000ab00827308 */ /* 0x000fe20000000800 */
[C---:B------:R-:W-:Y:S02]  /*11970*/  FMUL.FTZ R18, R2.reuse, R142 ;  /* 0x0000008e02127220 */ /* 0x040fe40000410000 */
[----:B------:R-:W-:Y:S01]  /*11980*/  FMUL.FTZ R19, R2, R143 ;  /* 0x0000008f02137220 */ /* 0x000fe20000410000 */
[-C--:B-1----:R-:W-:Y:S05]  /*11990*/  HMMA.16816.F32 R4, R108, R20.reuse, R4 ;  /* 0x000000146c04723c */ /* 0x082fea0000001804 */
[----:B---3--:R-:W-:Y:S01]  /*119a0*/  F2FP.PACK_AB R113, R134, R33 ;  /* 0x000000218671723e */ /* 0x008fe200000000ff */
[C---:B------:R-:W-:Y:S01]  /*119b0*/  FMUL.FTZ R16, R3.reuse, R140 ;  /* 0x0000008c03107220 */ /* 0x040fe20000410000 */
[----:B------:R-:W-:Y:S01]  /*119c0*/  MUFU.EX2 R224, R163 ;  /* 0x000000a300e07308 */ /* 0x000fe20000000800 */
[----:B------:R-:W-:Y:S01]  /*119d0*/  LDSM.16.MT88.4 R140, [R185+0x800] ;  /* 0x00080000b98c783b */ /* 0x000fe20000004200 */
[C---:B------:R-:W-:Y:S03]  /*119e0*/  FMUL.FTZ R32, R3.reuse, R148 ;  /* 0x0000009403207220 */ /* 0x040fe60000410000 */
[C---:B------:R-:W-:Y:S04]  /*119f0*/  HMMA.16816.F32 R8, R112.reuse, R20, R8 ;  /* 0x000000147008723c */ /* 0x040fe80000001808 */
[C---:B------:R-:W-:Y:S01]  /*11a00*/  FMUL.FTZ R33, R3.reuse, R149 ;  /* 0x0000009503217220 */ /* 0x040fe20000410000 */
[----:B------:R1:W-:Y:S01]  /*11a10*/  MUFU.EX2 R221, R161 ;  /* 0x000000a100dd7308 */ /* 0x0003e20000000800 */
[C---:B------:R-:W-:Y:S02]  /*11a20*/  FMUL.FTZ R34, R2.reuse, R150 ;  /* 0x0000009602227220 */ /* 0x040fe40000410000 */
[-C--:B------:R-:W-:Y:S04]  /*11a30*/  HMMA.16816.F32 R12, R112, R22.reuse, R12 ;  /* 0x00000016700c723c */ /* 0x080fe8000000180c */
[C---:B------:R-:W-:Y:S02]  /*11a40*/  FMUL.FTZ R35, R2.reuse, R151 ;  /* 0x0000009702237220 */ /* 0x040fe40000410000 */
[----:B------:R-:W-:Y:S01]  /*11a50*/  LDSM.16.MT88.4 R148, [R186+0x800] ;  /* 0x00080000ba94783b */ /* 0x000fe20000004200 */
[C---:B------:R-:W-:Y:S01]  /*11a60*/  FMUL.FTZ R48, R3.reuse, R156 ;  /* 0x0000009c03307220 */ /* 0x040fe20000410000 */
[C---:B------:R-:W-:Y:S01]  /*11a70*/  HMMA.16816.F32 R16, R108.reuse, R22, R16 ;  /* 0x000000166c10723c */ /* 0x040fe20000001810 */
[----:B------:R-:W-:Y:S03]  /*11a80*/  MUFU.EX2 R171, R205 ;  /* 0x000000cd00ab7308 */ /* 0x000fe60000000800 */
[C---:B------:R-:W-:Y:S02]  /*11a90*/  FMUL.FTZ R20, R3.reuse, R144 ;  /* 0x0000009003147220 */ /* 0x040fe40000410000 */
[C---:B------:R-:W-:Y:S02]  /*11aa0*/  FMUL.FTZ R21, R3.reuse, R145 ;  /* 0x0000009103157220 */ /* 0x040fe40000410000 */
[C---:B------:R-:W-:Y:S03]  /*11ab0*/  FMUL.FTZ R22, R2.reuse, R146 ;  /* 0x0000009202167220 */ /* 0x040fe60000410000 */
[----:B------:R-:W-:Y:S01]  /*11ac0*/  MUFU.EX2 R176, R210 ;  /* 0x000000d200b07308 */ /* 0x000fe20000000800 */
[----:B------:R-:W-:Y:S01]  /*11ad0*/  FMUL.FTZ R23, R2, R147 ;  /* 0x0000009302177220 */ /* 0x000fe20000410000 */
[----:B-1----:R-:W-:Y:S01]  /*11ae0*/  F2FP.PACK_AB R161, R164, R165 ;  /* 0x000000a5a4a1723e */ /* 0x002fe200000000ff */
[C---:B------:R-:W-:Y:S02]  /*11af0*/  FMUL.FTZ R49, R3.reuse, R157 ;  /* 0x0000009d03317220 */ /* 0x040fe40000410000 */
[C---:B------:R-:W-:Y:S02]  /*11b00*/  FMUL.FTZ R50, R2.reuse, R158 ;  /* 0x0000009e02327220 */ /* 0x040fe40000410000 */
[C---:B------:R-:W-:Y:S01]  /*11b10*/  FMUL.FTZ R51, R2.reuse, R159 ;  /* 0x0000009f02337220 */ /* 0x040fe20000410000 */
[-C--:B--2---:R-:W-:Y:S01]  /*11b20*/  HMMA.16816.F32 R20, R108, R36.reuse, R20 ;  /* 0x000000246c14723c */ /* 0x084fe20000001814 */
[----:B------:R-:W-:Y:S01]  /*11b30*/  LDSM.16.MT88.4 R156, [R185+0x1400] ;  /* 0x00140000b99c783b */ /* 0x000fe20000004200 */
[----:B------:R-:W-:Y:S01]  /*11b40*/  MUFU.EX2 R180, R209 ;  /* 0x000000d100b47308 */ /* 0x000fe20000000800 */
[C---:B------:R-:W-:Y:S02]  /*11b50*/  FMUL.FTZ R52, R3.reuse, R52 ;  /* 0x0000003403347220 */ /* 0x040fe40000410000 */
[C---:B------:R-:W-:Y:S02]  /*11b60*/  FMUL.FTZ R53, R3.reuse, R53 ;  /* 0x0000003503357220 */ /* 0x040fe40000410000 */
[C---:B------:R-:W-:Y:S01]  /*11b70*/  FMUL.FTZ R54, R2.reuse, R54 ;  /* 0x0000003602367220 */ /* 0x040fe20000410000 */
[C---:B------:R-:W-:Y:S04]  /*11b80*/  HMMA.16816.F32 R24, R112.reuse, R36, R24 ;  /* 0x000000247018723c */ /* 0x040fe80000001818 */
[C---:B------:R-:W-:Y:S01]  /*11b90*/  FMUL.FTZ R55, R2.reuse, R55 ;  /* 0x0000003702377220 */ /* 0x040fe20000410000 */
[----:B------:R-:W-:Y:S01]  /*11ba0*/  MUFU.EX2 R179, R183 ;  /* 0x000000b700b37308 */ /* 0x000fe20000000800 */
[C---:B------:R-:W-:Y:S02]  /*11bb0*/  FMUL.FTZ R64, R3.reuse, R64 ;  /* 0x0000004003407220 */ /* 0x040fe40000410000 */
[-C--:B------:R-:W-:Y:S04]  /*11bc0*/  HMMA.16816.F32 R28, R112, R38.reuse, R28 ;  /* 0x00000026701c723c */ /* 0x080fe8000000181c */
[C---:B------:R-:W-:Y:S02]  /*11bd0*/  FMUL.FTZ R36, R3.reuse, R152 ;  /* 0x0000009803247220 */ /* 0x040fe40000410000 */
[C---:B------:R-:W-:Y:S01]  /*11be0*/  FMUL.FTZ R37, R3.reuse, R153 ;  /* 0x0000009903257220 */ /* 0x040fe20000410000 */
[----:B------:R-:W1:Y:S01]  /*11bf0*/  MUFU.EX2 R168, R174 ;  /* 0x000000ae00a87308 */ /* 0x000e620000000800 */
[C---:B------:R-:W-:Y:S04]  /*11c00*/  HMMA.16816.F32 R32, R108.reuse, R38, R32 ;  /* 0x000000266c20723c */ /* 0x040fe80000001820 */
[C---:B------:R-:W-:Y:S02]  /*11c10*/  FMUL.FTZ R65, R3.reuse, R65 ;  /* 0x0000004103417220 */ /* 0x040fe40000410000 */
[C---:B------:R-:W-:Y:S02]  /*11c20*/  FMUL.FTZ R66, R2.reuse, R66 ;  /* 0x0000004202427220 */ /* 0x040fe40000410000 */
[C---:B------:R-:W-:Y:S01]  /*11c30*/  FMUL.FTZ R38, R2.reuse, R154 ;  /* 0x0000009a02267220 */ /* 0x040fe20000410000 */
[----:B------:R-:W2:Y:S03]  /*11c40*/  MUFU.EX2 R166, R181 ;  /* 0x000000b500a67308 */ /* 0x000ea60000000800 */
[C---:B------:R-:W-:Y:S02]  /*11c50*/  FMUL.FTZ R39, R2.reuse, R155 ;  /* 0x0000009b02277220 */ /* 0x040fe40000410000 */
[C---:B------:R-:W-:Y:S02]  /*11c60*/  FMUL.FTZ R67, R2.reuse, R67 ;  /* 0x0000004302437220 */ /* 0x040fe40000410000 */
[C---:B------:R-:W-:Y:S02]  /*11c70*/  FMUL.FTZ R68, R3.reuse, R68 ;  /* 0x0000004403447220 */ /* 0x040fe40000410000 */
[C---:B------:R-:W-:Y:S01]  /*11c80*/  FMUL.FTZ R69, R3.reuse, R69 ;  /* 0x0000004503457220 */ /* 0x040fe20000410000 */
[-C--:B------:R-:W-:Y:S03]  /*11c90*/  HMMA.16816.F32 R36, R108, R116.reuse, R36 ;  /* 0x000000746c24723c */ /* 0x080fe60000001824 */
[----:B------:R-:W-:Y:S01]  /*11ca0*/  FMUL.FTZ R70, R2, R70 ;  /* 0x0000004602467220 */ /* 0x000fe20000410000 */
[----:B-1----:R-:W-:Y:S01]  /*11cb0*/  F2FP.PACK_AB R160, R168, R167 ;  /* 0x000000a7a8a0723e */ /* 0x002fe200000000ff */
[C---:B------:R-:W-:Y:S02]  /*11cc0*/  FMUL.FTZ R71, R2.reuse, R71 ;  /* 0x0000004702477220 */ /* 0x040fe40000410000 */
[C---:B------:R-:W-:Y:S01]  /*11cd0*/  FMUL.FTZ R80, R3.reuse, R80 ;  /* 0x0000005003507220 */ /* 0x040fe20000410000 */
[C---:B------:R-:W-:Y:S04]  /*11ce0*/  HMMA.16816.F32 R40, R112.reuse, R116, R40 ;  /* 0x000000747028723c */ /* 0x040fe80000001828 */
[C---:B------:R-:W-:Y:S02]  /*11cf0*/  FMUL.FTZ R81, R3.reuse, R81 ;  /* 0x0000005103517220 */ /* 0x040fe40000410000 */
[----:B------:R-:W-:Y:S01]  /*11d00*/  FMUL.FTZ R82, R2, R82 ;  /* 0x0000005202527220 */ /* 0x000fe20000410000 */
[----:B--2---:R-:W-:Y:S01]  /*11d10*/  F2FP.PACK_AB R162, R166, R173 ;  /* 0x000000ada6a2723e */ /* 0x004fe200000000ff */
[-C--:B------:R-:W-:Y:S04]  /*11d20*/  HMMA.16816.F32 R44, R112, R118.reuse, R44 ;  /* 0x00000076702c723c */ /* 0x080fe8000000182c */
[----:B------:R-:W-:Y:S02]  /*11d30*/  FMUL.FTZ R83, R2, R83 ;  /* 0x0000005302537220 */ /* 0x000fe40000410000 */
[----:B------:R-:W-:Y:S02]  /*11d40*/  FADD.FTZ R100, R134, R100 ;  /* 0x0000006486647221 */ /* 0x000fe40000010000 */
[C---:B------:R-:W-:Y:S01]  /*11d50*/  HMMA.16816.F32 R48, R108.reuse, R118, R48 ;  /* 0x000000766c30723c */ /* 0x040fe20000001830 */
[----:B------:R-:W1:Y:S03]  /*11d60*/  LDSM.16.MT88.4 R116, [R186+0xc00] ;  /* 0x000c0000ba74783b */ /* 0x000e660000004200 */
[C---:B------:R-:W-:Y:S02]  /*11d70*/  FMUL.FTZ R84, R3.reuse, R84 ;  /* 0x0000005403547220 */ /* 0x040fe40000410000 */
[C---:B------:R-:W-:Y:S02]  /*11d80*/  FMUL.FTZ R85, R3.reuse, R85 ;  /* 0x0000005503557220 */ /* 0x040fe40000410000 */
[C---:B------:R-:W-:Y:S04]  /*11d90*/  FMUL.FTZ R86, R2.reuse, R86 ;  /* 0x0000005602567220 */ /* 0x040fe80000410000 */
[C---:B------:R-:W-:Y:S02]  /*11da0*/  FMUL.FTZ R87, R2.reuse, R87 ;  /* 0x0000005702577220 */ /* 0x040fe40000410000 */
[C---:B------:R-:W-:Y:S02]  /*11db0*/  FMUL.FTZ R96, R3.reuse, R96 ;  /* 0x0000006003607220 */ /* 0x040fe40000410000 */
[----:B------:R-:W-:Y:S02]  /*11dc0*/  FMUL.FTZ R97, R3, R97 ;  /* 0x0000006103617220 */ /* 0x000fe40000410000 */
[C---:B------:R-:W-:Y:S02]  /*11dd0*/  FMUL.FTZ R98, R2.reuse, R98 ;  /* 0x0000006202627220 */ /* 0x040fe40000410000 */
[----:B------:R-:W-:Y:S02]  /*11de0*/  FMUL.FTZ R99, R2, R99 ;  /* 0x0000006302637220 */ /* 0x000fe40000410000 */
[----:B------:R-:W-:Y:S02]  /*11df0*/  FADD.FTZ R106, R106, R0 ;  /* 0x000000006a6a7221 */ /* 0x000fe40000010000 */
[----:B------:R-:W-:Y:S02]  /*11e00*/  FADD.FTZ R0, R135, R107 ;  /* 0x0000006b87007221 */ /* 0x000fe40000010000 */
[----:B------:R-:W-:Y:S01]  /*11e10*/  MUFU.EX2 R107, R207 ;  /* 0x000000cf006b7308 */ /* 0x000fe20000000800 */
[----:B------:R-:W-:Y:S02]  /*11e20*/  FADD.FTZ R2, R222, R105 ;  /* 0x00000069de027221 */ /* 0x000fe40000010000 */
[----:B------:R-:W-:Y:S02]  /*11e30*/  FADD.FTZ R3, R228, R106 ;  /* 0x0000006ae4037221 */ /* 0x000fe40000010000 */
[----:B------:R-:W-:Y:S02]  /*11e40*/  FADD.FTZ R2, R215, R2 ;  /* 0x00000002d7027221 */ /* 0x000fe40000010000 */
[----:B------:R-:W-:Y:S02]  /*11e50*/  FADD.FTZ R3, R231, R3 ;  /* 0x00000003e7037221 */ /* 0x000fe40000010000 */
[----:B------:R-:W-:Y:S01]  /*11e60*/  FADD.FTZ R2, R130, R2 ;  /* 0x0000000282027221 */ /* 0x000fe20000010000 */
[----:B------:R-:W2:Y:S01]  /*11e70*/  MUFU.EX2 R106, R208 ;  /* 0x000000d0006a7308 */ /* 0x000ea20000000800 */
        /* <DEDUP_REMOVED lines=10> */
[----:B--2---:R-:W-:Y:S01]  /*11f20*/  F2FP.PACK_AB R163, R106, R107 ;  /* 0x0000006b6aa3723e */ /* 0x004fe200000000ff */
[----:B------:R-:W-:Y:S02]  /*11f30*/  FADD.FTZ R0, R129, R100 ;  /* 0x0000006481007221 */ /* 0x000fe40000010000 */
[----:B------:R-:W-:Y:S01]  /*11f40*/  FADD.FTZ R100, R132, R2 ;  /* 0x0000000284647221 */ /* 0x000fe20000010000 */
[C---:B------:R-:W-:Y:S01]  /*11f50*/  HMMA.16816.F32 R64, R108.reuse, R118, R64 ;  /* 0x000000766c40723c */ /* 0x040fe20000001840 */
[----:B------:R-:W1:Y:S03]  /*11f60*/  LDSM.16.MT88.4 R116, [R185+0x1800] ;  /* 0x00180000b974783b */ /* 0x000e660000004200 */
[----:B------:R-:W-:Y:S01]  /*11f70*/  FADD.FTZ R2, R223, R105 ;  /* 0x00000069df027221 */ /* 0x000fe20000010000 */
[----:B------:R-:W-:Y:S01]  /*11f80*/  MOV R105, R102 ;  /* 0x0000006600697202 */ /* 0x000fe20000000f00 */
[----:B------:R-:W-:Y:S02]  /*11f90*/  FADD.FTZ R0, R221, R0 ;  /* 0x00000000dd007221 */ /* 0x000fe40000010000 */
[----:B------:R-:W-:Y:S04]  /*11fa0*/  FADD.FTZ R2, R224, R2 ;  /* 0x00000002e0027221 */ /* 0x000fe80000010000 */
        /* <DEDUP_REMOVED lines=11> */
[----:B------:R-:W-:Y:S04]  /*12060*/  F2FP.PACK_AB R117, R221, R129 ;  /* 0x00000081dd75723e */ /* 0x000fe800000000ff */
        /* <DEDUP_REMOVED lines=81> */
[----:B------:R-:W-:Y:S01]  /*12580*/  FADD.FTZ R2, R107, R0 ;  /* 0x000000006b027221 */ /* 0x000fe20000010000 */
[----:B------:R-:W-:Y:S01]  /*12590*/  IADD3 R0, R201, -0x1, RZ ;  /* 0xffffffffc9007810 */ /* 0x000fe20007ffe0ff */
[----:B------:R-:W-:Y:S01]  /*125a0*/  FADD.FTZ R221, R180, R3 ;  /* 0x00000003b4dd7221 */ /* 0x000fe20000010000 */
[----:B------:R-:W-:Y:S01]  /*125b0*/  MOV R107, R103 ;  /* 0x00000067006b7202 */ /* 0x000fe20000000f00 */
[----:B------:R-:W-:Y:S04]  /*125c0*/  HMMA.16816.F32 R96, R108, R14, R96 ;  /* 0x0000000e6c60723c */ /* 0x000fe80000001860 */
[----:B------:R-:W-:Y:S01]  /*125d0*/  MOV R201, R0 ;  /* 0x0000000000c97202 */ /* 0x000fe20000000f00 */
[----:B------:R-:W-:Y:S02]  /*125e0*/  FADD.FTZ R224, R179, R5 ;  /* 0x00000005b3e07221 */ /* 0x000fe40000010000 */
[----:B------:R-:W-:Y:S01]  /*125f0*/  MOV R108, R101 ;  /* 0x00000065006c7202 */ /* 0x000fe20000000f00 */
[----:B------:R-:W-:Y:S04]  /*12600*/  FADD.FTZ R213, R166, R4 ;  /* 0x00000004a6d57221 */ /* 0x000fe80000010000 */
[----:B------:R-:W-:Y:S01]  /*12610*/  FADD.FTZ R214, R106, R2 ;  /* 0x000000026ad67221 */ /* 0x000fe20000010000 */
[----:B------:R-:W-:Y:S01]  /*12620*/  MOV R106, R104 ;  /* 0x00000068006a7202 */ /* 0x000fe20000000f00 */
[----:B------:R-:W-:-:S05]  /*12630*/  @P0 BRA `(.L_x_705) ;  /* 0xffffbda000000947 */ /* 0x000fca000383ffff */
.L_x_673:
[----:B------:R-:W-:Y:S05]  /*12640*/  BRA.DIV ~URZ, `(.L_x_706) ;  /* 0x000078427f007947 */ /* 0x000fea000b800000 */
[----:B------:R1:W2:Y:S02]  /*12650*/  SHFL.BFLY PT, R0, R221, 0x2, 0x1f ;  /* 0x0c401f00dd007f89 */ /* 0x0002a400000e0000 */
.L_x_827:
[----:B--2---:R-:W-:Y:S01]  /*12660*/  FADD.FTZ R7, R0, R221 ;  /* 0x000000dd00077221 */ /* 0x004fe20000010000 */
[----:B------:R-:W-:Y:S05]  /*12670*/  BRA.DIV ~URZ, `(.L_x_707) ;  /* 0x000078627f007947 */ /* 0x000fea000b800000 */
[----:B------:R-:W2:Y:S04]  /*12680*/  SHFL.BFLY PT, R2, R224, 0x2, 0x1f ;  /* 0x0c401f00e0027f89 */ /* 0x000ea800000e0000 */
[----:B------:R-:W3:Y:S04]  /*12690*/  SHFL.BFLY PT, R0, R213, 0x2, 0x1f ;  /* 0x0c401f00d5007f89 */ /* 0x000ee800000e0000 */
[----:B------:R-:W4:Y:S04]  /*126a0*/  SHFL.BFLY PT, R4, R214, 0x2, 0x1f ;  /* 0x0c401f00d6047f89 */ /* 0x000f2800000e0000 */
[----:B------:R-:W5:Y:S01]  /*126b0*/  SHFL.BFLY PT, R3, R7, 0x1, 0x1f ;  /* 0x0c201f0007037f89 */ /* 0x000f6200000e0000 */
[----:B--2---:R-:W-:-:S02]  /*126c0*/  FADD.FTZ R2, R2, R224 ;  /* 0x000000e002027221 */ /* 0x004fc40000010000 */
[----:B---3--:R-:W-:-:S03]  /*126d0*/  FADD.FTZ R0, R0, R213 ;  /* 0x000000d500007221 */ /* 0x008fc60000010000 */
[----:B------:R-:W2:Y:S01]  /*126e0*/  SHFL.BFLY PT, R6, R2, 0x1, 0x1f ;  /* 0x0c201f0002067f89 */ /* 0x000ea200000e0000 */
[----:B----4-:R-:W-:-:S03]  /*126f0*/  FADD.FTZ R4, R4, R214 ;  /* 0x000000d604047221 */ /* 0x010fc60000010000 */
[----:B------:R-:W3:Y:S01]  /*12700*/  SHFL.BFLY PT, R5, R0, 0x1, 0x1f ;  /* 0x0c201f0000057f89 */ /* 0x000ee200000e0000 */
[----:B-----5:R-:W-:-:S03]  /*12710*/  FADD.FTZ R7, R7, R3 ;  /* 0x0000000307077221 */ /* 0x020fc60000010000 */
[----:B------:R4:W1:Y:S01]  /*12720*/  SHFL.BFLY PT, R8, R4, 0x1, 0x1f ;  /* 0x0c201f0004087f89 */ /* 0x00086200000e0000 */
[----:B--2---:R-:W-:Y:S02]  /*12730*/  FADD.FTZ R6, R2, R6 ;  /* 0x0000000602067221 */ /* 0x004fe40000010000 */
[----:B---3--:R-:W-:Y:S02]  /*12740*/  FADD.FTZ R5, R0, R5 ;  /* 0x0000000500057221 */ /* 0x008fe40000010000 */
.L_x_828:
[----:B------:R-:W-:Y:S01]  /*12750*/  FSETP.NE.FTZ.AND P3, PT, R7, RZ, PT ;  /* 0x000000ff0700720b */ /* 0x000fe20003f75000 */
[----:B------:R-:W-:Y:S01]  /*12760*/  CS2R R2, SRZ ;  /* 0x0000000000027805 */ /* 0x000fe2000001ff00 */
[----:B------:R-:W-:Y:S01]  /*12770*/  MOV R0, RZ ;  /* 0x000000ff00007202 */ /* 0x000fe20000000f00 */
[----:B-1--4-:R-:W-:Y:S01]  /*12780*/  FADD.FTZ R4, R8, R4 ;  /* 0x0000000408047221 */ /* 0x012fe20000010000 */
[----:B------:R-:W-:Y:S02]  /*12790*/  FSETP.NE.FTZ.AND P2, PT, R6, RZ, PT ;  /* 0x000000ff0600720b */ /* 0x000fe40003f55000 */
[----:B------:R-:W-:Y:S02]  /*127a0*/  FSETP.NE.FTZ.AND P1, PT, R5, RZ, PT ;  /* 0x000000ff0500720b */ /* 0x000fe40003f35000 */
[----:B------:R-:W-:-:S02]  /*127b0*/  FSETP.NE.FTZ.AND P0, PT, R4, RZ, PT ;  /* 0x000000ff0400720b */ /* 0x000fc40003f15000 */
        /* <DEDUP_REMOVED lines=47> */
[----:B------:R-:W-:Y:S02]  /*12ab0*/  FMUL.FTZ R151, R3, R83 ;  /* 0x0000005303977220 */ /* 0x000fe40000410000 */
[C---:B------:R-:W-:Y:S01]  /*12ac0*/  FMUL.FTZ R46, R2.reuse, R60 ;  /* 0x0000003c022e7220 */ /* 0x040fe20000410000 */
[----:B------:R-:W1:Y:S01]  /*12ad0*/  @P0 MUFU.RCP R0, R4 ;  /* 0x0000000400000308 */ /* 0x000e620000001000 */
        /* <DEDUP_REMOVED lines=77> */
.L_x_572:
[----:B------:R3:W5:Y:S04]  /*12fb0*/  LDL R6, [R1] ;  /* 0x0000000001067983 */ /* 0x0007680000100800 */
[----:B------:R-:W4:Y:S01]  /*12fc0*/  S2R R2, SR_TID.X ;  /* 0x0000000000027919 */ /* 0x000f220000002100 */
[----:B------:R-:W-:Y:S01]  /*12fd0*/  BSSY B0, `(.L_x_708) ;  /* 0x0000011000007945 */ /* 0x000fe20003800000 */
[----:B----4-:R-:W-:-:S13]  /*12fe0*/  LOP3.LUT P0, RZ, R2, 0x7f, RZ, 0xc0, !PT ;  /* 0x0000007f02ff7812 */ /* 0x010fda000780c0ff */
[----:B------:R-:W-:Y:S05]  /*12ff0*/  @P0 BRA `(.L_x_709) ;  /* 0x000000e000000947 */ /* 0x000fea0003800000 */
[----:B---3--:R-:W3:Y:S01]  /*13000*/  S2R R4, SR_LANEID ;  /* 0x0000000000047919 */ /* 0x008ee20000000000 */
[----:B------:R-:W-:Y:S01]  /*13010*/  VOTEU.ANY UR4, UPT, PT ;  /* 0x0000000000047886 */ /* 0x000fe200038e0100 */
[----:B--2---:R-:W-:Y:S01]  /*13020*/  IMAD.MOV.U32 R5, RZ, RZ, c[0x0][0x564] ;  /* 0x00015900ff057624 */ /* 0x004fe200078e00ff */
[----:B------:R-:W3:Y:S08]  /*13030*/  FLO.U32 R3, UR4 ;  /* 0x0000000400037d00 */ /* 0x000ef000080e0000 */
[----:B------:R-:W2:Y:S01]  /*13040*/  POPC R2, UR4 ;  /* 0x0000000400027d09 */ /* 0x000ea20008000000 */
[----:B---3--:R-:W-:Y:S01]  /*13050*/  ISETP.EQ.U32.AND P0, PT, R3, R4, PT ;  /* 0x000000040300720c */ /* 0x008fe20003f02070 */
[----:B------:R-:W-:-:S12]  /*13060*/  IMAD.MOV.U32 R4, RZ, RZ, c[0x0][0x560] ;  /* 0x00015800ff047624 */ /* 0x000fd800078e00ff */
[----:B--2---:R2:W3:Y:S04]  /*13070*/  @P0 ATOMG.E.ADD.STRONG.GPU PT, R2, [R4.64], R2 ;  /* 0x00000002040209a8 */ /* 0x0044e800081ee1c6 */
[----:B--2---:R-:W2:Y:S04]  /*13080*/  S2R R4, SR_LTMASK ;  /* 0x0000000000047919 */ /* 0x004ea80000003900 */
[----:B---3--:R2:W3:Y:S02]  /*13090*/  SHFL.IDX PT, R3, R2, R3, 0x1f ;  /* 0x00001f0302037589 */ /* 0x0084e400000e0000 */
[----:B--2---:R-:W-:-:S06]  /*130a0*/  LOP3.LUT R2, R4, UR4, RZ, 0xc0, !PT ;  /* 0x0000000404027c12 */ /* 0x004fcc000f8ec0ff */
[----:B------:R-:W3:Y:S02]  /*130b0*/  POPC R2, R2 ;  /* 0x0000000200027309 */ /* 0x000ee40000000000 */
[----:B---3-5:R-:W-:-:S05]  /*130c0*/  IADD3 R6, R3, c[0x0][0xc], R2 ;  /* 0x0000030003067a10 */ /* 0x028fca0007ffe002 */
[----:B------:R2:W-:Y:S02]  /*130d0*/  STL [R1], R6 ;  /* 0x0000000601007387 */ /* 0x0005e40000100800 */
.L_x_709:
[----:B---3--:R-:W-:Y:S05]  /*130e0*/  BSYNC B0 ;  /* 0x0000000000007941 */ /* 0x008fea0003800000 */
.L_x_708:
[----:B------:R-:W-:Y:S01]  /*130f0*/  PRMT R0, R0, 0x9910, RZ ;  /* 0x0000991000007816 */ /* 0x000fe200000000ff */
[----:B------:R-:W-:Y:S01]  /*13100*/  BSSY B1, `(.L_x_710) ;  /* 0x00003b4000017945 */ /* 0x000fe20003800000 */
[----:B-----5:R-:W-:Y:S02]  /*13110*/  IMAD.MOV.U32 R74, RZ, RZ, R6 ;  /* 0x000000ffff4a7224 */ /* 0x020fe400078e0006 */
[----:B------:R-:W-:-:S13]  /*13120*/  ISETP.NE.AND P0, PT, R0, RZ, PT ;  /* 0x000000ff0000720c */ /* 0x000fda0003f05270 */
[----:B------:R-:W-:Y:S05]  /*13130*/  @!P0 BRA `(.L_x_711) ;  /* 0x00002e4000008947 */ /* 0x000fea0003800000 */
[----:B------:R-:W3:Y:S04]  /*13140*/  LDL R8, [R1+0x14] ;  /* 0x0000140001087983 */ /* 0x000ee80000100800 */
[----:B-1----:R-:W4:Y:S04]  /*13150*/  LDL R7, [R1+0x18] ;  /* 0x0000180001077983 */ /* 0x002f280000100800 */
[----:B--2---:R-:W2:Y:S04]  /*13160*/  LDL R6, [R1+0x20] ;  /* 0x0000200001067983 */ /* 0x004ea80000100800 */
[----:B------:R-:W2:Y:S04]  /*13170*/  LDL R9, [R1+0x1c] ;  /* 0x00001c0001097983 */ /* 0x000ea80000100800 */
[----:B------:R-:W2:Y:S01]  /*13180*/  LDL R10, [R1+0xc] ;  /* 0x00000c00010a7983 */ /* 0x000ea20000100800 */
[----:B------:R-:W-:Y:S01]  /*13190*/  WARPSYNC 0xffffffff ;  /* 0xffffffff00007948 */ /* 0x000fe20003800000 */
[----:B------:R-:W-:-:S02]  /*131a0*/  F2FP.PACK_AB R0, R161, R160 ;  /* 0x000000a0a100723e */ /* 0x000fc400000000ff */
[----:B------:R-:W-:Y:S01]  /*131b0*/  BAR.SYNC.DEFER_BLOCKING 0x1, 0x80 ;  /* 0x0042000000007b1d */ /* 0x000fe20000010000 */
[----:B------:R-:W-:Y:S02]  /*131c0*/  F2FP.PACK_AB R3, R145, R144 ;  /* 0x000000909103723e */ /* 0x000fe400000000ff */
[----:B------:R-:W-:Y:S02]  /*131d0*/  F2FP.PACK_AB R2, R163, R162 ;  /* 0x000000a2a302723e */ /* 0x000fe400000000ff */
[----:B------:R-:W-:Y:S02]  /*131e0*/  F2FP.PACK_AB R4, R31, R30 ;  /* 0x0000001e1f04723e */ /* 0x000fe400000000ff */
[----:B------:R-:W-:Y:S02]  /*131f0*/  F2FP.PACK_AB R5, R61, R60 ;  /* 0x0000003c3d05723e */ /* 0x000fe400000000ff */
[----:B------:R-:W-:Y:S02]  /*13200*/  ISETP.NE.U32.AND P0, PT, RZ, c[0x0][0x508], PT ;  /* 0x00014200ff007a0c */ /* 0x000fe40003f05070 */
[----:B------:R-:W-:-:S02]  /*13210*/  ISETP.NE.U32.AND P2, PT, RZ, c[0x0][0x500], PT ;  /* 0x00014000ff007a0c */ /* 0x000fc40003f45070 */
[----:B------:R-:W-:Y:S02]  /*13220*/  ISETP.NE.AND.EX P1, PT, RZ, c[0x0][0x50c], PT, P0 ;  /* 0x00014300ff007a0c */ /* 0x000fe40003f25300 */
[----:B------:R-:W-:Y:S01]  /*13230*/  ISETP.NE.AND.EX P2, PT, RZ, c[0x0][0x504], PT, P2 ;  /* 0x00014100ff007a0c */ /* 0x000fe20003f45320 */
[----:B------:R-:W-:Y:S01]  /*13240*/  IMAD.MOV.U32 R11, RZ, RZ, c[0x0][0x388] ;  /* 0x0000e200ff0b7624 */ /* 0x000fe200078e00ff */
[----:B---3--:R1:W-:Y:S04]  /*13250*/  STS [R8+0x80], R0 ;  /* 0x0000800008007388 */ /* 0x0083e80000000800 */
[----:B------:R3:W-:Y:S04]  /*13260*/  STS [R8+0x280], R3 ;  /* 0x0002800308007388 */ /* 0x0007e80000000800 */
[----:B----4-:R4:W-:Y:S01]  /*13270*/  STS [R7], R2 ;  /* 0x0000000207007388 */ /* 0x0109e20000000800 */
[----:B-1----:R-:W-:-:S02]  /*13280*/  F2FP.PACK_AB R0, R143, R142 ;  /* 0x0000008e8f00723e */ /* 0x002fc400000000ff */
[----:B---3--:R-:W-:-:S03]  /*13290*/  F2FP.PACK_AB R3, R35, R34 ;  /* 0x000000222303723e */ /* 0x008fc600000000ff */
[----:B------:R1:W-:Y:S01]  /*132a0*/  STS [R7+0x200], R0 ;  /* 0x0002000007007388 */ /* 0x0003e20000000800 */
[----:B----4-:R-:W-:-:S03]  /*132b0*/  F2FP.PACK_AB R2, R53, R52 ;  /* 0x000000343502723e */ /* 0x010fc600000000ff */
        /* <DEDUP_REMOVED lines=54> */
[----:B---3--:R-:W-:Y:S02]  /*13620*/  F2FP.PACK_AB R0, R107, R106 ;  /* 0x0000006a6b00723e */ /* 0x008fe400000000ff */
[----:B----4-:R-:W-:-:S03]  /*13630*/  F2FP.PACK_AB R2, R155, R154 ;  /* 0x0000009a9b02723e */ /* 0x010fc600000000ff */
[----:B------:R2:W-:Y:S04]  /*13640*/  STS [R8+0x4080], R0 ;  /* 0x0040800008007388 */ /* 0x0005e80000000800 */
[----:B------:R3:W-:Y:S01]  /*13650*/  STS [R8+0x4280], R2 ;  /* 0x0042800208007388 */ /* 0x0007e20000000800 */
[----:B-1----:R-:W-:-:S05]  /*13660*/  F2FP.PACK_AB R3, R173, R172 ;  /* 0x000000acad03723e */ /* 0x002fca00000000ff */
[----:B------:R1:W-:Y:S01]  /*13670*/  STS [R7+0x4000], R3 ;  /* 0x0040000307007388 */ /* 0x0003e20000000800 */
[----:B--2---:R-:W-:Y:S02]  /*13680*/  F2FP.PACK_AB R0, R151, R150 ;  /* 0x000000969700723e */ /* 0x004fe400000000ff */
[----:B---3--:R-:W-:-:S03]  /*13690*/  F2FP.PACK_AB R2, R69, R68 ;  /* 0x000000444502723e */ /* 0x008fc600000000ff */
[----:B------:R2:W-:Y:S04]  /*136a0*/  STS [R7+0x4200], R0 ;  /* 0x0042000007007388 */ /* 0x0005e80000000800 */
[----:B------:R3:W-:Y:S04]  /*136b0*/  STS [R8+0x5080], R2 ;  /* 0x0050800208007388 */ /* 0x0007e80000000800 */
[----:B------:R4:W-:Y:S04]  /*136c0*/  STS [R8+0x5280], R4 ;  /* 0x0052800408007388 */ /* 0x0009e80000000800 */
[----:B------:R-:W-:Y:S01]  /*136d0*/  STS [R7+0x5000], R5 ;  /* 0x0050000507007388 */ /* 0x000fe20000000800 */
[----:B-1----:R-:W-:-:S05]  /*136e0*/  F2FP.PACK_AB R3, R63, R62 ;  /* 0x0000003e3f03723e */ /* 0x002fca00000000ff */
[----:B------:R1:W-:Y:S01]  /*136f0*/  STS [R7+0x5200], R3 ;  /* 0x0052000307007388 */ /* 0x0003e20000000800 */
[----:B--2---:R-:W-:Y:S02]  /*13700*/  F2FP.PACK_AB R0, R83, R82 ;  /* 0x000000525300723e */ /* 0x004fe400000000ff */
[----:B---3--:R-:W-:Y:S02]  /*13710*/  F2FP.PACK_AB R2, R171, R170 ;  /* 0x000000aaab02723e */ /* 0x008fe400000000ff */
[----:B----4-:R-:W-:-:S03]  /*13720*/  F2FP.PACK_AB R4, R49, R48 ;  /* 0x000000303104723e */ /* 0x010fc600000000ff */
[----:B------:R2:W-:Y:S04]  /*13730*/  STS [R6+0x4080], R2 ;  /* 0x0040800206007388 */ /* 0x0005e80000000800 */
[----:B------:R3:W-:Y:S04]  /*13740*/  STS [R6+0x4280], R0 ;  /* 0x0042800006007388 */ /* 0x0007e80000000800 */
[----:B------:R-:W4:Y:S01]  /*13750*/  LDL.LU R8, [R1+0x28] ;  /* 0x0000280001087983 */ /* 0x000f220000300800 */
[----:B-1----:R-:W-:Y:S02]  /*13760*/  F2FP.PACK_AB R3, R51, R50 ;  /* 0x000000323303723e */ /* 0x002fe400000000ff */
[----:B--2---:R-:W-:-:S02]  /*13770*/  F2FP.PACK_AB R2, R85, R84 ;  /* 0x000000545502723e */ /* 0x004fc400000000ff */
[----:B---3--:R-:W-:-:S03]  /*13780*/  F2FP.PACK_AB R0, R81, R80 ;  /* 0x000000505100723e */ /* 0x008fc600000000ff */
[----:B------:R1:W-:Y:S04]  /*13790*/  STS [R9+0x4000], R2 ;  /* 0x0040000209007388 */ /* 0x0003e80000000800 */
[----:B------:R2:W-:Y:S04]  /*137a0*/  STS [R9+0x4200], R0 ;  /* 0x0042000009007388 */ /* 0x0005e80000000800 */
[----:B------:R3:W-:Y:S04]  /*137b0*/  STS [R6+0x5080], R4 ;  /* 0x0050800406007388 */ /* 0x0007e80000000800 */
[----:B------:R3:W-:Y:S01]  /*137c0*/  STS [R6+0x5280], R3 ;  /* 0x0052800306007388 */ /* 0x0007e20000000800 */
[----:B-1----:R-:W-:Y:S01]  /*137d0*/  F2FP.PACK_AB R2, R29, R28 ;  /* 0x0000001c1d02723e */ /* 0x002fe200000000ff */
[----:B--2---:R-:W-:-:S02]  /*137e0*/  IMAD.MOV.U32 R0, RZ, RZ, RZ ;  /* 0x000000ffff007224 */ /* 0x004fc400078e00ff */
[----:B---3--:R-:W-:Y:S01]  /*137f0*/  IMAD.MOV.U32 R4, RZ, RZ, 0x4 ;  /* 0x00000004ff047424 */ /* 0x008fe200078e00ff */
[----:B------:R-:W-:-:S03]  /*13800*/  F2FP.PACK_AB R3, R27, R26 ;  /* 0x0000001a1b03723e */ /* 0x000fc600000000ff */
[CC--:B------:R-:W-:Y:S02]  /*13810*/  @P1 IMAD.WIDE R6, R10.reuse, R4.reuse, c[0x0][0x508] ;  /* 0x000142000a061625 */ /* 0x0c0fe400078e0204 */
[----:B------:R1:W-:Y:S02]  /*13820*/  STS [R9+0x5000], R3 ;  /* 0x0050000309007388 */ /* 0x0003e40000000800 */
[----:B------:R-:W-:Y:S02]  /*13830*/  IMAD.WIDE R4, R10, R4, c[0x0][0x500] ;  /* 0x000140000a047625 */ /* 0x000fe400078e0204 */
[----:B------:R2:W-:Y:S04]  /*13840*/  STS [R9+0x5200], R2 ;  /* 0x0052000209007388 */ /* 0x0005e80000000800 */
[----:B------:R-:W-:Y:S06]  /*13850*/  BAR.SYNC.DEFER_BLOCKING 0x1, 0x80 ;  /* 0x0042000000007b1d */ /* 0x000fec0000010000 */
[----:B------:R2:W5:Y:S04]  /*13860*/  @P1 LDG.E R11, [R6.64] ;  /* 0x00000006060b1981 */ /* 0x000568000c1e1900 */
[----:B------:R2:W5:Y:S01]  /*13870*/  @P2 LDG.E R0, [R4.64] ;  /* 0x0000000604002981 */ /* 0x000562000c1e1900 */
[----:B----4-:R-:W-:-:S04]  /*13880*/  ISETP.NE.AND P0, PT, R8, RZ, PT ;  /* 0x000000ff0800720c */ /* 0x010fc80003f05270 */
[----:B-1----:R-:W-:Y:S01]  /*13890*/  SEL R3, R8, c[0x0][0x3d4], P0 ;  /* 0x0000f50008037a07 */ /* 0x002fe20000000000 */
[----:B------:R-:W-:Y:S05]  /*138a0*/  @P1 BRA `(.L_x_712) ;  /* 0x0000004000001947 */ /* 0x000fea0003800000 */
[----:B--2---:R-:W-:Y:S05]  /*138b0*/  @!P2 BRA `(.L_x_712) ;  /* 0x000000300000a947 */ /* 0x004fea0003800000 */
[----:B------:R1:W2:Y:S04]  /*138c0*/  LDG.E R2, [R4.64] ;  /* 0x0000000604027981 */ /* 0x0002a8000c1e1900 */
[----:B-1----:R-:W2:Y:S02]  /*138d0*/  LDG.E R4, [R4.64+0x4] ;  /* 0x0000040604047981 */ /* 0x002ea4000c1e1900 */
[----:B--2--5:R-:W-:Y:S02]  /*138e0*/  IADD3 R11, -R2, R4, RZ ;  /* 0x00000004020b7210 */ /* 0x024fe40007ffe1ff */
.L_x_712:
[----:B--2---:R-:W2:Y:S04]  /*138f0*/  LDL R4, [R1+0x10] ;  /* 0x0000100001047983 */ /* 0x004ea80000100800 */
[----:B------:R-:W3:Y:S04]  /*13900*/  LDL.LU R7, [R1+0x8] ;  /* 0x0000080001077983 */ /* 0x000ee80000300800 */
[----:B------:R-:W4:Y:S01]  /*13910*/  LDL R16, [R1+0x30] ;  /* 0x0000300001107983 */ /* 0x000f220000100800 */
[----:B------:R-:W-:Y:S01]  /*13920*/  IMAD.MOV.U32 R2, RZ, RZ, 0x368 ;  /* 0x00000368ff027424 */ /* 0x000fe200078e00ff */
[----:B------:R-:W-:-:S02]  /*13930*/  ISETP.GT.AND P2, PT, R3, 0x1, PT ;  /* 0x000000010300780c */ /* 0x000fc40003f44270 */
[----:B------:R-:W4:Y:S01]  /*13940*/  LDL R75, [R1+0x38] ;  /* 0x00003800014b7983 */ /* 0x000f220000100800 */
[----:B------:R-:W-:Y:S02]  /*13950*/  ISETP.NE.U32.AND P0, PT, RZ, c[0x0][0x500], PT ;  /* 0x00014000ff007a0c */ /* 0x000fe40003f05070 */
[----:B------:R-:W-:Y:S02]  /*13960*/  SEL R2, R2, 0x328, P2 ;  /* 0x0000032802027807 */ /* 0x000fe40001000000 */
[----:B------:R-:W-:Y:S02]  /*13970*/  ISETP.NE.AND.EX P0, PT, RZ, c[0x0][0x504], PT, P0 ;  /* 0x00014100ff007a0c */ /* 0x000fe40003f05300 */
[----:B------:R1:W2:Y:S01]  /*13980*/  LDC.64 R8, c[0x0][R2+0x170] ;  /* 0x00005c0002087b82 */ /* 0x0002a20000000a00 */
[----:B------:R-:W-:-:S04]  /*13990*/  SHF.R.S32.HI R3, RZ, 0x1f, R10 ;  /* 0x0000001fff037819 */ /* 0x000fc8000001140a */
[----:B------:R-:W-:-:S03]  /*139a0*/  SEL R6, R3, RZ, !P0 ;  /* 0x000000ff03067207 */ /* 0x000fc60004000000 */
[----:B------:R1:W2:Y:S08]  /*139b0*/  LDC.64 R14, c[0x0][R2+0x168] ;  /* 0x00005a00020e7b82 */ /* 0x0002b00000000a00 */
[----:B------:R1:W2:Y:S08]  /*139c0*/  LDC.64 R18, c[0x0][R2+0x178] ;  /* 0x00005e0002127b82 */ /* 0x0002b00000000a00 */
[----:B------:R1:W2:Y:S02]  /*139d0*/  LDC.64 R20, c[0x0][R2+0x160] ;  /* 0x0000580002147b82 */ /* 0x0002a40000000a00 */
[----:B-1----:R-:W-:-:S05]  /*139e0*/  IMAD.MOV.U32 R2, RZ, RZ, c[0x0][0x4e8] ;  /* 0x00013a00ff027624 */ /* 0x002fca00078e00ff */
[----:B------:R-:W-:Y:S02]  /*139f0*/  ISETP.NE.AND P5, PT, R2, 0x1, PT ;  /* 0x000000010200780c */ /* 0x000fe40003fa5270 */
[----:B------:R-:W-:Y:S01]  /*13a00*/  SEL R2, R10, RZ, !P0 ;  /* 0x000000ff0a027207 */ /* 0x000fe20004000000 */
[----:B------:R-:W1:Y:S01]  /*13a10*/  S2R R76, SR_TID.X ;  /* 0x00000000004c7919 */ /* 0x000e620000002100 */
[----:B-----5:R-:W-:Y:S02]  /*13a20*/  SHF.R.S32.HI R17, RZ, 0x1f, R0 ;  /* 0x0000001fff117819 */ /* 0x020fe40000011400 */
[----:B------:R-:W-:-:S04]  /*13a30*/  LOP3.LUT R198, R198, 0xfffffffd, RZ, 0xc0, !PT ;  /* 0xfffffffdc6c67812 */ /* 0x000fc800078ec0ff */
[----:B------:R-:W-:Y:S01]  /*13a40*/  LOP3.LUT R198, R198, 0xfffffffe, RZ, 0xc0, !PT ;  /* 0xfffffffec6c67812 */ /* 0x000fe200078ec0ff */
[----:B--2---:R-:W-:Y:S02]  /*13a50*/  IMAD.IADD R5, R4, 0x1, R252 ;  /* 0x0000000104057824 */ /* 0x004fe400078e02fc */
[----:B------:R-:W-:Y:S01]  /*13a60*/  IMAD R4, R9, R2, RZ ;  /* 0x0000000209047224 */ /* 0x000fe200078e02ff */
[----:B---3--:R-:W-:Y:S01]  /*13a70*/  LOP3.LUT R3, R7, 0xffff, RZ, 0xc0, !PT ;  /* 0x0000ffff07037812 */ /* 0x008fe200078ec0ff */
[----:B------:R-:W-:-:S04]  /*13a80*/  @P5 IMAD.HI.U32 R10, R5, c[0x0][0x4ec], RZ ;  /* 0x00013b00050a5a27 */ /* 0x000fc800078e00ff */
[C---:B------:R-:W-:Y:S02]  /*13a90*/  IMAD R12, R8.reuse, R6, R4 ;  /* 0x00000006080c7224 */ /* 0x040fe400078e0204 */
[----:B------:R-:W-:-:S04]  /*13aa0*/  IMAD.WIDE.U32 R6, R8, R2, RZ ;  /* 0x0000000208067225 */ /* 0x000fc800078e00ff */
[----:B------:R-:W-:-:S04]  /*13ab0*/  IMAD.WIDE.U32 R8, R14, R3, RZ ;  /* 0x000000030e087225 */ /* 0x000fc800078e00ff */
[----:B------:R-:W-:Y:S01]  /*13ac0*/  IMAD.MOV.U32 R4, RZ, RZ, R5 ;  /* 0x000000ffff047224 */ /* 0x000fe200078e0005 */
[----:B------:R-:W-:Y:S01]  /*13ad0*/  @P5 SHF.R.U32.HI R4, RZ, c[0x0][0x4f0], R10 ;  /* 0x00013c00ff045a19 */ /* 0x000fe2000001160a */
[----:B------:R-:W-:Y:S01]  /*13ae0*/  IMAD R13, R15, R3, RZ ;  /* 0x000000030f0d7224 */ /* 0x000fe200078e02ff */
[----:B----4-:R-:W-:Y:S01]  /*13af0*/  SEL R10, R16, RZ, P2 ;  /* 0x000000ff100a7207 */ /* 0x010fe20001000000 */
[----:B------:R-:W-:Y:S01]  /*13b00*/  IMAD.IADD R14, R7, 0x1, R12 ;  /* 0x00000001070e7824 */ /* 0x000fe200078e020c */
[----:B------:R-:W-:Y:S01]  /*13b10*/  IADD3 R15, P1, P0, R6, R8, R0 ;  /* 0x00000008060f7210 */ /* 0x000fe2000783e000 */
[----:B------:R-:W-:Y:S02]  /*13b20*/  IMAD.IADD R6, R9, 0x1, R13 ;  /* 0x0000000109067824 */ /* 0x000fe400078e020d */
[----:B------:R-:W-:Y:S02]  /*13b30*/  IMAD R12, R19, R10, RZ ;  /* 0x0000000a130c7224 */ /* 0x000fe400078e02ff */
[----:B------:R-:W-:-:S02]  /*13b40*/  IMAD.MOV R7, RZ, RZ, -R4 ;  /* 0x000000ffff077224 */ /* 0x000fc400078e0a04 */
        /* <DEDUP_REMOVED lines=14> */
[----:B-1----:R-:W-:Y:S01]  /*13c30*/  SHF.R.S32.HI R16, RZ, 0x1f, R76 ;  /* 0x0000001fff107819 */ /* 0x002fe2000001144c */
[----:B------:R-:W-:Y:S01]  /*13c40*/  IMAD.IADD R4, R7, 0x1, R4 ;  /* 0x0000000107047824 */ /* 0x000fe200078e0204 */
[----:B------:R-:W-:Y:S02]  /*13c50*/  LEA R7, P0, R6, R8, 0x2 ;  /* 0x0000000806077211 */ /* 0x000fe400078010ff */
[----:B------:R-:W-:Y:S02]  /*13c60*/  SEL R9, R9, c[0x0][0x454], P2 ;  /* 0x0001150009097a07 */ /* 0x000fe40001000000 */
[----:B------:R-:W-:Y:S02]  /*13c70*/  LEA.HI R16, R16, R76, RZ, 0x5 ;  /* 0x0000004c10107211 */ /* 0x000fe400078f28ff */
[----:B------:R-:W-:Y:S02]  /*13c80*/  LEA.HI.X R6, R6, R9, R4, 0x2, P0 ;  /* 0x0000000906067211 */ /* 0x000fe400000f1404 */
[----:B------:R-:W-:Y:S01]  /*13c90*/  LOP3.LUT R16, R16, 0xffffffe0, RZ, 0xc0, !PT ;  /* 0xffffffe010107812 */ /* 0x000fe200078ec0ff */
[----:B------:R-:W-:Y:S01]  /*13ca0*/  SHFL.IDX PT, R14, R7, RZ, 0x1c1f ;  /* 0x001c1fff070e7589 */ /* 0x000fe200000e0000 */
[----:B------:R-:W-:-:S03]  /*13cb0*/  IMAD R4, R11, c[0x0][0x4e8], RZ ;  /* 0x00013a000b047a24 */ /* 0x000fc600078e02ff */
        /* <DEDUP_REMOVED lines=8> */
[----:B------:R1:W1:Y:S01]  /*13d40*/  SHFL.IDX PT, R8, R7, 0x3, 0x1c1f ;  /* 0x007c1f0007087f89 */ /* 0x00026200000e0000 */
[----:B---3--:R-:W-:-:S05]  /*13d50*/  IMAD.IADD R6, R75, 0x1, R252 ;  /* 0x000000014b067824 */ /* 0x008fca00078e02fc */
[C---:B------:R-:W-:Y:S02]  /*13d60*/  IADD3 R18, R6.reuse, 0x8, RZ ;  /* 0x0000000806127810 */ /* 0x040fe40007ffe0ff */
[CC--:B------:R-:W-:Y:S02]  /*13d70*/  ISETP.GE.OR P4, PT, R6.reuse, R4.reuse, P0 ;  /* 0x000000040600720c */ /* 0x0c0fe40000786670 */
[----:B------:R-:W-:Y:S02]  /*13d80*/  IADD3 R16, R6, 0x40, RZ ;  /* 0x0000004006107810 */ /* 0x000fe40007ffe0ff */
[-C--:B------:R-:W-:Y:S02]  /*13d90*/  ISETP.GE.OR P3, PT, R18, R4.reuse, P0 ;  /* 0x000000041200720c */ /* 0x080fe40000766670 */
[----:B------:R-:W-:Y:S02]  /*13da0*/  ISETP.GE.OR P1, PT, R16, R4, P0 ;  /* 0x000000041000720c */ /* 0x000fe40000726670 */
[----:B-1----:R-:W-:-:S05]  /*13db0*/  IADD3 R7, R6, 0x48, RZ ;  /* 0x0000004806077810 */ /* 0x002fca0007ffe0ff */
[----:B------:R1:W-:Y:S04]  /*13dc0*/  @!P4 ST.E [R14.64], R23 ;  /* 0x000000170e00c985 */ /* 0x0003e8000c101906 */
        /* <DEDUP_REMOVED lines=11> */
[----:B------:R-:W2:Y:S01]  /*13e80*/  LDL R19, [R1+0x2c] ;  /* 0x00002c0001137983 */ /* 0x000ea20000100800 */
[----:B------:R-:W-:Y:S01]  /*13e90*/  IMAD R17, R17, c[0x0][0x3a0], RZ ;  /* 0x0000e80011117a24 */ /* 0x000fe200078e02ff */
[----:B-1----:R-:W-:Y:S01]  /*13ea0*/  IADD3 R8, R240, R252, RZ ;  /* 0x000000fcf0087210 */ /* 0x002fe20007ffe0ff */
[----:B------:R-:W-:-:S03]  /*13eb0*/  IMAD.WIDE.U32 R6, R0, c[0x0][0x3a0], RZ ;  /* 0x0000e80000067a25 */ /* 0x000fc600078e00ff */
[----:B------:R-:W-:Y:S01]  /*13ec0*/  MOV R5, R8 ;  /* 0x0000000800057202 */ /* 0x000fe20000000f00 */
[----:B------:R-:W-:Y:S02]  /*13ed0*/  IMAD R0, R0, c[0x0][0x3a4], R17 ;  /* 0x0000e90000007a24 */ /* 0x000fe400078e0211 */
[----:B------:R-:W-:-:S03]  /*13ee0*/  @P5 IMAD.HI.U32 R9, R8, c[0x0][0x4ec], RZ ;  /* 0x00013b0008095a27 */ /* 0x000fc600078e00ff */
        /* <DEDUP_REMOVED lines=38> */
.L_x_829:
[----:B------:R-:W-:Y:S05]  /*14150*/  BRA.DIV ~URZ, `(.L_x_715) ;  /* 0x000060227f007947 */ /* 0x000fea000b800000 */
[----:B------:R3:W4:Y:S02]  /*14160*/  SHFL.IDX PT, R0, R12, RZ, 0x1c1f ;  /* 0x001c1fff0c007589 */ /* 0x00072400000e0000 */
.L_x_830:
[----:B------:R-:W-:Y:S01]  /*14170*/  IADD3 R11, R241, R252, RZ ;  /* 0x000000fcf10b7210 */ /* 0x000fe20007ffe0ff */
        /* <DEDUP_REMOVED lines=18> */
.L_x_717:
[----:B------:R-:W-:Y:S05]  /*142a0*/  BSYNC B0 ;  /* 0x0000000000007941 */ /* 0x000fea0003800000 */
.L_x_716:
[----:B------:R-:W-:Y:S05]  /*142b0*/  BRA.DIV ~URZ, `(.L_x_718) ;  /* 0x00005f327f007947 */ /* 0x000fea000b800000 */
[----:B--2---:R2:W1:Y:S04]  /*142c0*/  SHFL.IDX PT, R5, R10, 0x1, 0x1c1f ;  /* 0x003c1f000a057f89 */ /* 0x00446800000e0000 */
[----:B----4-:R2:W4:Y:S02]  /*142d0*/  SHFL.IDX PT, R0, R12, 0x1, 0x1c1f ;  /* 0x003c1f000c007f89 */ /* 0x01052400000e0000 */
.L_x_831:
        /* <DEDUP_REMOVED lines=19> */
.L_x_720:
[----:B------:R-:W-:Y:S05]  /*14410*/  BSYNC B0 ;  /* 0x0000000000007941 */ /* 0x000fea0003800000 */
.L_x_719:
[----:B------:R-:W-:Y:S05]  /*14420*/  BRA.DIV ~URZ, `(.L_x_721) ;  /* 0x00005e927f007947 */ /* 0x000fea000b800000 */
[----:B-1----:R1:W2:Y:S02]  /*14430*/  SHFL.IDX PT, R5, R10, 0x2, 0x1c1f ;  /* 0x005c1f000a057f89 */ /* 0x0022a400000e0000 */
.L_x_832:
[----:B------:R-:W-:Y:S05]  /*14440*/  BRA.DIV ~URZ, `(.L_x_722) ;  /* 0x00005ee27f007947 */ /* 0x000fea000b800000 */
[----:B----4-:R4:W1:Y:S02]  /*14450*/  SHFL.IDX PT, R0, R12, 0x2, 0x1c1f ;  /* 0x005c1f000c007f89 */ /* 0x01086400000e0000 */
.L_x_833:
        /* <DEDUP_REMOVED lines=19> */
.L_x_724:
[----:B------:R-:W-:Y:S05]  /*14590*/  BSYNC B0 ;  /* 0x0000000000007941 */ /* 0x000fea0003800000 */
.L_x_723:
[----:B------:R-:W-:Y:S05]  /*145a0*/  BRA.DIV ~URZ, `(.L_x_725) ;  /* 0x00005df27f007947 */ /* 0x000fea000b800000 */
[----:B-1----:R1:W3:Y:S04]  /*145b0*/  SHFL.IDX PT, R6, R10, 0x3, 0x1c1f ;  /* 0x007c1f000a067f89 */ /* 0x0022e800000e0000 */
[----:B------:R1:W4:Y:S02]  /*145c0*/  SHFL.IDX PT, R0, R12, 0x3, 0x1c1f ;  /* 0x007c1f000c007f89 */ /* 0x00032400000e0000 */
.L_x_834:
        /* <DEDUP_REMOVED lines=20> */
.L_x_713:
        /* <DEDUP_REMOVED lines=33> */
.L_x_835:
[----:B------:R-:W-:Y:S05]  /*14920*/  BRA.DIV ~URZ, `(.L_x_728) ;  /* 0x00005bb27f007947 */ /* 0x000fea000b800000 */
[----:B------:R3:W4:Y:S02]  /*14930*/  SHFL.IDX PT, R0, R12, RZ, 0x1c1f ;  /* 0x001c1fff0c007589 */ /* 0x00072400000e0000 */
.L_x_836:
[----:B------:R-:W-:Y:S01]  /*14940*/  BSSY B0, `(.L_x_729) ;  /* 0x0000054000007945 */ /* 0x000fe20003800000 */
[----:B------:R-:W-:Y:S05]  /*14950*/  @P0 BRA `(.L_x_730) ;  /* 0x0000052000000947 */ /* 0x000fea0003800000 */
[C---:B------:R-:W-:Y:S02]  /*14960*/  ISETP.GE.AND P1, PT, R236.reuse, c[0x0][0x3c8], PT ;  /* 0x0000f200ec007a0c */ /* 0x040fe40003f26270 */
[C---:B------:R-:W-:Y:S02]  /*14970*/  IADD3 R10, R236.reuse, 0x8, RZ ;  /* 0x00000008ec0a7810 */ /* 0x040fe40007ffe0ff */
[----:B------:R-:W-:Y:S02]  /*14980*/  IADD3 R11, R236, 0x10, RZ ;  /* 0x00000010ec0b7810 */ /* 0x000fe40007ffe0ff */
[----:B------:R-:W-:Y:S02]  /*14990*/  ISETP.GE.AND P2, PT, R10, c[0x0][0x3c8], PT ;  /* 0x0000f2000a007a0c */ /* 0x000fe40003f46270 */
[----:B------:R-:W-:-:S02]  /*149a0*/  SHF.R.S32.HI R6, RZ, 0x1f, R236 ;  /* 0x0000001fff067819 */ /* 0x000fc400000114ec */
[----:B------:R-:W-:Y:S02]  /*149b0*/  ISETP.GE.AND P4, PT, R11, c[0x0][0x3c8], PT ;  /* 0x0000f2000b007a0c */ /* 0x000fe40003f86270 */
[C---:B------:R-:W-:Y:S02]  /*149c0*/  IADD3 R13, R236.reuse, 0x8, RZ ;  /* 0x00000008ec0d7810 */ /* 0x040fe40007ffe0ff */
[C---:B----4-:R-:W-:Y:S02]  /*149d0*/  @!P1 LEA R2, P0, R236.reuse, R0, 0x2 ;  /* 0x00000000ec029211 */ /* 0x050fe400078010ff */
[----:B------:R-:W-:Y:S02]  /*149e0*/  SHF.R.S32.HI R13, RZ, 0x1f, R13 ;  /* 0x0000001fff0d7819 */ /* 0x000fe4000001140d */
[----:B--2---:R-:W-:Y:S02]  /*149f0*/  @!P1 LEA.HI.X R3, R236, R4, R6, 0x2, P0 ;  /* 0x00000004ec039211 */ /* 0x004fe400000f1406 */
[----:B------:R-:W-:-:S02]  /*14a00*/  @!P2 LEA R6, P0, R10, R0, 0x2 ;  /* 0x000000000a06a211 */ /* 0x000fc400078010ff */
[----:B------:R-:W-:Y:S01]  /*14a10*/  IADD3 R9, R236, 0x18, RZ ;  /* 0x00000018ec097810 */ /* 0x000fe20007ffe0ff */
[----:B------:R2:W-:Y:S01]  /*14a20*/  @!P1 ST.E.64 [R2.64], R160 ;  /* 0x000000a002009985 */ /* 0x0005e2000c101b06 */
[----:B------:R-:W-:Y:S02]  /*14a30*/  @!P2 LEA.HI.X R7, R10, R4, R13, 0x2, P0 ;  /* 0x000000040a07a211 */ /* 0x000fe400000f140d */
[----:B------:R-:W-:Y:S02]  /*14a40*/  ISETP.GE.AND P3, PT, R9, c[0x0][0x3c8], PT ;  /* 0x0000f20009007a0c */ /* 0x000fe40003f66270 */
[C---:B------:R-:W-:Y:S01]  /*14a50*/  IADD3 R13, R236.reuse, 0x10, RZ ;  /* 0x00000010ec0d7810 */ /* 0x040fe20007ffe0ff */
[----:B------:R4:W-:Y:S01]  /*14a60*/  @!P2 ST.E.64 [R6.64], R162 ;  /* 0x000000a20600a985 */ /* 0x0009e2000c101b06 */
[----:B------:R-:W-:Y:S02]  /*14a70*/  IADD3 R8, R236, 0x20, RZ ;  /* 0x00000020ec087810 */ /* 0x000fe40007ffe0ff */
[----:B------:R-:W-:-:S02]  /*14a80*/  SHF.R.S32.HI R13, RZ, 0x1f, R13 ;  /* 0x0000001fff0d7819 */ /* 0x000fc4000001140d */
[----:B------:R-:W-:Y:S02]  /*14a90*/  ISETP.GE.AND P1, PT, R8, c[0x0][0x3c8], PT ;  /* 0x0000f20008007a0c */ /* 0x000fe40003f26270 */
[C---:B------:R-:W-:Y:S02]  /*14aa0*/  IADD3 R10, R236.reuse, 0x28, RZ ;  /* 0x00000028ec0a7810 */ /* 0x040fe40007ffe0ff */
[----:B------:R-:W-:-:S04]  /*14ab0*/  IADD3 R14, R236, 0x48, RZ ;  /* 0x00000048ec0e7810 */ /* 0x000fc80007ffe0ff */
[----:B------:R-:W-:Y:S02]  /*14ac0*/  SHF.R.S32.HI R14, RZ, 0x1f, R14 ;  /* 0x0000001fff0e7819 */ /* 0x000fe4000001140e */
[----:B--2---:R-:W-:-:S04]  /*14ad0*/  @!P4 LEA R2, P0, R11, R0, 0x2 ;  /* 0x000000000b02c211 */ /* 0x004fc800078010ff */
[----:B------:R-:W-:Y:S02]  /*14ae0*/  @!P4 LEA.HI.X R3, R11, R4, R13, 0x2, P0 ;  /* 0x000000040b03c211 */ /* 0x000fe400000f140d */
[----:B------:R-:W-:Y:S02]  /*14af0*/  IADD3 R13, R236, 0x18, RZ ;  /* 0x00000018ec0d7810 */ /* 0x000fe40007ffe0ff */
[C---:B----4-:R-:W-:Y:S01]  /*14b00*/  @!P3 LEA R6, P0, R9.reuse, R0, 0x2 ;  /* 0x000000000906b211 */ /* 0x050fe200078010ff */
[----:B------:R2:W-:Y:S01]  /*14b10*/  @!P4 ST.E.64 [R2.64], R164 ;  /* 0x000000a40200c985 */ /* 0x0005e2000c101b06 */
[----:B------:R-:W-:Y:S02]  /*14b20*/  SHF.R.S32.HI R13, RZ, 0x1f, R13 ;  /* 0x0000001fff0d7819 */ /* 0x000fe4000001140d */
[----:B------:R-:W-:Y:S02]  /*14b30*/  ISETP.GE.AND P4, PT, R10, c[0x0][0x3c8], PT ;  /* 0x0000f2000a007a0c */ /* 0x000fe40003f86270 */
[----:B------:R-:W-:-:S02]  /*14b40*/  @!P3 LEA.HI.X R7, R9, R4, R13, 0x2, P0 ;  /* 0x000000040907b211 */ /* 0x000fc400000f140d */
[C---:B------:R-:W-:Y:S02]  /*14b50*/  IADD3 R13, R236.reuse, 0x20, RZ ;  /* 0x00000020ec0d7810 */ /* 0x040fe40007ffe0ff */
[C---:B------:R-:W-:Y:S01]  /*14b60*/  IADD3 R11, R236.reuse, 0x30, RZ ;  /* 0x00000030ec0b7810 */ /* 0x040fe20007ffe0ff */
[----:B------:R4:W-:Y:S01]  /*14b70*/  @!P3 ST.E.64 [R6.64], R148 ;  /* 0x000000940600b985 */ /* 0x0009e2000c101b06 */
[----:B------:R-:W-:Y:S02]  /*14b80*/  SHF.R.S32.HI R13, RZ, 0x1f, R13 ;  /* 0x0000001fff0d7819 */ /* 0x000fe4000001140d */
[----:B------:R-:W-:Y:S02]  /*14b90*/  ISETP.GE.AND P2, PT, R11, c[0x0][0x3c8], PT ;  /* 0x0000f2000b007a0c */ /* 0x000fe40003f46270 */
[----:B------:R-:W-:Y:S02]  /*14ba0*/  IADD3 R9, R236, 0x38, RZ ;  /* 0x00000038ec097810 */ /* 0x000fe40007ffe0ff */
[----:B--2---:R-:W-:-:S04]  /*14bb0*/  @!P1 LEA R2, P0, R8, R0, 0x2 ;  /* 0x0000000008029211 */ /* 0x004fc800078010ff */
[----:B------:R-:W-:Y:S02]  /*14bc0*/  @!P1 LEA.HI.X R3, R8, R4, R13, 0x2, P0 ;  /* 0x0000000408039211 */ /* 0x000fe400000f140d */
[C---:B------:R-:W-:Y:S02]  /*14bd0*/  IADD3 R13, R236.reuse, 0x28, RZ ;  /* 0x00000028ec0d7810 */ /* 0x040fe40007ffe0ff */
[----:B------:R-:W-:Y:S01]  /*14be0*/  IADD3 R8, R236, 0x40, RZ ;  /* 0x00000040ec087810 */ /* 0x000fe20007ffe0ff */
[----:B------:R2:W-:Y:S01]  /*14bf0*/  @!P1 ST.E.64 [R2.64], R152 ;  /* 0x0000009802009985 */ /* 0x0005e2000c101b06 */
[----:B----4-:R-:W-:Y:S02]  /*14c00*/  @!P4 LEA R6, P0, R10, R0, 0x2 ;  /* 0x000000000a06c211 */ /* 0x010fe400078010ff */
[----:B------:R-:W-:Y:S02]  /*14c10*/  SHF.R.S32.HI R13, RZ, 0x1f, R13 ;  /* 0x0000001fff0d7819 */ /* 0x000fe4000001140d */
[----:B------:R-:W-:-:S02]  /*14c20*/  ISETP.GE.AND P1, PT, R9, c[0x0][0x3c8], PT ;  /* 0x0000f20009007a0c */ /* 0x000fc40003f26270 */
[----:B------:R-:W-:Y:S02]  /*14c30*/  @!P4 LEA.HI.X R7, R10, R4, R13, 0x2, P0 ;  /* 0x000000040a07c211 */ /* 0x000fe400000f140d */
[C---:B------:R-:W-:Y:S02]  /*14c40*/  IADD3 R13, R236.reuse, 0x30, RZ ;  /* 0x00000030ec0d7810 */ /* 0x040fe40007ffe0ff */
[----:B------:R-:W-:Y:S01]  /*14c50*/  IADD3 R10, R236, 0x38, RZ ;  /* 0x00000038ec0a7810 */ /* 0x000fe20007ffe0ff */
[----:B------:R4:W-:Y:S01]  /*14c60*/  @!P4 ST.E.64 [R6.64], R156 ;  /* 0x0000009c0600c985 */ /* 0x0009e2000c101b06 */
[----:B------:R-:W-:Y:S02]  /*14c70*/  SHF.R.S32.HI R13, RZ, 0x1f, R13 ;  /* 0x0000001fff0d7819 */ /* 0x000fe4000001140d */
[----:B------:R-:W-:Y:S02]  /*14c80*/  ISETP.GE.AND P4, PT, R8, c[0x0][0x3c8], PT ;  /* 0x0000f20008007a0c */ /* 0x000fe40003f86270 */
[----:B------:R-:W-:-:S02]  /*14c90*/  SHF.R.S32.HI R10, RZ, 0x1f, R10 ;  /* 0x0000001fff0a7819 */ /* 0x000fc4000001140a */
[----:B--2---:R-:W-:-:S04]  /*14ca0*/  @!P2 LEA R2, P0, R11, R0, 0x2 ;  /* 0x000000000b02a211 */ /* 0x004fc800078010ff */
[----:B------:R-:W-:Y:S02]  /*14cb0*/  @!P2 LEA.HI.X R3, R11, R4, R13, 0x2, P0 ;  /* 0x000000040b03a211 */ /* 0x000fe400000f140d */
[C---:B------:R-:W-:Y:S02]  /*14cc0*/  IADD3 R11, R236.reuse, 0x48, RZ ;  /* 0x00000048ec0b7810 */ /* 0x040fe40007ffe0ff */
[----:B------:R-:W-:Y:S01]  /*14cd0*/  IADD3 R13, R236, 0x50, RZ ;  /* 0x00000050ec0d7810 */ /* 0x000fe20007ffe0ff */
[----:B------:R2:W-:Y:S01]  /*14ce0*/  @!P2 ST.E.64 [R2.64], R166 ;  /* 0x000000a60200a985 */ /* 0x0005e2000c101b06 */
[----:B------:R-:W-:Y:S02]  /*14cf0*/  ISETP.GE.AND P3, PT, R11, c[0x0][0x3c8], PT ;  /* 0x0000f2000b007a0c */ /* 0x000fe40003f66270 */
[----:B----4-:R-:W-:Y:S02]  /*14d00*/  @!P1 LEA R6, P0, R9, R0, 0x2 ;  /* 0x0000000009069211 */ /* 0x010fe400078010ff */
[----:B------:R-:W-:-:S02]  /*14d10*/  ISETP.GE.AND P2, PT, R13, c[0x0][0x3c8], PT ;  /* 0x0000f2000d007a0c */ /* 0x000fc40003f46270 */
[----:B------:R-:W-:Y:S02]  /*14d20*/  @!P1 LEA.HI.X R7, R9, R4, R10, 0x2, P0 ;  /* 0x0000000409079211 */ /* 0x000fe400000f140a */
[C---:B------:R-:W-:Y:S02]  /*14d30*/  IADD3 R9, R236.reuse, 0x40, RZ ;  /* 0x00000040ec097810 */ /* 0x040fe40007ffe0ff */
[----:B------:R-:W-:Y:S01]  /*14d40*/  IADD3 R10, R236, 0x58, RZ ;  /* 0x00000058ec0a7810 */ /* 0x000fe20007ffe0ff */
[----:B------:R4:W-:Y:S01]  /*14d50*/  @!P1 ST.E.64 [R6.64], R168 ;  /* 0x000000a806009985 */ /* 0x0009e2000c101b06 */
[----:B------:R-:W-:Y:S02]  /*14d60*/  SHF.R.S32.HI R9, RZ, 0x1f, R9 ;  /* 0x0000001fff097819 */ /* 0x000fe40000011409 */
[----:B------:R-:W-:Y:S02]  /*14d70*/  ISETP.GE.AND P1, PT, R10, c[0x0][0x3c8], PT ;  /* 0x0000f2000a007a0c */ /* 0x000fe40003f26270 */
[----:B--2---:R-:W-:-:S04]  /*14d80*/  @!P4 LEA R2, P0, R8, R0, 0x2 ;  /* 0x000000000802c211 */ /* 0x004fc800078010ff */
[----:B------:R-:W-:Y:S02]  /*14d90*/  @!P4 LEA.HI.X R3, R8, R4, R9, 0x2, P0 ;  /* 0x000000040803c211 */ /* 0x000fe400000f1409 */
[----:B------:R-:W-:-:S03]  /*14da0*/  @!P3 LEA R8, P0, R11, R0, 0x2 ;  /* 0x000000000b08b211 */ /* 0x000fc600078010ff */
[----:B------:R2:W-:Y:S01]  /*14db0*/  @!P4 ST.E.64 [R2.64], R106 ;  /* 0x0000006a0200c985 */ /* 0x0005e2000c101b06 */
[----:B------:R-:W-:Y:S02]  /*14dc0*/  @!P3 LEA.HI.X R9, R11, R4, R14, 0x2, P0 ;  /* 0x000000040b09b211 */ /* 0x000fe400000f140e */
[C---:B------:R-:W-:Y:S02]  /*14dd0*/  IADD3 R14, R236.reuse, 0x50, RZ ;  /* 0x00000050ec0e7810 */ /* 0x040fe40007ffe0ff */
[C---:B----4-:R-:W-:Y:S01]  /*14de0*/  @!P2 LEA R6, P0, R13.reuse, R0, 0x2 ;  /* 0x000000000d06a211 */ /* 0x050fe200078010ff */
[----:B------:R4:W-:Y:S01]  /*14df0*/  @!P3 ST.E.64 [R8.64], R172 ;  /* 0x000000ac0800b985 */ /* 0x0009e2000c101b06 */
[----:B------:R-:W-:Y:S02]  /*14e00*/  SHF.R.S32.HI R14, RZ, 0x1f, R14 ;  /* 0x0000001fff0e7819 */ /* 0x000fe4000001140e */
[----:B------:R-:W-:Y:S02]  /*14e10*/  IADD3 R11, R236, 0x58, RZ ;  /* 0x00000058ec0b7810 */ /* 0x000fe40007ffe0ff */
[----:B------:R-:W-:-:S02]  /*14e20*/  @!P2 LEA.HI.X R7, R13, R4, R14, 0x2, P0 ;  /* 0x000000040d07a211 */ /* 0x000fc400000f140e */
[----:B------:R-:W-:-:S03]  /*14e30*/  SHF.R.S32.HI R11, RZ, 0x1f, R11 ;  /* 0x0000001fff0b7819 */ /* 0x000fc6000001140b */
[----:B------:R4:W-:Y:S01]  /*14e40*/  @!P2 ST.E.64 [R6.64], R170 ;  /* 0x000000aa0600a985 */ /* 0x0009e2000c101b06 */
[----:B--2---:R-:W-:-:S04]  /*14e50*/  @!P1 LEA R2, P0, R10, R0, 0x2 ;  /* 0x000000000a029211 */ /* 0x004fc800078010ff */
[----:B------:R-:W-:-:S05]  /*14e60*/  @!P1 LEA.HI.X R3, R10, R4, R11, 0x2, P0 ;  /* 0x000000040a039211 */ /* 0x000fca00000f140b */
[----:B------:R4:W-:Y:S04]  /*14e70*/  @!P1 ST.E.64 [R2.64], R84 ;  /* 0x0000005402009985 */ /* 0x0009e8000c101b06 */
.L_x_730:
[----:B------:R-:W-:Y:S05]  /*14e80*/  BSYNC B0 ;  /* 0x0000000000007941 */ /* 0x000fea0003800000 */
.L_x_729:
[----:B------:R-:W-:Y:S05]  /*14e90*/  BRA.DIV ~URZ, `(.L_x_731) ;  /* 0x000056b27f007947 */ /* 0x000fea000b800000 */
[----:B--2---:R2:W1:Y:S04]  /*14ea0*/  SHFL.IDX PT, R4, R5, 0x1, 0x1c1f ;  /* 0x003c1f0005047f89 */ /* 0x00446800000e0000 */
[----:B----4-:R2:W4:Y:S02]  /*14eb0*/  SHFL.IDX PT, R0, R12, 0x1, 0x1c1f ;  /* 0x003c1f000c007f89 */ /* 0x01052400000e0000 */
.L_x_837:
[----:B------:R-:W-:Y:S01]  /*14ec0*/  BSSY B0, `(.L_x_732) ;  /* 0x0000054000007945 */ /* 0x000fe20003800000 */
[----:B------:R-:W-:Y:S05]  /*14ed0*/  @P6 BRA `(.L_x_733) ;  /* 0x0000052000006947 */ /* 0x000fea0003800000 */
[C---:B------:R-:W-:Y:S02]  /*14ee0*/  ISETP.GE.AND P1, PT, R236.reuse, c[0x0][0x3c8], PT ;  /* 0x0000f200ec007a0c */ /* 0x040fe40003f26270 */
[C---:B------:R-:W-:Y:S02]  /*14ef0*/  IADD3 R10, R236.reuse, 0x8, RZ ;  /* 0x00000008ec0a7810 */ /* 0x040fe40007ffe0ff */
[----:B------:R-:W-:Y:S02]  /*14f00*/  IADD3 R13, R236, 0x10, RZ ;  /* 0x00000010ec0d7810 */ /* 0x000fe40007ffe0ff */
[----:B------:R-:W-:-:S02]  /*14f10*/  ISETP.GE.AND P0, PT, R10, c[0x0][0x3c8], PT ;  /* 0x0000f2000a007a0c */ /* 0x000fc40003f06270 */
[C---:B------:R-:W-:Y:S02]  /*14f20*/  IADD3 R9, R236.reuse, 0x18, RZ ;  /* 0x00000018ec097810 */ /* 0x040fe40007ffe0ff */
[----:B------:R-:W-:Y:S02]  /*14f30*/  SHF.R.S32.HI R6, RZ, 0x1f, R236 ;  /* 0x0000001fff067819 */ /* 0x000fe400000114ec */
[----:B------:R-:W-:Y:S02]  /*14f40*/  ISETP.GE.AND P3, PT, R13, c[0x0][0x3c8], PT ;  /* 0x0000f2000d007a0c */ /* 0x000fe40003f66270 */
[C---:B----4-:R-:W-:Y:S02]  /*14f50*/  @!P1 LEA R2, P2, R236.reuse, R0, 0x2 ;  /* 0x00000000ec029211 */ /* 0x050fe400078410ff */
[----:B------:R-:W-:Y:S02]  /*14f60*/  IADD3 R11, R236, 0x8, RZ ;  /* 0x00000008ec0b7810 */ /* 0x000fe40007ffe0ff */
[----:B------:R-:W-:-:S02]  /*14f70*/  ISETP.GE.AND P5, PT, R9, c[0x0][0x3c8], PT ;  /* 0x0000f20009007a0c */ /* 0x000fc40003fa6270 */
[----:B-1----:R-:W-:Y:S02]  /*14f80*/  @!P1 LEA.HI.X R3, R236, R4, R6, 0x2, P2 ;  /* 0x00000004ec039211 */ /* 0x002fe400010f1406 */
[----:B------:R-:W-:Y:S02]  /*14f90*/  SHF.R.S32.HI R11, RZ, 0x1f, R11 ;  /* 0x0000001fff0b7819 */ /* 0x000fe4000001140b */
[----:B------:R-:W-:Y:S01]  /*14fa0*/  @!P0 LEA R6, P2, R10, R0, 0x2 ;  /* 0x000000000a068211 */ /* 0x000fe200078410ff */
[----:B------:R1:W-:Y:S01]  /*14fb0*/  @!P1 ST.E.64 [R2.64], R144 ;  /* 0x0000009002009985 */ /* 0x0003e2000c101b06 */
[----:B------:R-:W-:Y:S02]  /*14fc0*/  IADD3 R8, R236, 0x20, RZ ;  /* 0x00000020ec087810 */ /* 0x000fe40007ffe0ff */
[----:B------:R-:W-:Y:S02]  /*14fd0*/  @!P0 LEA.HI.X R7, R10, R4, R11, 0x2, P2 ;  /* 0x000000040a078211 */ /* 0x000fe400010f140b */
[----:B------:R-:W-:-:S02]  /*14fe0*/  IADD3 R14, R236, 0x10, RZ ;  /* 0x00000010ec0e7810 */ /* 0x000fc40007ffe0ff */
[----:B------:R-:W-:Y:S01]  /*14ff0*/  ISETP.GE.AND P2, PT, R8, c[0x0][0x3c8], PT ;  /* 0x0000f20008007a0c */ /* 0x000fe20003f46270 */
[----:B------:R4:W-:Y:S01]  /*15000*/  @!P0 ST.E.64 [R6.64], R142 ;  /* 0x0000008e06008985 */ /* 0x0009e2000c101b06 */
[C---:B------:R-:W-:Y:S02]  /*15010*/  IADD3 R10, R236.reuse, 0x18, RZ ;  /* 0x00000018ec0a7810 */ /* 0x040fe40007ffe0ff */
[----:B------:R-:W-:Y:S02]  /*15020*/  IADD3 R11, R236, 0x28, RZ ;  /* 0x00000028ec0b7810 */ /* 0x000fe40007ffe0ff */
[----:B------:R-:W-:Y:S02]  /*15030*/  SHF.R.S32.HI R14, RZ, 0x1f, R14 ;  /* 0x0000001fff0e7819 */ /* 0x000fe4000001140e */
[----:B------:R-:W-:Y:S02]  /*15040*/  SHF.R.S32.HI R10, RZ, 0x1f, R10 ;  /* 0x0000001fff0a7819 */ /* 0x000fe4000001140a */
[----:B------:R-:W-:-:S02]  /*15050*/  ISETP.GE.AND P1, PT, R11, c[0x0][0x3c8], PT ;  /* 0x0000f2000b007a0c */ /* 0x000fc40003f26270 */
[C---:B------:R-:W-:Y:S02]  /*15060*/  IADD3 R17, R236.reuse, 0x40, RZ ;  /* 0x00000040ec117810 */ /* 0x040fe40007ffe0ff */
[C---:B------:R-:W-:Y:S02]  /*15070*/  IADD3 R15, R236.reuse, 0x30, RZ ;  /* 0x00000030ec0f7810 */ /* 0x040fe40007ffe0ff */
[----:B------:R-:W-:Y:S02]  /*15080*/  IADD3 R18, R236, 0x40, RZ ;  /* 0x00000040ec127810 */ /* 0x000fe40007ffe0ff */
[----:B------:R-:W-:Y:S02]  /*15090*/  SHF.R.S32.HI R15, RZ, 0x1f, R15 ;  /* 0x0000001fff0f7819 */ /* 0x000fe4000001140f */
[----:B------:R-:W-:Y:S02]  /*150a0*/  SHF.R.S32.HI R18, RZ, 0x1f, R18 ;  /* 0x0000001fff127819 */ /* 0x000fe40000011412 */
[----:B-1----:R-:W-:-:S02]  /*150b0*/  @!P3 LEA R2, P4, R13, R0, 0x2 ;  /* 0x000000000d02b211 */ /* 0x002fc400078810ff */
[C---:B------:R-:W-:Y:S02]  /*150c0*/  IADD3 R16, R236.reuse, 0x48, RZ ;  /* 0x00000048ec107810 */ /* 0x040fe40007ffe0ff */
[----:B------:R-:W-:Y:S02]  /*150d0*/  @!P3 LEA.HI.X R3, R13, R4, R14, 0x2, P4 ;  /* 0x000000040d03b211 */ /* 0x000fe400020f140e */
[C---:B------:R-:W-:Y:S02]  /*150e0*/  IADD3 R13, R236.reuse, 0x30, RZ ;  /* 0x00000030ec0d7810 */ /* 0x040fe40007ffe0ff */
[C---:B----4-:R-:W-:Y:S01]  /*150f0*/  @!P5 LEA R6, P0, R9.reuse, R0, 0x2 ;  /* 0x000000000906d211 */ /* 0x050fe200078010ff */
[----:B------:R1:W-:Y:S01]  /*15100*/  @!P3 ST.E.64 [R2.64], R146 ;  /* 0x000000920200b985 */ /* 0x0003e2000c101b06 */
[----:B------:R-:W-:Y:S02]  /*15110*/  IADD3 R14, R236, 0x28, RZ ;  /* 0x00000028ec0e7810 */ /* 0x000fe40007ffe0ff */
[----:B------:R-:W-:-:S02]  /*15120*/  @!P5 LEA.HI.X R7, R9, R4, R10, 0x2, P0 ;  /* 0x000000040907d211 */ /* 0x000fc400000f140a */
[C---:B------:R-:W-:Y:S02]  /*15130*/  IADD3 R9, R236.reuse, 0x20, RZ ;  /* 0x00000020ec097810 */ /* 0x040fe40007ffe0ff */
[----:B------:R-:W-:Y:S01]  /*15140*/  ISETP.GE.AND P0, PT, R13, c[0x0][0x3c8], PT ;  /* 0x0000f2000d007a0c */ /* 0x000fe20003f06270 */
[----:B------:R4:W-:Y:S01]  /*15150*/  @!P5 ST.E.64 [R6.64], R96 ;  /* 0x000000600600d985 */ /* 0x0009e2000c101b06 */
[----:B------:R-:W-:Y:S02]  /*15160*/  IADD3 R10, R236, 0x38, RZ ;  /* 0x00000038ec0a7810 */ /* 0x000fe40007ffe0ff */
[----:B------:R-:W-:Y:S02]  /*15170*/  SHF.R.S32.HI R9, RZ, 0x1f, R9 ;  /* 0x0000001fff097819 */ /* 0x000fe40000011409 */
[----:B------:R-:W-:Y:S02]  /*15180*/  ISETP.GE.AND P4, PT, R10, c[0x0][0x3c8], PT ;  /* 0x0000f2000a007a0c */ /* 0x000fe40003f86270 */
[----:B------:R-:W-:-:S02]  /*15190*/  SHF.R.S32.HI R14, RZ, 0x1f, R14 ;  /* 0x0000001fff0e7819 */ /* 0x000fc4000001140e */
[----:B------:R-:W-:Y:S02]  /*151a0*/  ISETP.GE.AND P5, PT, R17, c[0x0][0x3c8], PT ;  /* 0x0000f20011007a0c */ /* 0x000fe40003fa6270 */
[----:B------:R-:W-:Y:S02]  /*151b0*/  SHF.R.S32.HI R16, RZ, 0x1f, R16 ;  /* 0x0000001fff107819 */ /* 0x000fe40000011410 */
[----:B-1----:R-:W-:-:S04]  /*151c0*/  @!P2 LEA R2, P3, R8, R0, 0x2 ;  /* 0x000000000802a211 */ /* 0x002fc800078610ff */
[----:B------:R-:W-:Y:S02]  /*151d0*/  @!P2 LEA.HI.X R3, R8, R4, R9, 0x2, P3 ;  /* 0x000000040803a211 */ /* 0x000fe400018f1409 */
[----:B------:R-:W-:-:S03]  /*151e0*/  @!P1 LEA R8, P3, R11, R0, 0x2 ;  /* 0x000000000b089211 */ /* 0x000fc600078610ff */
[----:B------:R1:W-:Y:S01]  /*151f0*/  @!P2 ST.E.64 [R2.64], R110 ;  /* 0x0000006e0200a985 */ /* 0x0003e2000c101b06 */
[----:B------:R-:W-:Y:S02]  /*15200*/  @!P1 LEA.HI.X R9, R11, R4, R14, 0x2, P3 ;  /* 0x000000040b099211 */ /* 0x000fe400018f140e */
[C---:B------:R-:W-:Y:S02]  /*15210*/  IADD3 R14, R236.reuse, 0x48, RZ ;  /* 0x00000048ec0e7810 */ /* 0x040fe40007ffe0ff */
[C---:B----4-:R-:W-:Y:S01]  /*15220*/  @!P0 LEA R6, P2, R13.reuse, R0, 0x2 ;  /* 0x000000000d068211 */ /* 0x050fe200078410ff */
[----:B------:R4:W-:Y:S01]  /*15230*/  @!P1 ST.E.64 [R8.64], R136 ;  /* 0x0000008808009985 */ /* 0x0009e2000c101b06 */
[----:B------:R-:W-:Y:S02]  /*15240*/  IADD3 R11, R236, 0x38, RZ ;  /* 0x00000038ec0b7810 */ /* 0x000fe40007ffe0ff */
[----:B------:R-:W-:Y:S02]  /*15250*/  ISETP.GE.AND P3, PT, R14, c[0x0][0x3c8], PT ;  /* 0x0000f2000e007a0c */ /* 0x000fe40003f66270 */
[----:B------:R-:W-:-:S02]  /*15260*/  @!P0 LEA.HI.X R7, R13, R4, R15, 0x2, P2 ;  /* 0x000000040d078211 */ /* 0x000fc400010f140f */
[----:B------:R-:W-:Y:S02]  /*15270*/  SHF.R.S32.HI R11, RZ, 0x1f, R11 ;  /* 0x0000001fff0b7819 */ /* 0x000fe4000001140b */
[C---:B------:R-:W-:Y:S01]  /*15280*/  IADD3 R15, R236.reuse, 0x50, RZ ;  /* 0x00000050ec0f7810 */ /* 0x040fe20007ffe0ff */
[----:B------:R5:W-:Y:S01]  /*15290*/  @!P0 ST.E.64 [R6.64], R138 ;  /* 0x0000008a06008985 */ /* 0x000be2000c101b06 */
[----:B------:R-:W-:Y:S02]  /*152a0*/  IADD3 R13, R236, 0x58, RZ ;  /* 0x00000058ec0d7810 */ /* 0x000fe40007ffe0ff */
[----:B------:R-:W-:Y:S02]  /*152b0*/  ISETP.GE.AND P2, PT, R15, c[0x0][0x3c8], PT ;  /* 0x0000f2000f007a0c */ /* 0x000fe40003f46270 */
[----:B-1----:R-:W-:-:S04]  /*152c0*/  @!P4 LEA R2, P1, R10, R0, 0x2 ;  /* 0x000000000a02c211 */ /* 0x002fc800078210ff */
[----:B------:R-:W-:Y:S02]  /*152d0*/  @!P4 LEA.HI.X R3, R10, R4, R11, 0x2, P1 ;  /* 0x000000040a03c211 */ /* 0x000fe400008f140b */
[----:B------:R-:W-:Y:S02]  /*152e0*/  @!P5 LEA R10, P0, R17, R0, 0x2 ;  /* 0x00000000110ad211 */ /* 0x000fe400078010ff */
[----:B------:R-:W-:Y:S01]  /*152f0*/  ISETP.GE.AND P1, PT, R13, c[0x0][0x3c8], PT ;  /* 0x0000f2000d007a0c */ /* 0x000fe20003f26270 */
[----:B------:R1:W-:Y:S01]  /*15300*/  @!P4 ST.E.64 [R2.64], R140 ;  /* 0x0000008c0200c985 */ /* 0x0003e2000c101b06 */
[----:B------:R-:W-:Y:S02]  /*15310*/  @!P5 LEA.HI.X R11, R17, R4, R18, 0x2, P0 ;  /* 0x00000004110bd211 */ /* 0x000fe400000f1412 */
[----:B----4-:R-:W-:-:S03]  /*15320*/  @!P3 LEA R8, P0, R14, R0, 0x2 ;  /* 0x000000000e08b211 */ /* 0x010fc600078010ff */
[----:B------:R4:W-:Y:S01]  /*15330*/  @!P5 ST.E.64 [R10.64], R154 ;  /* 0x0000009a0a00d985 */ /* 0x0009e2000c101b06 */
[----:B------:R-:W-:Y:S02]  /*15340*/  @!P3 LEA.HI.X R9, R14, R4, R16, 0x2, P0 ;  /* 0x000000040e09b211 */ /* 0x000fe400000f1410 */
[C---:B------:R-:W-:Y:S02]  /*15350*/  IADD3 R16, R236.reuse, 0x50, RZ ;  /* 0x00000050ec107810 */ /* 0x040fe40007ffe0ff */
[C---:B-----5:R-:W-:Y:S01]  /*15360*/  @!P2 LEA R6, P0, R15.reuse, R0, 0x2 ;  /* 0x000000000f06a211 */ /* 0x060fe200078010ff */
[----:B------:R4:W-:Y:S01]  /*15370*/  @!P3 ST.E.64 [R8.64], R150 ;  /* 0x000000960800b985 */ /* 0x0009e2000c101b06 */
[----:B------:R-:W-:Y:S02]  /*15380*/  SHF.R.S32.HI R16, RZ, 0x1f, R16 ;  /* 0x0000001fff107819 */ /* 0x000fe40000011410 */
[----:B------:R-:W-:Y:S02]  /*15390*/  IADD3 R14, R236, 0x58, RZ ;  /* 0x00000058ec0e7810 */ /* 0x000fe40007ffe0ff */
[----:B------:R-:W-:-:S02]  /*153a0*/  @!P2 LEA.HI.X R7, R15, R4, R16, 0x2, P0 ;  /* 0x000000040f07a211 */ /* 0x000fc400000f1410 */
[----:B------:R-:W-:-:S03]  /*153b0*/  SHF.R.S32.HI R14, RZ, 0x1f, R14 ;  /* 0x0000001fff0e7819 */ /* 0x000fc6000001140e */
[----:B------:R4:W-:Y:S01]  /*153c0*/  @!P2 ST.E.64 [R6.64], R82 ;  /* 0x000000520600a985 */ /* 0x0009e2000c101b06 */
[----:B-1----:R-:W-:-:S04]  /*153d0*/  @!P1 LEA R2, P0, R13, R0, 0x2 ;  /* 0x000000000d029211 */ /* 0x002fc800078010ff */
[----:B------:R-:W-:-:S05]  /*153e0*/  @!P1 LEA.HI.X R3, R13, R4, R14, 0x2, P0 ;  /* 0x000000040d039211 */ /* 0x000fca00000f140e */
[----:B------:R4:W-:Y:S04]  /*153f0*/  @!P1 ST.E.64 [R2.64], R80 ;  /* 0x0000005002009985 */ /* 0x0009e8000c101b06 */
.L_x_733:
[----:B------:R-:W-:Y:S05]  /*15400*/  BSYNC B0 ;  /* 0x0000000000007941 */ /* 0x000fea0003800000 */
.L_x_732:
[----:B------:R-:W-:Y:S05]  /*15410*/  BRA.DIV ~URZ, `(.L_x_734) ;  /* 0x000052027f007947 */ /* 0x000fea000b800000 */
[----:B-1----:R1:W2:Y:S02]  /*15420*/  SHFL.IDX PT, R4, R5, 0x2, 0x1c1f ;  /* 0x005c1f0005047f89 */ /* 0x0022a400000e0000 */
.L_x_838:
[----:B------:R-:W-:Y:S05]  /*15430*/  BRA.DIV ~URZ, `(.L_x_735) ;  /* 0x000052527f007947 */ /* 0x000fea000b800000 */
[----:B----4-:R4:W1:Y:S02]  /*15440*/  SHFL.IDX PT, R0, R12, 0x2, 0x1c1f ;  /* 0x005c1f000c007f89 */ /* 0x01086400000e0000 */
.L_x_839:
[----:B------:R-:W-:Y:S01]  /*15450*/  LOP3.LUT P0, RZ, R198, 0x1, RZ, 0xc0, !PT ;  /* 0x00000001c6ff7812 */ /* 0x000fe2000780c0ff */
[----:B------:R-:W-:-:S12]  /*15460*/  BSSY B0, `(.L_x_736) ;  /* 0x0000054000007945 */ /* 0x000fd80003800000 */
[----:B------:R-:W-:Y:S05]  /*15470*/  @P0 BRA `(.L_x_737) ;  /* 0x0000052000000947 */ /* 0x000fea0003800000 */
[C---:B------:R-:W-:Y:S02]  /*15480*/  IADD3 R6, R236.reuse, 0x8, RZ ;  /* 0x00000008ec067810 */ /* 0x040fe40007ffe0ff */
[----:B------:R-:W-:Y:S02]  /*15490*/  ISETP.GE.AND P0, PT, R236, c[0x0][0x3c8], PT ;  /* 0x0000f200ec007a0c */ /* 0x000fe40003f06270 */
[----:B------:R-:W-:Y:S02]  /*154a0*/  ISETP.GE.AND P2, PT, R6, c[0x0][0x3c8], PT ;  /* 0x0000f20006007a0c */ /* 0x000fe40003f46270 */
[C---:B------:R-:W-:Y:S02]  /*154b0*/  IADD3 R16, R236.reuse, 0x10, RZ ;  /* 0x00000010ec107810 */ /* 0x040fe40007ffe0ff */
[----:B------:R-:W-:Y:S02]  /*154c0*/  IADD3 R10, R236, 0x18, RZ ;  /* 0x00000018ec0a7810 */ /* 0x000fe40007ffe0ff */
[----:B------:R-:W-:-:S02]  /*154d0*/  ISETP.GE.AND P4, PT, R16, c[0x0][0x3c8], PT ;  /* 0x0000f20010007a0c */ /* 0x000fc40003f86270 */
[----:B------:R-:W-:Y:S02]  /*154e0*/  IADD3 R7, R236, 0x8, RZ ;  /* 0x00000008ec077810 */ /* 0x000fe40007ffe0ff */
[----:B------:R-:W-:Y:S02]  /*154f0*/  ISETP.GE.AND P3, PT, R10, c[0x0][0x3c8], PT ;  /* 0x0000f2000a007a0c */ /* 0x000fe40003f66270 */
[-C--:B-1----:R-:W-:Y:S02]  /*15500*/  @!P0 LEA R2, P5, R236, R0.reuse, 0x2 ;  /* 0x00000000ec028211 */ /* 0x082fe400078a10ff */
[----:B------:R-:W-:Y:S02]  /*15510*/  SHF.R.S32.HI R11, RZ, 0x1f, R236 ;  /* 0x0000001fff0b7819 */ /* 0x000fe400000114ec */
[----:B------:R-:W-:Y:S02]  /*15520*/  SHF.R.S32.HI R7, RZ, 0x1f, R7 ;  /* 0x0000001fff077819 */ /* 0x000fe40000011407 */
[----:B------:R-:W-:-:S02]  /*15530*/  @!P2 LEA R8, P1, R6, R0, 0x2 ;  /* 0x000000000608a211 */ /* 0x000fc400078210ff */
[CC--:B--2---:R-:W-:Y:S02]  /*15540*/  @!P0 LEA.HI.X R3, R236.reuse, R4.reuse, R11, 0x2, P5 ;  /* 0x00000004ec038211 */ /* 0x0c4fe400028f140b */
[C---:B------:R-:W-:Y:S02]  /*15550*/  IADD3 R13, R236.reuse, 0x28, RZ ;  /* 0x00000028ec0d7810 */ /* 0x040fe40007ffe0ff */
[----:B------:R-:W-:Y:S01]  /*15560*/  IADD3 R14, R236, 0x20, RZ ;  /* 0x00000020ec0e7810 */ /* 0x000fe20007ffe0ff */
[----:B------:R1:W-:Y:S01]  /*15570*/  @!P0 ST.E.64 [R2.64], R34 ;  /* 0x0000002202008985 */ /* 0x0003e2000c101b06 */
[----:B------:R-:W-:Y:S02]  /*15580*/  @!P2 LEA.HI.X R9, R6, R4, R7, 0x2, P1 ;  /* 0x000000040609a211 */ /* 0x000fe400008f1407 */
[C---:B------:R-:W-:Y:S02]  /*15590*/  IADD3 R17, R236.reuse, 0x10, RZ ;  /* 0x00000010ec117810 */ /* 0x040fe40007ffe0ff */
[----:B------:R-:W-:Y:S01]  /*155a0*/  IADD3 R15, R236, 0x18, RZ ;  /* 0x00000018ec0f7810 */ /* 0x000fe20007ffe0ff */
[----:B------:R2:W-:Y:S01]  /*155b0*/  @!P2 ST.E.64 [R8.64], R36 ;  /* 0x000000240800a985 */ /* 0x0005e2000c101b06 */
[----:B------:R-:W-:-:S02]  /*155c0*/  ISETP.GE.AND P0, PT, R13, c[0x0][0x3c8], PT ;  /* 0x0000f2000d007a0c */ /* 0x000fc40003f06270 */
[----:B------:R-:W-:Y:S02]  /*155d0*/  ISETP.GE.AND P1, PT, R14, c[0x0][0x3c8], PT ;  /* 0x0000f2000e007a0c */ /* 0x000fe40003f26270 */
[----:B------:R-:W-:Y:S02]  /*155e0*/  @!P4 LEA R6, P5, R16, R0, 0x2 ;  /* 0x000000001006c211 */ /* 0x000fe400078a10ff */
[----:B------:R-:W-:Y:S02]  /*155f0*/  SHF.R.S32.HI R17, RZ, 0x1f, R17 ;  /* 0x0000001fff117819 */ /* 0x000fe40000011411 */
[----:B------:R-:W-:Y:S02]  /*15600*/  SHF.R.S32.HI R15, RZ, 0x1f, R15 ;  /* 0x0000001fff0f7819 */ /* 0x000fe4000001140f */
[----:B------:R-:W-:Y:S02]  /*15610*/  IADD3 R11, R236, 0x30, RZ ;  /* 0x00000030ec0b7810 */ /* 0x000fe40007ffe0ff */
[----:B------:R-:W-:-:S02]  /*15620*/  @!P4 LEA.HI.X R7, R16, R4, R17, 0x2, P5 ;  /* 0x000000041007c211 */ /* 0x000fc400028f1411 */
[----:B------:R-:W-:Y:S02]  /*15630*/  ISETP.GE.AND P6, PT, R11, c[0x0][0x3c8], PT ;  /* 0x0000f2000b007a0c */ /* 0x000fe40003fc6270 */
[C---:B------:R-:W-:Y:S01]  /*15640*/  IADD3 R16, R236.reuse, 0x20, RZ ;  /* 0x00000020ec107810 */ /* 0x040fe20007ffe0ff */
[----:B------:R5:W-:Y:S01]  /*15650*/  @!P4 ST.E.64 [R6.64], R38 ;  /* 0x000000260600c985 */ /* 0x000be2000c101b06 */
[----:B------:R-:W-:Y:S02]  /*15660*/  IADD3 R17, R236, 0x48, RZ ;  /* 0x00000048ec117810 */ /* 0x000fe40007ffe0ff */
[----:B------:R-:W-:Y:S02]  /*15670*/  SHF.R.S32.HI R16, RZ, 0x1f, R16 ;  /* 0x0000001fff107819 */ /* 0x000fe40000011410 */
[----:B-1----:R-:W-:Y:S02]  /*15680*/  @!P3 LEA R2, P2, R10, R0, 0x2 ;  /* 0x000000000a02b211 */ /* 0x002fe400078410ff */
[----:B------:R-:W-:-:S02]  /*15690*/  IADD3 R18, R236, 0x48, RZ ;  /* 0x00000048ec127810 */ /* 0x000fc40007ffe0ff */
[----:B------:R-:W-:Y:S02]  /*156a0*/  @!P3 LEA.HI.X R3, R10, R4, R15, 0x2, P2 ;  /* 0x000000040a03b211 */ /* 0x000fe400010f140f */
[C---:B------:R-:W-:Y:S02]  /*156b0*/  IADD3 R15, R236.reuse, 0x28, RZ ;  /* 0x00000028ec0f7810 */ /* 0x040fe40007ffe0ff */
[----:B------:R-:W-:Y:S01]  /*156c0*/  IADD3 R10, R236, 0x38, RZ ;  /* 0x00000038ec0a7810 */ /* 0x000fe20007ffe0ff */
[----:B------:R1:W-:Y:S01]  /*156d0*/  @!P3 ST.E.64 [R2.64], R40 ;  /* 0x000000280200b985 */ /* 0x0003e2000c101b06 */
[----:B------:R-:W-:Y:S02]  /*156e0*/  SHF.R.S32.HI R15, RZ, 0x1f, R15 ;  /* 0x0000001fff0f7819 */ /* 0x000fe4000001140f */
[----:B--2---:R-:W-:Y:S02]  /*156f0*/  @!P1 LEA R8, P5, R14, R0, 0x2 ;  /* 0x000000000e089211 */ /* 0x004fe400078a10ff */
[----:B------:R-:W-:-:S02]  /*15700*/  ISETP.GE.AND P4, PT, R10, c[0x0][0x3c8], PT ;  /* 0x0000f2000a007a0c */ /* 0x000fc40003f86270 */
[----:B------:R-:W-:Y:S02]  /*15710*/  @!P1 LEA.HI.X R9, R14, R4, R16, 0x2, P5 ;  /* 0x000000040e099211 */ /* 0x000fe400028f1410 */
[C---:B------:R-:W-:Y:S02]  /*15720*/  IADD3 R14, R236.reuse, 0x40, RZ ;  /* 0x00000040ec0e7810 */ /* 0x040fe40007ffe0ff */
[----:B------:R-:W-:Y:S01]  /*15730*/  IADD3 R16, R236, 0x40, RZ ;  /* 0x00000040ec107810 */ /* 0x000fe20007ffe0ff */
[----:B------:R-:W-:Y:S01]  /*15740*/  @!P1 ST.E.64 [R8.64], R64 ;  /* 0x0000004008009985 */ /* 0x000fe2000c101b06 */
[----:B------:R-:W-:Y:S02]  /*15750*/  ISETP.GE.AND P3, PT, R14, c[0x0][0x3c8], PT ;  /* 0x0000f2000e007a0c */ /* 0x000fe40003f66270 */
[----:B-----5:R-:W-:Y:S02]  /*15760*/  @!P6 LEA R6, P5, R11, R0, 0x2 ;  /* 0x000000000b06e211 */ /* 0x020fe400078a10ff */
[----:B------:R-:W-:-:S02]  /*15770*/  SHF.R.S32.HI R16, RZ, 0x1f, R16 ;  /* 0x0000001fff107819 */ /* 0x000fc40000011410 */
[----:B------:R-:W-:Y:S02]  /*15780*/  SHF.R.S32.HI R18, RZ, 0x1f, R18 ;  /* 0x0000001fff127819 */ /* 0x000fe40000011412 */
[----:B-1----:R-:W-:-:S04]  /*15790*/  @!P0 LEA R2, P2, R13, R0, 0x2 ;  /* 0x000000000d028211 */ /* 0x002fc800078410ff */
[-C--:B------:R-:W-:Y:S02]  /*157a0*/  @!P0 LEA.HI.X R3, R13, R4.reuse, R15, 0x2, P2 ;  /* 0x000000040d038211 */ /* 0x080fe400010f140f */
[C---:B------:R-:W-:Y:S02]  /*157b0*/  IADD3 R13, R236.reuse, 0x30, RZ ;  /* 0x00000030ec0d7810 */ /* 0x040fe40007ffe0ff */
[----:B------:R-:W-:Y:S01]  /*157c0*/  IADD3 R15, R236, 0x50, RZ ;  /* 0x00000050ec0f7810 */ /* 0x000fe20007ffe0ff */
[----:B------:R1:W-:Y:S01]  /*157d0*/  @!P0 ST.E.64 [R2.64], R42 ;  /* 0x0000002a02008985 */ /* 0x0003e2000c101b06 */
[----:B------:R-:W-:Y:S02]  /*157e0*/  SHF.R.S32.HI R13, RZ, 0x1f, R13 ;  /* 0x0000001fff0d7819 */ /* 0x000fe4000001140d */
[----:B------:R-:W-:Y:S02]  /*157f0*/  ISETP.GE.AND P2, PT, R17, c[0x0][0x3c8], PT ;  /* 0x0000f20011007a0c */ /* 0x000fe40003f46270 */
[----:B------:R-:W-:-:S02]  /*15800*/  @!P6 LEA.HI.X R7, R11, R4, R13, 0x2, P5 ;  /* 0x000000040b07e211 */ /* 0x000fc400028f140d */
[C---:B------:R-:W-:Y:S02]  /*15810*/  IADD3 R11, R236.reuse, 0x38, RZ ;  /* 0x00000038ec0b7810 */ /* 0x040fe40007ffe0ff */
[----:B------:R-:W-:Y:S01]  /*15820*/  IADD3 R13, R236, 0x58, RZ ;  /* 0x00000058ec0d7810 */ /* 0x000fe20007ffe0ff */
[----:B------:R2:W-:Y:S01]  /*15830*/  @!P6 ST.E.64 [R6.64], R44 ;  /* 0x0000002c0600e985 */ /* 0x0005e2000c101b06 */
[----:B------:R-:W-:Y:S02]  /*15840*/  SHF.R.S32.HI R11, RZ, 0x1f, R11 ;  /* 0x0000001fff0b7819 */ /* 0x000fe4000001140b */
[----:B------:R-:W-:Y:S02]  /*15850*/  ISETP.GE.AND P1, PT, R15, c[0x0][0x3c8], PT ;  /* 0x0000f2000f007a0c */ /* 0x000fe40003f26270 */
[----:B------:R-:W-:Y:S02]  /*15860*/  ISETP.GE.AND P0, PT, R13, c[0x0][0x3c8], PT ;  /* 0x0000f2000d007a0c */ /* 0x000fe40003f06270 */
[----:B-1----:R-:W-:-:S04]  /*15870*/  @!P4 LEA R2, P5, R10, R0, 0x2 ;  /* 0x000000000a02c211 */ /* 0x002fc800078a10ff */
[----:B------:R-:W-:Y:S02]  /*15880*/  @!P4 LEA.HI.X R3, R10, R4, R11, 0x2, P5 ;  /* 0x000000040a03c211 */ /* 0x000fe400028f140b */
[----:B------:R-:W-:-:S03]  /*15890*/  @!P3 LEA R10, P5, R14, R0, 0x2 ;  /* 0x000000000e0ab211 */ /* 0x000fc600078a10ff */
[----:B------:R1:W-:Y:S01]  /*158a0*/  @!P4 ST.E.64 [R2.64], R46 ;  /* 0x0000002e0200c985 */ /* 0x0003e2000c101b06 */
[----:B------:R-:W-:Y:S02]  /*158b0*/  @!P3 LEA.HI.X R11, R14, R4, R16, 0x2, P5 ;  /* 0x000000040e0bb211 */ /* 0x000fe400028f1410 */
[-C--:B------:R-:W-:Y:S02]  /*158c0*/  @!P2 LEA R8, P4, R17, R0.reuse, 0x2 ;  /* 0x000000001108a211 */ /* 0x080fe400078810ff */
[C---:B------:R-:W-:Y:S01]  /*158d0*/  IADD3 R16, R236.reuse, 0x50, RZ ;  /* 0x00000050ec107810 */ /* 0x040fe20007ffe0ff */
[----:B------:R3:W-:Y:S01]  /*158e0*/  @!P3 ST.E.64 [R10.64], R68 ;  /* 0x000000440a00b985 */ /* 0x0007e2000c101b06 */
[----:B------:R-:W-:Y:S02]  /*158f0*/  IADD3 R14, R236, 0x58, RZ ;  /* 0x00000058ec0e7810 */ /* 0x000fe40007ffe0ff */
[----:B--2---:R-:W-:Y:S02]  /*15900*/  @!P1 LEA R6, P5, R15, R0, 0x2 ;  /* 0x000000000f069211 */ /* 0x004fe400078a10ff */
[----:B------:R-:W-:-:S02]  /*15910*/  SHF.R.S32.HI R16, RZ, 0x1f, R16 ;  /* 0x0000001fff107819 */ /* 0x000fc40000011410 */
[-C--:B------:R-:W-:Y:S02]  /*15920*/  @!P2 LEA.HI.X R9, R17, R4.reuse, R18, 0x2, P4 ;  /* 0x000000041109a211 */ /* 0x080fe400020f1412 */
[----:B------:R-:W-:Y:S02]  /*15930*/  SHF.R.S32.HI R14, RZ, 0x1f, R14 ;  /* 0x0000001fff0e7819 */ /* 0x000fe4000001140e */
[----:B------:R-:W-:Y:S01]  /*15940*/  @!P1 LEA.HI.X R7, R15, R4, R16, 0x2, P5 ;  /* 0x000000040f079211 */ /* 0x000fe200028f1410 */
[----:B------:R3:W-:Y:S04]  /*15950*/  @!P2 ST.E.64 [R8.64], R60 ;  /* 0x0000003c0800a985 */ /* 0x0007e8000c101b06 */
[----:B------:R3:W-:Y:S01]  /*15960*/  @!P1 ST.E.64 [R6.64], R48 ;  /* 0x0000003006009985 */ /* 0x0007e2000c101b06 */
[----:B-1----:R-:W-:-:S04]  /*15970*/  @!P0 LEA R2, P4, R13, R0, 0x2 ;  /* 0x000000000d028211 */ /* 0x002fc800078810ff */
[----:B------:R-:W-:-:S05]  /*15980*/  @!P0 LEA.HI.X R3, R13, R4, R14, 0x2, P4 ;  /* 0x000000040d038211 */ /* 0x000fca00020f140e */
[----:B------:R3:W-:Y:S04]  /*15990*/  @!P0 ST.E.64 [R2.64], R26 ;  /* 0x0000001a02008985 */ /* 0x0007e8000c101b06 */
.L_x_737:
[----:B------:R-:W-:Y:S05]  /*159a0*/  BSYNC B0 ;  /* 0x0000000000007941 */ /* 0x000fea0003800000 */
.L_x_736:
[----:B------:R-:W-:Y:S05]  /*159b0*/  BRA.DIV ~URZ, `(.L_x_738) ;  /* 0x00004d427f007947 */ /* 0x000fea000b800000 */
[----:B--2---:R2:W3:Y:S04]  /*159c0*/  SHFL.IDX PT, R4, R5, 0x3, 0x1c1f ;  /* 0x007c1f0005047f89 */ /* 0x0044e800000e0000 */
[----:B-1----:R2:W1:Y:S02]  /*159d0*/  SHFL.IDX PT, R0, R12, 0x3, 0x1c1f ;  /* 0x007c1f000c007f89 */ /* 0x00246400000e0000 */
.L_x_840:
[----:B------:R-:W-:-:S13]  /*159e0*/  LOP3.LUT P0, RZ, R198, 0x2, RZ, 0xc0, !PT ;  /* 0x00000002c6ff7812 */ /* 0x000fda000780c0ff */
[----:B------:R-:W-:Y:S05]  /*159f0*/  @P0 BRA `(.L_x_726) ;  /* 0x0000124000000947 */ /* 0x000fea0003800000 */
[C---:B------:R-:W-:Y:S02]  /*15a00*/  ISETP.GE.AND P4, PT, R236.reuse, c[0x0][0x3c8], PT ;  /* 0x0000f200ec007a0c */ /* 0x040fe40003f86270 */
[C---:B---3--:R-:W-:Y:S02]  /*15a10*/  IADD3 R8, R236.reuse, 0x8, RZ ;  /* 0x00000008ec087810 */ /* 0x048fe40007ffe0ff */
[----:B--2-4-:R-:W-:Y:S02]  /*15a20*/  IADD3 R12, R236, 0x18, RZ ;  /* 0x00000018ec0c7810 */ /* 0x014fe40007ffe0ff */
[----:B------:R-:W-:Y:S02]  /*15a30*/  ISETP.GE.AND P3, PT, R8, c[0x0][0x3c8], PT ;  /* 0x0000f20008007a0c */ /* 0x000fe40003f66270 */
[----:B------:R-:W-:Y:S02]  /*15a40*/  ISETP.GE.AND P1, PT, R12, c[0x0][0x3c8], PT ;  /* 0x0000f2000c007a0c */ /* 0x000fe40003f26270 */
[----:B------:R-:W-:-:S02]  /*15a50*/  SHF.R.S32.HI R10, RZ, 0x1f, R236 ;  /* 0x0000001fff0a7819 */ /* 0x000fc400000114ec */
[C---:B------:R-:W-:Y:S02]  /*15a60*/  IADD3 R11, R236.reuse, 0x10, RZ ;  /* 0x00000010ec0b7810 */ /* 0x040fe40007ffe0ff */
[C---:B-1----:R-:W-:Y:S02]  /*15a70*/  @!P4 LEA R6, P6, R236.reuse, R0, 0x2 ;  /* 0x00000000ec06c211 */ /* 0x042fe400078c10ff */
[C---:B------:R-:W-:Y:S02]  /*15a80*/  IADD3 R9, R236.reuse, 0x8, RZ ;  /* 0x00000008ec097810 */ /* 0x040fe40007ffe0ff */
[----:B------:R-:W-:Y:S02]  /*15a90*/  @!P4 LEA.HI.X R7, R236, R4, R10, 0x2, P6 ;  /* 0x00000004ec07c211 */ /* 0x000fe400030f140a */
[----:B------:R-:W-:Y:S02]  /*15aa0*/  ISETP.GE.AND P2, PT, R11, c[0x0][0x3c8], PT ;  /* 0x0000f2000b007a0c */ /* 0x000fe40003f46270 */
[----:B------:R-:W-:Y:S01]  /*15ab0*/  SHF.R.S32.HI R9, RZ, 0x1f, R9 ;  /* 0x0000001fff097819 */ /* 0x000fe20000011409 */
[----:B------:R1:W-:Y:S01]  /*15ac0*/  @!P4 ST.E.64 [R6.64], R52 ;  /* 0x000000340600c985 */ /* 0x0003e2000c101b06 */
[----:B------:R-:W-:-:S02]  /*15ad0*/  @!P3 LEA R2, P5, R8, R0, 0x2 ;  /* 0x000000000802b211 */ /* 0x000fc400078a10ff */
[----:B------:R-:W-:Y:S02]  /*15ae0*/  IADD3 R5, R236, 0x20, RZ ;  /* 0x00000020ec057810 */ /* 0x000fe40007ffe0ff */
[----:B------:R-:W-:Y:S02]  /*15af0*/  @!P3 LEA.HI.X R3, R8, R4, R9, 0x2, P5 ;  /* 0x000000040803b211 */ /* 0x000fe400028f1409 */
[----:B------:R-:W-:Y:S02]  /*15b00*/  IADD3 R13, R236, 0x10, RZ ;  /* 0x00000010ec0d7810 */ /* 0x000fe40007ffe0ff */
[----:B------:R-:W-:Y:S01]  /*15b10*/  ISETP.GE.AND P0, PT, R5, c[0x0][0x3c8], PT ;  /* 0x0000f20005007a0c */ /* 0x000fe20003f06270 */
[----:B------:R2:W-:Y:S01]  /*15b20*/  @!P3 ST.E.64 [R2.64], R30 ;  /* 0x0000001e0200b985 */ /* 0x0005e2000c101b06 */
[----:B------:R-:W-:Y:S02]  /*15b30*/  @!P2 LEA R8, P3, R11, R0, 0x2 ;  /* 0x000000000b08a211 */ /* 0x000fe400078610ff */
[----:B------:R-:W-:-:S02]  /*15b40*/  SHF.R.S32.HI R13, RZ, 0x1f, R13 ;  /* 0x0000001fff0d7819 */ /* 0x000fc4000001140d */
[C---:B------:R-:W-:Y:S02]  /*15b50*/  IADD3 R14, R236.reuse, 0x28, RZ ;  /* 0x00000028ec0e7810 */ /* 0x040fe40007ffe0ff */
[----:B------:R-:W-:Y:S02]  /*15b60*/  @!P2 LEA.HI.X R9, R11, R4, R13, 0x2, P3 ;  /* 0x000000040b09a211 */ /* 0x000fe400018f140d */
[C---:B------:R-:W-:Y:S02]  /*15b70*/  IADD3 R13, R236.reuse, 0x18, RZ ;  /* 0x00000018ec0d7810 */ /* 0x040fe40007ffe0ff */
[----:B------:R-:W-:Y:S01]  /*15b80*/  IADD3 R11, R236, 0x20, RZ ;  /* 0x00000020ec0b7810 */ /* 0x000fe20007ffe0ff */
[----:B------:R-:W-:Y:S01]  /*15b90*/  @!P2 ST.E.64 [R8.64], R66 ;  /* 0x000000420800a985 */ /* 0x000fe2000c101b06 */
[----:B------:R-:W-:Y:S02]  /*15ba0*/  ISETP.GE.AND P5, PT, R14, c[0x0][0x3c8], PT ;  /* 0x0000f2000e007a0c */ /* 0x000fe40003fa6270 */
[----:B------:R-:W-:-:S02]  /*15bb0*/  IADD3 R10, R236, 0x30, RZ ;  /* 0x00000030ec0a7810 */ /* 0x000fc40007ffe0ff */
[----:B------:R-:W-:Y:S02]  /*15bc0*/  SHF.R.S32.HI R13, RZ, 0x1f, R13 ;  /* 0x0000001fff0d7819 */ /* 0x000fe4000001140d */
[----:B-1----:R-:W-:Y:S02]  /*15bd0*/  @!P1 LEA R6, P4, R12, R0, 0x2 ;  /* 0x000000000c069211 */ /* 0x002fe400078810ff */
[----:B------:R-:W-:Y:S02]  /*15be0*/  SHF.R.S32.HI R11, RZ, 0x1f, R11 ;  /* 0x0000001fff0b7819 */ /* 0x000fe4000001140b */
[C---:B------:R-:W-:Y:S02]  /*15bf0*/  IADD3 R16, R236.reuse, 0x28, RZ ;  /* 0x00000028ec107810 */ /* 0x040fe40007ffe0ff */
[----:B------:R-:W-:Y:S02]  /*15c00*/  IADD3 R15, R236, 0x40, RZ ;  /* 0x00000040ec0f7810 */ /* 0x000fe40007ffe0ff */
[----:B------:R-:W-:-:S02]  /*15c10*/  SHF.R.S32.HI R16, RZ, 0x1f, R16 ;  /* 0x0000001fff107819 */ /* 0x000fc40000011410 */
[----:B--2---:R-:W-:Y:S02]  /*15c20*/  @!P0 LEA R2, P6, R5, R0, 0x2 ;  /* 0x0000000005028211 */ /* 0x004fe400078c10ff */
[----:B------:R-:W-:Y:S02]  /*15c30*/  ISETP.GE.AND P2, PT, R15, c[0x0][0x3c8], PT ;  /* 0x0000f2000f007a0c */ /* 0x000fe40003f46270 */
[----:B------:R-:W-:Y:S02]  /*15c40*/  P2R R3, PR, RZ, 0x10 ;  /* 0x00000010ff037803 */ /* 0x000fe40000000000 */
[----:B------:R-:W-:Y:S02]  /*15c50*/  ISETP.GE.AND P4, PT, R10, c[0x0][0x3c8], PT ;  /* 0x0000f2000a007a0c */ /* 0x000fe40003f86270 */
[----:B------:R-:W-:Y:S02]  /*15c60*/  ISETP.NE.AND P3, PT, R3, RZ, PT ;  /* 0x000000ff0300720c */ /* 0x000fe40003f65270 */
[----:B------:R-:W-:-:S02]  /*15c70*/  @!P0 LEA.HI.X R3, R5, R4, R11, 0x2, P6 ;  /* 0x0000000405038211 */ /* 0x000fc400030f140b */
[----:B------:R-:W-:Y:S02]  /*15c80*/  @!P1 LEA.HI.X R7, R12, R4, R13, 0x2, P3 ;  /* 0x000000040c079211 */ /* 0x000fe400018f140d */
[C---:B------:R-:W-:Y:S02]  /*15c90*/  IADD3 R12, R236.reuse, 0x38, RZ ;  /* 0x00000038ec0c7810 */ /* 0x040fe40007ffe0ff */
[----:B------:R-:W-:Y:S01]  /*15ca0*/  IADD3 R11, R236, 0x30, RZ ;  /* 0x00000030ec0b7810 */ /* 0x000fe20007ffe0ff */
[----:B------:R1:W-:Y:S01]  /*15cb0*/  @!P1 ST.E.64 [R6.64], R56 ;  /* 0x0000003806009985 */ /* 0x0003e2000c101b06 */
[----:B------:R-:W-:Y:S02]  /*15cc0*/  ISETP.GE.AND P3, PT, R12, c[0x0][0x3c8], PT ;  /* 0x0000f2000c007a0c */ /* 0x000fe40003f66270 */
[----:B------:R-:W-:Y:S01]  /*15cd0*/  SHF.R.S32.HI R11, RZ, 0x1f, R11 ;  /* 0x0000001fff0b7819 */ /* 0x000fe2000001140b */
[----:B------:R2:W-:Y:S01]  /*15ce0*/  @!P0 ST.E.64 [R2.64], R32 ;  /* 0x0000002002008985 */ /* 0x0005e2000c101b06 */
[----:B------:R-:W-:-:S02]  /*15cf0*/  IADD3 R13, R236, 0x48, RZ ;  /* 0x00000048ec0d7810 */ /* 0x000fc40007ffe0ff */
[----:B------:R-:W-:Y:S02]  /*15d00*/  IADD3 R5, R236, 0x50, RZ ;  /* 0x00000050ec057810 */ /* 0x000fe40007ffe0ff */
[----:B------:R-:W-:Y:S02]  /*15d10*/  ISETP.GE.AND P1, PT, R13, c[0x0][0x3c8], PT ;  /* 0x0000f2000d007a0c */ /* 0x000fe40003f26270 */
[----:B-1----:R-:W-:-:S04]  /*15d20*/  @!P5 LEA R6, P0, R14, R0, 0x2 ;  /* 0x000000000e06d211 */ /* 0x002fc800078010ff */
[----:B------:R-:W-:Y:S02]  /*15d30*/  @!P5 LEA.HI.X R7, R14, R4, R16, 0x2, P0 ;  /* 0x000000040e07d211 */ /* 0x000fe400000f1410 */
[----:B--2---:R-:W-:Y:S02]  /*15d40*/  @!P4 LEA R2, P6, R10, R0, 0x2 ;  /* 0x000000000a02c211 */ /* 0x004fe400078c10ff */
[----:B------:R-:W-:Y:S01]  /*15d50*/  IADD3 R14, R236, 0x38, RZ ;  /* 0x00000038ec0e7810 */ /* 0x000fe20007ffe0ff */
[----:B------:R-:W-:Y:S01]  /*15d60*/  @!P5 ST.E.64 [R6.64], R54 ;  /* 0x000000360600d985 */ /* 0x000fe2000c101b06 */
[----:B------:R-:W-:Y:S02]  /*15d70*/  @!P4 LEA.HI.X R3, R10, R4, R11, 0x2, P6 ;  /* 0x000000040a03c211 */ /* 0x000fe400030f140b */
[----:B------:R-:W-:Y:S02]  /*15d80*/  @!P3 LEA R10, P5, R12, R0, 0x2 ;  /* 0x000000000c0ab211 */ /* 0x000fe400078a10ff */
[----:B------:R-:W-:Y:S01]  /*15d90*/  ISETP.GE.AND P0, PT, R5, c[0x0][0x3c8], PT ;  /* 0x0000f20005007a0c */ /* 0x000fe20003f06270 */
[----:B------:R1:W-:Y:S01]  /*15da0*/  @!P4 ST.E.64 [R2.64], R58 ;  /* 0x0000003a0200c985 */ /* 0x0003e2000c101b06 */
[----:B------:R-:W-:-:S02]  /*15db0*/  SHF.R.S32.HI R14, RZ, 0x1f, R14 ;  /* 0x0000001fff0e7819 */ /* 0x000fc4000001140e */
[----:B------:R-:W-:Y:S02]  /*15dc0*/  IADD3 R16, R236, 0x40, RZ ;  /* 0x00000040ec107810 */ /* 0x000fe40007ffe0ff */
[----:B------:R-:W-:Y:S02]  /*15dd0*/  @!P2 LEA R8, P6, R15, R0, 0x2 ;  /* 0x000000000f08a211 */ /* 0x000fe400078c10ff */
[----:B------:R-:W-:-:S04]  /*15de0*/  SHF.R.S32.HI R16, RZ, 0x1f, R16 ;  /* 0x0000001fff107819 */ /* 0x000fc80000011410 */
[----:B------:R-:W-:Y:S02]  /*15df0*/  @!P2 LEA.HI.X R9, R15, R4, R16, 0x2, P6 ;  /* 0x000000040f09a211 */ /* 0x000fe400030f1410 */
[----:B-1----:R-:W-:Y:S02]  /*15e00*/  P2R R2, PR, RZ, 0x20 ;  /* 0x00000020ff027803 */ /* 0x002fe40000000000 */
[----:B------:R-:W-:Y:S02]  /*15e10*/  @!P1 LEA R6, P5, R13, R0, 0x2 ;  /* 0x000000000d069211 */ /* 0x000fe400078a10ff */
[----:B------:R-:W-:-:S04]  /*15e20*/  ISETP.NE.AND P4, PT, R2, RZ, PT ;  /* 0x000000ff0200720c */ /* 0x000fc80003f85270 */
[----:B------:R-:W-:Y:S02]  /*15e30*/  @!P3 LEA.HI.X R11, R12, R4, R14, 0x2, P4 ;  /* 0x000000040c0bb211 */ /* 0x000fe400020f140e */
[C---:B------:R-:W-:Y:S02]  /*15e40*/  IADD3 R14, R236.reuse, 0x48, RZ ;  /* 0x00000048ec0e7810 */ /* 0x040fe40007ffe0ff */
[----:B------:R-:W-:Y:S01]  /*15e50*/  IADD3 R12, R236, 0x50, RZ ;  /* 0x00000050ec0c7810 */ /* 0x000fe20007ffe0ff */
[----:B------:R1:W-:Y:S01]  /*15e60*/  @!P3 ST.E.64 [R10.64], R72 ;  /* 0x000000480a00b985 */ /* 0x0003e2000c101b06 */
[----:B------:R-:W-:Y:S02]  /*15e70*/  SHF.R.S32.HI R14, RZ, 0x1f, R14 ;  /* 0x0000001fff0e7819 */ /* 0x000fe4000001140e */
[----:B------:R-:W-:Y:S01]  /*15e80*/  SHF.R.S32.HI R12, RZ, 0x1f, R12 ;  /* 0x0000001fff0c7819 */ /* 0x000fe2000001140c */
[----:B------:R1:W-:Y:S01]  /*15e90*/  @!P2 ST.E.64 [R8.64], R70 ;  /* 0x000000460800a985 */ /* 0x0003e2000c101b06 */
[----:B------:R-:W-:-:S02]  /*15ea0*/  @!P0 LEA R2, P4, R5, R0, 0x2 ;  /* 0x0000000005028211 */ /* 0x000fc400078810ff */
[-C--:B------:R-:W-:Y:S02]  /*15eb0*/  @!P1 LEA.HI.X R7, R13, R4.reuse, R14, 0x2, P5 ;  /* 0x000000040d079211 */ /* 0x080fe400028f140e */
[----:B------:R-:W-:Y:S02]  /*15ec0*/  @!P0 LEA.HI.X R3, R5, R4, R12, 0x2, P4 ;  /* 0x0000000405038211 */ /* 0x000fe400020f140c */
[----:B------:R-:W-:Y:S01]  /*15ed0*/  IADD3 R5, R236, 0x58, RZ ;  /* 0x00000058ec057810 */ /* 0x000fe20007ffe0ff */
[----:B------:R1:W-:Y:S04]  /*15ee0*/  @!P1 ST.E.64 [R6.64], R62 ;  /* 0x0000003e06009985 */ /* 0x0003e8000c101b06 */
[----:B------:R1:W-:Y:S01]  /*15ef0*/  @!P0 ST.E.64 [R2.64], R50 ;  /* 0x0000003202008985 */ /* 0x0003e2000c101b06 */
[----:B------:R-:W-:-:S13]  /*15f00*/  ISETP.GE.AND P0, PT, R5, c[0x0][0x3c8], PT ;  /* 0x0000f20005007a0c */ /* 0x000fda0003f06270 */
[----:B------:R-:W-:Y:S05]  /*15f10*/  @P0 BRA `(.L_x_726) ;  /* 0x00000d2000000947 */ /* 0x000fea0003800000 */
[----:B------:R-:W-:Y:S02]  /*15f20*/  IADD3 R12, R236, 0x58, RZ ;  /* 0x00000058ec0c7810 */ /* 0x000fe40007ffe0ff */
[----:B-1----:R-:W-:Y:S02]  /*15f30*/  LEA R2, P0, R5, R0, 0x2 ;  /* 0x0000000005027211 */ /* 0x002fe400078010ff */
[----:B------:R-:W-:-:S04]  /*15f40*/  SHF.R.S32.HI R12, RZ, 0x1f, R12 ;  /* 0x0000001fff0c7819 */ /* 0x000fc8000001140c */
[----:B------:R-:W-:-:S05]  /*15f50*/  LEA.HI.X R3, R5, R4, R12, 0x2, P0 ;  /* 0x0000000405037211 */ /* 0x000fca00000f140c */
[----:B------:R1:W-:Y:S01]  /*15f60*/  ST.E.64 [R2.64], R28 ;  /* 0x0000001c02007985 */ /* 0x0003e2000c101b06 */
[----:B------:R-:W-:Y:S05]  /*15f70*/  BRA `(.L_x_726) ;  /* 0x00000cc000007947 */ /* 0x000fea0003800000 */
.L_x_711:
[----:B-1----:R-:W3:Y:S04]  /*15f80*/  LDL.LU R7, [R1+0x28] ;  /* 0x0000280001077983 */ /* 0x002ee80000300800 */
[----:B--2---:R-:W2:Y:S01]  /*15f90*/  LDL R6, [R1+0xc] ;  /* 0x00000c0001067983 */ /* 0x004ea20000100800 */
[----:B------:R-:W-:Y:S01]  /*15fa0*/  ISETP.NE.U32.AND P0, PT, RZ, c[0x0][0x508], PT ;  /* 0x00014200ff007a0c */ /* 0x000fe20003f05070 */
[----:B------:R-:W-:Y:S01]  /*15fb0*/  IMAD.MOV.U32 R4, RZ, RZ, 0x4 ;  /* 0x00000004ff047424 */ /* 0x000fe200078e00ff */
[----:B------:R-:W-:Y:S01]  /*15fc0*/  ISETP.NE.U32.AND P2, PT, RZ, c[0x0][0x500], PT ;  /* 0x00014000ff007a0c */ /* 0x000fe20003f45070 */
[----:B------:R-:W-:Y:S01]  /*15fd0*/  IMAD.MOV.U32 R20, RZ, RZ, c[0x0][0x388] ;  /* 0x0000e200ff147624 */ /* 0x000fe200078e00ff */
[----:B------:R-:W-:Y:S01]  /*15fe0*/  ISETP.NE.AND.EX P0, PT, RZ, c[0x0][0x50c], PT, P0 ;  /* 0x00014300ff007a0c */ /* 0x000fe20003f05300 */
[----:B------:R-:W-:Y:S01]  /*15ff0*/  IMAD.MOV.U32 R0, RZ, RZ, RZ ;  /* 0x000000ffff007224 */ /* 0x000fe200078e00ff */
[----:B------:R-:W-:Y:S01]  /*16000*/  ISETP.NE.AND.EX P2, PT, RZ, c[0x0][0x504], PT, P2 ;  /* 0x00014100ff007a0c */ /* 0x000fe20003f45320 */
[----:B--2---:R-:W-:-:S10]  /*16010*/  IMAD.WIDE R2, R6, R4, c[0x0][0x500] ;  /* 0x0001400006027625 */ /* 0x004fd400078e0204 */
[----:B------:R-:W-:Y:S02]  /*16020*/  @P0 IMAD.WIDE R4, R6, R4, c[0x0][0x508] ;  /* 0x0001420006040625 */ /* 0x000fe400078e0204 */
[----:B------:R1:W5:Y:S04]  /*16030*/  @P2 LDG.E R0, [R2.64] ;  /* 0x0000000602002981 */ /* 0x000368000c1e1900 */
[----:B------:R1:W5:Y:S01]  /*16040*/  @P0 LDG.E R20, [R4.64] ;  /* 0x0000000604140981 */ /* 0x000362000c1e1900 */
[----:B---3--:R-:W-:-:S04]  /*16050*/  ISETP.NE.AND P1, PT, R7, RZ, PT ;  /* 0x000000ff0700720c */ /* 0x008fc80003f25270 */
[----:B------:R-:W-:Y:S01]  /*16060*/  SEL R19, R7, c[0x0][0x3d4], P1 ;  /* 0x0000f50007137a07 */ /* 0x000fe20000800000 */
[----:B------:R-:W-:Y:S05]  /*16070*/  @P0 BRA `(.L_x_739) ;  /* 0x0000004000000947 */ /* 0x000fea0003800000 */
[----:B------:R-:W-:Y:S05]  /*16080*/  @!P2 BRA `(.L_x_739) ;  /* 0x000000300000a947 */ /* 0x000fea0003800000 */
[----:B-1----:R1:W2:Y:S04]  /*16090*/  LDG.E R4, [R2.64] ;  /* 0x0000000602047981 */ /* 0x0022a8000c1e1900 */
[----:B-1----:R-:W2:Y:S02]  /*160a0*/  LDG.E R2, [R2.64+0x4] ;  /* 0x0000040602027981 */ /* 0x002ea4000c1e1900 */
[----:B--2--5:R-:W-:Y:S02]  /*160b0*/  IADD3 R20, -R4, R2, RZ ;  /* 0x0000000204147210 */ /* 0x024fe40007ffe1ff */
.L_x_739:
[----:B-1----:R-:W2:Y:S01]  /*160c0*/  LDL.LU R4, [R1+0x8] ;  /* 0x0000080001047983 */ /* 0x002ea20000300800 */
[----:B------:R-:W-:Y:S01]  /*160d0*/  SHF.R.S32.HI R2, RZ, 0x1f, R6 ;  /* 0x0000001fff027819 */ /* 0x000fe20000011406 */
[----:B------:R-:W-:Y:S01]  /*160e0*/  BSSY B0, `(.L_x_740) ;  /* 0x0000038000007945 */ /* 0x000fe20003800000 */
[----:B-----5:R-:W-:Y:S01]  /*160f0*/  SHF.R.S32.HI R18, RZ, 0x1f, R0 ;  /* 0x0000001fff127819 */ /* 0x020fe20000011400 */
[----:B------:R-:W1:Y:S01]  /*16100*/  S2R R3, SR_TID.X ;  /* 0x0000000000037919 */ /* 0x000e620000002100 */
[----:B------:R-:W-:-:S02]  /*16110*/  SEL R13, R6, RZ, !P2 ;  /* 0x000000ff060d7207 */ /* 0x000fc40005000000 */
[----:B------:R-:W-:Y:S02]  /*16120*/  SEL R21, R2, RZ, !P2 ;  /* 0x000000ff02157207 */ /* 0x000fe40005000000 */
[----:B-1----:R-:W-:Y:S02]  /*16130*/  ISETP.GT.AND P0, PT, R3, 0x7f, PT ;  /* 0x0000007f0300780c */ /* 0x002fe40003f04270 */
[----:B--2---:R-:W-:-:S11]  /*16140*/  LOP3.LUT R12, R4, 0xffff, RZ, 0xc0, !PT ;  /* 0x0000ffff040c7812 */ /* 0x004fd600078ec0ff */
[----:B------:R-:W-:Y:S05]  /*16150*/  @P0 BRA `(.L_x_741) ;  /* 0x0000030000000947 */ /* 0x000fea0003800000 */
[----:B------:R-:W-:Y:S01]  /*16160*/  IMAD R2, R20, c[0x0][0x4e8], RZ ;  /* 0x00013a0014027a24 */ /* 0x000fe200078e02ff */
[----:B------:R-:W-:-:S04]  /*16170*/  IADD3 R16, R252, R3, RZ ;  /* 0x00000003fc107210 */ /* 0x000fc80007ffe0ff */
        /* <DEDUP_REMOVED lines=24> */
[----:B------:R-:W-:Y:S02]  /*16300*/  IADD3.X R9, R7, R9, R18, P1, P0 ;  /* 0x0000000907097210 */ /* 0x000fe40000fe0412 */
[----:B--2---:R-:W-:-:S05]  /*16310*/  SEL R3, R22, RZ, P2 ;  /* 0x000000ff16037207 */ /* 0x004fca0001000000 */
[-C--:B-----5:R-:W-:Y:S02]  /*16320*/  IMAD R8, R15, R3.reuse, RZ ;  /* 0x000000030f087224 */ /* 0x0a0fe400078e02ff */
[----:B------:R-:W-:-:S04]  /*16330*/  IMAD.WIDE.U32 R4, R14, R3, RZ ;  /* 0x000000030e047225 */ /* 0x000fc800078e00ff */
[----:B------:R-:W-:Y:S01]  /*16340*/  IMAD R3, R6, c[0x0][0x4e8], R16 ;  /* 0x00013a0006037a24 */ /* 0x000fe200078e0210 */
        /* <DEDUP_REMOVED lines=17> */
.L_x_741:
[----:B------:R-:W-:Y:S05]  /*16460*/  BSYNC B0 ;  /* 0x0000000000007941 */ /* 0x000fea0003800000 */
.L_x_740:
[----:B------:R-:W-:-:S13]  /*16470*/  ISETP.GT.AND P0, PT, R19, 0x1, PT ;  /* 0x000000011300780c */ /* 0x000fda0003f04270 */
[----:B------:R-:W-:Y:S05]  /*16480*/  @P0 BRA `(.L_x_726) ;  /* 0x000007b000000947 */ /* 0x000fea0003800000 */
[----:B-1----:R-:W-:Y:S01]  /*16490*/  MOV R2, c[0x0][0x4e8] ;  /* 0x00013a0000027a02 */ /* 0x002fe20000000f00 */
[----:B------:R-:W-:Y:S02]  /*164a0*/  IMAD R4, R18, c[0x0][0x3a0], RZ ;  /* 0x0000e80012047a24 */ /* 0x000fe400078e02ff */
[----:B------:R-:W-:Y:S01]  /*164b0*/  IMAD R5, R21, c[0x0][0x3f0], RZ ;  /* 0x0000fc0015057a24 */ /* 0x000fe200078e02ff */
[----:B------:R-:W-:Y:S01]  /*164c0*/  ISETP.NE.AND P0, PT, R2, 0x1, PT ;  /* 0x000000010200780c */ /* 0x000fe20003f05270 */
[----:B------:R-:W-:-:S04]  /*164d0*/  IMAD.WIDE.U32 R2, R0, c[0x0][0x3a0], RZ ;  /* 0x0000e80000027a25 */ /* 0x000fc800078e00ff */
[----:B------:R-:W-:Y:S01]  /*164e0*/  IMAD R0, R0, c[0x0][0x3a4], R4 ;  /* 0x0000e90000007a24 */ /* 0x000fe200078e0204 */
[----:B------:R-:W-:Y:S01]  /*164f0*/  IADD3 R4, R240, R252, RZ ;  /* 0x000000fcf0047210 */ /* 0x000fe20007ffe0ff */
[----:B------:R-:W-:-:S03]  /*16500*/  IMAD R7, R13, c[0x0][0x3f4], R5 ;  /* 0x0000fd000d077a24 */ /* 0x000fc600078e0205 */
[----:B------:R-:W-:Y:S02]  /*16510*/  IADD3 R3, R3, R0, RZ ;  /* 0x0000000003037210 */ /* 0x000fe40007ffe0ff */
[----:B------:R-:W-:Y:S01]  /*16520*/  MOV R0, R4 ;  /* 0x0000000400007202 */ /* 0x000fe20000000f00 */
        /* <DEDUP_REMOVED lines=22> */
.L_x_841:
[----:B------:R-:W-:Y:S05]  /*16690*/  BRA.DIV ~URZ, `(.L_x_743) ;  /* 0x000041a27f007947 */ /* 0x000fea000b800000 */
[----:B------:R3:W4:Y:S02]  /*166a0*/  SHFL.IDX PT, R0, R12, RZ, 0x1c1f ;  /* 0x001c1fff0c007589 */ /* 0x00072400000e0000 */
.L_x_842:
[----:B------:R-:W-:Y:S01]  /*166b0*/  IMAD R11, R20, c[0x0][0x4e8], RZ ;  /* 0x00013a00140b7a24 */ /* 0x000fe200078e02ff */
        /* <DEDUP_REMOVED lines=19> */
.L_x_745:
[----:B------:R-:W-:Y:S05]  /*167f0*/  BSYNC B0 ;  /* 0x0000000000007941 */ /* 0x000fea0003800000 */
.L_x_744:
[----:B------:R-:W-:Y:S05]  /*16800*/  BRA.DIV ~URZ, `(.L_x_746) ;  /* 0x000040a27f007947 */ /* 0x000fea000b800000 */
[----:B--2---:R2:W1:Y:S04]  /*16810*/  SHFL.IDX PT, R4, R5, 0x1, 0x1c1f ;  /* 0x003c1f0005047f89 */ /* 0x00446800000e0000 */
[----:B----4-:R2:W4:Y:S02]  /*16820*/  SHFL.IDX PT, R0, R12, 0x1, 0x1c1f ;  /* 0x003c1f000c007f89 */ /* 0x01052400000e0000 */
.L_x_843:
        /* <DEDUP_REMOVED lines=19> */
.L_x_748:
[----:B------:R-:W-:Y:S05]  /*16960*/  BSYNC B0 ;  /* 0x0000000000007941 */ /* 0x000fea0003800000 */
.L_x_747:
[----:B------:R-:W-:Y:S05]  /*16970*/  BRA.DIV ~URZ, `(.L_x_749) ;  /* 0x000040027f007947 */ /* 0x000fea000b800000 */
[----:B-1----:R1:W2:Y:S02]  /*16980*/  SHFL.IDX PT, R4, R5, 0x2, 0x1c1f ;  /* 0x005c1f0005047f89 */ /* 0x0022a400000e0000 */
.L_x_844:
[----:B------:R-:W-:Y:S05]  /*16990*/  BRA.DIV ~URZ, `(.L_x_750) ;  /* 0x000040527f007947 */ /* 0x000fea000b800000 */
[----:B----4-:R4:W1:Y:S02]  /*169a0*/  SHFL.IDX PT, R0, R12, 0x2, 0x1c1f ;  /* 0x005c1f000c007f89 */ /* 0x01086400000e0000 */
.L_x_845:
        /* <DEDUP_REMOVED lines=19> */
.L_x_752:
[----:B------:R-:W-:Y:S05]  /*16ae0*/  BSYNC B0 ;  /* 0x0000000000007941 */ /* 0x000fea0003800000 */
.L_x_751:
[----:B------:R-:W-:Y:S05]  /*16af0*/  BRA.DIV ~URZ, `(.L_x_753) ;  /* 0x00003f627f007947 */ /* 0x000fea000b800000 */
[----:B--2---:R2:W3:Y:S04]  /*16b00*/  SHFL.IDX PT, R4, R5, 0x3, 0x1c1f ;  /* 0x007c1f0005047f89 */ /* 0x0044e800000e0000 */
[----:B-1----:R2:W1:Y:S02]  /*16b10*/  SHFL.IDX PT, R0, R12, 0x3, 0x1c1f ;  /* 0x007c1f000c007f89 */ /* 0x00246400000e0000 */
.L_x_846:
        /* <DEDUP_REMOVED lines=18> */
.L_x_726:
[----:B------:R-:W-:Y:S05]  /*16c40*/  BSYNC B1 ;  /* 0x0000000000017941 */ /* 0x000fea0003800000 */
.L_x_710:
[----:B-1--4-:R-:W4:Y:S02]  /*16c50*/  LDL R0, [R1+0x34] ;  /* 0x0000340001007983 */ /* 0x012f240000100800 */
[----:B----4-:R-:W-:-:S13]  /*16c60*/  ISETP.NE.AND P0, PT, R0, RZ, PT ;  /* 0x000000ff0000720c */ /* 0x010fda0003f05270 */
[----:B------:R-:W-:Y:S01]  /*16c70*/  @P0 WARPSYNC 0xffffffff ;  /* 0xffffffff00000948 */ /* 0x000fe20003800000 */
[----:B------:R-:W-:Y:S06]  /*16c80*/  @P0 BAR.SYNC.DEFER_BLOCKING 0x5, 0x80 ;  /* 0x0142000000000b1d */ /* 0x000fec0000010000 */
[----:B--23--:R-:W1:Y:S04]  /*16c90*/  @P0 LDS.128 R4, [0xc080] ;  /* 0x00c08000ff040984 */ /* 0x00ce680000000c00 */
[----:B-1----:R1:W-:Y:S04]  /*16ca0*/  @P0 STL.64 [R1], R4 ;  /* 0x0000000401000387 */ /* 0x0023e80000100a00 */
[----:B------:R1:W-:Y:S04]  /*16cb0*/  @P0 STL.64 [R1+0x8], R6 ;  /* 0x0000080601000387 */ /* 0x0003e80000100a00 */
[----:B------:R-:W-:Y:S06]  /*16cc0*/  @P0 BAR.ARV 0x4, 0x80 ;  /* 0x0102000000000b1d */ /* 0x000fec0000002000 */
[----:B------:R-:W-:Y:S05]  /*16cd0*/  @P0 BRA `(.L_x_754) ;  /* 0x0000104000000947 */ /* 0x000fea0003800000 */
[----:B------:R-:W2:Y:S01]  /*16ce0*/  S2R R0, SR_TID.X ;  /* 0x0000000000007919 */ /* 0x000ea20000002100 */
[----:B-1----:R-:W-:Y:S01]  /*16cf0*/  IMAD.MOV.U32 R7, RZ, RZ, RZ ;  /* 0x000000ffff077224 */ /* 0x002fe200078e00ff */
[----:B--2---:R-:W-:-:S04]  /*16d00*/  LOP3.LUT R12, R0, 0x1f, RZ, 0xc0, !PT ;  /* 0x0000001f000c7812 */ /* 0x004fc800078ec0ff */
[----:B------:R-:W-:Y:S01]  /*16d10*/  ISETP.NE.AND P6, PT, R12, 0x1f, PT ;  /* 0x0000001f0c00780c */ /* 0x000fe20003fc5270 */
[----:B------:R-:W-:Y:S10]  /*16d20*/  BRA.DIV ~URZ, `(.L_x_755) ;  /* 0x00003e027f007947 */ /* 0x000ff4000b800000 */
[----:B------:R1:W2:Y:S02]  /*16d30*/  SHFL.IDX PT, R9, R74, RZ, 0x1f ;  /* 0x00001fff4a097589 */ /* 0x0002a400000e0000 */
.L_x_847:
[----:B------:R-:W-:Y:S05]  /*16d40*/  BRA.DIV ~URZ, `(.L_x_756) ;  /* 0x00003e527f007947 */ /* 0x000fea000b800000 */
[----:B------:R3:W4:Y:S02]  /*16d50*/  SHFL.IDX PT, R8, R74, 0x1, 0x1f ;  /* 0x00201f004a087f89 */ /* 0x00072400000e0000 */
.L_x_848:
[----:B------:R-:W5:Y:S01]  /*16d60*/  LDL R0, [R1+0xc] ;  /* 0x00000c0001007983 */ /* 0x000f620000100800 */
[----:B------:R-:W-:Y:S02]  /*16d70*/  IMAD.MOV.U32 R6, RZ, RZ, RZ ;  /* 0x000000ffff067224 */ /* 0x000fe400078e00ff */
[----:B-----5:R-:W-:-:S05]  /*16d80*/  IMAD.IADD R0, R0, 0x1, R12 ;  /* 0x0000000100007824 */ /* 0x020fca00078e020c */
[----:B------:R-:W-:-:S13]  /*16d90*/  ISETP.GE.OR P0, PT, R0, c[0x0][0x53c], !P6 ;  /* 0x00014f0000007a0c */ /* 0x000fda0007706670 */
[----:B------:R-:W-:Y:S01]  /*16da0*/  @!P0 IMAD.MOV.U32 R2, RZ, RZ, 0x4 ;  /* 0x00000004ff028424 */ /* 0x000fe200078e00ff */
[----:B------:R-:W-:-:S03]  /*16db0*/  @!P0 MOV R3, 0x4 ;  /* 0x0000000400038802 */ /* 0x000fc60000000f00 */
[----:B------:R-:W-:-:S04]  /*16dc0*/  @!P0 IMAD.WIDE R4, R0, R2, c[0x0][0x580] ;  /* 0x0001600000048625 */ /* 0x000fc800078e0202 */
[----:B------:R-:W-:Y:S01]  /*16dd0*/  @!P0 IMAD.WIDE R2, R0, R3, c[0x0][0x578] ;  /* 0x00015e0000028625 */ /* 0x000fe200078e0203 */
[----:B------:R-:W5:Y:S04]  /*16de0*/  @!P0 LDG.E R6, [R4.64] ;  /* 0x0000000604068981 */ /* 0x000f68000c1e1900 */
[----:B------:R-:W5:Y:S01]  /*16df0*/  @!P0 LDG.E R7, [R2.64] ;  /* 0x0000000602078981 */ /* 0x000f62000c1e1900 */
[C---:B------:R-:W-:Y:S02]  /*16e00*/  ISETP.GE.U32.AND P4, PT, R12.reuse, 0x10, PT ;  /* 0x000000100c00780c */ /* 0x040fe40003f86070 */
[C---:B------:R-:W-:Y:S02]  /*16e10*/  ISETP.GE.U32.AND P3, PT, R12.reuse, 0x8, PT ;  /* 0x000000080c00780c */ /* 0x040fe40003f66070 */
[----:B------:R-:W-:-:S02]  /*16e20*/  ISETP.GE.U32.AND P2, PT, R12, 0x4, PT ;  /* 0x000000040c00780c */ /* 0x000fc40003f46070 */
[C---:B------:R-:W-:Y:S02]  /*16e30*/  ISETP.GE.U32.AND P1, PT, R12.reuse, 0x2, PT ;  /* 0x000000020c00780c */ /* 0x040fe40003f26070 */
[----:B------:R-:W-:Y:S02]  /*16e40*/  ISETP.NE.AND P5, PT, R12, RZ, PT ;  /* 0x000000ff0c00720c */ /* 0x000fe40003fa5270 */
[----:B------:R-:W-:Y:S01]  /*16e50*/  MOV R11, RZ ;  /* 0x000000ff000b7202 */ /* 0x000fe20000000f00 */
[----:B-----5:R-:W-:Y:S01]  /*16e60*/  IMAD R0, R7, R6, RZ ;  /* 0x0000000607007224 */ /* 0x020fe200078e02ff */
[----:B------:R-:W-:Y:S07]  /*16e70*/  BRA.DIV ~URZ, `(.L_x_757) ;  /* 0x00003d927f007947 */ /* 0x000fee000b800000 */
[----:B------:R1:W3:Y:S02]  /*16e80*/  SHFL.UP PT, R4, R0, 0x1, RZ ;  /* 0x0420000000047989 */ /* 0x0002e400000e00ff */
.L_x_849:
        /* <DEDUP_REMOVED lines=16> */
.L_x_850:
[----:B---3--:R-:W-:Y:S01]  /*16f90*/  IMAD R0, R0, c[0x0][0x538], RZ ;  /* 0x00014e0000007a24 */ /* 0x008fe200078e02ff */
[----:B------:R-:W-:Y:S04]  /*16fa0*/  BSSY B1, `(.L_x_759) ;  /* 0x00000ce000017945 */ /* 0x000fe80003800000 */
[----:B----4-:R-:W-:-:S04]  /*16fb0*/  IADD3 R8, R0, R8, RZ ;  /* 0x0000000800087210 */ /* 0x010fc80007ffe0ff */
[----:B--2---:R-:W-:-:S13]  /*16fc0*/  ISETP.GT.AND P0, PT, R8, R9, PT ;  /* 0x000000090800720c */ /* 0x004fda0003f04270 */
[----:B------:R-:W-:Y:S05]  /*16fd0*/  @P0 BRA `(.L_x_760) ;  /* 0x0000025000000947 */ /* 0x000fea0003800000 */
.L_x_764:
[----:B------:R-:W2:Y:S02]  /*16fe0*/  LDL.LU R0, [R1+0xc] ;  /* 0x00000c0001007983 */ /* 0x000ea40000300800 */
[----:B--2---:R-:W-:-:S04]  /*16ff0*/  IADD3 R0, R0, 0x1f, RZ ;  /* 0x0000001f00007810 */ /* 0x004fc80007ffe0ff */
[----:B------:R-:W-:-:S13]  /*17000*/  ISETP.GE.AND P0, PT, R0, c[0x0][0x53c], PT ;  /* 0x00014f0000007a0c */ /* 0x000fda0003f06270 */
[----:B------:R-:W-:Y:S05]  /*17010*/  @P0 BRA `(.L_x_761) ;  /* 0x00000c1000000947 */ /* 0x000fea0003800000 */
[----:B------:R2:W-:Y:S01]  /*17020*/  STL [R1+0xc], R0 ;  /* 0x00000c0001007387 */ /* 0x0005e20000100800 */
[----:B------:R-:W-:Y:S01]  /*17030*/  CS2R R6, SRZ ;  /* 0x0000000000067805 */ /* 0x000fe2000001ff00 */
[----:B--2---:R-:W-:-:S04]  /*17040*/  IADD3 R0, R0, R12, RZ ;  /* 0x0000000c00007210 */ /* 0x004fc80007ffe0ff */
        /* <DEDUP_REMOVED lines=10> */
.L_x_851:
        /* <DEDUP_REMOVED lines=16> */
.L_x_852:
[----:B--2---:R-:W-:-:S05]  /*171f0*/  IMAD R0, R0, c[0x0][0x538], RZ ;  /* 0x00014e0000007a24 */ /* 0x004fca00078e02ff */
[----:B------:R-:W-:-:S04]  /*17200*/  IADD3 R8, R0, R8, RZ ;  /* 0x0000000800087210 */ /* 0x000fc80007ffe0ff */
[----:B------:R-:W-:-:S13]  /*17210*/  ISETP.GT.AND P0, PT, R8, R9, PT ;  /* 0x000000090800720c */ /* 0x000fda0003f04270 */
[----:B-1----:R-:W-:Y:S05]  /*17220*/  @!P0 BRA `(.L_x_764) ;  /* 0xfffffdb000008947 */ /* 0x002fea000383ffff */
.L_x_760:
[----:B------:R-:W-:-:S05]  /*17230*/  IADD3 R5, -R0, R8, RZ ;  /* 0x0000000800057210 */ /* 0x000fca0007ffe1ff */
[----:B------:R-:W-:-:S05]  /*17240*/  IMAD R0, R4, c[0x0][0x538], R5 ;  /* 0x00014e0004007a24 */ /* 0x000fca00078e0205 */
[----:B------:R-:W-:Y:S01]  /*17250*/  ISETP.GT.AND P0, PT, R0, R9, PT ;  /* 0x000000090000720c */ /* 0x000fe20003f04270 */
[----:B------:R-:W-:-:S12]  /*17260*/  BRA.DIV ~URZ, `(.L_x_765) ;  /* 0x00003d927f007947 */ /* 0x000fd8000b800000 */
[----:B------:R-:W-:-:S03]  /*17270*/  VOTE.ANY R10, PT, !P0 ;  /* 0x00000000000a7806 */ /* 0x000fc600040e0100 */
.L_x_853:
[----:B------:R-:W2:Y:S01]  /*17280*/  LDL.LU R2, [R1+0xc] ;  /* 0x00000c0001027983 */ /* 0x000ea20000300800 */
[----:B------:R-:W2:Y:S02]  /*17290*/  POPC R0, R10 ;  /* 0x0000000a00007309 */ /* 0x000ea40000000000 */
[----:B--2---:R-:W-:-:S05]  /*172a0*/  IADD3 R2, R0, R2, RZ ;  /* 0x0000000200027210 */ /* 0x004fca0007ffe0ff */
[----:B------:R2:W-:Y:S01]  /*172b0*/  STL [R1+0xc], R2 ;  /* 0x00000c0201007387 */ /* 0x0005e20000100800 */
[----:B------:R-:W-:Y:S05]  /*172c0*/  BRA.DIV ~URZ, `(.L_x_766) ;  /* 0x00003d827f007947 */ /* 0x000fea000b800000 */
[----:B------:R3:W4:Y:S04]  /*172d0*/  SHFL.IDX PT, R8, R6, R0, 0x1f ;  /* 0x00001f0006087589 */ /* 0x00072800000e0000 */
[----:B------:R3:W1:Y:S02]  /*172e0*/  SHFL.IDX PT, R7, R7, R0, 0x1f ;  /* 0x00001f0007077589 */ /* 0x00066400000e0000 */
.L_x_854:
[----:B------:R-:W-:Y:S01]  /*172f0*/  ISETP.NE.AND P0, PT, R10, RZ, PT ;  /* 0x000000ff0a00720c */ /* 0x000fe20003f05270 */
[----:B------:R-:W-:-:S12]  /*17300*/  BSSY B0, `(.L_x_767) ;  /* 0x0000005000007945 */ /* 0x000fd80003800000 */
[----:B------:R-:W-:Y:S05]  /*17310*/  @!P0 BRA `(.L_x_768) ;  /* 0x0000003000008947 */ /* 0x000fea0003800000 */
[----:B---3--:R-:W-:Y:S01]  /*17320*/  IADD3 R0, R0, -0x1, RZ ;  /* 0xffffffff00007810 */ /* 0x008fe20007ffe0ff */
[----:B------:R-:W-:Y:S05]  /*17330*/  BRA.DIV ~URZ, `(.L_x_769) ;  /* 0x00003de27f007947 */ /* 0x000fea000b800000 */
[----:B------:R3:W2:Y:S02]  /*17340*/  SHFL.IDX PT, R11, R4, R0, 0x1f ;  /* 0x00001f00040b7589 */ /* 0x0006a400000e0000 */
.L_x_768:
[----:B------:R-:W-:Y:S05]  /*17350*/  BSYNC B0 ;  /* 0x0000000000007941 */ /* 0x000fea0003800000 */
.L_x_767:
[----:B--23--:R-:W-:Y:S01]  /*17360*/  IMAD R0, R11, c[0x0][0x538], R5 ;  /* 0x00014e000b007a24 */ /* 0x00cfe200078e0205 */
[----:B-1----:R-:W-:Y:S01]  /*17370*/  ISETP.NE.AND P0, PT, R7, 0x1, PT ;  /* 0x000000010700780c */ /* 0x002fe20003f05270 */
[----:B------:R-:W-:Y:S03]  /*17380*/  BSSY B0, `(.L_x_770) ;  /* 0x0000086000007945 */ /* 0x000fe60003800000 */
[----:B------:R1:W-:Y:S01]  /*17390*/  STL [R1], R0 ;  /* 0x0000000001007387 */ /* 0x0003e20000100800 */
[----:B------:R-:W-:-:S08]  /*173a0*/  IADD3 R9, -R0, R9, RZ ;  /* 0x0000000900097210 */ /* 0x000fd00007ffe1ff */
[----:B------:R-:W-:Y:S05]  /*173b0*/  @!P0 BRA `(.L_x_771) ;  /* 0x000003e000008947 */ /* 0x000fea0003800000 */
[-C--:B----4-:R-:W-:Y:S02]  /*173c0*/  IABS R2, R8.reuse ;  /* 0x0000000800027213 */ /* 0x090fe40000000000 */
[----:B------:R-:W-:Y:S02]  /*173d0*/  IABS R10, R8 ;  /* 0x00000008000a7213 */ /* 0x000fe40000000000 */
[----:B-1----:R-:W1:Y:S08]  /*173e0*/  I2F.RP R0, R2 ;  /* 0x0000000200007306 */ /* 0x002e700000209400 */
[----:B-1----:R-:W1:Y:S02]  /*173f0*/  MUFU.RCP R0, R0 ;  /* 0x0000000000007308 */ /* 0x002e640000001000 */
[----:B-1----:R-:W-:-:S06]  /*17400*/  IADD3 R0, R0, 0xffffffe, RZ ;  /* 0x0ffffffe00007810 */ /* 0x002fcc0007ffe0ff */
[----:B------:R-:W1:Y:S02]  /*17410*/  F2I.FTZ.U32.TRUNC.NTZ R5, R0 ;  /* 0x0000000000057305 */ /* 0x000e64000021f000 */
[----:B-1----:R-:W-:Y:S01]  /*17420*/  IMAD.MOV R3, RZ, RZ, -R5 ;  /* 0x000000ffff037224 */ /* 0x002fe200078e0a05 */
[----:B------:R-:W-:-:S03]  /*17430*/  IABS R0, R7 ;  /* 0x0000000700007213 */ /* 0x000fc60000000000 */
[----:B------:R-:W-:Y:S01]  /*17440*/  IMAD.MOV.U32 R4, RZ, RZ, R3 ;  /* 0x000000ffff047224 */ /* 0x000fe200078e0003 */
[----:B------:R-:W-:Y:S01]  /*17450*/  IABS R3, R9 ;  /* 0x0000000900037213 */ /* 0x000fe20000000000 */
[----:B------:R-:W-:Y:S02]  /*17460*/  IMAD.MOV.U32 R6, RZ, RZ, R0 ;  /* 0x000000ffff067224 */ /* 0x000fe400078e0000 */
[----:B------:R-:W-:Y:S02]  /*17470*/  IMAD R0, R4, R2, RZ ;  /* 0x0000000204007224 */ /* 0x000fe400078e02ff */
[----:B------:R-:W-:Y:S01]  /*17480*/  IMAD.MOV.U32 R4, RZ, RZ, RZ ;  /* 0x000000ffff047224 */ /* 0x000fe200078e00ff */
[----:B------:R-:W1:Y:S03]  /*17490*/  I2F.RP R11, R6 ;  /* 0x00000006000b7306 */ /* 0x000e660000209400 */
[----:B------:R-:W-:-:S04]  /*174a0*/  IMAD.HI.U32 R5, R5, R0, R4 ;  /* 0x0000000005057227 */ /* 0x000fc800078e0004 */
[----:B------:R-:W-:-:S05]  /*174b0*/  IMAD.MOV R0, RZ, RZ, -R10 ;  /* 0x000000ffff007224 */ /* 0x000fca00078e0a0a */
[----:B------:R-:W-:Y:S01]  /*174c0*/  MOV R4, R0 ;  /* 0x0000000000047202 */ /* 0x000fe20000000f00 */
[----:B------:R-:W-:-:S04]  /*174d0*/  IMAD.HI.U32 R0, R5, R3, RZ ;  /* 0x0000000305007227 */ /* 0x000fc800078e00ff */
[----:B------:R-:W-:Y:S02]  /*174e0*/  IMAD R3, R0, R4, R3 ;  /* 0x0000000400037224 */ /* 0x000fe400078e0203 */
[----:B-1----:R-:W1:Y:S03]  /*174f0*/  MUFU.RCP R4, R11 ;  /* 0x0000000b00047308 */ /* 0x002e660000001000 */
        /* <DEDUP_REMOVED lines=9> */
[----:B------:R-:W-:Y:S01]  /*17590*/  @P2 IADD3 R0, R0, 0x1, RZ ;  /* 0x0000000100002810 */ /* 0x000fe20007ffe0ff */
[----:B-1----:R-:W-:-:S06]  /*175a0*/  IMAD.MOV R2, RZ, RZ, -R3 ;  /* 0x000000ffff027224 */ /* 0x002fcc00078e0a03 */
[----:B------:R-:W-:Y:S01]  /*175b0*/  @!P1 IMAD.MOV R0, RZ, RZ, -R0 ;  /* 0x000000ffff009224 */ /* 0x000fe200078e0a00 */
[----:B------:R-:W-:Y:S02]  /*175c0*/  @!P0 LOP3.LUT R0, RZ, R8, RZ, 0x33, !PT ;  /* 0x00000008ff008212 */ /* 0x000fe400078e33ff */
[----:B------:R-:W-:Y:S02]  /*175d0*/  MOV R4, R2 ;  /* 0x0000000200047202 */ /* 0x000fe40000000f00 */
[----:B------:R-:W-:Y:S02]  /*175e0*/  IABS R2, R7 ;  /* 0x0000000700027213 */ /* 0x000fe40000000000 */
[----:B------:R-:W-:Y:S01]  /*175f0*/  IABS R10, R0 ;  /* 0x00000000000a7213 */ /* 0x000fe20000000000 */
[----:B------:R-:W-:Y:S02]  /*17600*/  IMAD R4, R4, R6, RZ ;  /* 0x0000000604047224 */ /* 0x000fe400078e02ff */
[----:B------:R-:W-:-:S02]  /*17610*/  IMAD.MOV R5, RZ, RZ, -R2 ;  /* 0x000000ffff057224 */ /* 0x000fc400078e0a02 */
[----:B------:R-:W-:-:S04]  /*17620*/  IMAD.MOV.U32 R2, RZ, RZ, RZ ;  /* 0x000000ffff027224 */ /* 0x000fc800078e00ff */
[----:B------:R-:W-:Y:S01]  /*17630*/  IMAD.HI.U32 R2, R3, R4, R2 ;  /* 0x0000000403027227 */ /* 0x000fe200078e0002 */
[----:B------:R-:W-:-:S03]  /*17640*/  MOV R4, R5 ;  /* 0x0000000500047202 */ /* 0x000fc60000000f00 */
[----:B------:R-:W-:-:S04]  /*17650*/  IMAD.MOV.U32 R3, RZ, RZ, R10 ;  /* 0x000000ffff037224 */ /* 0x000fc800078e000a */
[----:B------:R-:W-:-:S04]  /*17660*/  IMAD.HI.U32 R2, R2, R3, RZ ;  /* 0x0000000302027227 */ /* 0x000fc800078e00ff */
[----:B------:R-:W-:Y:S01]  /*17670*/  IMAD R3, R2, R4, R3 ;  /* 0x0000000402037224 */ /* 0x000fe200078e0203 */
[----:B------:R-:W-:-:S04]  /*17680*/  IADD3 R4, -R0, RZ, RZ ;  /* 0x000000ff00047210 */ /* 0x000fc80007ffe1ff */
        /* <DEDUP_REMOVED lines=9> */
[----:B------:R-:W-:-:S05]  /*17720*/  @!P0 LOP3.LUT R2, RZ, R7, RZ, 0x33, !PT ;  /* 0x00000007ff028212 */ /* 0x000fca00078e33ff */
[----:B------:R-:W-:-:S04]  /*17730*/  IMAD.MOV R3, RZ, RZ, -R2 ;  /* 0x000000ffff037224 */ /* 0x000fc800078e0a02 */
[C---:B------:R-:W-:Y:S02]  /*17740*/  IMAD R3, R7.reuse, R3, R0 ;  /* 0x0000000307037224 */ /* 0x040fe400078e0200 */
[----:B------:R-:W-:Y:S02]  /*17750*/  IMAD R0, R7, 0x1000000, R2 ;  /* 0x0100000007007824 */ /* 0x000fe400078e0202 */
[----:B------:R-:W-:Y:S02]  /*17760*/  IMAD R2, R8, R4, R9 ;  /* 0x0000000408027224 */ /* 0x000fe400078e0209 */
[----:B------:R-:W-:-:S05]  /*17770*/  IMAD R0, R3, 0x10000, R0 ;  /* 0x0001000003007824 */ /* 0x000fca00078e0200 */
[----:B------:R1:W-:Y:S01]  /*17780*/  STL [R1+0x8], R0 ;  /* 0x0000080001007387 */ /* 0x0003e20000100800 */
[----:B------:R-:W-:Y:S05]  /*17790*/  BRA `(.L_x_772) ;  /* 0x0000044000007947 */ /* 0x000fea0003800000 */
.L_x_771:
[----:B-1----:R-:W2:Y:S01]  /*177a0*/  LDL R0, [R1+0xc] ;  /* 0x00000c0001007983 */ /* 0x002ea20000100800 */
[----:B------:R-:W-:-:S04]  /*177b0*/  IMAD.MOV.U32 R2, RZ, RZ, 0x4 ;  /* 0x00000004ff027424 */ /* 0x000fc800078e00ff */
[----:B--2---:R-:W-:-:S05]  /*177c0*/  IMAD.WIDE R2, R0, R2, c[0x0][0x590] ;  /* 0x0001640000027625 */ /* 0x004fca00078e0202 */
[----:B------:R-:W2:Y:S02]  /*177d0*/  LDG.E R4, [R2.64] ;  /* 0x0000000602047981 */ /* 0x000ea4000c1e1900 */
[----:B--2-4-:R-:W-:-:S05]  /*177e0*/  IMAD R10, R4, R8, RZ ;  /* 0x00000008040a7224 */ /* 0x014fca00078e02ff */
[-C--:B------:R-:W-:Y:S02]  /*177f0*/  IABS R0, R10.reuse ;  /* 0x0000000a00007213 */ /* 0x080fe40000000000 */
        /* <DEDUP_REMOVED lines=27> */
[----:B------:R-:W-:Y:S02]  /*179b0*/  IMAD R11, R4, R2, RZ ;  /* 0x00000002040b7224 */ /* 0x000fe400078e02ff */
[----:B------:R-:W-:-:S03]  /*179c0*/  IMAD.MOV R2, RZ, RZ, -R2 ;  /* 0x000000ffff027224 */ /* 0x000fc600078e0a02 */
[----:B------:R-:W-:Y:S01]  /*179d0*/  IADD3 R0, -R11, c[0x0][0x538], RZ ;  /* 0x00014e000b007a10 */ /* 0x000fe20007ffe1ff */
[----:B------:R-:W-:-:S03]  /*179e0*/  IMAD R6, R10, R2, R9 ;  /* 0x000000020a067224 */ /* 0x000fc600078e0209 */
[----:B------:R-:W-:Y:S02]  /*179f0*/  IMNMX R0, R4, R0, PT ;  /* 0x0000000004007217 */ /* 0x000fe40003800200 */
[----:B------:R-:W-:Y:S02]  /*17a00*/  IABS R2, R6 ;  /* 0x0000000600027213 */ /* 0x000fe40000000000 */
[-C--:B------:R-:W-:Y:S02]  /*17a10*/  IABS R3, R0.reuse ;  /* 0x0000000000037213 */ /* 0x080fe40000000000 */
[----:B------:R-:W-:Y:S02]  /*17a20*/  IABS R10, R0 ;  /* 0x00000000000a7213 */ /* 0x000fe40000000000 */
[----:B------:R-:W1:Y:S01]  /*17a30*/  I2F.RP R4, R3 ;  /* 0x0000000300047306 */ /* 0x000e620000209400 */
[----:B------:R-:W-:Y:S02]  /*17a40*/  MOV R7, R2 ;  /* 0x0000000200077202 */ /* 0x000fe40000000f00 */
[----:B------:R-:W-:-:S05]  /*17a50*/  IMAD.MOV R2, RZ, RZ, -R10 ;  /* 0x000000ffff027224 */ /* 0x000fca00078e0a0a */
[----:B-1----:R-:W1:Y:S02]  /*17a60*/  MUFU.RCP R4, R4 ;  /* 0x0000000400047308 */ /* 0x002e640000001000 */
[----:B-1----:R-:W-:-:S06]  /*17a70*/  IADD3 R4, R4, 0xffffffe, RZ ;  /* 0x0ffffffe04047810 */ /* 0x002fcc0007ffe0ff */
[----:B------:R-:W1:Y:S02]  /*17a80*/  F2I.FTZ.U32.TRUNC.NTZ R5, R4 ;  /* 0x0000000400057305 */ /* 0x000e64000021f000 */
[----:B-1----:R-:W-:-:S04]  /*17a90*/  IMAD.MOV R4, RZ, RZ, -R5 ;  /* 0x000000ffff047224 */ /* 0x002fc800078e0a05 */
[----:B------:R-:W-:Y:S02]  /*17aa0*/  IMAD R9, R4, R3, RZ ;  /* 0x0000000304097224 */ /* 0x000fe400078e02ff */
[----:B------:R-:W-:-:S04]  /*17ab0*/  IMAD.MOV.U32 R4, RZ, RZ, RZ ;  /* 0x000000ffff047224 */ /* 0x000fc800078e00ff */
[----:B------:R-:W-:-:S04]  /*17ac0*/  IMAD.HI.U32 R5, R5, R9, R4 ;  /* 0x0000000905057227 */ /* 0x000fc800078e0004 */
[----:B------:R-:W-:Y:S02]  /*17ad0*/  IMAD.MOV.U32 R4, RZ, RZ, R2 ;  /* 0x000000ffff047224 */ /* 0x000fe400078e0002 */
[----:B------:R-:W-:-:S04]  /*17ae0*/  IMAD.HI.U32 R2, R5, R7, RZ ;  /* 0x0000000705027227 */ /* 0x000fc800078e00ff */
[----:B------:R-:W-:-:S05]  /*17af0*/  IMAD R4, R2, R4, R7 ;  /* 0x0000000402047224 */ /* 0x000fca00078e0207 */
[----:B------:R-:W-:-:S13]  /*17b00*/  ISETP.GT.U32.AND P0, PT, R3, R4, PT ;  /* 0x000000040300720c */ /* 0x000fda0003f04070 */
[-C--:B------:R-:W-:Y:S02]  /*17b10*/  @!P0 IADD3 R4, R4, -R3.reuse, RZ ;  /* 0x8000000304048210 */ /* 0x080fe40007ffe0ff */
[----:B------:R-:W-:Y:S02]  /*17b20*/  @!P0 IADD3 R2, R2, 0x1, RZ ;  /* 0x0000000102028810 */ /* 0x000fe40007ffe0ff */
[----:B------:R-:W-:Y:S02]  /*17b30*/  ISETP.GE.U32.AND P2, PT, R4, R3, PT ;  /* 0x000000030400720c */ /* 0x000fe40003f46070 */
[----:B------:R-:W-:Y:S02]  /*17b40*/  LOP3.LUT R3, R6, R0, RZ, 0x3c, !PT ;  /* 0x0000000006037212 */ /* 0x000fe400078e3cff */
[----:B------:R-:W-:Y:S02]  /*17b50*/  ISETP.NE.AND P0, PT, R0, RZ, PT ;  /* 0x000000ff0000720c */ /* 0x000fe40003f05270 */
[----:B------:R-:W-:Y:S01]  /*17b60*/  ISETP.GE.AND P1, PT, R3, RZ, PT ;  /* 0x000000ff0300720c */ /* 0x000fe20003f26270 */
[----:B------:R-:W-:Y:S01]  /*17b70*/  IMAD.MOV R3, RZ, RZ, -R0 ;  /* 0x000000ffff037224 */ /* 0x000fe200078e0a00 */
[----:B------:R-:W-:-:S05]  /*17b80*/  IADD3 R6, R11, 0x1000000, R6 ;  /* 0x010000000b067810 */ /* 0x000fca0007ffe006 */
[----:B------:R-:W-:-:S06]  /*17b90*/  @P2 IADD3 R2, R2, 0x1, RZ ;  /* 0x0000000102022810 */ /* 0x000fcc0007ffe0ff */
[----:B------:R-:W-:Y:S01]  /*17ba0*/  @!P1 IMAD.MOV R2, RZ, RZ, -R2 ;  /* 0x000000ffff029224 */ /* 0x000fe200078e0a02 */
[----:B------:R-:W-:-:S05]  /*17bb0*/  @!P0 LOP3.LUT R2, RZ, R0, RZ, 0x33, !PT ;  /* 0x00000000ff028212 */ /* 0x000fca00078e33ff */
[----:B------:R-:W-:-:S05]  /*17bc0*/  IMAD R0, R2, R3, R6 ;  /* 0x0000000302007224 */ /* 0x000fca00078e0206 */
[----:B------:R1:W-:Y:S02]  /*17bd0*/  STL [R1+0x8], R0 ;  /* 0x0000080001007387 */ /* 0x0003e40000100800 */
.L_x_772:
[----:B------:R-:W-:Y:S05]  /*17be0*/  BSYNC B0 ;  /* 0x0000000000007941 */ /* 0x000fea0003800000 */
.L_x_770:
[----:B------:R-:W-:-:S04]  /*17bf0*/  LOP3.LUT R2, RZ, R2, RZ, 0x33, !PT ;  /* 0x00000002ff027212 */ /* 0x000fc800078e33ff */
[----:B-1----:R-:W-:-:S05]  /*17c00*/  IADD3 R0, R2, R8, RZ ;  /* 0x0000000802007210 */ /* 0x002fca0007ffe0ff */
[----:B------:R1:W-:Y:S01]  /*17c10*/  STL [R1+0x4], R0 ;  /* 0x0000040001007387 */ /* 0x0003e20000100800 */
[----:B------:R-:W-:Y:S05]  /*17c20*/  BRA `(.L_x_773) ;  /* 0x0000005000007947 */ /* 0x000fea0003800000 */
.L_x_761:
[----:B------:R-:W-:Y:S01]  /*17c30*/  MOV R0, c[0x0][0x53c] ;  /* 0x00014f0000007a02 */ /* 0x000fe20000000f00 */
[----:B------:R2:W-:Y:S04]  /*17c40*/  STL [R1], R9 ;  /* 0x0000000901007387 */ /* 0x0005e80000100800 */
[----:B------:R2:W-:Y:S04]  /*17c50*/  STL [R1+0x4], RZ ;  /* 0x000004ff01007387 */ /* 0x0005e80000100800 */
[----:B------:R2:W-:Y:S04]  /*17c60*/  STL [R1+0x8], RZ ;  /* 0x000008ff01007387 */ /* 0x0005e80000100800 */
[----:B------:R2:W-:Y:S02]  /*17c70*/  STL [R1+0xc], R0 ;  /* 0x00000c0001007387 */ /* 0x0005e40000100800 */
.L_x_773:
[----:B------:R-:W-:Y:S05]  /*17c80*/  BSYNC B1 ;  /* 0x0000000000017941 */ /* 0x000fea0003800000 */
.L_x_759:
[----:B-1----:R-:W3:Y:S04]  /*17c90*/  LDL R4, [R1] ;  /* 0x0000000001047983 */ /* 0x002ee80000100800 */
[----:B------:R-:W3:Y:S04]  /*17ca0*/  LDL R5, [R1+0x4] ;  /* 0x0000040001057983 */ /* 0x000ee80000100800 */
[----:B------:R-:W3:Y:S04]  /*17cb0*/  LDL R6, [R1+0x8] ;  /* 0x0000080001067983 */ /* 0x000ee80000100800 */
[----:B------:R-:W3:Y:S01]  /*17cc0*/  LDL R7, [R1+0xc] ;  /* 0x00000c0001077983 */ /* 0x000ee20000100800 */
[----:B------:R-:W-:Y:S03]  /*17cd0*/  WARPSYNC 0xffffffff ;  /* 0xffffffff00007948 */ /* 0x000fe60003800000 */
[----:B------:R-:W-:Y:S01]  /*17ce0*/  BAR.SYNC.DEFER_BLOCKING 0x4, 0x80 ;  /* 0x0102000000007b1d */ /* 0x000fe20000010000 */
[----:B------:R-:W-:-:S13]  /*17cf0*/  ISETP.NE.AND P0, PT, R12, RZ, PT ;  /* 0x000000ff0c00720c */ /* 0x000fda0003f05270 */
[----:B---3--:R1:W-:Y:S04]  /*17d00*/  @!P0 STS.128 [0xc080], R4 ;  /* 0x00c08004ff008388 */ /* 0x0083e80000000c00 */
[----:B------:R-:W-:Y:S06]  /*17d10*/  BAR.ARV 0x5, 0x80 ;  /* 0x0142000000007b1d */ /* 0x000fec0000002000 */
.L_x_754:
[----:B--2---:R-:W2:Y:S02]  /*17d20*/  LDL R0, [R1+0xc] ;  /* 0x00000c0001007983 */ /* 0x004ea40000100800 */
[----:B--2---:R-:W-:-:S13]  /*17d30*/  ISETP.GE.AND P0, PT, R0, c[0x0][0x53c], PT ;  /* 0x00014f0000007a0c */ /* 0x004fda0003f06270 */
[----:B-1----:R-:W-:Y:S01]  /*17d40*/  @P0 CALL.REL.NOINC `(.L_x_774) ;  /* 0x0000001000000944 */ /* 0x002fe20003c00000 */
[----:B------:R-:W-:Y:S05]  /*17d50*/  BRA `(.L_x_775) ;  /* 0xfffe9df000007947 */ /* 0x000fea000383ffff */
.L_x_774:
[----:B------:R-:W-:Y:S05]  /*17d60*/  EXIT ;  /* 0x000000000000794d */ /* 0x000fea0003800000 */
.L_x_547:
[----:B------:R-:W-:Y:S01]  /*17d70*/  IMAD.MOV.U32 R0, RZ, RZ, R5 ;  /* 0x000000ffff007224 */ /* 0x000fe200078e0005 */
[----:B------:R-:W-:Y:S02]  /*17d80*/  MOV R2, 0x1 ;  /* 0x0000000100027802 */ /* 0x000fe40000000f00 */
[----:B------:R-:W-:Y:S02]  /*17d90*/  MOV R3, 0x17db0 ;  /* 0x00017db000037802 */ /* 0x000fe40000000f00 */
[----:B------:R-:W-:Y:S05]  /*17da0*/  CALL.REL.NOINC `($__internal_11_$__cuda_sm70_shflsync_up_p) ;  /* 0x000034a000007944 */ /* 0x000fea0003c00000 */
[----:B------:R-:W-:Y:S01]  /*17db0*/  MOV R0, R4 ;  /* 0x0000000400007202 */ /* 0x000fe20000000f00 */
[----:B------:R-:W-:Y:S05]  /*17dc0*/  BRA `(.L_x_776) ;  /* 0xfffe869000007947 */ /* 0x000fea000383ffff */
.L_x_548:
[----:B------:R-:W-:Y:S01]  /*17dd0*/  IMAD.MOV.U32 R0, RZ, RZ, R5 ;  /* 0x000000ffff007224 */ /* 0x000fe200078e0005 */
[----:B------:R-:W-:Y:S02]  /*17de0*/  MOV R2, 0x2 ;  /* 0x0000000200027802 */ /* 0x000fe40000000f00 */
[----:B------:R-:W-:Y:S02]  /*17df0*/  MOV R3, 0x17e10 ;  /* 0x00017e1000037802 */ /* 0x000fe40000000f00 */
[----:B------:R-:W-:Y:S05]  /*17e00*/  CALL.REL.NOINC `($__internal_11_$__cuda_sm70_shflsync_up_p) ;  /* 0x0000344000007944 */ /* 0x000fea0003c00000 */
[----:B------:R-:W-:Y:S01]  /*17e10*/  SEL R0, R4, RZ, P4 ;  /* 0x000000ff04007207 */ /* 0x000fe20002000000 */
[----:B------:R-:W-:Y:S01]  /*17e20*/  IMAD.MOV.U32 R2, RZ, RZ, 0x4 ;  /* 0x00000004ff027424 */ /* 0x000fe200078e00ff */
[----:B------:R-:W-:-:S03]  /*17e30*/  MOV R3, 0x17e60 ;  /* 0x00017e6000037802 */ /* 0x000fc60000000f00 */
[----:B------:R-:W-:Y:S02]  /*17e40*/  IMAD.IADD R0, R5, 0x1, R0 ;  /* 0x0000000105007824 */ /* 0x000fe400078e0200 */
        /* <DEDUP_REMOVED lines=13> */
[----:B------:R-:W-:Y:S02]  /*17f20*/  MOV R204, 0x1f ;  /* 0x0000001f00cc7802 */ /* 0x000fe40000000f00 */
[----:B------:R-:W-:Y:S01]  /*17f30*/  MOV R3, 0x17f70 ;  /* 0x00017f7000037802 */ /* 0x000fe20000000f00 */
[----:B------:R-:W-:-:S04]  /*17f40*/  IMAD.IADD R4, R0, 0x1, R4 ;  /* 0x0000000100047824 */ /* 0x000fc800078e0204 */
[----:B------:R-:W-:Y:S02]  /*17f50*/  IMAD.MOV.U32 R109, RZ, RZ, R4 ;  /* 0x000000ffff6d7224 */ /* 0x000fe400078e0004 */
[----:B------:R-:W-:Y:S05]  /*17f60*/  CALL.REL.NOINC `($__internal_10_$__cuda_sm70_shflsync_idx_p) ;  /* 0x0000328000007944 */ /* 0x000fea0003c00000 */
[----:B------:R-:W-:Y:S01]  /*17f70*/  MOV R0, R204 ;  /* 0x000000cc00007202 */ /* 0x000fe20000000f00 */
[----:B------:R-:W-:Y:S05]  /*17f80*/  BRA `(.L_x_777) ;  /* 0xfffe85d000007947 */ /* 0x000fea000383ffff */
.L_x_550:
[----:B------:R-:W-:Y:S02]  /*17f90*/  SEL R0, RZ, 0x1, P0 ;  /* 0x00000001ff007807 */ /* 0x000fe40000000000 */
[----:B------:R-:W-:Y:S02]  /*17fa0*/  MOV R2, 0x17fc0 ;  /* 0x00017fc000027802 */ /* 0x000fe40000000f00 */
[----:B------:R-:W-:Y:S05]  /*17fb0*/  CALL.REL.NOINC `($__internal_12_$__cuda_sm70_votesync_ballot) ;  /* 0x0000330000007944 */ /* 0x000fea0003c00000 */
[----:B------:R-:W-:Y:S01]  /*17fc0*/  MOV R7, R0 ;  /* 0x0000000000077202 */ /* 0x000fe20000000f00 */
[----:B------:R-:W-:Y:S05]  /*17fd0*/  BRA `(.L_x_778) ;  /* 0xfffe861000007947 */ /* 0x000fea000383ffff */
.L_x_551:
[----:B------:R-:W-:Y:S01]  /*17fe0*/  IMAD.MOV.U32 R109, RZ, RZ, R9 ;  /* 0x000000ffff6d7224 */ /* 0x000fe200078e0009 */
[----:B-1----:R-:W-:Y:S01]  /*17ff0*/  MOV R2, R0 ;  /* 0x0000000000027202 */ /* 0x002fe20000000f00 */
[----:B------:R-:W-:Y:S01]  /*18000*/  IMAD.MOV.U32 R204, RZ, RZ, 0x1f ;  /* 0x0000001fffcc7424 */ /* 0x000fe200078e00ff */
[----:B------:R-:W-:Y:S02]  /*18010*/  MOV R3, 0x18030 ;  /* 0x0001803000037802 */ /* 0x000fe40000000f00 */
[----:B------:R-:W-:Y:S05]  /*18020*/  CALL.REL.NOINC `($__internal_10_$__cuda_sm70_shflsync_idx_p) ;  /* 0x000031c000007944 */ /* 0x000fea0003c00000 */
[----:B------:R-:W-:Y:S01]  /*18030*/  IMAD.MOV.U32 R12, RZ, RZ, R204 ;  /* 0x000000ffff0c7224 */ /* 0x000fe200078e00cc */
[----:B------:R-:W-:Y:S01]  /*18040*/  MOV R109, R8 ;  /* 0x00000008006d7202 */ /* 0x000fe20000000f00 */
[----:B------:R-:W-:Y:S01]  /*18050*/  IMAD.MOV.U32 R5, RZ, RZ, RZ ;  /* 0x000000ffff057224 */ /* 0x000fe200078e00ff */
[----:B------:R-:W-:Y:S01]  /*18060*/  MOV R2, R0 ;  /* 0x0000000000027202 */ /* 0x000fe20000000f00 */
[----:B------:R-:W-:Y:S01]  /*18070*/  IMAD.MOV.U32 R204, RZ, RZ, 0x1f ;  /* 0x0000001fffcc7424 */ /* 0x000fe200078e00ff */
[----:B------:R-:W-:-:S02]  /*18080*/  MOV R3, 0x180a0 ;  /* 0x000180a000037802 */ /* 0x000fc40000000f00 */
[----:B------:R-:W-:Y:S05]  /*18090*/  CALL.REL.NOINC `($__internal_10_$__cuda_sm70_shflsync_idx_p) ;  /* 0x0000315000007944 */ /* 0x000fea0003c00000 */
[----:B------:R-:W-:Y:S01]  /*180a0*/  MOV R9, R204 ;  /* 0x000000cc00097202 */ /* 0x000fe20000000f00 */
[----:B------:R-:W-:Y:S05]  /*180b0*/  BRA `(.L_x_779) ;  /* 0xfffe85a000007947 */ /* 0x000fea000383ffff */
.L_x_554:
[----:B------:R-:W-:Y:S01]  /*180c0*/  IMAD.MOV.U32 R109, RZ, RZ, R4 ;  /* 0x000000ffff6d7224 */ /* 0x000fe200078e0004 */
[----:B-1----:R-:W-:Y:S01]  /*180d0*/  MOV R2, R0 ;  /* 0x0000000000027202 */ /* 0x002fe20000000f00 */
[----:B------:R-:W-:Y:S01]  /*180e0*/  IMAD.MOV.U32 R204, RZ, RZ, 0x1f ;  /* 0x0000001fffcc7424 */ /* 0x000fe200078e00ff */
[----:B------:R-:W-:-:S02]  /*180f0*/  MOV R3, 0x18110 ;  /* 0x0001811000037802 */ /* 0x000fc40000000f00 */
[----:B---34-:R-:W-:Y:S05]  /*18100*/  CALL.REL.NOINC `($__internal_10_$__cuda_sm70_shflsync_idx_p) ;  /* 0x000030e000007944 */ /* 0x018fea0003c00000 */
[----:B------:R-:W-:Y:S01]  /*18110*/  MOV R5, R204 ;  /* 0x000000cc00057202 */ /* 0x000fe20000000f00 */
[----:B------:R-:W-:Y:S05]  /*18120*/  BRA `(.L_x_553) ;  /* 0xfffe859000007947 */ /* 0x000fea000383ffff */
.L_x_573:
[----:B------:R-:W-:Y:S01]  /*18130*/  IMAD.MOV.U32 R109, RZ, RZ, R5 ;  /* 0x000000ffff6d7224 */ /* 0x000fe200078e0005 */
[----:B------:R-:W-:Y:S01]  /*18140*/  MOV R2, RZ ;  /* 0x000000ff00027202 */ /* 0x000fe20000000f00 */
[----:B------:R-:W-:Y:S01]  /*18150*/  IMAD.MOV.U32 R204, RZ, RZ, 0x1c1f ;  /* 0x00001c1fffcc7424 */ /* 0x000fe200078e00ff */
[----:B------:R-:W-:-:S02]  /*18160*/  MOV R3, 0x18180 ;  /* 0x0001818000037802 */ /* 0x000fc40000000f00 */
[----:B-----5:R-:W-:Y:S05]  /*18170*/  CALL.REL.NOINC `($__internal_10_$__cuda_sm70_shflsync_idx_p) ;  /* 0x0000307000007944 */ /* 0x020fea0003c00000 */
[----:B------:R-:W-:Y:S01]  /*18180*/  MOV R4, R204 ;  /* 0x000000cc00047202 */ /* 0x000fe20000000f00 */
[----:B------:R-:W-:Y:S05]  /*18190*/  BRA `(.L_x_780) ;  /* 0xfffea98000007947 */ /* 0x000fea000383ffff */
.L_x_574:
[----:B------:R-:W-:Y:S01]  /*181a0*/  IMAD.MOV.U32 R109, RZ, RZ, R12 ;  /* 0x000000ffff6d7224 */ /* 0x000fe200078e000c */
[----:B------:R-:W-:Y:S01]  /*181b0*/  MOV R2, RZ ;  /* 0x000000ff00027202 */ /* 0x000fe20000000f00 */
[----:B------:R-:W-:Y:S01]  /*181c0*/  IMAD.MOV.U32 R204, RZ, RZ, 0x1c1f ;  /* 0x00001c1fffcc7424 */ /* 0x000fe200078e00ff */
[----:B------:R-:W-:-:S02]  /*181d0*/  MOV R3, 0x181f0 ;  /* 0x000181f000037802 */ /* 0x000fc40000000f00 */
[----:B-12--5:R-:W-:Y:S05]  /*181e0*/  CALL.REL.NOINC `($__internal_10_$__cuda_sm70_shflsync_idx_p) ;  /* 0x0000300000007944 */ /* 0x026fea0003c00000 */
[----:B------:R-:W-:Y:S01]  /*181f0*/  MOV R0, R204 ;  /* 0x000000cc00007202 */ /* 0x000fe20000000f00 */
[----:B------:R-:W-:Y:S05]  /*18200*/  BRA `(.L_x_781) ;  /* 0xfffea93000007947 */ /* 0x000fea000383ffff */
.L_x_577:
[----:B------:R-:W-:Y:S01]  /*18210*/  IMAD.MOV.U32 R109, RZ, RZ, R5 ;  /* 0x000000ffff6d7224 */ /* 0x000fe200078e0005 */
[----:B--2---:R-:W-:Y:S01]  /*18220*/  MOV R2, 0x1 ;  /* 0x0000000100027802 */ /* 0x004fe20000000f00 */
[----:B------:R-:W-:Y:S01]  /*18230*/  IMAD.MOV.U32 R204, RZ, RZ, 0x1c1f ;  /* 0x00001c1fffcc7424 */ /* 0x000fe200078e00ff */
[----:B------:R-:W-:-:S02]  /*18240*/  MOV R3, 0x18260 ;  /* 0x0001826000037802 */ /* 0x000fc40000000f00 */
[----:B-1-345:R-:W-:Y:S05]  /*18250*/  CALL.REL.NOINC `($__internal_10_$__cuda_sm70_shflsync_idx_p) ;  /* 0x00002f9000007944 */ /* 0x03afea0003c00000 */
[----:B------:R-:W-:Y:S01]  /*18260*/  IMAD.MOV.U32 R4, RZ, RZ, R204 ;  /* 0x000000ffff047224 */ /* 0x000fe200078e00cc */
[----:B------:R-:W-:Y:S01]  /*18270*/  MOV R2, 0x1 ;  /* 0x0000000100027802 */ /* 0x000fe20000000f00 */
[----:B------:R-:W-:Y:S01]  /*18280*/  IMAD.MOV.U32 R109, RZ, RZ, R12 ;  /* 0x000000ffff6d7224 */ /* 0x000fe200078e000c */
[----:B------:R-:W-:-:S02]  /*18290*/  MOV R204, 0x1c1f ;  /* 0x00001c1f00cc7802 */ /* 0x000fc40000000f00 */
[----:B------:R-:W-:Y:S02]  /*182a0*/  MOV R3, 0x182c0 ;  /* 0x000182c000037802 */ /* 0x000fe40000000f00 */
[----:B------:R-:W-:Y:S05]  /*182b0*/  CALL.REL.NOINC `($__internal_10_$__cuda_sm70_shflsync_idx_p) ;  /* 0x00002f3000007944 */ /* 0x000fea0003c00000 */
[----:B------:R-:W-:Y:S01]  /*182c0*/  MOV R0, R204 ;  /* 0x000000cc00007202 */ /* 0x000fe20000000f00 */
[----:B------:R-:W-:Y:S05]  /*182d0*/  BRA `(.L_x_782) ;  /* 0xfffeaa0000007947 */ /* 0x000fea000383ffff */
.L_x_580:
[----:B------:R-:W-:Y:S01]  /*182e0*/  IMAD.MOV.U32 R109, RZ, RZ, R5 ;  /* 0x000000ffff6d7224 */ /* 0x000fe200078e0005 */
[----:B-1----:R-:W-:Y:S01]  /*182f0*/  MOV R2, 0x2 ;  /* 0x0000000200027802 */ /* 0x002fe20000000f00 */
[----:B------:R-:W-:Y:S01]  /*18300*/  IMAD.MOV.U32 R204, RZ, RZ, 0x1c1f ;  /* 0x00001c1fffcc7424 */ /* 0x000fe200078e00ff */
[----:B------:R-:W-:Y:S02]  /*18310*/  MOV R3, 0x18330 ;  /* 0x0001833000037802 */ /* 0x000fe40000000f00 */
[----:B--2345:R-:W-:Y:S05]  /*18320*/  CALL.REL.NOINC `($__internal_10_$__cuda_sm70_shflsync_idx_p) ;  /* 0x00002ec000007944 */ /* 0x03cfea0003c00000 */
[----:B------:R-:W-:Y:S01]  /*18330*/  MOV R4, R204 ;  /* 0x000000cc00047202 */ /* 0x000fe20000000f00 */
[----:B------:R-:W-:Y:S05]  /*18340*/  BRA `(.L_x_783) ;  /* 0xfffeab1000007947 */ /* 0x000fea000383ffff */
.L_x_581:
[----:B------:R-:W-:Y:S01]  /*18350*/  IMAD.MOV.U32 R109, RZ, RZ, R12 ;  /* 0x000000ffff6d7224 */ /* 0x000fe200078e000c */
[----:B------:R-:W-:Y:S01]  /*18360*/  MOV R2, 0x2 ;  /* 0x0000000200027802 */ /* 0x000fe20000000f00 */
[----:B------:R-:W-:Y:S01]  /*18370*/  IMAD.MOV.U32 R204, RZ, RZ, 0x1c1f ;  /* 0x00001c1fffcc7424 */ /* 0x000fe200078e00ff */
[----:B------:R-:W-:Y:S02]  /*18380*/  MOV R3, 0x183a0 ;  /* 0x000183a000037802 */ /* 0x000fe40000000f00 */
[----:B-12345:R-:W-:Y:S05]  /*18390*/  CALL.REL.NOINC `($__internal_10_$__cuda_sm70_shflsync_idx_p) ;  /* 0x00002e5000007944 */ /* 0x03efea0003c00000 */
[----:B------:R-:W-:Y:S01]  /*183a0*/  MOV R0, R204 ;  /* 0x000000cc00007202 */ /* 0x000fe20000000f00 */
[----:B------:R-:W-:Y:S05]  /*183b0*/  BRA `(.L_x_784) ;  /* 0xfffeaac000007947 */ /* 0x000fea000383ffff */
.L_x_584:
[----:B------:R-:W-:Y:S01]  /*183c0*/  IMAD.MOV.U32 R109, RZ, RZ, R5 ;  /* 0x000000ffff6d7224 */ /* 0x000fe200078e0005 */
[----:B-1----:R-:W-:Y:S01]  /*183d0*/  MOV R2, 0x3 ;  /* 0x0000000300027802 */ /* 0x002fe20000000f00 */
[----:B------:R-:W-:Y:S01]  /*183e0*/  IMAD.MOV.U32 R204, RZ, RZ, 0x1c1f ;  /* 0x00001c1fffcc7424 */ /* 0x000fe200078e00ff */
[----:B------:R-:W-:-:S02]  /*183f0*/  MOV R3, 0x18410 ;  /* 0x0001841000037802 */ /* 0x000fc40000000f00 */
[----:B--2345:R-:W-:Y:S05]  /*18400*/  CALL.REL.NOINC `($__internal_10_$__cuda_sm70_shflsync_idx_p) ;  /* 0x00002de000007944 */ /* 0x03cfea0003c00000 */
        /* <DEDUP_REMOVED lines=8> */
.L_x_587:
[----:B------:R-:W-:Y:S01]  /*18490*/  IMAD.MOV.U32 R109, RZ, RZ, R24 ;  /* 0x000000ffff6d7224 */ /* 0x000fe200078e0018 */
[----:B-1----:R-:W-:Y:S01]  /*184a0*/  MOV R2, 0x1 ;  /* 0x0000000100027802 */ /* 0x002fe20000000f00 */
[----:B------:R-:W-:Y:S01]  /*184b0*/  IMAD.MOV.U32 R204, RZ, RZ, 0x1c1f ;  /* 0x00001c1fffcc7424 */ /* 0x000fe200078e00ff */
[----:B------:R-:W-:Y:S02]  /*184c0*/  MOV R3, 0x184e0 ;  /* 0x000184e000037802 */ /* 0x000fe40000000f00 */
[----:B------:R-:W-:Y:S05]  /*184d0*/  CALL.REL.NOINC `($__internal_10_$__cuda_sm70_shflsync_idx_p) ;  /* 0x00002d1000007944 */ /* 0x000fea0003c00000 */
[----:B------:R-:W-:Y:S01]  /*184e0*/  IMAD.MOV.U32 R20, RZ, RZ, R204 ;  /* 0x000000ffff147224 */ /* 0x000fe200078e00cc */
[----:B------:R-:W-:Y:S01]  /*184f0*/  MOV R2, 0x1 ;  /* 0x0000000100027802 */ /* 0x000fe20000000f00 */
[----:B------:R-:W-:Y:S01]  /*18500*/  IMAD.MOV.U32 R109, RZ, RZ, R25 ;  /* 0x000000ffff6d7224 */ /* 0x000fe200078e0019 */
[----:B------:R-:W-:Y:S02]  /*18510*/  MOV R204, 0x1c1f ;  /* 0x00001c1f00cc7802 */ /* 0x000fe40000000f00 */
[----:B------:R-:W-:Y:S02]  /*18520*/  MOV R3, 0x18540 ;  /* 0x0001854000037802 */ /* 0x000fe40000000f00 */
[----:B------:R-:W-:Y:S05]  /*18530*/  CALL.REL.NOINC `($__internal_10_$__cuda_sm70_shflsync_idx_p) ;  /* 0x00002cb000007944 */ /* 0x000fea0003c00000 */
[----:B------:R-:W-:Y:S01]  /*18540*/  MOV R2, R204 ;  /* 0x000000cc00027202 */ /* 0x000fe20000000f00 */
[----:B------:R-:W-:Y:S05]  /*18550*/  BRA `(.L_x_786) ;  /* 0xfffeb50000007947 */ /* 0x000fea000383ffff */
.L_x_590:
[----:B------:R-:W-:Y:S01]  /*18560*/  IMAD.MOV.U32 R109, RZ, RZ, R5 ;  /* 0x000000ffff6d7224 */ /* 0x000fe200078e0005 */
[----:B------:R-:W-:Y:S01]  /*18570*/  MOV R2, RZ ;  /* 0x000000ff00027202 */ /* 0x000fe20000000f00 */
[----:B------:R-:W-:Y:S01]  /*18580*/  IMAD.MOV.U32 R204, RZ, RZ, 0x1c1f ;  /* 0x00001c1fffcc7424 */ /* 0x000fe200078e00ff */
[----:B------:R-:W-:-:S02]  /*18590*/  MOV R3, 0x185b0 ;  /* 0x000185b000037802 */ /* 0x000fc40000000f00 */
[----:B------:R-:W-:Y:S05]  /*185a0*/  CALL.REL.NOINC `($__internal_10_$__cuda_sm70_shflsync_idx_p) ;  /* 0x00002c4000007944 */ /* 0x000fea0003c00000 */
[----:B------:R-:W-:Y:S01]  /*185b0*/  MOV R4, R204 ;  /* 0x000000cc00047202 */ /* 0x000fe20000000f00 */
[----:B------:R-:W-:Y:S05]  /*185c0*/  BRA `(.L_x_787) ;  /* 0xfffebe1000007947 */ /* 0x000fea000383ffff */
.L_x_591:
[----:B------:R-:W-:Y:S01]  /*185d0*/  IMAD.MOV.U32 R109, RZ, RZ, R8 ;  /* 0x000000ffff6d7224 */ /* 0x000fe200078e0008 */
[----:B------:R-:W-:Y:S01]  /*185e0*/  MOV R2, RZ ;  /* 0x000000ff00027202 */ /* 0x000fe20000000f00 */
[----:B------:R-:W-:Y:S01]  /*185f0*/  IMAD.MOV.U32 R204, RZ, RZ, 0x1c1f ;  /* 0x00001c1fffcc7424 */ /* 0x000fe200078e00ff */
[----:B------:R-:W-:-:S02]  /*18600*/  MOV R3, 0x18620 ;  /* 0x0001862000037802 */ /* 0x000fc40000000f00 */
[----:B-12---:R-:W-:Y:S05]  /*18610*/  CALL.REL.NOINC `($__internal_10_$__cuda_sm70_shflsync_idx_p) ;  /* 0x00002bd000007944 */ /* 0x006fea0003c00000 */
[----:B------:R-:W-:Y:S01]  /*18620*/  MOV R0, R204 ;  /* 0x000000cc00007202 */ /* 0x000fe20000000f00 */
[----:B------:R-:W-:Y:S05]  /*18630*/  BRA `(.L_x_788) ;  /* 0xfffebdc000007947 */ /* 0x000fea000383ffff */
.L_x_594:
[----:B------:R-:W-:Y:S01]  /*18640*/  IMAD.MOV.U32 R109, RZ, RZ, R5 ;  /* 0x000000ffff6d7224 */ /* 0x000fe200078e0005 */
[----:B----4-:R-:W-:Y:S01]  /*18650*/  MOV R2, 0x1 ;  /* 0x0000000100027802 */ /* 0x010fe20000000f00 */
[----:B------:R-:W-:Y:S01]  /*18660*/  IMAD.MOV.U32 R204, RZ, RZ, 0x1c1f ;  /* 0x00001c1fffcc7424 */ /* 0x000fe200078e00ff */
[----:B------:R-:W-:-:S03]  /*18670*/  MOV R3, 0x18690 ;  /* 0x0001869000037802 */ /* 0x000fc60000000f00 */
[----:B-123--:R-:W-:Y:S05]  /*18680*/  CALL.REL.NOINC `($__internal_10_$__cuda_sm70_shflsync_idx_p) ;  /* 0x00002b6000007944 */ /* 0x00efea0003c00000 */
        /* <DEDUP_REMOVED lines=8> */
.L_x_595:
[----:B------:R-:W-:Y:S01]  /*18710*/  IMAD.MOV.U32 R109, RZ, RZ, R7 ;  /* 0x000000ffff6d7224 */ /* 0x000fe200078e0007 */
[----:B------:R-:W-:Y:S01]  /*18720*/  MOV R2, RZ ;  /* 0x000000ff00027202 */ /* 0x000fe20000000f00 */
[----:B------:R-:W-:Y:S01]  /*18730*/  IMAD.MOV.U32 R204, RZ, RZ, 0x1c1f ;  /* 0x00001c1fffcc7424 */ /* 0x000fe200078e00ff */
[----:B------:R-:W-:Y:S02]  /*18740*/  MOV R3, 0x18760 ;  /* 0x0001876000037802 */ /* 0x000fe40000000f00 */
[----:B-1----:R-:W-:Y:S05]  /*18750*/  CALL.REL.NOINC `($__internal_10_$__cuda_sm70_shflsync_idx_p) ;  /* 0x00002a9000007944 */ /* 0x002fea0003c00000 */
[----:B------:R-:W-:Y:S01]  /*18760*/  MOV R2, R204 ;  /* 0x000000cc00027202 */ /* 0x000fe20000000f00 */
[----:B------:R-:W-:Y:S05]  /*18770*/  BRA `(.L_x_790) ;  /* 0xfffec07000007947 */ /* 0x000fea000383ffff */
.L_x_600:
[----:B------:R-:W-:Y:S01]  /*18780*/  IMAD.MOV.U32 R109, RZ, RZ, R7 ;  /* 0x000000ffff6d7224 */ /* 0x000fe200078e0007 */
[----:B------:R-:W-:Y:S01]  /*18790*/  MOV R2, 0x1 ;  /* 0x0000000100027802 */ /* 0x000fe20000000f00 */
[----:B------:R-:W-:Y:S01]  /*187a0*/  IMAD.MOV.U32 R204, RZ, RZ, 0x1c1f ;  /* 0x00001c1fffcc7424 */ /* 0x000fe200078e00ff */
[----:B------:R-:W-:Y:S02]  /*187b0*/  MOV R3, 0x187d0 ;  /* 0x000187d000037802 */ /* 0x000fe40000000f00 */
[----:B--2---:R-:W-:Y:S05]  /*187c0*/  CALL.REL.NOINC `($__internal_10_$__cuda_sm70_shflsync_idx_p) ;  /* 0x00002a2000007944 */ /* 0x004fea0003c00000 */
[----:B------:R-:W-:Y:S01]  /*187d0*/  MOV R2, R204 ;  /* 0x000000cc00027202 */ /* 0x000fe20000000f00 */
[----:B------:R-:W-:Y:S05]  /*187e0*/  BRA `(.L_x_791) ;  /* 0xfffec1c000007947 */ /* 0x000fea000383ffff */
.L_x_605:
[----:B------:R-:W-:Y:S01]  /*187f0*/  IMAD.MOV.U32 R109, RZ, RZ, R7 ;  /* 0x000000ffff6d7224 */ /* 0x000fe200078e0007 */
[----:B------:R-:W-:Y:S01]  /*18800*/  MOV R2, 0x2 ;  /* 0x0000000200027802 */ /* 0x000fe20000000f00 */
[----:B------:R-:W-:Y:S01]  /*18810*/  IMAD.MOV.U32 R204, RZ, RZ, 0x1c1f ;  /* 0x00001c1fffcc7424 */ /* 0x000fe200078e00ff */
[----:B------:R-:W-:-:S02]  /*18820*/  MOV R3, 0x18840 ;  /* 0x0001884000037802 */ /* 0x000fc40000000f00 */
[----:B-12---:R-:W-:Y:S05]  /*18830*/  CALL.REL.NOINC `($__internal_10_$__cuda_sm70_shflsync_idx_p) ;  /* 0x000029b000007944 */ /* 0x006fea0003c00000 */
[----:B------:R-:W-:Y:S01]  /*18840*/  MOV R3, R204 ;  /* 0x000000cc00037202 */ /* 0x000fe20000000f00 */
[----:B------:R-:W-:Y:S05]  /*18850*/  BRA `(.L_x_792) ;  /* 0xfffec6d000007947 */ /* 0x000fea000383ffff */
.L_x_610:
[----:B------:R-:W-:Y:S01]  /*18860*/  IMAD.MOV.U32 R109, RZ, RZ, R7 ;  /* 0x000000ffff6d7224 */ /* 0x000fe200078e0007 */
[----:B------:R-:W-:Y:S01]  /*18870*/  MOV R2, 0x3 ;  /* 0x0000000300027802 */ /* 0x000fe20000000f00 */
[----:B------:R-:W-:Y:S01]  /*18880*/  IMAD.MOV.U32 R204, RZ, RZ, 0x1c1f ;  /* 0x00001c1fffcc7424 */ /* 0x000fe200078e00ff */
[----:B------:R-:W-:-:S02]  /*18890*/  MOV R3, 0x188b0 ;  /* 0x000188b000037802 */ /* 0x000fc40000000f00 */
[----:B-123--:R-:W-:Y:S05]  /*188a0*/  CALL.REL.NOINC `($__internal_10_$__cuda_sm70_shflsync_idx_p) ;  /* 0x0000294000007944 */ /* 0x00efea0003c00000 */
[----:B------:R-:W-:Y:S01]  /*188b0*/  MOV R3, R204 ;  /* 0x000000cc00037202 */ /* 0x000fe20000000f00 */
[----:B------:R-:W-:Y:S05]  /*188c0*/  BRA `(.L_x_793) ;  /* 0xfffecd7000007947 */ /* 0x000fea000383ffff */
.L_x_615:
[----:B------:R-:W-:Y:S01]  /*188d0*/  IMAD.MOV.U32 R100, RZ, RZ, R4 ;  /* 0x000000ffff647224 */ /* 0x000fe200078e0004 */
[----:B------:R-:W-:-:S02]  /*188e0*/  MOV R0, 0x2 ;  /* 0x0000000200007802 */ /* 0x000fc40000000f00 */
[----:B------:R-:W-:Y:S02]  /*188f0*/  MOV R2, 0x18910 ;  /* 0x0001891000027802 */ /* 0x000fe40000000f00 */
[----:B------:R-:W-:Y:S05]  /*18900*/  CALL.REL.NOINC `($__internal_9_$__cuda_sm70_shflsync_bfly_p) ;  /* 0x0000288000007944 */ /* 0x000fea0003c00000 */
[----:B------:R-:W-:Y:S05]  /*18910*/  BRA `(.L_x_794) ;  /* 0xfffed44000007947 */ /* 0x000fea000383ffff */
.L_x_616:
[----:B------:R-:W-:Y:S01]  /*18920*/  IMAD.MOV.U32 R100, RZ, RZ, R4 ;  /* 0x000000ffff647224 */ /* 0x000fe200078e0004 */
[----:B------:R-:W-:Y:S02]  /*18930*/  MOV R0, 0x1 ;  /* 0x0000000100007802 */ /* 0x000fe40000000f00 */
[----:B------:R-:W-:Y:S02]  /*18940*/  MOV R2, 0x18960 ;  /* 0x0001896000027802 */ /* 0x000fe40000000f00 */
[----:B------:R-:W-:Y:S05]  /*18950*/  CALL.REL.NOINC `($__internal_9_$__cuda_sm70_shflsync_bfly_p) ;  /* 0x0000283000007944 */ /* 0x000fea0003c00000 */
[----:B------:R-:W-:Y:S01]  /*18960*/  FMNMX.FTZ R104, R4, R0, !PT ;  /* 0x0000000004687209 */ /* 0x000fe20007810000 */
[----:B------:R-:W-:Y:S01]  /*18970*/  IMAD.MOV.U32 R100, RZ, RZ, R5 ;  /* 0x000000ffff647224 */ /* 0x000fe200078e0005 */
[----:B------:R-:W-:Y:S01]  /*18980*/  MOV R2, 0x189b0 ;  /* 0x000189b000027802 */ /* 0x000fe20000000f00 */
[----:B------:R-:W-:Y:S02]  /*18990*/  IMAD.MOV.U32 R0, RZ, RZ, 0x2 ;  /* 0x00000002ff007424 */ /* 0x000fe400078e00ff */
[----:B------:R-:W-:Y:S05]  /*189a0*/  CALL.REL.NOINC `($__internal_9_$__cuda_sm70_shflsync_bfly_p) ;  /* 0x000027e000007944 */ /* 0x000fea0003c00000 */
[----:B------:R-:W-:Y:S01]  /*189b0*/  FMNMX.FTZ R5, R5, R0, !PT ;  /* 0x0000000005057209 */ /* 0x000fe20007810000 */
[----:B------:R-:W-:Y:S01]  /*189c0*/  IMAD.MOV.U32 R0, RZ, RZ, 0x1 ;  /* 0x00000001ff007424 */ /* 0x000fe200078e00ff */
[----:B------:R-:W-:-:S03]  /*189d0*/  MOV R2, 0x18a00 ;  /* 0x00018a0000027802 */ /* 0x000fc60000000f00 */
[----:B------:R-:W-:Y:S02]  /*189e0*/  IMAD.MOV.U32 R100, RZ, RZ, R5 ;  /* 0x000000ffff647224 */ /* 0x000fe400078e0005 */
        /* <DEDUP_REMOVED lines=21> */
[----:B------:R-:W-:Y:S01]  /*18b40*/  MOV R8, R0 ;  /* 0x0000000000087202 */ /* 0x000fe20000000f00 */
[----:B------:R-:W-:Y:S05]  /*18b50*/  BRA `(.L_x_795) ;  /* 0xfffed2f000007947 */ /* 0x000fea000383ffff */
.L_x_624:
[----:B------:R-:W-:Y:S01]  /*18b60*/  MOV R2, RZ ;  /* 0x000000ff00027202 */ /* 0x000fe20000000f00 */
[----:B------:R-:W-:Y:S01]  /*18b70*/  IMAD.MOV.U32 R109, RZ, RZ, R5 ;  /* 0x000000ffff6d7224 */ /* 0x000fe200078e0005 */
[----:B------:R-:W-:Y:S01]  /*18b80*/  MOV R3, 0x18bb0 ;  /* 0x00018bb000037802 */ /* 0x000fe20000000f00 */
[----:B------:R-:W-:Y:S02]  /*18b90*/  IMAD.MOV.U32 R204, RZ, RZ, 0x1c1f ;  /* 0x00001c1fffcc7424 */ /* 0x000fe400078e00ff */
[----:B-1234-:R-:W-:Y:S05]  /*18ba0*/  CALL.REL.NOINC `($__internal_10_$__cuda_sm70_shflsync_idx_p) ;  /* 0x0000264000007944 */ /* 0x01efea0003c00000 */
[----:B------:R-:W-:Y:S01]  /*18bb0*/  MOV R4, R204 ;  /* 0x000000cc00047202 */ /* 0x000fe20000000f00 */
[----:B------:R-:W-:-:S05]  /*18bc0*/  BRA `(.L_x_796) ;  /* 0xfffee85000007947 */ /* 0x000fca000383ffff */
.L_x_625:
[----:B------:R-:W-:Y:S01]  /*18bd0*/  MOV R2, RZ ;  /* 0x000000ff00027202 */ /* 0x000fe20000000f00 */
[----:B------:R-:W-:Y:S01]  /*18be0*/  IMAD.MOV.U32 R109, RZ, RZ, R10 ;  /* 0x000000ffff6d7224 */ /* 0x000fe200078e000a */
[----:B------:R-:W-:Y:S01]  /*18bf0*/  MOV R3, 0x18c20 ;  /* 0x00018c2000037802 */ /* 0x000fe20000000f00 */
[----:B------:R-:W-:Y:S02]  /*18c00*/  IMAD.MOV.U32 R204, RZ, RZ, 0x1c1f ;  /* 0x00001c1fffcc7424 */ /* 0x000fe400078e00ff */
[----:B-1234-:R-:W-:Y:S05]  /*18c10*/  CALL.REL.NOINC `($__internal_10_$__cuda_sm70_shflsync_idx_p) ;  /* 0x000025d000007944 */ /* 0x01efea0003c00000 */
[----:B------:R-:W-:Y:S01]  /*18c20*/  MOV R0, R204 ;  /* 0x000000cc00007202 */ /* 0x000fe20000000f00 */
[----:B------:R-:W-:-:S05]  /*18c30*/  BRA `(.L_x_797) ;  /* 0xfffee80000007947 */ /* 0x000fca000383ffff */
.L_x_626:
[----:B---3--:R-:W-:Y:S01]  /*18c40*/  MOV R2, 0x1 ;  /* 0x0000000100027802 */ /* 0x008fe20000000f00 */
[----:B------:R-:W-:Y:S01]  /*18c50*/  IMAD.MOV.U32 R109, RZ, RZ, R5 ;  /* 0x000000ffff6d7224 */ /* 0x000fe200078e0005 */
[----:B------:R-:W-:Y:S01]  /*18c60*/  MOV R3, 0x18c90 ;  /* 0x00018c9000037802 */ /* 0x000fe20000000f00 */
[----:B------:R-:W-:Y:S02]  /*18c70*/  IMAD.MOV.U32 R204, RZ, RZ, 0x1c1f ;  /* 0x00001c1fffcc7424 */ /* 0x000fe400078e00ff */
[----:B-12-4-:R-:W-:Y:S05]  /*18c80*/  CALL.REL.NOINC `($__internal_10_$__cuda_sm70_shflsync_idx_p) ;  /* 0x0000256000007944 */ /* 0x016fea0003c00000 */
[----:B------:R-:W-:Y:S01]  /*18c90*/  MOV R2, 0x1 ;  /* 0x0000000100027802 */ /* 0x000fe20000000f00 */
[----:B------:R-:W-:Y:S01]  /*18ca0*/  IMAD.MOV.U32 R4, RZ, RZ, R204 ;  /* 0x000000ffff047224 */ /* 0x000fe200078e00cc */
[----:B------:R-:W-:Y:S01]  /*18cb0*/  MOV R204, 0x1c1f ;  /* 0x00001c1f00cc7802 */ /* 0x000fe20000000f00 */
[----:B------:R-:W-:Y:S01]  /*18cc0*/  IMAD.MOV.U32 R109, RZ, RZ, R10 ;  /* 0x000000ffff6d7224 */ /* 0x000fe200078e000a */
[----:B------:R-:W-:Y:S02]  /*18cd0*/  MOV R3, 0x18cf0 ;  /* 0x00018cf000037802 */ /* 0x000fe40000000f00 */
[----:B------:R-:W-:Y:S05]  /*18ce0*/  CALL.REL.NOINC `($__internal_10_$__cuda_sm70_shflsync_idx_p) ;  /* 0x0000250000007944 */ /* 0x000fea0003c00000 */
[----:B------:R-:W-:Y:S01]  /*18cf0*/  MOV R0, R204 ;  /* 0x000000cc00007202 */ /* 0x000fe20000000f00 */
[----:B------:R-:W-:-:S05]  /*18d00*/  BRA `(.L_x_798) ;  /* 0xfffee8b000007947 */ /* 0x000fca000383ffff */
.L_x_629:
[----:B------:R-:W-:Y:S01]  /*18d10*/  MOV R2, RZ ;  /* 0x000000ff00027202 */ /* 0x000fe20000000f00 */
[----:B------:R-:W-:Y:S01]  /*18d20*/  IMAD.MOV.U32 R109, RZ, RZ, R102 ;  /* 0x000000ffff6d7224 */ /* 0x000fe200078e0066 */
[----:B------:R-:W-:Y:S01]  /*18d30*/  MOV R3, 0x18d60 ;  /* 0x00018d6000037802 */ /* 0x000fe20000000f00 */
[----:B------:R-:W-:Y:S02]  /*18d40*/  IMAD.MOV.U32 R204, RZ, RZ, 0x1c1f ;  /* 0x00001c1fffcc7424 */ /* 0x000fe400078e00ff */
[----:B------:R-:W-:Y:S05]  /*18d50*/  CALL.REL.NOINC `($__internal_10_$__cuda_sm70_shflsync_idx_p) ;  /* 0x0000249000007944 */ /* 0x000fea0003c00000 */
[----:B------:R-:W-:Y:S01]  /*18d60*/  MOV R100, R204 ;  /* 0x000000cc00647202 */ /* 0x000fe20000000f00 */
[----:B------:R-:W-:-:S05]  /*18d70*/  BRA `(.L_x_799) ;  /* 0xfffef19000007947 */ /* 0x000fca000383ffff */
.L_x_630:
[----:B------:R-:W-:Y:S01]  /*18d80*/  MOV R2, RZ ;  /* 0x000000ff00027202 */ /* 0x000fe20000000f00 */
[----:B------:R-:W-:Y:S01]  /*18d90*/  IMAD.MOV.U32 R109, RZ, RZ, R103 ;  /* 0x000000ffff6d7224 */ /* 0x000fe200078e0067 */
[----:B------:R-:W-:Y:S01]  /*18da0*/  MOV R3, 0x18dd0 ;  /* 0x00018dd000037802 */ /* 0x000fe20000000f00 */
[----:B------:R-:W-:Y:S02]  /*18db0*/  IMAD.MOV.U32 R204, RZ, RZ, 0x1c1f ;  /* 0x00001c1fffcc7424 */ /* 0x000fe400078e00ff */
[----:B-12---:R-:W-:Y:S05]  /*18dc0*/  CALL.REL.NOINC `($__internal_10_$__cuda_sm70_shflsync_idx_p) ;  /* 0x0000242000007944 */ /* 0x006fea0003c00000 */
[----:B------:R-:W-:Y:S01]  /*18dd0*/  MOV R0, R204 ;  /* 0x000000cc00007202 */ /* 0x000fe20000000f00 */
[----:B------:R-:W-:-:S05]  /*18de0*/  BRA `(.L_x_800) ;  /* 0xfffef14000007947 */ /* 0x000fca000383ffff */
.L_x_631:
[----:B--2---:R-:W-:Y:S01]  /*18df0*/  MOV R2, 0x1 ;  /* 0x0000000100027802 */ /* 0x004fe20000000f00 */
[----:B------:R-:W-:Y:S01]  /*18e00*/  IMAD.MOV.U32 R109, RZ, RZ, R102 ;  /* 0x000000ffff6d7224 */ /* 0x000fe200078e0066 */
[----:B------:R-:W-:Y:S01]  /*18e10*/  MOV R3, 0x18e40 ;  /* 0x00018e4000037802 */ /* 0x000fe20000000f00 */
[----:B------:R-:W-:Y:S03]  /*18e20*/  IMAD.MOV.U32 R204, RZ, RZ, 0x1c1f ;  /* 0x00001c1fffcc7424 */ /* 0x000fe600078e00ff */
[----:B-1-3--:R-:W-:Y:S05]  /*18e30*/  CALL.REL.NOINC `($__internal_10_$__cuda_sm70_shflsync_idx_p) ;  /* 0x000023b000007944 */ /* 0x00afea0003c00000 */
        /* <DEDUP_REMOVED lines=8> */
.L_x_632:
[----:B------:R-:W-:Y:S01]  /*18ec0*/  MOV R204, 0x1c1f ;  /* 0x00001c1f00cc7802 */ /* 0x000fe20000000f00 */
[----:B------:R-:W-:Y:S01]  /*18ed0*/  IMAD.MOV.U32 R2, RZ, RZ, RZ ;  /* 0x000000ffff027224 */ /* 0x000fe200078e00ff */
[----:B------:R-:W-:Y:S02]  /*18ee0*/  MOV R3, 0x18f00 ;  /* 0x00018f0000037802 */ /* 0x000fe40000000f00 */
[----:B------:R-:W-:Y:S05]  /*18ef0*/  CALL.REL.NOINC `($__internal_10_$__cuda_sm70_shflsync_idx_p) ;  /* 0x000022f000007944 */ /* 0x000fea0003c00000 */
[----:B------:R-:W-:Y:S01]  /*18f00*/  MOV R0, R204 ;  /* 0x000000cc00007202 */ /* 0x000fe20000000f00 */
[----:B------:R-:W-:-:S05]  /*18f10*/  BRA `(.L_x_802) ;  /* 0xfffef3e000007947 */ /* 0x000fca000383ffff */
.L_x_637:
[----:B------:R-:W-:Y:S01]  /*18f20*/  MOV R204, 0x1c1f ;  /* 0x00001c1f00cc7802 */ /* 0x000fe20000000f00 */
[----:B------:R-:W-:Y:S01]  /*18f30*/  IMAD.MOV.U32 R2, RZ, RZ, 0x1 ;  /* 0x00000001ff027424 */ /* 0x000fe200078e00ff */
[----:B------:R-:W-:Y:S02]  /*18f40*/  MOV R3, 0x18f60 ;  /* 0x00018f6000037802 */ /* 0x000fe40000000f00 */
[----:B-1----:R-:W-:Y:S05]  /*18f50*/  CALL.REL.NOINC `($__internal_10_$__cuda_sm70_shflsync_idx_p) ;  /* 0x0000229000007944 */ /* 0x002fea0003c00000 */
[----:B------:R-:W-:Y:S01]  /*18f60*/  MOV R2, R204 ;  /* 0x000000cc00027202 */ /* 0x000fe20000000f00 */
[----:B------:R-:W-:-:S05]  /*18f70*/  BRA `(.L_x_803) ;  /* 0xfffef58000007947 */ /* 0x000fca000383ffff */
.L_x_642:
[----:B------:R-:W-:Y:S01]  /*18f80*/  MOV R204, 0x1c1f ;  /* 0x00001c1f00cc7802 */ /* 0x000fe20000000f00 */
[----:B------:R-:W-:Y:S01]  /*18f90*/  IMAD.MOV.U32 R2, RZ, RZ, 0x2 ;  /* 0x00000002ff027424 */ /* 0x000fe200078e00ff */
[----:B------:R-:W-:Y:S02]  /*18fa0*/  MOV R3, 0x18fc0 ;  /* 0x00018fc000037802 */ /* 0x000fe40000000f00 */
[----:B-12---:R-:W-:Y:S05]  /*18fb0*/  CALL.REL.NOINC `($__internal_10_$__cuda_sm70_shflsync_idx_p) ;  /* 0x0000223000007944 */ /* 0x006fea0003c00000 */
[----:B------:R-:W-:Y:S01]  /*18fc0*/  MOV R104, R204 ;  /* 0x000000cc00687202 */ /* 0x000fe20000000f00 */
[----:B------:R-:W-:-:S05]  /*18fd0*/  BRA `(.L_x_804) ;  /* 0xfffef72000007947 */ /* 0x000fca000383ffff */
.L_x_647:
[----:B------:R-:W-:Y:S01]  /*18fe0*/  MOV R204, 0x1c1f ;  /* 0x00001c1f00cc7802 */ /* 0x000fe20000000f00 */
[----:B------:R-:W-:Y:S01]  /*18ff0*/  IMAD.MOV.U32 R2, RZ, RZ, 0x3 ;  /* 0x00000003ff027424 */ /* 0x000fe200078e00ff */
[----:B------:R-:W-:Y:S02]  /*19000*/  MOV R3, 0x19020 ;  /* 0x0001902000037802 */ /* 0x000fe40000000f00 */
[----:B-123--:R-:W-:Y:S05]  /*19010*/  CALL.REL.NOINC `($__internal_10_$__cuda_sm70_shflsync_idx_p) ;  /* 0x000021d000007944 */ /* 0x00efea0003c00000 */
[----:B------:R-:W-:Y:S01]  /*19020*/  MOV R3, R204 ;  /* 0x000000cc00037202 */ /* 0x000fe20000000f00 */
[----:B------:R-:W-:-:S05]  /*19030*/  BRA `(.L_x_805) ;  /* 0xffff040000007947 */ /* 0x000fca000383ffff */
.L_x_652:
[----:B------:R-:W-:Y:S02]  /*19040*/  MOV R0, 0x2 ;  /* 0x0000000200007802 */ /* 0x000fe40000000f00 */
[----:B------:R-:W-:Y:S02]  /*19050*/  MOV R2, 0x19070 ;  /* 0x0001907000027802 */ /* 0x000fe40000000f00 */
[----:B--234-:R-:W-:Y:S05]  /*19060*/  CALL.REL.NOINC `($__internal_9_$__cuda_sm70_shflsync_bfly_p) ;  /* 0x0000212000007944 */ /* 0x01cfea0003c00000 */
[----:B------:R-:W-:-:S05]  /*19070*/  BRA `(.L_x_806) ;  /* 0xffff0ba000007947 */ /* 0x000fca000383ffff */
.L_x_653:
[----:B------:R-:W-:Y:S02]  /*19080*/  MOV R0, 0x1 ;  /* 0x0000000100007802 */ /* 0x000fe40000000f00 */
[----:B------:R-:W-:Y:S02]  /*19090*/  MOV R2, 0x190b0 ;  /* 0x000190b000027802 */ /* 0x000fe40000000f00 */
[----:B---34-:R-:W-:Y:S05]  /*190a0*/  CALL.REL.NOINC `($__internal_9_$__cuda_sm70_shflsync_bfly_p) ;  /* 0x000020e000007944 */ /* 0x018fea0003c00000 */
[----:B------:R-:W-:Y:S01]  /*190b0*/  FMNMX.FTZ R104, R100, R0, !PT ;  /* 0x0000000064687209 */ /* 0x000fe20007810000 */
[----:B------:R-:W-:Y:S01]  /*190c0*/  IMAD.MOV.U32 R100, RZ, RZ, R4 ;  /* 0x000000ffff647224 */ /* 0x000fe200078e0004 */
[----:B------:R-:W-:Y:S01]  /*190d0*/  MOV R2, 0x19100 ;  /* 0x0001910000027802 */ /* 0x000fe20000000f00 */
[----:B------:R-:W-:Y:S02]  /*190e0*/  IMAD.MOV.U32 R0, RZ, RZ, 0x2 ;  /* 0x00000002ff007424 */ /* 0x000fe400078e00ff */
[----:B------:R-:W-:Y:S05]  /*190f0*/  CALL.REL.NOINC `($__internal_9_$__cuda_sm70_shflsync_bfly_p) ;  /* 0x0000209000007944 */ /* 0x000fea0003c00000 */
[----:B------:R-:W-:Y:S01]  /*19100*/  FMNMX.FTZ R100, R4, R0, !PT ;  /* 0x0000000004647209 */ /* 0x000fe20007810000 */
[----:B------:R-:W-:Y:S01]  /*19110*/  IMAD.MOV.U32 R0, RZ, RZ, 0x1 ;  /* 0x00000001ff007424 */ /* 0x000fe200078e00ff */
        /* <DEDUP_REMOVED lines=20> */
[----:B------:R-:W-:-:S05]  /*19260*/  BRA `(.L_x_807) ;  /* 0xffff0aa000007947 */ /* 0x000fca000383ffff */
.L_x_662:
[----:B------:R-:W-:Y:S01]  /*19270*/  MOV R2, RZ ;  /* 0x000000ff00027202 */ /* 0x000fe20000000f00 */
[----:B------:R-:W-:Y:S01]  /*19280*/  IMAD.MOV.U32 R109, RZ, RZ, R5 ;  /* 0x000000ffff6d7224 */ /* 0x000fe200078e0005 */
[----:B------:R-:W-:Y:S01]  /*19290*/  MOV R3, 0x192c0 ;  /* 0x000192c000037802 */ /* 0x000fe20000000f00 */
[----:B------:R-:W-:Y:S02]  /*192a0*/  IMAD.MOV.U32 R204, RZ, RZ, 0x1c1f ;  /* 0x00001c1fffcc7424 */ /* 0x000fe400078e00ff */
[----:B-1234-:R-:W-:Y:S05]  /*192b0*/  CALL.REL.NOINC `($__internal_10_$__cuda_sm70_shflsync_idx_p) ;  /* 0x00001f3000007944 */ /* 0x01efea0003c00000 */
[----:B------:R-:W-:Y:S01]  /*192c0*/  MOV R4, R204 ;  /* 0x000000cc00047202 */ /* 0x000fe20000000f00 */
[----:B------:R-:W-:-:S05]  /*192d0*/  BRA `(.L_x_808) ;  /* 0xffff26f000007947 */ /* 0x000fca000383ffff */
.L_x_663:
[----:B------:R-:W-:Y:S01]  /*192e0*/  MOV R2, RZ ;  /* 0x000000ff00027202 */ /* 0x000fe20000000f00 */
[----:B------:R-:W-:Y:S01]  /*192f0*/  IMAD.MOV.U32 R109, RZ, RZ, R10 ;  /* 0x000000ffff6d7224 */ /* 0x000fe200078e000a */
[----:B------:R-:W-:Y:S01]  /*19300*/  MOV R3, 0x19330 ;  /* 0x0001933000037802 */ /* 0x000fe20000000f00 */
[----:B------:R-:W-:Y:S02]  /*19310*/  IMAD.MOV.U32 R204, RZ, RZ, 0x1c1f ;  /* 0x00001c1fffcc7424 */ /* 0x000fe400078e00ff */
[----:B-1234-:R-:W-:Y:S05]  /*19320*/  CALL.REL.NOINC `($__internal_10_$__cuda_sm70_shflsync_idx_p) ;  /* 0x00001ec000007944 */ /* 0x01efea0003c00000 */
[----:B------:R-:W-:Y:S01]  /*19330*/  MOV R0, R204 ;  /* 0x000000cc00007202 */ /* 0x000fe20000000f00 */
[----:B------:R-:W-:-:S05]  /*19340*/  BRA `(.L_x_809) ;  /* 0xffff26a000007947 */ /* 0x000fca000383ffff */
.L_x_664:
        /* <DEDUP_REMOVED lines=13> */
.L_x_667:
[----:B------:R-:W-:Y:S01]  /*19420*/  MOV R2, RZ ;  /* 0x000000ff00027202 */ /* 0x000fe20000000f00 */
[----:B------:R-:W-:Y:S01]  /*19430*/  IMAD.MOV.U32 R109, RZ, RZ, R110 ;  /* 0x000000ffff6d7224 */ /* 0x000fe200078e006e */
[----:B------:R-:W-:Y:S01]  /*19440*/  MOV R3, 0x19470 ;  /* 0x0001947000037802 */ /* 0x000fe20000000f00 */
[----:B------:R-:W-:Y:S02]  /*19450*/  IMAD.MOV.U32 R204, RZ, RZ, 0x1c1f ;  /* 0x00001c1fffcc7424 */ /* 0x000fe400078e00ff */
[----:B------:R-:W-:Y:S05]  /*19460*/  CALL.REL.NOINC `($__internal_10_$__cuda_sm70_shflsync_idx_p) ;  /* 0x00001d8000007944 */ /* 0x000fea0003c00000 */
[----:B------:R-:W-:Y:S01]  /*19470*/  MOV R100, R204 ;  /* 0x000000cc00647202 */ /* 0x000fe20000000f00 */
[----:B------:R-:W-:-:S05]  /*19480*/  BRA `(.L_x_811) ;  /* 0xffff303000007947 */ /* 0x000fca000383ffff */
.L_x_668:
[----:B------:R-:W-:Y:S01]  /*19490*/  MOV R2, RZ ;  /* 0x000000ff00027202 */ /* 0x000fe20000000f00 */
[----:B------:R-:W-:Y:S01]  /*194a0*/  IMAD.MOV.U32 R109, RZ, RZ, R111 ;  /* 0x000000ffff6d7224 */ /* 0x000fe200078e006f */
[----:B------:R-:W-:Y:S01]  /*194b0*/  MOV R3, 0x194e0 ;  /* 0x000194e000037802 */ /* 0x000fe20000000f00 */
[----:B------:R-:W-:Y:S02]  /*194c0*/  IMAD.MOV.U32 R204, RZ, RZ, 0x1c1f ;  /* 0x00001c1fffcc7424 */ /* 0x000fe400078e00ff */
[----:B-12---:R-:W-:Y:S05]  /*194d0*/  CALL.REL.NOINC `($__internal_10_$__cuda_sm70_shflsync_idx_p) ;  /* 0x00001d1000007944 */ /* 0x006fea0003c00000 */
[----:B------:R-:W-:Y:S01]  /*194e0*/  MOV R0, R204 ;  /* 0x000000cc00007202 */ /* 0x000fe20000000f00 */
[----:B------:R-:W-:-:S05]  /*194f0*/  BRA `(.L_x_812) ;  /* 0xffff2fe000007947 */ /* 0x000fca000383ffff */
.L_x_669:
        /* <DEDUP_REMOVED lines=13> */
.L_x_670:
[----:B------:R-:W-:Y:S02]  /*195d0*/  MOV R0, 0x2 ;  /* 0x0000000200007802 */ /* 0x000fe40000000f00 */
[----:B------:R-:W-:Y:S02]  /*195e0*/  MOV R2, 0x19600 ;  /* 0x0001960000027802 */ /* 0x000fe40000000f00 */
[----:B---34-:R-:W-:Y:S05]  /*195f0*/  CALL.REL.NOINC `($__internal_9_$__cuda_sm70_shflsync_bfly_p) ;  /* 0x00001b9000007944 */ /* 0x018fea0003c00000 */
[----:B------:R-:W-:-:S05]  /*19600*/  BRA `(.L_x_814) ;  /* 0xffff34f000007947 */ /* 0x000fca000383ffff */
.L_x_671:
        /* <DEDUP_REMOVED lines=31> */
.L_x_674:
[----:B------:R-:W-:Y:S01]  /*19800*/  MOV R204, 0x1c1f ;  /* 0x00001c1f00cc7802 */ /* 0x000fe20000000f00 */
[----:B------:R-:W-:Y:S01]  /*19810*/  IMAD.MOV.U32 R2, RZ, RZ, RZ ;  /* 0x000000ffff027224 */ /* 0x000fe200078e00ff */
[----:B------:R-:W-:Y:S02]  /*19820*/  MOV R3, 0x19840 ;  /* 0x0001984000037802 */ /* 0x000fe40000000f00 */
[----:B-1234-:R-:W-:Y:S05]  /*19830*/  CALL.REL.NOINC `($__internal_10_$__cuda_sm70_shflsync_idx_p) ;  /* 0x000019b000007944 */ /* 0x01efea0003c00000 */
[----:B------:R-:W-:Y:S01]  /*19840*/  MOV R0, R204 ;  /* 0x000000cc00007202 */ /* 0x000fe20000000f00 */
[----:B------:R-:W-:-:S05]  /*19850*/  BRA `(.L_x_816) ;  /* 0xffff4d4000007947 */ /* 0x000fca000383ffff */
.L_x_677:
[----:B------:R-:W-:Y:S01]  /*19860*/  MOV R204, 0x1c1f ;  /* 0x00001c1f00cc7802 */ /* 0x000fe20000000f00 */
[----:B---3--:R-:W-:Y:S01]  /*19870*/  IMAD.MOV.U32 R2, RZ, RZ, 0x1 ;  /* 0x00000001ff027424 */ /* 0x008fe200078e00ff */
[----:B------:R-:W-:Y:S02]  /*19880*/  MOV R3, 0x198a0 ;  /* 0x000198a000037802 */ /* 0x000fe40000000f00 */
[----:B-12---:R-:W-:Y:S05]  /*19890*/  CALL.REL.NOINC `($__internal_10_$__cuda_sm70_shflsync_idx_p) ;  /* 0x0000195000007944 */ /* 0x006fea0003c00000 */
        /* <DEDUP_REMOVED lines=8> */
.L_x_680:
[----:B------:R-:W-:Y:S01]  /*19920*/  MOV R2, RZ ;  /* 0x000000ff00027202 */ /* 0x000fe20000000f00 */
[----:B------:R-:W-:Y:S01]  /*19930*/  IMAD.MOV.U32 R109, RZ, RZ, R102 ;  /* 0x000000ffff6d7224 */ /* 0x000fe200078e0066 */
[----:B------:R-:W-:Y:S01]  /*19940*/  MOV R3, 0x19970 ;  /* 0x0001997000037802 */ /* 0x000fe20000000f00 */
[----:B------:R-:W-:Y:S02]  /*19950*/  IMAD.MOV.U32 R204, RZ, RZ, 0x1c1f ;  /* 0x00001c1fffcc7424 */ /* 0x000fe400078e00ff */
[----:B------:R-:W-:Y:S05]  /*19960*/  CALL.REL.NOINC `($__internal_10_$__cuda_sm70_shflsync_idx_p) ;  /* 0x0000188000007944 */ /* 0x000fea0003c00000 */
[----:B------:R-:W-:Y:S01]  /*19970*/  MOV R100, R204 ;  /* 0x000000cc00647202 */ /* 0x000fe20000000f00 */
[----:B------:R-:W-:-:S05]  /*19980*/  BRA `(.L_x_818) ;  /* 0xffff56f000007947 */ /* 0x000fca000383ffff */
.L_x_681:
[----:B------:R-:W-:Y:S01]  /*19990*/  MOV R2, RZ ;  /* 0x000000ff00027202 */ /* 0x000fe20000000f00 */
[----:B------:R-:W-:Y:S01]  /*199a0*/  IMAD.MOV.U32 R109, RZ, RZ, R103 ;  /* 0x000000ffff6d7224 */ /* 0x000fe200078e0067 */
[----:B------:R-:W-:Y:S01]  /*199b0*/  MOV R3, 0x199e0 ;  /* 0x000199e000037802 */ /* 0x000fe20000000f00 */
[----:B------:R-:W-:Y:S02]  /*199c0*/  IMAD.MOV.U32 R204, RZ, RZ, 0x1c1f ;  /* 0x00001c1fffcc7424 */ /* 0x000fe400078e00ff */
[----:B-12---:R-:W-:Y:S05]  /*199d0*/  CALL.REL.NOINC `($__internal_10_$__cuda_sm70_shflsync_idx_p) ;  /* 0x0000181000007944 */ /* 0x006fea0003c00000 */
[----:B------:R-:W-:Y:S01]  /*199e0*/  MOV R0, R204 ;  /* 0x000000cc00007202 */ /* 0x000fe20000000f00 */
[----:B------:R-:W-:-:S05]  /*199f0*/  BRA `(.L_x_819) ;  /* 0xffff56a000007947 */ /* 0x000fca000383ffff */
.L_x_682:
        /* <DEDUP_REMOVED lines=13> */
.L_x_683:
[----:B------:R-:W-:Y:S01]  /*19ad0*/  MOV R204, 0x1c1f ;  /* 0x00001c1f00cc7802 */ /* 0x000fe20000000f00 */
[----:B------:R-:W-:Y:S01]  /*19ae0*/  IMAD.MOV.U32 R2, RZ, RZ, RZ ;  /* 0x000000ffff027224 */ /* 0x000fe200078e00ff */
[----:B------:R-:W-:Y:S02]  /*19af0*/  MOV R3, 0x19b10 ;  /* 0x00019b1000037802 */ /* 0x000fe40000000f00 */
[----:B------:R-:W-:Y:S05]  /*19b00*/  CALL.REL.NOINC `($__internal_10_$__cuda_sm70_shflsync_idx_p) ;  /* 0x000016e000007944 */ /* 0x000fea0003c00000 */
[----:B------:R-:W-:Y:S01]  /*19b10*/  MOV R0, R204 ;  /* 0x000000cc00007202 */ /* 0x000fe20000000f00 */
[----:B------:R-:W-:-:S05]  /*19b20*/  BRA `(.L_x_821) ;  /* 0xffff588000007947 */ /* 0x000fca000383ffff */
.L_x_688:
[----:B------:R-:W-:Y:S01]  /*19b30*/  MOV R204, 0x1c1f ;  /* 0x00001c1f00cc7802 */ /* 0x000fe20000000f00 */
[----:B------:R-:W-:Y:S01]  /*19b40*/  IMAD.MOV.U32 R2, RZ, RZ, 0x1 ;  /* 0x00000001ff027424 */ /* 0x000fe200078e00ff */
[----:B------:R-:W-:Y:S02]  /*19b50*/  MOV R3, 0x19b70 ;  /* 0x00019b7000037802 */ /* 0x000fe40000000f00 */
[----:B-1----:R-:W-:Y:S05]  /*19b60*/  CALL.REL.NOINC `($__internal_10_$__cuda_sm70_shflsync_idx_p) ;  /* 0x0000168000007944 */ /* 0x002fea0003c00000 */
[----:B------:R-:W-:Y:S01]  /*19b70*/  MOV R2, R204 ;  /* 0x000000cc00027202 */ /* 0x000fe20000000f00 */
[----:B------:R-:W-:-:S05]  /*19b80*/  BRA `(.L_x_822) ;  /* 0xffff5a2000007947 */ /* 0x000fca000383ffff */
.L_x_693:
[----:B------:R-:W-:Y:S01]  /*19b90*/  MOV R204, 0x1c1f ;  /* 0x00001c1f00cc7802 */ /* 0x000fe20000000f00 */
[----:B------:R-:W-:Y:S01]  /*19ba0*/  IMAD.MOV.U32 R2, RZ, RZ, 0x2 ;  /* 0x00000002ff027424 */ /* 0x000fe200078e00ff */
[----:B------:R-:W-:Y:S02]  /*19bb0*/  MOV R3, 0x19bd0 ;  /* 0x00019bd000037802 */ /* 0x000fe40000000f00 */
[----:B-12---:R-:W-:Y:S05]  /*19bc0*/  CALL.REL.NOINC `($__internal_10_$__cuda_sm70_shflsync_idx_p) ;  /* 0x0000162000007944 */ /* 0x006fea0003c00000 */
[----:B------:R-:W-:Y:S01]  /*19bd0*/  MOV R104, R204 ;  /* 0x000000cc00687202 */ /* 0x000fe20000000f00 */
[----:B------:R-:W-:-:S05]  /*19be0*/  BRA `(.L_x_823) ;  /* 0xffff5bc000007947 */ /* 0x000fca000383ffff */
.L_x_698:
[----:B------:R-:W-:Y:S01]  /*19bf0*/  MOV R204, 0x1c1f ;  /* 0x00001c1f00cc7802 */ /* 0x000fe20000000f00 */
[----:B------:R-:W-:Y:S01]  /*19c00*/  IMAD.MOV.U32 R2, RZ, RZ, 0x3 ;  /* 0x00000003ff027424 */ /* 0x000fe200078e00ff */
[----:B------:R-:W-:Y:S02]  /*19c10*/  MOV R3, 0x19c30 ;  /* 0x00019c3000037802 */ /* 0x000fe40000000f00 */
[----:B-123--:R-:W-:Y:S05]  /*19c20*/  CALL.REL.NOINC `($__internal_10_$__cuda_sm70_shflsync_idx_p) ;  /* 0x000015c000007944 */ /* 0x00efea0003c00000 */
[----:B------:R-:W-:Y:S01]  /*19c30*/  MOV R3, R204 ;  /* 0x000000cc00037202 */ /* 0x000fe20000000f00 */
[----:B------:R-:W-:-:S05]  /*19c40*/  BRA `(.L_x_824) ;  /* 0xffff68a000007947 */ /* 0x000fca000383ffff */
.L_x_703:
[----:B------:R-:W-:Y:S02]  /*19c50*/  MOV R0, 0x2 ;  /* 0x0000000200007802 */ /* 0x000fe40000000f00 */
[----:B------:R-:W-:Y:S02]  /*19c60*/  MOV R2, 0x19c80 ;  /* 0x00019c8000027802 */ /* 0x000fe40000000f00 */
[----:B--234-:R-:W-:Y:S05]  /*19c70*/  CALL.REL.NOINC `($__internal_9_$__cuda_sm70_shflsync_bfly_p) ;  /* 0x0000151000007944 */ /* 0x01cfea0003c00000 */
[----:B------:R-:W-:-:S05]  /*19c80*/  BRA `(.L_x_825) ;  /* 0xffff704000007947 */ /* 0x000fca000383ffff */
.L_x_704:
        /* <DEDUP_REMOVED lines=28> */
[----:B------:R-:W-:Y:S03]  /*19e50*/  MOV R2, 0x19e80 ;  /* 0x00019e8000027802 */ /* 0x000fe60000000f00 */
[----:B------:R-:W-:Y:S02]  /*19e60*/  IMAD.MOV.U32 R100, RZ, RZ, R4 ;  /* 0x000000ffff647224 */ /* 0x000fe400078e0004 */
[----:B------:R-:W-:Y:S05]  /*19e70*/  CALL.REL.NOINC `($__internal_9_$__cuda_sm70_shflsync_bfly_p) ;  /* 0x0000131000007944 */ /* 0x000fea0003c00000 */
[----:B------:R-:W-:-:S05]  /*19e80*/  BRA `(.L_x_826) ;  /* 0xffff6f3000007947 */ /* 0x000fca000383ffff */
.L_x_706:
[----:B------:R-:W-:Y:S01]  /*19e90*/  IMAD.MOV.U32 R100, RZ, RZ, R221 ;  /* 0x000000ffff647224 */ /* 0x000fe200078e00dd */
[----:B------:R-:W-:-:S02]  /*19ea0*/  MOV R0, 0x2 ;  /* 0x0000000200007802 */ /* 0x000fc40000000f00 */
[----:B------:R-:W-:Y:S02]  /*19eb0*/  MOV R2, 0x19ed0 ;  /* 0x00019ed000027802 */ /* 0x000fe40000000f00 */
[----:B------:R-:W-:Y:S05]  /*19ec0*/  CALL.REL.NOINC `($__internal_9_$__cuda_sm70_shflsync_bfly_p) ;  /* 0x000012c000007944 */ /* 0x000fea0003c00000 */
[----:B------:R-:W-:Y:S05]  /*19ed0*/  BRA `(.L_x_827) ;  /* 0xffff878000007947 */ /* 0x000fea000383ffff */
.L_x_707:
[----:B------:R-:W-:Y:S01]  /*19ee0*/  IMAD.MOV.U32 R100, RZ, RZ, R7 ;  /* 0x000000ffff647224 */ /* 0x000fe200078e0007 */
[----:B------:R-:W-:Y:S02]  /*19ef0*/  MOV R0, 0x1 ;  /* 0x0000000100007802 */ /* 0x000fe40000000f00 */
[----:B------:R-:W-:Y:S02]  /*19f00*/  MOV R2, 0x19f20 ;  /* 0x00019f2000027802 */ /* 0x000fe40000000f00 */
[----:B-1----:R-:W-:Y:S05]  /*19f10*/  CALL.REL.NOINC `($__internal_9_$__cuda_sm70_shflsync_bfly_p) ;  /* 0x0000127000007944 */ /* 0x002fea0003c00000 */
[----:B------:R-:W-:Y:S01]  /*19f20*/  FADD.FTZ R7, R7, R0 ;  /* 0x0000000007077221 */ /* 0x000fe20000010000 */
[----:B------:R-:W-:Y:S02]  /*19f30*/  MOV R100, R224 ;  /* 0x000000e000647202 */ /* 0x000fe40000000f00 */
[----:B------:R-:W-:Y:S02]  /*19f40*/  MOV R0, 0x2 ;  /* 0x0000000200007802 */ /* 0x000fe40000000f00 */
[----:B------:R-:W-:Y:S02]  /*19f50*/  MOV R2, 0x19f70 ;  /* 0x00019f7000027802 */ /* 0x000fe40000000f00 */
[----:B------:R-:W-:Y:S05]  /*19f60*/  CALL.REL.NOINC `($__internal_9_$__cuda_sm70_shflsync_bfly_p) ;  /* 0x0000122000007944 */ /* 0x000fea0003c00000 */
[----:B------:R-:W-:Y:S01]  /*19f70*/  FADD.FTZ R100, R224, R0 ;  /* 0x00000000e0647221 */ /* 0x000fe20000010000 */
[----:B------:R-:W-:Y:S02]  /*19f80*/  MOV R0, 0x1 ;  /* 0x0000000100007802 */ /* 0x000fe40000000f00 */
[----:B------:R-:W-:-:S02]  /*19f90*/  MOV R2, 0x19fb0 ;  /* 0x00019fb000027802 */ /* 0x000fc40000000f00 */
[----:B------:R-:W-:Y:S05]  /*19fa0*/  CALL.REL.NOINC `($__internal_9_$__cuda_sm70_shflsync_bfly_p) ;  /* 0x000011e000007944 */ /* 0x000fea0003c00000 */
[----:B------:R-:W-:Y:S01]  /*19fb0*/  FADD.FTZ R6, R100, R0 ;  /* 0x0000000064067221 */ /* 0x000fe20000010000 */
[----:B------:R-:W-:-:S02]  /*19fc0*/  MOV R100, R213 ;  /* 0x000000d500647202 */ /* 0x000fc40000000f00 */
[----:B------:R-:W-:Y:S02]  /*19fd0*/  MOV R0, 0x2 ;  /* 0x0000000200007802 */ /* 0x000fe40000000f00 */
[----:B------:R-:W-:Y:S02]  /*19fe0*/  MOV R2, 0x1a000 ;  /* 0x0001a00000027802 */ /* 0x000fe40000000f00 */
[----:B------:R-:W-:Y:S05]  /*19ff0*/  CALL.REL.NOINC `($__internal_9_$__cuda_sm70_shflsync_bfly_p) ;  /* 0x0000119000007944 */ /* 0x000fea0003c00000 */
[----:B------:R-:W-:Y:S01]  /*1a000*/  FADD.FTZ R5, R213, R0 ;  /* 0x00000000d5057221 */ /* 0x000fe20000010000 */
[----:B------:R-:W-:Y:S02]  /*1a010*/  MOV R0, 0x1 ;  /* 0x0000000100007802 */ /* 0x000fe40000000f00 */
[----:B------:R-:W-:Y:S02]  /*1a020*/  MOV R2, 0x1a050 ;  /* 0x0001a05000027802 */ /* 0x000fe40000000f00 */
[----:B------:R-:W-:Y:S02]  /*1a030*/  MOV R100, R5 ;  /* 0x0000000500647202 */ /* 0x000fe40000000f00 */
[----:B------:R-:W-:Y:S05]  /*1a040*/  CALL.REL.NOINC `($__internal_9_$__cuda_sm70_shflsync_bfly_p) ;  /* 0x0000114000007944 */ /* 0x000fea0003c00000 */
[----:B------:R-:W-:Y:S01]  /*1a050*/  FADD.FTZ R5, R5, R0 ;  /* 0x0000000005057221 */ /* 0x000fe20000010000 */
[----:B------:R-:W-:Y:S02]  /*1a060*/  MOV R100, R214 ;  /* 0x000000d600647202 */ /* 0x000fe40000000f00 */
[----:B------:R-:W-:-:S02]  /*1a070*/  MOV R0, 0x2 ;  /* 0x0000000200007802 */ /* 0x000fc40000000f00 */
[----:B------:R-:W-:Y:S02]  /*1a080*/  MOV R2, 0x1a0a0 ;  /* 0x0001a0a000027802 */ /* 0x000fe40000000f00 */
[----:B------:R-:W-:Y:S05]  /*1a090*/  CALL.REL.NOINC `($__internal_9_$__cuda_sm70_shflsync_bfly_p) ;  /* 0x000010f000007944 */ /* 0x000fea0003c00000 */
[----:B------:R-:W-:Y:S01]  /*1a0a0*/  FADD.FTZ R4, R214, R0 ;  /* 0x00000000d6047221 */ /* 0x000fe20000010000 */
[----:B------:R-:W-:Y:S02]  /*1a0b0*/  MOV R0, 0x1 ;  /* 0x0000000100007802 */ /* 0x000fe40000000f00 */
[----:B------:R-:W-:Y:S02]  /*1a0c0*/  MOV R2, 0x1a0f0 ;  /* 0x0001a0f000027802 */ /* 0x000fe40000000f00 */
[----:B------:R-:W-:Y:S02]  /*1a0d0*/  MOV R100, R4 ;  /* 0x0000000400647202 */ /* 0x000fe40000000f00 */
[----:B------:R-:W-:Y:S05]  /*1a0e0*/  CALL.REL.NOINC `($__internal_9_$__cuda_sm70_shflsync_bfly_p) ;  /* 0x000010a000007944 */ /* 0x000fea0003c00000 */
[----:B------:R-:W-:Y:S01]  /*1a0f0*/  MOV R8, R0 ;  /* 0x0000000000087202 */ /* 0x000fe20000000f00 */
[----:B------:R-:W-:Y:S05]  /*1a100*/  BRA `(.L_x_828) ;  /* 0xffff864000007947 */ /* 0x000fea000383ffff */
.L_x_714:
[----:B-1234-:R-:W-:Y:S01]  /*1a110*/  IMAD.MOV.U32 R109, RZ, RZ, R10 ;  /* 0x000000ffff6d7224 */ /* 0x01efe200078e000a */
[----:B------:R-:W-:Y:S01]  /*1a120*/  MOV R2, RZ ;  /* 0x000000ff00027202 */ /* 0x000fe20000000f00 */
[----:B------:R-:W-:Y:S01]  /*1a130*/  IMAD.MOV.U32 R204, RZ, RZ, 0x1c1f ;  /* 0x00001c1fffcc7424 */ /* 0x000fe200078e00ff */
[----:B------:R-:W-:Y:S02]  /*1a140*/  MOV R3, 0x1a160 ;  /* 0x0001a16000037802 */ /* 0x000fe40000000f00 */
[----:B------:R-:W-:Y:S05]  /*1a150*/  CALL.REL.NOINC `($__internal_10_$__cuda_sm70_shflsync_idx_p) ;  /* 0x0000109000007944 */ /* 0x000fea0003c00000 */
[----:B------:R-:W-:Y:S01]  /*1a160*/  MOV R5, R204 ;  /* 0x000000cc00057202 */ /* 0x000fe20000000f00 */
[----:B------:R-:W-:Y:S05]  /*1a170*/  BRA `(.L_x_829) ;  /* 0xffff9fd000007947 */ /* 0x000fea000383ffff */
.L_x_715:
[----:B------:R-:W-:Y:S01]  /*1a180*/  IMAD.MOV.U32 R109, RZ, RZ, R12 ;  /* 0x000000ffff6d7224 */ /* 0x000fe200078e000c */
[----:B------:R-:W-:Y:S01]  /*1a190*/  MOV R2, RZ ;  /* 0x000000ff00027202 */ /* 0x000fe20000000f00 */
[----:B------:R-:W-:Y:S01]  /*1a1a0*/  IMAD.MOV.U32 R204, RZ, RZ, 0x1c1f ;  /* 0x00001c1fffcc7424 */ /* 0x000fe200078e00ff */
[----:B------:R-:W-:-:S02]  /*1a1b0*/  MOV R3, 0x1a1d0 ;  /* 0x0001a1d000037802 */ /* 0x000fc40000000f00 */
[----:B-12---:R-:W-:Y:S05]  /*1a1c0*/  CALL.REL.NOINC `($__internal_10_$__cuda_sm70_shflsync_idx_p) ;  /* 0x0000102000007944 */ /* 0x006fea0003c00000 */
[----:B------:R-:W-:Y:S01]  /*1a1d0*/  MOV R0, R204 ;  /* 0x000000cc00007202 */ /* 0x000fe20000000f00 */
[----:B------:R-:W-:Y:S05]  /*1a1e0*/  BRA `(.L_x_830) ;  /* 0xffff9f8000007947 */ /* 0x000fea000383ffff */
.L_x_718:
[----:B------:R-:W-:Y:S01]  /*1a1f0*/  IMAD.MOV.U32 R109, RZ, RZ, R10 ;  /* 0x000000ffff6d7224 */ /* 0x000fe200078e000a */
[----:B--2---:R-:W-:Y:S01]  /*1a200*/  MOV R2, 0x1 ;  /* 0x0000000100027802 */ /* 0x004fe20000000f00 */
[----:B------:R-:W-:Y:S01]  /*1a210*/  IMAD.MOV.U32 R204, RZ, RZ, 0x1c1f ;  /* 0x00001c1fffcc7424 */ /* 0x000fe200078e00ff */
[----:B------:R-:W-:-:S02]  /*1a220*/  MOV R3, 0x1a240 ;  /* 0x0001a24000037802 */ /* 0x000fc40000000f00 */
[----:B-1-34-:R-:W-:Y:S05]  /*1a230*/  CALL.REL.NOINC `($__internal_10_$__cuda_sm70_shflsync_idx_p) ;  /* 0x00000fb000007944 */ /* 0x01afea0003c00000 */
        /* <DEDUP_REMOVED lines=8> */
.L_x_721:
[----:B------:R-:W-:Y:S01]  /*1a2c0*/  IMAD.MOV.U32 R109, RZ, RZ, R10 ;  /* 0x000000ffff6d7224 */ /* 0x000fe200078e000a */
[----:B-1----:R-:W-:Y:S01]  /*1a2d0*/  MOV R2, 0x2 ;  /* 0x0000000200027802 */ /* 0x002fe20000000f00 */
[----:B------:R-:W-:Y:S01]  /*1a2e0*/  IMAD.MOV.U32 R204, RZ, RZ, 0x1c1f ;  /* 0x00001c1fffcc7424 */ /* 0x000fe200078e00ff */
[----:B------:R-:W-:Y:S02]  /*1a2f0*/  MOV R3, 0x1a310 ;  /* 0x0001a31000037802 */ /* 0x000fe40000000f00 */
[----:B--234-:R-:W-:Y:S05]  /*1a300*/  CALL.REL.NOINC `($__internal_10_$__cuda_sm70_shflsync_idx_p) ;  /* 0x00000ee000007944 */ /* 0x01cfea0003c00000 */
[----:B------:R-:W-:Y:S01]  /*1a310*/  MOV R5, R204 ;  /* 0x000000cc00057202 */ /* 0x000fe20000000f00 */
[----:B------:R-:W-:Y:S05]  /*1a320*/  BRA `(.L_x_832) ;  /* 0xffffa11000007947 */ /* 0x000fea000383ffff */
.L_x_722:
[----:B------:R-:W-:Y:S01]  /*1a330*/  IMAD.MOV.U32 R109, RZ, RZ, R12 ;  /* 0x000000ffff6d7224 */ /* 0x000fe200078e000c */
[----:B------:R-:W-:Y:S01]  /*1a340*/  MOV R2, 0x2 ;  /* 0x0000000200027802 */ /* 0x000fe20000000f00 */
[----:B------:R-:W-:Y:S01]  /*1a350*/  IMAD.MOV.U32 R204, RZ, RZ, 0x1c1f ;  /* 0x00001c1fffcc7424 */ /* 0x000fe200078e00ff */
[----:B------:R-:W-:Y:S02]  /*1a360*/  MOV R3, 0x1a380 ;  /* 0x0001a38000037802 */ /* 0x000fe40000000f00 */
[----:B-1234-:R-:W-:Y:S05]  /*1a370*/  CALL.REL.NOINC `($__internal_10_$__cuda_sm70_shflsync_idx_p) ;  /* 0x00000e7000007944 */ /* 0x01efea0003c00000 */
[----:B------:R-:W-:Y:S01]  /*1a380*/  MOV R0, R204 ;  /* 0x000000cc00007202 */ /* 0x000fe20000000f00 */
[----:B------:R-:W-:Y:S05]  /*1a390*/  BRA `(.L_x_833) ;  /* 0xffffa0c000007947 */ /* 0x000fea000383ffff */
.L_x_725:
[----:B------:R-:W-:Y:S01]  /*1a3a0*/  IMAD.MOV.U32 R109, RZ, RZ, R10 ;  /* 0x000000ffff6d7224 */ /* 0x000fe200078e000a */
[----:B-1----:R-:W-:Y:S01]  /*1a3b0*/  MOV R2, 0x3 ;  /* 0x0000000300027802 */ /* 0x002fe20000000f00 */
[----:B------:R-:W-:Y:S01]  /*1a3c0*/  IMAD.MOV.U32 R204, RZ, RZ, 0x1c1f ;  /* 0x00001c1fffcc7424 */ /* 0x000fe200078e00ff */
[----:B------:R-:W-:-:S02]  /*1a3d0*/  MOV R3, 0x1a3f0 ;  /* 0x0001a3f000037802 */ /* 0x000fc40000000f00 */
[----:B--234-:R-:W-:Y:S05]  /*1a3e0*/  CALL.REL.NOINC `($__internal_10_$__cuda_sm70_shflsync_idx_p) ;  /* 0x00000e0000007944 */ /* 0x01cfea0003c00000 */
        /* <DEDUP_REMOVED lines=8> */
.L_x_727:
[----:B------:R-:W-:Y:S01]  /*1a470*/  IMAD.MOV.U32 R109, RZ, RZ, R5 ;  /* 0x000000ffff6d7224 */ /* 0x000fe200078e0005 */
[----:B------:R-:W-:Y:S01]  /*1a480*/  MOV R2, RZ ;  /* 0x000000ff00027202 */ /* 0x000fe20000000f00 */
[----:B------:R-:W-:Y:S01]  /*1a490*/  IMAD.MOV.U32 R204, RZ, RZ, 0x1c1f ;  /* 0x00001c1fffcc7424 */ /* 0x000fe200078e00ff */
[----:B------:R-:W-:Y:S02]  /*1a4a0*/  MOV R3, 0x1a4c0 ;  /* 0x0001a4c000037802 */ /* 0x000fe40000000f00 */
[----:B------:R-:W-:Y:S05]  /*1a4b0*/  CALL.REL.NOINC `($__internal_10_$__cuda_sm70_shflsync_idx_p) ;  /* 0x00000d3000007944 */ /* 0x000fea0003c00000 */
[----:B------:R-:W-:Y:S01]  /*1a4c0*/  MOV R4, R204 ;  /* 0x000000cc00047202 */ /* 0x000fe20000000f00 */
[----:B------:R-:W-:Y:S05]  /*1a4d0*/  BRA `(.L_x_835) ;  /* 0xffffa44000007947 */ /* 0x000fea000383ffff */
.L_x_728:
[----:B------:R-:W-:Y:S01]  /*1a4e0*/  IMAD.MOV.U32 R109, RZ, RZ, R12 ;  /* 0x000000ffff6d7224 */ /* 0x000fe200078e000c */
[----:B------:R-:W-:Y:S01]  /*1a4f0*/  MOV R2, RZ ;  /* 0x000000ff00027202 */ /* 0x000fe20000000f00 */
[----:B------:R-:W-:Y:S01]  /*1a500*/  IMAD.MOV.U32 R204, RZ, RZ, 0x1c1f ;  /* 0x00001c1fffcc7424 */ /* 0x000fe200078e00ff */
[----:B------:R-:W-:Y:S02]  /*1a510*/  MOV R3, 0x1a530 ;  /* 0x0001a53000037802 */ /* 0x000fe40000000f00 */
[----:B-12---:R-:W-:Y:S05]  /*1a520*/  CALL.REL.NOINC `($__internal_10_$__cuda_sm70_shflsync_idx_p) ;  /* 0x00000cc000007944 */ /* 0x006fea0003c00000 */
[----:B------:R-:W-:Y:S01]  /*1a530*/  MOV R0, R204 ;  /* 0x000000cc00007202 */ /* 0x000fe20000000f00 */
[----:B------:R-:W-:Y:S05]  /*1a540*/  BRA `(.L_x_836) ;  /* 0xffffa3f000007947 */ /* 0x000fea000383ffff */
.L_x_731:
[----:B------:R-:W-:Y:S01]  /*1a550*/  IMAD.MOV.U32 R109, RZ, RZ, R5 ;  /* 0x000000ffff6d7224 */ /* 0x000fe200078e0005 */
[----:B----4-:R-:W-:Y:S01]  /*1a560*/  MOV R2, 0x1 ;  /* 0x0000000100027802 */ /* 0x010fe20000000f00 */
[----:B------:R-:W-:Y:S01]  /*1a570*/  IMAD.MOV.U32 R204, RZ, RZ, 0x1c1f ;  /* 0x00001c1fffcc7424 */ /* 0x000fe200078e00ff */
[----:B------:R-:W-:-:S02]  /*1a580*/  MOV R3, 0x1a5a0 ;  /* 0x0001a5a000037802 */ /* 0x000fc40000000f00 */
        /* <DEDUP_REMOVED lines=9> */
.L_x_734:
[----:B------:R-:W-:Y:S01]  /*1a620*/  IMAD.MOV.U32 R109, RZ, RZ, R5 ;  /* 0x000000ffff6d7224 */ /* 0x000fe200078e0005 */
[----:B----4-:R-:W-:Y:S01]  /*1a630*/  MOV R2, 0x2 ;  /* 0x0000000200027802 */ /* 0x010fe20000000f00 */
[----:B------:R-:W-:Y:S01]  /*1a640*/  IMAD.MOV.U32 R204, RZ, RZ, 0x1c1f ;  /* 0x00001c1fffcc7424 */ /* 0x000fe200078e00ff */
[----:B------:R-:W-:Y:S02]  /*1a650*/  MOV R3, 0x1a670 ;  /* 0x0001a67000037802 */ /* 0x000fe40000000f00 */
[----:B-123--:R-:W-:Y:S05]  /*1a660*/  CALL.REL.NOINC `($__internal_10_$__cuda_sm70_shflsync_idx_p) ;  /* 0x00000b8000007944 */ /* 0x00efea0003c00000 */
[----:B------:R-:W-:Y:S01]  /*1a670*/  MOV R4, R204 ;  /* 0x000000cc00047202 */ /* 0x000fe20000000f00 */
[----:B------:R-:W-:Y:S05]  /*1a680*/  BRA `(.L_x_838) ;  /* 0xffffada000007947 */ /* 0x000fea000383ffff */
.L_x_735:
[----:B------:R-:W-:Y:S01]  /*1a690*/  IMAD.MOV.U32 R109, RZ, RZ, R12 ;  /* 0x000000ffff6d7224 */ /* 0x000fe200078e000c */
[----:B----4-:R-:W-:Y:S01]  /*1a6a0*/  MOV R2, 0x2 ;  /* 0x0000000200027802 */ /* 0x010fe20000000f00 */
[----:B------:R-:W-:Y:S01]  /*1a6b0*/  IMAD.MOV.U32 R204, RZ, RZ, 0x1c1f ;  /* 0x00001c1fffcc7424 */ /* 0x000fe200078e00ff */
[----:B------:R-:W-:Y:S02]  /*1a6c0*/  MOV R3, 0x1a6e0 ;  /* 0x0001a6e000037802 */ /* 0x000fe40000000f00 */
[----:B-123--:R-:W-:Y:S05]  /*1a6d0*/  CALL.REL.NOINC `($__internal_10_$__cuda_sm70_shflsync_idx_p) ;  /* 0x00000b1000007944 */ /* 0x00efea0003c00000 */
[----:B------:R-:W-:Y:S01]  /*1a6e0*/  MOV R0, R204 ;  /* 0x000000cc00007202 */ /* 0x000fe20000000f00 */
[----:B------:R-:W-:Y:S05]  /*1a6f0*/  BRA `(.L_x_839) ;  /* 0xffffad5000007947 */ /* 0x000fea000383ffff */
.L_x_738:
[----:B------:R-:W-:Y:S01]  /*1a700*/  IMAD.MOV.U32 R109, RZ, RZ, R5 ;  /* 0x000000ffff6d7224 */ /* 0x000fe200078e0005 */
[----:B---3--:R-:W-:Y:S01]  /*1a710*/  MOV R2, 0x3 ;  /* 0x0000000300027802 */ /* 0x008fe20000000f00 */
        /* <DEDUP_REMOVED lines=11> */
.L_x_742:
[----:B------:R-:W-:Y:S01]  /*1a7d0*/  IMAD.MOV.U32 R109, RZ, RZ, R5 ;  /* 0x000000ffff6d7224 */ /* 0x000fe200078e0005 */
[----:B------:R-:W-:Y:S01]  /*1a7e0*/  MOV R2, RZ ;  /* 0x000000ff00027202 */ /* 0x000fe20000000f00 */
[----:B------:R-:W-:Y:S01]  /*1a7f0*/  IMAD.MOV.U32 R204, RZ, RZ, 0x1c1f ;  /* 0x00001c1fffcc7424 */ /* 0x000fe200078e00ff */
[----:B------:R-:W-:Y:S02]  /*1a800*/  MOV R3, 0x1a820 ;  /* 0x0001a82000037802 */ /* 0x000fe40000000f00 */
[----:B------:R-:W-:Y:S05]  /*1a810*/  CALL.REL.NOINC `($__internal_10_$__cuda_sm70_shflsync_idx_p) ;  /* 0x000009d000007944 */ /* 0x000fea0003c00000 */
[----:B------:R-:W-:Y:S01]  /*1a820*/  MOV R4, R204 ;  /* 0x000000cc00047202 */ /* 0x000fe20000000f00 */
[----:B------:R-:W-:Y:S05]  /*1a830*/  BRA `(.L_x_841) ;  /* 0xffffbe5000007947 */ /* 0x000fea000383ffff */
.L_x_743:
[----:B------:R-:W-:Y:S01]  /*1a840*/  IMAD.MOV.U32 R109, RZ, RZ, R12 ;  /* 0x000000ffff6d7224 */ /* 0x000fe200078e000c */
[----:B------:R-:W-:Y:S01]  /*1a850*/  MOV R2, RZ ;  /* 0x000000ff00027202 */ /* 0x000fe20000000f00 */
[----:B------:R-:W-:Y:S01]  /*1a860*/  IMAD.MOV.U32 R204, RZ, RZ, 0x1c1f ;  /* 0x00001c1fffcc7424 */ /* 0x000fe200078e00ff */
[----:B------:R-:W-:Y:S02]  /*1a870*/  MOV R3, 0x1a890 ;  /* 0x0001a89000037802 */ /* 0x000fe40000000f00 */
[----:B-12---:R-:W-:Y:S05]  /*1a880*/  CALL.REL.NOINC `($__internal_10_$__cuda_sm70_shflsync_idx_p) ;  /* 0x0000096000007944 */ /* 0x006fea0003c00000 */
[----:B------:R-:W-:Y:S01]  /*1a890*/  MOV R0, R204 ;  /* 0x000000cc00007202 */ /* 0x000fe20000000f00 */
[----:B------:R-:W-:Y:S05]  /*1a8a0*/  BRA `(.L_x_842) ;  /* 0xffffbe0000007947 */ /* 0x000fea000383ffff */
.L_x_746:
        /* <DEDUP_REMOVED lines=13> */
.L_x_749:
[----:B------:R-:W-:Y:S01]  /*1a980*/  IMAD.MOV.U32 R109, RZ, RZ, R5 ;  /* 0x000000ffff6d7224 */ /* 0x000fe200078e0005 */
[----:B-1----:R-:W-:Y:S01]  /*1a990*/  MOV R2, 0x2 ;  /* 0x0000000200027802 */ /* 0x002fe20000000f00 */
[----:B------:R-:W-:Y:S01]  /*1a9a0*/  IMAD.MOV.U32 R204, RZ, RZ, 0x1c1f ;  /* 0x00001c1fffcc7424 */ /* 0x000fe200078e00ff */
[----:B------:R-:W-:Y:S02]  /*1a9b0*/  MOV R3, 0x1a9d0 ;  /* 0x0001a9d000037802 */ /* 0x000fe40000000f00 */
[----:B--234-:R-:W-:Y:S05]  /*1a9c0*/  CALL.REL.NOINC `($__internal_10_$__cuda_sm70_shflsync_idx_p) ;  /* 0x0000082000007944 */ /* 0x01cfea0003c00000 */
[----:B------:R-:W-:Y:S01]  /*1a9d0*/  MOV R4, R204 ;  /* 0x000000cc00047202 */ /* 0x000fe20000000f00 */
[----:B------:R-:W-:Y:S05]  /*1a9e0*/  BRA `(.L_x_844) ;  /* 0xffffbfa000007947 */ /* 0x000fea000383ffff */
.L_x_750:
[----:B------:R-:W-:Y:S01]  /*1a9f0*/  IMAD.MOV.U32 R109, RZ, RZ, R12 ;  /* 0x000000ffff6d7224 */ /* 0x000fe200078e000c */
[----:B------:R-:W-:Y:S01]  /*1aa00*/  MOV R2, 0x2 ;  /* 0x0000000200027802 */ /* 0x000fe20000000f00 */
[----:B------:R-:W-:Y:S01]  /*1aa10*/  IMAD.MOV.U32 R204, RZ, RZ, 0x1c1f ;  /* 0x00001c1fffcc7424 */ /* 0x000fe200078e00ff */
[----:B------:R-:W-:Y:S02]  /*1aa20*/  MOV R3, 0x1aa40 ;  /* 0x0001aa4000037802 */ /* 0x000fe40000000f00 */
[----:B-1234-:R-:W-:Y:S05]  /*1aa30*/  CALL.REL.NOINC `($__internal_10_$__cuda_sm70_shflsync_idx_p) ;  /* 0x000007b000007944 */ /* 0x01efea0003c00000 */
[----:B------:R-:W-:Y:S01]  /*1aa40*/  MOV R0, R204 ;  /* 0x000000cc00007202 */ /* 0x000fe20000000f00 */
[----:B------:R-:W-:Y:S05]  /*1aa50*/  BRA `(.L_x_845) ;  /* 0xffffbf5000007947 */ /* 0x000fea000383ffff */
.L_x_753:
        /* <DEDUP_REMOVED lines=13> */
.L_x_755:
[----:B------:R-:W-:Y:S01]  /*1ab30*/  IMAD.MOV.U32 R109, RZ, RZ, R74 ;  /* 0x000000ffff6d7224 */ /* 0x000fe200078e004a */
[----:B------:R-:W-:Y:S01]  /*1ab40*/  MOV R2, RZ ;  /* 0x000000ff00027202 */ /* 0x000fe20000000f00 */
[----:B------:R-:W-:Y:S01]  /*1ab50*/  IMAD.MOV.U32 R204, RZ, RZ, 0x1f ;  /* 0x0000001fffcc7424 */ /* 0x000fe200078e00ff */
[----:B------:R-:W-:Y:S02]  /*1ab60*/  MOV R3, 0x1ab80 ;  /* 0x0001ab8000037802 */ /* 0x000fe40000000f00 */
[----:B------:R-:W-:Y:S05]  /*1ab70*/  CALL.REL.NOINC `($__internal_10_$__cuda_sm70_shflsync_idx_p) ;  /* 0x0000067000007944 */ /* 0x000fea0003c00000 */
[----:B------:R-:W-:Y:S01]  /*1ab80*/  MOV R9, R204 ;  /* 0x000000cc00097202 */ /* 0x000fe20000000f00 */
[----:B------:R-:W-:Y:S05]  /*1ab90*/  BRA `(.L_x_847) ;  /* 0xffffc1a000007947 */ /* 0x000fea000383ffff */
.L_x_756:
[----:B------:R-:W-:Y:S01]  /*1aba0*/  IMAD.MOV.U32 R109, RZ, RZ, R74 ;  /* 0x000000ffff6d7224 */ /* 0x000fe200078e004a */
[----:B------:R-:W-:Y:S01]  /*1abb0*/  MOV R2, 0x1 ;  /* 0x0000000100027802 */ /* 0x000fe20000000f00 */
[----:B------:R-:W-:Y:S01]  /*1abc0*/  IMAD.MOV.U32 R204, RZ, RZ, 0x1f ;  /* 0x0000001fffcc7424 */ /* 0x000fe200078e00ff */
[----:B------:R-:W-:Y:S02]  /*1abd0*/  MOV R3, 0x1abf0 ;  /* 0x0001abf000037802 */ /* 0x000fe40000000f00 */
[----:B-12---:R-:W-:Y:S05]  /*1abe0*/  CALL.REL.NOINC `($__internal_10_$__cuda_sm70_shflsync_idx_p) ;  /* 0x0000060000007944 */ /* 0x006fea0003c00000 */
[----:B------:R-:W-:Y:S01]  /*1abf0*/  MOV R8, R204 ;  /* 0x000000cc00087202 */ /* 0x000fe20000000f00 */
[----:B------:R-:W-:Y:S05]  /*1ac00*/  BRA `(.L_x_848) ;  /* 0xffffc15000007947 */ /* 0x000fea000383ffff */
.L_x_757:
[----:B------:R-:W-:Y:S02]  /*1ac10*/  MOV R2, 0x1 ;  /* 0x0000000100027802 */ /* 0x000fe40000000f00 */
[----:B------:R-:W-:-:S02]  /*1ac20*/  MOV R3, 0x1ac40 ;  /* 0x0001ac4000037802 */ /* 0x000fc40000000f00 */
[----:B-1234-:R-:W-:Y:S05]  /*1ac30*/  CALL.REL.NOINC `($__internal_11_$__cuda_sm70_shflsync_up_p) ;  /* 0x0000061000007944 */ /* 0x01efea0003c00000 */
[----:B------:R-:W-:Y:S05]  /*1ac40*/  BRA `(.L_x_849) ;  /* 0xffffc24000007947 */ /* 0x000fea000383ffff */
.L_x_758:
[----:B------:R-:W-:Y:S02]  /*1ac50*/  MOV R2, 0x2 ;  /* 0x0000000200027802 */ /* 0x000fe40000000f00 */
[----:B------:R-:W-:-:S02]  /*1ac60*/  MOV R3, 0x1ac80 ;  /* 0x0001ac8000037802 */ /* 0x000fc40000000f00 */
[----:B--2-4-:R-:W-:Y:S05]  /*1ac70*/  CALL.REL.NOINC `($__internal_11_$__cuda_sm70_shflsync_up_p) ;  /* 0x000005d000007944 */ /* 0x014fea0003c00000 */
        /* <DEDUP_REMOVED lines=24> */
.L_x_762:
[----:B------:R-:W-:Y:S02]  /*1ae00*/  MOV R2, 0x1 ;  /* 0x0000000100027802 */ /* 0x000fe40000000f00 */
[----:B------:R-:W-:Y:S02]  /*1ae10*/  MOV R3, 0x1ae30 ;  /* 0x0001ae3000037802 */ /* 0x000fe40000000f00 */
[----:B------:R-:W-:Y:S05]  /*1ae20*/  CALL.REL.NOINC `($__internal_11_$__cuda_sm70_shflsync_up_p) ;  /* 0x0000042000007944 */ /* 0x000fea0003c00000 */
[----:B------:R-:W-:Y:S01]  /*1ae30*/  MOV R2, R4 ;  /* 0x0000000400027202 */ /* 0x000fe20000000f00 */
[----:B------:R-:W-:Y:S05]  /*1ae40*/  BRA `(.L_x_851) ;  /* 0xffffc2a000007947 */ /* 0x000fea000383ffff */
.L_x_763:
        /* <DEDUP_REMOVED lines=27> */
.L_x_765:
[----:B------:R-:W-:Y:S02]  /*1b000*/  SEL R0, RZ, 0x1, P0 ;  /* 0x00000001ff007807 */ /* 0x000fe40000000000 */
[----:B------:R-:W-:Y:S02]  /*1b010*/  MOV R2, 0x1b030 ;  /* 0x0001b03000027802 */ /* 0x000fe40000000f00 */
[----:B-1----:R-:W-:Y:S05]  /*1b020*/  CALL.REL.NOINC `($__internal_12_$__cuda_sm70_votesync_ballot) ;  /* 0x0000029000007944 */ /* 0x002fea0003c00000 */
[----:B------:R-:W-:Y:S01]  /*1b030*/  MOV R10, R0 ;  /* 0x00000000000a7202 */ /* 0x000fe20000000f00 */
[----:B------:R-:W-:Y:S05]  /*1b040*/  BRA `(.L_x_853) ;  /* 0xffffc23000007947 */ /* 0x000fea000383ffff */
.L_x_766:
[----:B------:R-:W-:Y:S01]  /*1b050*/  IMAD.MOV.U32 R109, RZ, RZ, R6 ;  /* 0x000000ffff6d7224 */ /* 0x000fe200078e0006 */
[----:B--2---:R-:W-:Y:S01]  /*1b060*/  MOV R2, R0 ;  /* 0x0000000000027202 */ /* 0x004fe20000000f00 */
[----:B------:R-:W-:Y:S01]  /*1b070*/  IMAD.MOV.U32 R204, RZ, RZ, 0x1f ;  /* 0x0000001fffcc7424 */ /* 0x000fe200078e00ff */
[----:B------:R-:W-:Y:S02]  /*1b080*/  MOV R3, 0x1b0a0 ;  /* 0x0001b0a000037802 */ /* 0x000fe40000000f00 */
[----:B-1----:R-:W-:Y:S05]  /*1b090*/  CALL.REL.NOINC `($__internal_10_$__cuda_sm70_shflsync_idx_p) ;  /* 0x0000015000007944 */ /* 0x002fea0003c00000 */
[----:B------:R-:W-:Y:S01]  /*1b0a0*/  IMAD.MOV.U32 R8, RZ, RZ, R204 ;  /* 0x000000ffff087224 */ /* 0x000fe200078e00cc */
[----:B------:R-:W-:Y:S01]  /*1b0b0*/  MOV R2, R0 ;  /* 0x0000000000027202 */ /* 0x000fe20000000f00 */
[----:B------:R-:W-:Y:S01]  /*1b0c0*/  IMAD.MOV.U32 R109, RZ, RZ, R7 ;  /* 0x000000ffff6d7224 */ /* 0x000fe200078e0007 */
[----:B------:R-:W-:-:S02]  /*1b0d0*/  MOV R204, 0x1f ;  /* 0x0000001f00cc7802 */ /* 0x000fc40000000f00 */
[----:B------:R-:W-:Y:S02]  /*1b0e0*/  MOV R3, 0x1b100 ;  /* 0x0001b10000037802 */ /* 0x000fe40000000f00 */
[----:B------:R-:W-:Y:S05]  /*1b0f0*/  CALL.REL.NOINC `($__internal_10_$__cuda_sm70_shflsync_idx_p) ;  /* 0x000000f000007944 */ /* 0x000fea0003c00000 */
[----:B------:R-:W-:Y:S01]  /*1b100*/  MOV R7, R204 ;  /* 0x000000cc00077202 */ /* 0x000fe20000000f00 */
[----:B------:R-:W-:Y:S05]  /*1b110*/  BRA `(.L_x_854) ;  /* 0xffffc1d000007947 */ /* 0x000fea000383ffff */
.L_x_769:
[----:B------:R-:W-:Y:S01]  /*1b120*/  IMAD.MOV.U32 R109, RZ, RZ, R4 ;  /* 0x000000ffff6d7224 */ /* 0x000fe200078e0004 */
[----:B--2---:R-:W-:Y:S01]  /*1b130*/  MOV R2, R0 ;  /* 0x0000000000027202 */ /* 0x004fe20000000f00 */
[----:B------:R-:W-:Y:S01]  /*1b140*/  IMAD.MOV.U32 R204, RZ, RZ, 0x1f ;  /* 0x0000001fffcc7424 */ /* 0x000fe200078e00ff */
[----:B------:R-:W-:Y:S02]  /*1b150*/  MOV R3, 0x1b170 ;  /* 0x0001b17000037802 */ /* 0x000fe40000000f00 */
[----:B-1--4-:R-:W-:Y:S05]  /*1b160*/  CALL.REL.NOINC `($__internal_10_$__cuda_sm70_shflsync_idx_p) ;  /* 0x0000008000007944 */ /* 0x012fea0003c00000 */
[----:B------:R-:W-:Y:S01]  /*1b170*/  MOV R11, R204 ;  /* 0x000000cc000b7202 */ /* 0x000fe20000000f00 */
[----:B------:R-:W-:Y:S05]  /*1b180*/  BRA `(.L_x_768) ;  /* 0xffffc1c000007947 */ /* 0x000fea000383ffff */
        .weak           $__internal_9_$__cuda_sm70_shflsync_bfly_p
        .type           $__internal_9_$__cuda_sm70_shflsync_bfly_p,@function
        .size           $__internal_9_$__cuda_sm70_shflsync_bfly_p,($__internal_10_$__cuda_sm70_shflsync_idx_p - $__internal_9_$__cuda_sm70_shflsync_bfly_p)
$__internal_9_$__cuda_sm70_shflsync_bfly_p:
[----:B------:R-:W-:Y:S02]  /*1b190*/  MOV R110, 0xffffffff ;  /* 0xffffffff006e7802 */ /* 0x000fe40000000f00 */
[----:B------:R-:W-:Y:S02]  /*1b1a0*/  MOV R3, 0x1f ;  /* 0x0000001f00037802 */ /* 0x000fe40000000f00 */
[----:B------:R-:W-:Y:S04]  /*1b1b0*/  WARPSYNC R110 ;  /* 0x0000006e00007348 */ /* 0x000fe80003800000 */
[----:B------:R1:W2:Y:S02]  /*1b1c0*/  SHFL.BFLY PT, R0, R100, R0, R3 ;  /* 0x0c00000064007389 */ /* 0x0002a400000e0003 */
[----:B-1----:R-:W-:-:S04]  /*1b1d0*/  MOV R3, 0x0 ;  /* 0x0000000000037802 */ /* 0x002fc80000000f00 */
[----:B--2---:R-:W-:Y:S05]  /*1b1e0*/  RET.REL.NODEC R2 `(_ZN7cutlass13device_kernelIN5flash19enable_sm80_to_sm89INS1_16FlashAttnFwdSm80INS1_25CollectiveMainloopFwdSm80ILi4ELi1ELb0EN4cute5tupleIJNS5_1CILi128EEENS7_ILi48EEENS7_ILi96EEEEEELi96ENS_6half_tEfNS_4arch4Sm80ELb0ELb1ELb0ELb1ELb1ELb0ELb1ELb1EEENS1_21CollectiveEpilogueFwdINS6_IJS8_SA_S9_EEENS6_IJNS7_ILi1EEESI_SI_EEESC_SE_Li128ELb1ELb1ELb1ELb0EEENS1_36VarlenDynamicPersistentTileSchedulerILi128ELi48ELi128ELi128ELb1ELb1ELb0ELb1ELb0ELb1EEEEEEEEEvNT_6ParamsE) ;  /* 0xfffe4e1002007950 */ /* 0x004fea0003c3ffff */
        .weak           $__internal_10_$__cuda_sm70_shflsync_idx_p
        .type           $__internal_10_$__cuda_sm70_shflsync_idx_p,@function
        .size           $__internal_10_$__cuda_sm70_shflsync_idx_p,($__internal_11_$__cuda_sm70_shflsync_up_p - $__internal_10_$__cuda_sm70_shflsync_idx_p)
$__internal_10_$__cuda_sm70_shflsync_idx_p:
[----:B------:R-:W-:-:S04]  /*1b1f0*/  MOV R205, 0xffffffff ;  /* 0xffffffff00cd7802 */ /* 0x000fc80000000f00 */
[----:B------:R-:W-:Y:S04]  /*1b200*/  WARPSYNC R205 ;  /* 0x000000cd00007348 */ /* 0x000fe80003800000 */
[----:B------:R1:W2:Y:S02]  /*1b210*/  SHFL.IDX PT, R204, R109, R2, R204 ;  /* 0x000000026dcc7389 */ /* 0x0002a400000e00cc */
[----:B-1----:R-:W-:Y:S02]  /*1b220*/  MOV R2, R3 ;  /* 0x0000000300027202 */ /* 0x002fe40000000f00 */
[----:B------:R-:W-:-:S04]  /*1b230*/  MOV R3, 0x0 ;  /* 0x0000000000037802 */ /* 0x000fc80000000f00 */
[----:B--2---:R-:W-:Y:S05]  /*1b240*/  RET.REL.NODEC R2 `(_ZN7cutlass13device_kernelIN5flash19enable_sm80_to_sm89INS1_16FlashAttnFwdSm80INS1_25CollectiveMainloopFwdSm80ILi4ELi1ELb0EN4cute5tupleIJNS5_1CILi128EEENS7_ILi48EEENS7_ILi96EEEEEELi96ENS_6half_tEfNS_4arch4Sm80ELb0ELb1ELb0ELb1ELb1ELb0ELb1ELb1EEENS1_21CollectiveEpilogueFwdINS6_IJS8_SA_S9_EEENS6_IJNS7_ILi1EEESI_SI_EEESC_SE_Li128ELb1ELb1ELb1ELb0EEENS1_36VarlenDynamicPersistentTileSchedulerILi128ELi48ELi128ELi128ELb1ELb1ELb0ELb1ELb0ELb1EEEEEEEEEvNT_6ParamsE) ;  /* 0xfffe4db002007950 */ /* 0x004fea0003c3ffff */
        .weak           $__internal_11_$__cuda_sm70_shflsync_up_p
        .type           $__internal_11_$__cuda_sm70_shflsync_up_p,@function
        .size           $__internal_11_$__cuda_sm70_shflsync_up_p,($__internal_12_$__cuda_sm70_votesync_ballot - $__internal_11_$__cuda_sm70_shflsync_up_p)
$__internal_11_$__cuda_sm70_shflsync_up_p:
[----:B------:R-:W-:Y:S02]  /*1b250*/  IMAD.MOV.U32 R4, RZ, RZ, RZ ;  /* 0x000000ffff047224 */ /* 0x000fe400078e00ff */
[----:B------:R-:W-:-:S04]  /*1b260*/  IMAD.MOV.U32 R10, RZ, RZ, -0x1 ;  /* 0xffffffffff0a7424 */ /* 0x000fc800078e00ff */
[----:B------:R-:W-:Y:S04]  /*1b270*/  WARPSYNC R10 ;  /* 0x0000000a00007348 */ /* 0x000fe80003800000 */
[----:B------:R1:W2:Y:S02]  /*1b280*/  SHFL.UP PT, R4, R0, R2, R4 ;  /* 0x0400000200047389 */ /* 0x0002a400000e0004 */
[----:B-1----:R-:W-:Y:S02]  /*1b290*/  MOV R2, R3 ;  /* 0x0000000300027202 */ /* 0x002fe40000000f00 */
[----:B------:R-:W-:-:S04]  /*1b2a0*/  MOV R3, 0x0 ;  /* 0x0000000000037802 */ /* 0x000fc80000000f00 */
[----:B--2---:R-:W-:Y:S05]  /*1b2b0*/  RET.REL.NODEC R2 `(_ZN7cutlass13device_kernelIN5flash19enable_sm80_to_sm89INS1_16FlashAttnFwdSm80INS1_25CollectiveMainloopFwdSm80ILi4ELi1ELb0EN4cute5tupleIJNS5_1CILi128EEENS7_ILi48EEENS7_ILi96EEEEEELi96ENS_6half_tEfNS_4arch4Sm80ELb0ELb1ELb0ELb1ELb1ELb0ELb1ELb1EEENS1_21CollectiveEpilogueFwdINS6_IJS8_SA_S9_EEENS6_IJNS7_ILi1EEESI_SI_EEESC_SE_Li128ELb1ELb1ELb1ELb0EEENS1_36VarlenDynamicPersistentTileSchedulerILi128ELi48ELi128ELi128ELb1ELb1ELb0ELb1ELb0ELb1EEEEEEEEEvNT_6ParamsE) ;  /* 0xfffe4d4002007950 */ /* 0x004fea0003c3ffff */
        .weak           $__internal_12_$__cuda_sm70_votesync_ballot
        .type           $__internal_12_$__cuda_sm70_votesync_ballot,@function
        .size           $__internal_12_$__cuda_sm70_votesync_ballot,(.L_x_1827 - $__internal_12_$__cuda_sm70_votesync_ballot)
$__internal_12_$__cuda_sm70_votesync_ballot:
[----:B------:R-:W-:Y:S01]  /*1b2c0*/  ISETP.NE.U32.AND P0, PT, R0, 0x1, PT ;  /* 0x000000010000780c */ /* 0x000fe20003f05070 */
[----:B------:R-:W-:-:S04]  /*1b2d0*/  IMAD.MOV.U32 R3, RZ, RZ, -0x1 ;  /* 0xffffffffff037424 */ /* 0x000fc800078e00ff */
[----:B------:R-:W-:Y:S08]  /*1b2e0*/  WARPSYNC R3 ;  /* 0x0000000300007348 */ /* 0x000ff00003800000 */
[----:B------:R-:W-:-:S04]  /*1b2f0*/  VOTE.ANY R0, PT, !P0 ;  /* 0x0000000000007806 */ /* 0x000fc800040e0100 */
[----:B------:R-:W-:Y:S01]  /*1b300*/  LOP3.LUT R0, R0, R3, RZ, 0xc0, !PT ;  /* 0x0000000300007212 */ /* 0x000fe200078ec0ff */
[----:B------:R-:W-:-:S04]  /*1b310*/  IMAD.MOV.U32 R3, RZ, RZ, 0x0 ;  /* 0x00000000ff037424 */ /* 0x000fc800078e00ff */
[----:B------:R-:W-:Y:S05]  /*1b320*/  RET.REL.NODEC R2 `(_ZN7cutlass13device_kernelIN5flash19enable_sm80_to_sm89INS1_16FlashAttnFwdSm80INS1_25CollectiveMainloopFwdSm80ILi4ELi1ELb0EN4cute5tupleIJNS5_1CILi128EEENS7_ILi48EEENS7_ILi96EEEEEELi96ENS_6half_tEfNS_4arch4Sm80ELb0ELb1ELb0ELb1ELb1ELb0ELb1ELb1EEENS1_21CollectiveEpilogueFwdINS6_IJS8_SA_S9_EEENS6_IJNS7_ILi1EEESI_SI_EEESC_SE_Li128ELb1ELb1ELb1ELb0EEENS1_36VarlenDynamicPersistentTileSchedulerILi128ELi48ELi128ELi128ELb1ELb1ELb0ELb1ELb0ELb1EEEEEEEEEvNT_6ParamsE) ;  /* 0xfffe4cd002007950 */ /* 0x000fea0003c3ffff */
.L_x_855:
        /* <DEDUP_REMOVED lines=13> */
.L_x_1827:


//--------------------- .text._ZN7cutlass13device_kernelIN5flash19enable_sm80_to_sm89INS1_16FlashAttnFwdSm80INS1_25CollectiveMainloopFwdSm80ILi4ELi1ELb0EN4cute5tupleIJNS5_1CILi128EEENS7_ILi48EEENS7_ILi96EEEEEELi96ENS_6half_tEfNS_4arch4Sm80ELb0ELb1ELb0ELb1ELb1ELb1ELb1ELb1EEENS1_21CollectiveEpilogueFwdINS6_IJS8_SA_S9_EEENS6_IJNS7_ILi1EEESI_SI_EEESC_SE_Li128ELb1ELb1ELb1ELb0EEENS1_36VarlenDynamicPersistentTileSchedulerILi128ELi48ELi128ELi128ELb1ELb1ELb0ELb1ELb0ELb1EEEEEEEEEvNT_6ParamsE --------------------------
	.section	.text._ZN7cutlass13device_kernelIN5flash19enable_sm80_to_sm89INS1_16FlashAttnFwdSm80INS1_25CollectiveMainloopFwdSm80ILi4ELi1ELb0EN4cute5tupleIJNS5_1CILi128EEENS7_ILi48EEENS7_ILi96EEEEEELi96ENS_6half_tEfNS_4arch4Sm80ELb0ELb1ELb0ELb1ELb1ELb1ELb1ELb1EEENS1_21CollectiveEpilogueFwdINS6_IJS8_SA_S9_EEENS6_IJNS7_ILi1EEESI_SI_EEESC_SE_Li128ELb1ELb1ELb1ELb0EEENS1_36VarlenDynamicPersistentTileSchedulerILi128ELi48ELi128ELi128ELb1ELb1ELb0ELb1ELb0ELb1EEEEEEEEEvNT_6ParamsE,"ax",@progbits
	.sectioninfo	@"SHI_REGISTERS=255"
	.align	128
.text._ZN7cutlass13device_kernelIN5flash19enable_sm80_to_sm89INS1_16FlashAttnFwdSm80INS1_25CollectiveMainloopFwdSm80ILi4ELi1ELb0EN4cute5tupleIJNS5_1CILi128EEENS7_ILi48EEENS7_ILi96EEEEEELi96ENS_6half_tEfNS_4arch4Sm80ELb0ELb1ELb0ELb1ELb1ELb1ELb1ELb1EEENS1_21CollectiveEpilogueFwdINS6_IJS8_SA_S9_EEENS6_IJNS7_ILi1EEESI_SI_EEESC_SE_Li128ELb1ELb1ELb1ELb0EEENS1_36VarlenDynamicPersistentTileSchedulerILi128ELi48ELi128ELi128ELb1ELb1ELb0ELb1ELb0ELb1EEEEEEEEEvNT_6ParamsE:
        .type           _ZN7cutlass13device_kernelIN5flash19enable_sm80_to_sm89INS1_16FlashAttnFwdSm80INS1_25CollectiveMainloopFwdSm80ILi4ELi1ELb0EN4cute5tupleIJNS5_1CILi128EEENS7_ILi48EEENS7_ILi96EEEEEELi96ENS_6half_tEfNS_4arch4Sm80ELb0ELb1ELb0ELb1ELb1ELb1ELb1ELb1EEENS1_21CollectiveEpilogueFwdINS6_IJS8_SA_S9_EEENS6_IJNS7_ILi1EEESI_SI_EEESC_SE_Li128ELb1ELb1ELb1ELb0EEENS1_36VarlenDynamicPersistentTileSchedulerILi128ELi48ELi128ELi128ELb1ELb1ELb0ELb1ELb0ELb1EEEEEEEEEvNT_6ParamsE,@function
        .size           _ZN7cutlass13device_kernelIN5flash19enable_sm80_to_sm89INS1_16FlashAttnFwdSm80INS1_25CollectiveMainloopFwdSm80ILi4ELi1ELb0EN4cute5tupleIJNS5_1CILi128EEENS7_ILi48EEENS7_ILi96EEEEEELi96ENS_6half_tEfNS_4arch4Sm80ELb0ELb1ELb0ELb1ELb1ELb1ELb1ELb1EEENS1_21CollectiveEpilogueFwdINS6_IJS8_SA_S9_EEENS6_IJNS7_ILi1EEESI_SI_EEESC_SE_Li128ELb1ELb1ELb1ELb0EEENS1_36VarlenDynamicPersistentTileSchedulerILi128ELi48ELi128ELi128ELb1ELb1ELb0ELb1ELb0ELb1EEEEEEEEEvNT_6ParamsE,(.L_x_1832 - _ZN7cutlass13device_kernelIN5flash19enable_sm80_to_sm89INS1_16FlashAttnFwdSm80INS1_25CollectiveMainloopFwdSm80ILi4ELi1ELb0EN4cute5tupleIJNS5_1CILi128EEENS7_ILi48EEENS7_ILi96EEEEEELi96ENS_6half_tEfNS_4arch4Sm80ELb0ELb1ELb0ELb1ELb1ELb1ELb1ELb1EEENS1_21CollectiveEpilogueFwdINS6_IJS8_SA_S9_EEENS6_IJNS7_ILi1EEESI_SI_EEESC_SE_Li128ELb1ELb1ELb1ELb0EEENS1_36VarlenDynamicPersistentTileSchedulerILi128ELi48ELi128ELi128ELb1ELb1ELb0ELb1ELb0ELb1EEEEEEEEEvNT_6ParamsE)
        .other          _ZN7cutlass13device_kernelIN5flash19enable_sm80_to_sm89INS1_16FlashAttnFwdSm80INS1_25CollectiveMainloopFwdSm80ILi4ELi1ELb0EN4cute5tupleIJNS5_1CILi128EEENS7_ILi48EEENS7_ILi96EEEEEELi96ENS_6half_tEfNS_4arch4Sm80ELb0ELb1ELb0ELb1ELb1ELb1ELb1ELb1EEENS1_21CollectiveEpilogueFwdINS6_IJS8_SA_S9_EEENS6_IJNS7_ILi1EEESI_SI_EEESC_SE_Li128ELb1ELb1ELb1ELb0EEENS1_36VarlenDynamicPersistentTileSchedulerILi128ELi48ELi128ELi128ELb1ELb1ELb0ELb1ELb0ELb1EEEEEEEEEvNT_6ParamsE,@"STO_CUDA_ENTRY STV_DEFAULT"
_ZN7cutlass13device_kernelIN5flash19enable_sm80_to_sm89INS1_16FlashAttnFwdSm80INS1_25CollectiveMainloopFwdSm80ILi4ELi1ELb0EN4cute5tupleIJNS5_1CILi128EEENS7_ILi48EEENS7_ILi96EEEEEELi96ENS_6half_tEfNS_4arch4Sm80ELb0ELb1ELb0ELb1ELb1ELb1ELb1ELb1EEENS1_21CollectiveEpilogueFwdINS6_IJS8_SA_S9_EEENS6_IJNS7_ILi1EEESI_SI_EEESC_SE_Li128ELb1ELb1ELb1ELb0EEENS1_36VarlenDynamicPersistentTileSchedulerILi128ELi48ELi128ELi128ELb1ELb1ELb0ELb1ELb0ELb1EEEEEEEEEvNT_6ParamsE:
        /* <DEDUP_REMOVED lines=54> */
.L_x_861:
        /* <DEDUP_REMOVED lines=16> */
.L_x_1170:
        /* <DEDUP_REMOVED lines=16> */
.L_x_1171:
[----:B--2---:R-:W-:-:S05]  /*0560*/  IMAD R0, R0, c[0x0][0x538], RZ ;  /* 0x00014e0000007a24 */ /* 0x004fca00078e02ff */
[----:B------:R-:W-:-:S04]  /*0570*/  IADD3 R7, R0, R7, RZ ;  /* 0x0000000700077210 */ /* 0x000fc80007ffe0ff */
[----:B------:R-:W-:-:S13]  /*0580*/  ISETP.GT.AND P0, PT, R7, UR4, PT ;  /* 0x0000000407007c0c */ /* 0x000fda000bf04270 */
[----:B-1----:R-:W-:Y:S05]  /*0590*/  @!P0 BRA `(.L_x_861) ;  /* 0xfffffdc000008947 */ /* 0x002fea000383ffff */
.L_x_857:
[----:B------:R-:W-:-:S05]  /*05a0*/  IADD3 R10, -R0, R7, RZ ;  /* 0x00000007000a7210 */ /* 0x000fca0007ffe1ff */
[----:B------:R-:W-:-:S05]  /*05b0*/  IMAD R0, R4, c[0x0][0x538], R10 ;  /* 0x00014e0004007a24 */ /* 0x000fca00078e020a */
[----:B------:R-:W-:Y:S01]  /*05c0*/  ISETP.GT.AND P0, PT, R0, UR4, PT ;  /* 0x0000000400007c0c */ /* 0x000fe2000bf04270 */
[----:B------:R-:W-:-:S12]  /*05d0*/  BRA.DIV ~URZ, `(.L_x_862) ;  /* 0x00024e327f007947 */ /* 0x000fd8000b800000 */
[----:B------:R-:W-:-:S04]  /*05e0*/  VOTE.ANY R7, PT, !P0 ;  /* 0x0000000000077806 */ /* 0x000fc800040e0100 */
.L_x_1172:
[----:B------:R-:W1:Y:S02]  /*05f0*/  POPC R0, R7 ;  /* 0x0000000700007309 */ /* 0x000e640000000000 */
[----:B-1----:R-:W-:-:S05]  /*0600*/  IADD3 R2, R0, R6, RZ ;  /* 0x0000000600027210 */ /* 0x002fca0007ffe0ff */
[----:B------:R1:W-:Y:S01]  /*0610*/  STL [R1+0x8c], R2 ;  /* 0x00008c0201007387 */ /* 0x0003e20000100800 */
[----:B------:R-:W-:Y:S05]  /*0620*/  BRA.DIV ~URZ, `(.L_x_863) ;  /* 0x00024e327f007947 */ /* 0x000fea000b800000 */
[----:B------:R2:W3:Y:S01]  /*0630*/  SHFL.IDX PT, R12, R9, R0, 0x1f ;  /* 0x00001f00090c7589 */ /* 0x0004e200000e0000 */
[----:B------:R-:W-:-:S03]  /*0640*/  MOV R5, RZ ;  /* 0x000000ff00057202 */ /* 0x000fc60000000f00 */
[----:B------:R2:W4:Y:S04]  /*0650*/  SHFL.IDX PT, R9, R8, R0, 0x1f ;  /* 0x00001f0008097589 */ /* 0x00052800000e0000 */
.L_x_1173:
[----:B------:R-:W-:Y:S01]  /*0660*/  ISETP.NE.AND P0, PT, R7, RZ, PT ;  /* 0x000000ff0700720c */ /* 0x000fe20003f05270 */
[----:B------:R-:W-:-:S12]  /*0670*/  BSSY B0, `(.L_x_864) ;  /* 0x0000005000007945 */ /* 0x000fd80003800000 */
[----:B------:R-:W-:Y:S05]  /*0680*/  @!P0 BRA `(.L_x_865) ;  /* 0x0000003000008947 */ /* 0x000fea0003800000 */
[----:B--2---:R-:W-:Y:S01]  /*0690*/  IADD3 R0, R0, -0x1, RZ ;  /* 0xffffffff00007810 */ /* 0x004fe20007ffe0ff */
[----:B------:R-:W-:Y:S05]  /*06a0*/  BRA.DIV ~URZ, `(.L_x_866) ;  /* 0x00024e927f007947 */ /* 0x000fea000b800000 */
[----:B------:R2:W1:Y:S02]  /*06b0*/  SHFL.IDX PT, R5, R4, R0, 0x1f ;  /* 0x00001f0004057589 */ /* 0x00046400000e0000 */
.L_x_865:
[----:B------:R-:W-:Y:S05]  /*06c0*/  BSYNC B0 ;  /* 0x0000000000007941 */ /* 0x000fea0003800000 */
.L_x_864:
[----:B-12---:R-:W-:Y:S01]  /*06d0*/  IMAD R0, R5, c[0x0][0x538], R10 ;  /* 0x00014e0005007a24 */ /* 0x006fe200078e020a */
[----:B----4-:R-:W-:Y:S01]  /*06e0*/  ISETP.NE.AND P0, PT, R9, 0x1, PT ;  /* 0x000000010900780c */ /* 0x010fe20003f05270 */
[----:B------:R-:W-:Y:S03]  /*06f0*/  BSSY B0, `(.L_x_867) ;  /* 0x0000089000007945 */ /* 0x000fe60003800000 */
[----:B------:R1:W-:Y:S01]  /*0700*/  STL [R1+0x80], R0 ;  /* 0x0000800001007387 */ /* 0x0003e20000100800 */
        /* <DEDUP_REMOVED lines=65> */
.L_x_868:
        /* <DEDUP_REMOVED lines=70> */
.L_x_869:
[----:B------:R-:W-:Y:S05]  /*0f80*/  BSYNC B0 ;  /* 0x0000000000007941 */ /* 0x000fea0003800000 */
.L_x_867:
[----:B------:R-:W-:-:S04]  /*0f90*/  LOP3.LUT R0, RZ, R0, RZ, 0x33, !PT ;  /* 0x00000000ff007212 */ /* 0x000fc800078e33ff */
[----:B------:R-:W-:-:S05]  /*0fa0*/  IADD3 R0, R0, R12, RZ ;  /* 0x0000000c00007210 */ /* 0x000fca0007ffe0ff */
[----:B------:R2:W-:Y:S01]  /*0fb0*/  STL [R1+0x84], R0 ;  /* 0x0000840001007387 */ /* 0x0005e20000100800 */
[----:B------:R-:W-:Y:S05]  /*0fc0*/  BRA `(.L_x_870) ;  /* 0x0000006000007947 */ /* 0x000fea0003800000 */
.L_x_858:
[----:B------:R-:W-:Y:S01]  /*0fd0*/  MOV R0, UR4 ;  /* 0x0000000400007c02 */ /* 0x000fe20008000f00 */
[----:B------:R-:W-:Y:S04]  /*0fe0*/  STL [R1+0x84], RZ ;  /* 0x000084ff01007387 */ /* 0x000fe80000100800 */
[----:B------:R-:W-:Y:S04]  /*0ff0*/  STL [R1+0x88], RZ ;  /* 0x000088ff01007387 */ /* 0x000fe80000100800 */
[----:B------:R1:W-:Y:S02]  /*1000*/  STL [R1+0x80], R0 ;  /* 0x0000800001007387 */ /* 0x0003e40000100800 */
[----:B-1----:R-:W-:-:S05]  /*1010*/  MOV R0, c[0x0][0x53c] ;  /* 0x00014f0000007a02 */ /* 0x002fca0000000f00 */
[----:B------:R1:W-:Y:S02]  /*1020*/  STL [R1+0x8c], R0 ;  /* 0x00008c0001007387 */ /* 0x0003e40000100800 */
.L_x_870:
[----:B------:R-:W3:Y:S04]  /*1030*/  LDL R4, [R1+0x80] ;  /* 0x0000800001047983 */ /* 0x000ee80000100800 */
[----:B------:R-:W3:Y:S04]  /*1040*/  LDL R5, [R1+0x84] ;  /* 0x0000840001057983 */ /* 0x000ee80000100800 */
[----:B------:R-:W3:Y:S04]  /*1050*/  LDL R6, [R1+0x88] ;  /* 0x0000880001067983 */ /* 0x000ee80000100800 */
[----:B------:R-:W3:Y:S01]  /*1060*/  LDL R7, [R1+0x8c] ;  /* 0x00008c0001077983 */ /* 0x000ee20000100800 */
[----:B------:R-:W-:Y:S01]  /*1070*/  ISETP.NE.AND P0, PT, R13, RZ, PT ;  /* 0x000000ff0d00720c */ /* 0x000fe20003f05270 */
[----:B------:R-:W-:-:S12]  /*1080*/  WARPSYNC 0xffffffff ;  /* 0xffffffff00007948 */ /* 0x000fd80003800000 */
[----:B---3--:R3:W-:Y:S04]  /*1090*/  @!P0 STS.128 [0xc080], R4 ;  /* 0x00c08004ff008388 */ /* 0x0087e80000000c00 */
[----:B------:R-:W-:Y:S06]  /*10a0*/  BAR.ARV 0x5, 0x80 ;  /* 0x0142000000007b1d */ /* 0x000fec0000002000 */
.L_x_856:
[----:B-12---:R-:W2:Y:S02]  /*10b0*/  LDL R0, [R1+0x8c] ;  /* 0x00008c0001007983 */ /* 0x006ea40000100800 */
[----:B--2---:R-:W-:-:S13]  /*10c0*/  ISETP.GE.AND P0, PT, R0, c[0x0][0x53c], PT ;  /* 0x00014f0000007a0c */ /* 0x004fda0003f06270 */
[----:B------:R-:W-:Y:S05]  /*10d0*/  @P0 EXIT ;  /* 0x000000000000094d */ /* 0x000fea0003800000 */
[----:B------:R-:W1:Y:S01]  /*10e0*/  S2R R24, SR_TID.X ;  /* 0x0000000000187919 */ /* 0x000e620000002100 */
[----:B------:R-:W-:Y:S02]  /*10f0*/  ULDC UR4, c[0x0][0x2ac] ;  /* 0x0000ab0000047ab9 */ /* 0x000fe40000000800 */
[----:B------:R-:W-:Y:S02]  /*1100*/  ULDC UR6, c[0x0][0x1d0] ;  /* 0x0000740000067ab9 */ /* 0x000fe40000000800 */
[----:B------:R-:W-:Y:S01]  /*1110*/  UIMAD UR6, UR4, UR6, URZ ;  /* 0x00000006040672a4 */ /* 0x000fe2000f8e023f */
[----:B-1----:R-:W-:Y:S02]  /*1120*/  SHF.R.S32.HI R11, RZ, 0x1f, R24 ;  /* 0x0000001fff0b7819 */ /* 0x002fe40000011418 */
[-C--:B------:R-:W-:Y:S02]  /*1130*/  LEA.HI R20, R24, R24.reuse, RZ, 0x1 ;  /* 0x0000001818147211 */ /* 0x080fe400078f08ff */
[----:B---3--:R-:W-:-:S02]  /*1140*/  LEA.HI R4, R11, R24, RZ, 0x4 ;  /* 0x000000180b047211 */ /* 0x008fc400078f20ff */
[----:B------:R-:W-:Y:S02]  /*1150*/  SHF.R.S32.HI R138, RZ, 0x1, R20 ;  /* 0x00000001ff8a7819 */ /* 0x000fe40000011414 */
[----:B------:R-:W-:Y:S02]  /*1160*/  SHF.R.S32.HI R0, RZ, 0x4, R4 ;  /* 0x00000004ff007819 */ /* 0x000fe40000011404 */
[----:B------:R-:W-:Y:S02]  /*1170*/  LEA.HI R2, R20, R138, RZ, 0x1 ;  /* 0x0000008a14027211 */ /* 0x000fe400078f08ff */
[----:B------:R-:W-:Y:S02]  /*1180*/  LEA.HI R3, R4, R0, RZ, 0x1 ;  /* 0x0000000004037211 */ /* 0x000fe400078f08ff */
[----:B------:R-:W-:Y:S02]  /*1190*/  LOP3.LUT R2, R2, 0x7fffffe, RZ, 0xc0, !PT ;  /* 0x07fffffe02027812 */ /* 0x000fe400078ec0ff */
[----:B------:R-:W-:-:S02]  /*11a0*/  LOP3.LUT R3, R3, 0xfffffffe, RZ, 0xc0, !PT ;  /* 0xfffffffe03037812 */ /* 0x000fc400078ec0ff */
[----:B------:R-:W-:Y:S01]  /*11b0*/  LOP3.LUT R4, R4, 0xfffffff0, RZ, 0xc0, !PT ;  /* 0xfffffff004047812 */ /* 0x000fe200078ec0ff */
[----:B------:R-:W-:Y:S01]  /*11c0*/  IMAD.IADD R2, R138, 0x1, -R2 ;  /* 0x000000018a027824 */ /* 0x000fe200078e0a02 */
[CC--:B------:R-:W-:Y:S01]  /*11d0*/  LEA.HI R21, R11.reuse, R24.reuse, RZ, 0x3 ;  /* 0x000000180b157211 */ /* 0x0c0fe200078f18ff */
[C---:B------:R-:W-:Y:S01]  /*11e0*/  IMAD.IADD R19, R0.reuse, 0x1, -R3 ;  /* 0x0000000100137824 */ /* 0x040fe200078e0a03 */
[----:B------:R-:W-:Y:S01]  /*11f0*/  LEA.HI R12, R11, R24, RZ, 0x2 ;  /* 0x000000180b0c7211 */ /* 0x000fe200078f10ff */
[----:B------:R-:W-:Y:S01]  /*1200*/  IMAD R0, R0, 0x8, R2 ;  /* 0x0000000800007824 */ /* 0x000fe200078e0202 */
[----:B------:R-:W-:Y:S01]  /*1210*/  LOP3.LUT R3, R21, 0xfffffff8, RZ, 0xc0, !PT ;  /* 0xfffffff815037812 */ /* 0x000fe200078ec0ff */
[----:B------:R-:W-:Y:S01]  /*1220*/  IMAD.IADD R2, R24, 0x1, -R4 ;  /* 0x0000000118027824 */ /* 0x000fe200078e0a04 */
[----:B------:R-:W-:Y:S02]  /*1230*/  SHF.R.S32.HI R6, RZ, 0x3, R21 ;  /* 0x00000003ff067819 */ /* 0x000fe40000011415 */
[----:B------:R-:W-:Y:S01]  /*1240*/  LOP3.LUT R9, R12, 0xfffffffc, RZ, 0xc0, !PT ;  /* 0xfffffffc0c097812 */ /* 0x000fe200078ec0ff */
[----:B------:R-:W-:Y:S01]  /*1250*/  IMAD.IADD R5, R24, 0x1, -R3 ;  /* 0x0000000118057824 */ /* 0x000fe200078e0a03 */
[----:B------:R-:W-:Y:S01]  /*1260*/  LEA.HI R8, R2, R2, RZ, 0x1 ;  /* 0x0000000202087211 */ /* 0x000fe200078f08ff */
[----:B------:R-:W-:Y:S01]  /*1270*/  IMAD.SHL.U32 R3, R6, 0x40, RZ ;  /* 0x0000004006037824 */ /* 0x000fe200078e00ff */
[----:B------:R-:W-:Y:S01]  /*1280*/  SHF.R.S32.HI R7, RZ, 0x1f, R2 ;  /* 0x0000001fff077819 */ /* 0x000fe20000011402 */
[----:B------:R-:W-:Y:S01]  /*1290*/  IMAD.IADD R13, R24, 0x1, -R9 ;  /* 0x00000001180d7824 */ /* 0x000fe200078e0a09 */
[----:B------:R-:W-:-:S02]  /*12a0*/  LOP3.LUT R4, R8, 0x7fffffe, RZ, 0xc0, !PT ;  /* 0x07fffffe08047812 */ /* 0x000fc400078ec0ff */
[----:B------:R-:W-:Y:S01]  /*12b0*/  LEA.HI R16, R7, R2, RZ, 0x3 ;  /* 0x0000000207107211 */ /* 0x000fe200078f18ff */
[----:B------:R-:W-:Y:S01]  /*12c0*/  IMAD.SHL.U32 R250, R13, 0x8, RZ ;  /* 0x000000080dfa7824 */ /* 0x000fe200078e00ff */
[----:B------:R-:W-:Y:S01]  /*12d0*/  SHF.R.S32.HI R30, RZ, 0x2, R12 ;  /* 0x00000002ff1e7819 */ /* 0x000fe2000001140c */
[----:B------:R-:W-:Y:S01]  /*12e0*/  IMAD.IADD R15, R2, 0x1, -R4 ;  /* 0x00000001020f7824 */ /* 0x000fe200078e0a04 */
[----:B------:R-:W-:Y:S02]  /*12f0*/  LOP3.LUT R2, R3, 0xc0, RZ, 0xc0, !PT ;  /* 0x000000c003027812 */ /* 0x000fe400078ec0ff */
[----:B------:R-:W-:Y:S02]  /*1300*/  LEA.HI R10, R5, R5, RZ, 0x1 ;  /* 0x00000005050a7211 */ /* 0x000fe400078f08ff */
[----:B------:R-:W-:Y:S02]  /*1310*/  SHF.R.U32.HI R3, RZ, 0x3, R2 ;  /* 0x00000003ff037819 */ /* 0x000fe40000011602 */
[----:B------:R-:W-:-:S02]  /*1320*/  LOP3.LUT R2, R2, 0x18, R250, 0xf8, !PT ;  /* 0x0000001802027812 */ /* 0x000fc400078ef8fa */
[----:B------:R-:W-:Y:S02]  /*1330*/  LEA.HI R6, R12, R30, RZ, 0x1 ;  /* 0x0000001e0c067211 */ /* 0x000fe400078f08ff */
[----:B------:R-:W-:Y:S02]  /*1340*/  LOP3.LUT R4, R10, 0x3fffffe, RZ, 0xc0, !PT ;  /* 0x03fffffe0a047812 */ /* 0x000fe400078ec0ff */
[----:B------:R-:W-:Y:S02]  /*1350*/  LOP3.LUT R9, R2, R3, RZ, 0x3c, !PT ;  /* 0x0000000302097212 */ /* 0x000fe400078e3cff */
[----:B------:R-:W-:Y:S01]  /*1360*/  LOP3.LUT R3, R6, 0x7fffffe, RZ, 0xc0, !PT ;  /* 0x07fffffe06037812 */ /* 0x000fe200078ec0ff */
[----:B------:R-:W-:Y:S01]  /*1370*/  IMAD.IADD R17, R5, 0x1, -R4 ;  /* 0x0000000105117824 */ /* 0x000fe200078e0a04 */
[----:B------:R-:W-:Y:S02]  /*1380*/  LEA.HI R11, R11, R24, RZ, 0x5 ;  /* 0x000000180b0b7211 */ /* 0x000fe400078f28ff */
[----:B------:R-:W-:Y:S01]  /*1390*/  LEA.HI R2, R13, R13, RZ, 0x1 ;  /* 0x0000000d0d027211 */ /* 0x000fe200078f08ff */
[----:B------:R-:W-:Y:S01]  /*13a0*/  IMAD.IADD R4, R30, 0x1, -R3 ;  /* 0x000000011e047824 */ /* 0x000fe200078e0a03 */
[----:B------:R-:W-:-:S02]  /*13b0*/  LOP3.LUT R5, R11, 0xffffffe0, RZ, 0xc0, !PT ;  /* 0xffffffe00b057812 */ /* 0x000fc400078ec0ff */
[C---:B------:R-:W-:Y:S01]  /*13c0*/  LOP3.LUT R3, R2.reuse, 0x1ffffffe, RZ, 0xc0, !PT ;  /* 0x1ffffffe02037812 */ /* 0x040fe200078ec0ff */
[----:B------:R-:W-:Y:S01]  /*13d0*/  IMAD.SHL.U32 R2, R2, 0x20, RZ ;  /* 0x0000002002027824 */ /* 0x000fe200078e00ff */
[----:B------:R-:W-:Y:S01]  /*13e0*/  SHF.R.S32.HI R7, RZ, 0x5, R11 ;  /* 0x00000005ff077819 */ /* 0x000fe2000001140b */
[----:B------:R-:W-:Y:S01]  /*13f0*/  IMAD.IADD R29, R24, 0x1, -R5 ;  /* 0x00000001181d7824 */ /* 0x000fe200078e0a05 */
[----:B------:R-:W-:Y:S02]  /*1400*/  SHF.R.S32.HI R6, RZ, 0x1f, R11 ;  /* 0x0000001fff067819 */ /* 0x000fe4000001140b */
[----:B------:R-:W-:Y:S01]  /*1410*/  LOP3.LUT R2, R2, 0xffffffc0, RZ, 0xc0, !PT ;  /* 0xffffffc002027812 */ /* 0x000fe200078ec0ff */
[----:B------:R-:W-:Y:S01]  /*1420*/  IMAD R5, R7, 0x8, R4 ;  /* 0x0000000807057824 */ /* 0x000fe200078e0204 */
[----:B------:R-:W-:Y:S01]  /*1430*/  IADD3 R23, R138, 0x40, RZ ;  /* 0x000000408a177810 */ /* 0x000fe20007ffe0ff */
[----:B------:R-:W-:Y:S01]  /*1440*/  IMAD.IADD R4, R13, 0x1, -R3 ;  /* 0x000000010d047824 */ /* 0x000fe200078e0a03 */
[----:B------:R-:W-:Y:S01]  /*1450*/  LEA.HI R3, R6, R7, RZ, 0x2 ;  /* 0x0000000706037211 */ /* 0x000fe200078f10ff */
[----:B------:R-:W-:Y:S01]  /*1460*/  IMAD.U32 R5, R5, 0x20, R9 ;  /* 0x0000002005057824 */ /* 0x000fe200078e0009 */
[----:B------:R-:W-:Y:S01]  /*1470*/  SHF.R.S32.HI R6, RZ, 0x1f, R29 ;  /* 0x0000001fff067819 */ /* 0x000fe2000001141d */
[----:B------:R-:W-:Y:S01]  /*1480*/  IMAD R22, R4, 0x8, R2 ;  /* 0x0000000804167824 */ /* 0x000fe200078e0202 */
[----:B------:R-:W-:-:S02]  /*1490*/  LOP3.LUT R2, R3, 0xffffffc, RZ, 0xc0, !PT ;  /* 0x0ffffffc03027812 */ /* 0x000fc400078ec0ff */
[----:B------:R-:W-:Y:S01]  /*14a0*/  LEA.HI R18, R6, R29, RZ, 0x2 ;  /* 0x0000001d06127211 */ /* 0x000fe200078f10ff */
[----:B------:R1:W-:Y:S01]  /*14b0*/  STL [R1+0x38], R5 ;  /* 0x0000380501007387 */ /* 0x0003e20000100800 */
[----:B------:R-:W-:Y:S01]  /*14c0*/  SHF.R.S32.HI R11, RZ, 0x1f, R12 ;  /* 0x0000001fff0b7819 */ /* 0x000fe2000001140c */
[----:B------:R-:W-:Y:S01]  /*14d0*/  IMAD.IADD R3, R7, 0x1, -R2 ;  /* 0x0000000107037824 */ /* 0x000fe200078e0a02 */
[----:B------:R-:W-:Y:S02]  /*14e0*/  SHF.R.S32.HI R2, RZ, 0x2, R18 ;  /* 0x00000002ff027819 */ /* 0x000fe40000011412 */
[----:B------:R-:W-:Y:S02]  /*14f0*/  LEA.HI R4, R11, R30, RZ, 0x3 ;  /* 0x0000001e0b047211 */ /* 0x000fe400078f18ff */
[----:B------:R-:W-:Y:S01]  /*1500*/  LEA.HI R14, R23, R23, RZ, 0x1 ;  /* 0x00000017170e7211 */ /* 0x000fe200078f08ff */
[----:B------:R-:W-:Y:S01]  /*1510*/  IMAD R27, R3, 0x10, R2 ;  /* 0x00000010031b7824 */ /* 0x000fe200078e0202 */
[----:B------:R-:W-:-:S02]  /*1520*/  LOP3.LUT R4, R4, 0xfffffff8, RZ, 0xc0, !PT ;  /* 0xfffffff804047812 */ /* 0x000fc400078ec0ff */
[----:B------:R-:W-:Y:S02]  /*1530*/  LOP3.LUT R9, R14, 0x7fffffe, RZ, 0xc0, !PT ;  /* 0x07fffffe0e097812 */ /* 0x000fe400078ec0ff */
[----:B------:R-:W-:Y:S01]  /*1540*/  SHF.R.S32.HI R6, RZ, 0x1, R8 ;  /* 0x00000001ff067819 */ /* 0x000fe20000011408 */
[----:B------:R-:W-:Y:S01]  /*1550*/  STL [R1+0xe4], R27 ;  /* 0x0000e41b01007387 */ /* 0x000fe20000100800 */
[----:B------:R-:W-:Y:S02]  /*1560*/  SHF.R.S32.HI R2, RZ, 0x1, R10 ;  /* 0x00000001ff027819 */ /* 0x000fe4000001140a */
[----:B------:R-:W-:Y:S02]  /*1570*/  SHF.R.S32.HI R251, RZ, 0x1f, R250 ;  /* 0x0000001ffffb7819 */ /* 0x000fe400000114fa */
[C---:B------:R-:W-:Y:S01]  /*1580*/  LOP3.LUT P3, RZ, R2.reuse, 0x2, RZ, 0xc0, !PT ;  /* 0x0000000202ff7812 */ /* 0x040fe2000786c0ff */
[----:B------:R-:W-:Y:S01]  /*1590*/  IMAD.SHL.U32 R2, R2, 0x40, RZ ;  /* 0x0000004002027824 */ /* 0x000fe200078e00ff */
[----:B-1----:R-:W-:-:S04]  /*15a0*/  SHF.R.S32.HI R5, RZ, 0x1f, R23 ;  /* 0x0000001fff057819 */ /* 0x002fc80000011417 */
[----:B------:R-:W-:Y:S02]  /*15b0*/  LOP3.LUT R2, R2, 0xc0, RZ, 0xc0, !PT ;  /* 0x000000c002027812 */ /* 0x000fe400078ec0ff */
[----:B------:R-:W-:Y:S02]  /*15c0*/  LEA.HI R3, R5, R23, RZ, 0x3 ;  /* 0x0000001705037211 */ /* 0x000fe400078f18ff */
[----:B------:R-:W-:Y:S01]  /*15d0*/  SHF.R.S32.HI R5, RZ, 0x1f, R8 ;  /* 0x0000001fff057819 */ /* 0x000fe20000011408 */
[----:B------:R-:W-:Y:S02]  /*15e0*/  IMAD.IADD R8, R30, 0x1, -R4 ;  /* 0x000000011e087824 */ /* 0x000fe400078e0a04 */
[----:B------:R-:W-:Y:S01]  /*15f0*/  IMAD.SHL.U32 R3, R3, 0x20, RZ ;  /* 0x0000002003037824 */ /* 0x000fe200078e00ff */
[----:B------:R-:W-:Y:S01]  /*1600*/  LEA.HI R5, R5, R6, RZ, 0x2 ;  /* 0x0000000605057211 */ /* 0x000fe200078f10ff */
[----:B------:R-:W-:Y:S01]  /*1610*/  IMAD.IADD R4, R23, 0x1, -R9 ;  /* 0x0000000117047824 */ /* 0x000fe200078e0a09 */
[----:B------:R-:W-:-:S02]  /*1620*/  LOP3.LUT R9, R2, 0x8, R21, 0xf8, !PT ;  /* 0x0000000802097812 */ /* 0x000fc400078ef815 */
[----:B------:R-:W-:Y:S02]  /*1630*/  LOP3.LUT R3, R3, 0xffffff00, RZ, 0xc0, !PT ;  /* 0xffffff0003037812 */ /* 0x000fe400078ec0ff */
[----:B------:R-:W-:-:S03]  /*1640*/  LOP3.LUT R5, R5, 0xfffffffc, RZ, 0xc0, !PT ;  /* 0xfffffffc05057812 */ /* 0x000fc600078ec0ff */
[----:B------:R-:W-:Y:S01]  /*1650*/  IMAD R23, R4, 0x20, R3 ;  /* 0x0000002004177824 */ /* 0x000fe200078e0203 */
[----:B------:R-:W-:Y:S01]  /*1660*/  LEA.HI R4, R8, R8, RZ, 0x1 ;  /* 0x0000000808047211 */ /* 0x000fe200078f08ff */
[----:B------:R-:W-:Y:S02]  /*1670*/  IMAD.SHL.U32 R3, R16, 0x20, RZ ;  /* 0x0000002010037824 */ /* 0x000fe400078e00ff */
[----:B------:R-:W-:Y:S01]  /*1680*/  IMAD.IADD R12, R6, 0x1, -R5 ;  /* 0x00000001060c7824 */ /* 0x000fe200078e0a05 */
[----:B------:R-:W-:Y:S01]  /*1690*/  SHF.R.U32.HI R5, RZ, 0x3, R2 ;  /* 0x00000003ff057819 */ /* 0x000fe20000011602 */
[----:B------:R-:W-:Y:S01]  /*16a0*/  IMAD.SHL.U32 R2, R7, 0x200, RZ ;  /* 0x0000020007027824 */ /* 0x000fe200078e00ff */
[----:B------:R-:W-:Y:S01]  /*16b0*/  LOP3.LUT R3, R3, 0xffffff00, RZ, 0xc0, !PT ;  /* 0xffffff0003037812 */ /* 0x000fe200078ec0ff */
[----:B------:R-:W-:Y:S01]  /*16c0*/  STL [R1+0xb0], R23 ;  /* 0x0000b01701007387 */ /* 0x000fe20000100800 */
[----:B------:R-:W-:Y:S02]  /*16d0*/  LOP3.LUT R6, R4, 0x3fffffe, RZ, 0xc0, !PT ;  /* 0x03fffffe04067812 */ /* 0x000fe400078ec0ff */
[----:B------:R-:W-:Y:S01]  /*16e0*/  LOP3.LUT R9, R9, R5, RZ, 0x3c, !PT ;  /* 0x0000000509097212 */ /* 0x000fe200078e3cff */
[----:B------:R-:W-:Y:S01]  /*16f0*/  IMAD.IADD R5, R3, 0x1, R2 ;  /* 0x0000000103057824 */ /* 0x000fe200078e0202 */
[----:B------:R-:W-:Y:S01]  /*1700*/  LOP3.LUT R7, R20, 0xfffffffe, RZ, 0xc0, !PT ;  /* 0xfffffffe14077812 */ /* 0x000fe200078ec0ff */
[----:B------:R-:W-:Y:S01]  /*1710*/  IMAD.IADD R6, R8, 0x1, -R6 ;  /* 0x0000000108067824 */ /* 0x000fe200078e0a06 */
[----:B------:R-:W-:Y:S01]  /*1720*/  SHF.R.S32.HI R4, RZ, 0x1, R4 ;  /* 0x00000001ff047819 */ /* 0x000fe20000011404 */
[----:B------:R-:W-:Y:S01]  /*1730*/  IMAD R2, R13, 0x2, R2 ;  /* 0x000000020d027824 */ /* 0x000fe200078e0202 */
[----:B------:R-:W-:Y:S01]  /*1740*/  LOP3.LUT P4, RZ, R12, 0x2, RZ, 0xc0, !PT ;  /* 0x000000020cff7812 */ /* 0x000fe2000788c0ff */
[----:B------:R-:W-:Y:S01]  /*1750*/  IMAD.IADD R170, R24, 0x1, -R7 ;  /* 0x0000000118aa7824 */ /* 0x000fe200078e0a07 */
[----:B------:R-:W-:Y:S01]  /*1760*/  LOP3.LUT P0, RZ, R4, 0x2, RZ, 0xc0, !PT ;  /* 0x0000000204ff7812 */ /* 0x000fe2000780c0ff */
[----:B------:R-:W-:Y:S01]  /*1770*/  IMAD R10, R6, 0x20, R2 ;  /* 0x00000020060a7824 */ /* 0x000fe200078e0202 */
[----:B------:R-:W-:Y:S01]  /*1780*/  LOP3.LUT R2, R4, 0x1, RZ, 0xc0, !PT ;  /* 0x0000000104027812 */ /* 0x000fe200078ec0ff */
[----:B------:R-:W-:-:S02]  /*1790*/  IMAD R16, R15, 0x20, R3 ;  /* 0x000000200f107824 */ /* 0x000fc400078e0203 */
[----:B------:R-:W-:Y:S01]  /*17a0*/  IMAD R15, R15, 0x20, R5 ;  /* 0x000000200f0f7824 */ /* 0x000fe200078e0205 */
[----:B------:R-:W-:Y:S01]  /*17b0*/  LEA.HI R5, R11, R30, RZ, 0x2 ;  /* 0x0000001e0b057211 */ /* 0x000fe200078f10ff */
[----:B------:R-:W-:Y:S01]  /*17c0*/  IMAD R3, R19, 0x8, R17 ;  /* 0x0000000813037824 */ /* 0x000fe200078e0211 */
[----:B------:R-:W-:Y:S01]  /*17d0*/  ISETP.NE.U32.AND P1, PT, R2, 0x1, PT ;  /* 0x000000010200780c */ /* 0x000fe20003f25070 */
[----:B------:R-:W-:Y:S02]  /*17e0*/  IMAD.SHL.U32 R164, R170, 0x4, RZ ;  /* 0x00000004aaa47824 */ /* 0x000fe400078e00ff */
[----:B------:R-:W-:Y:S01]  /*17f0*/  IMAD.U32 R2, R3, 0x20, R9 ;  /* 0x0000002003027824 */ /* 0x000fe200078e0009 */
[----:B------:R-:W-:Y:S01]  /*1800*/  LOP3.LUT R3, R5, 0xfffffffc, RZ, 0xc0, !PT ;  /* 0xfffffffc05037812 */ /* 0x000fe200078ec0ff */
[----:B------:R-:W-:Y:S01]  /*1810*/  IMAD.SHL.U32 R7, R0, 0x20, RZ ;  /* 0x0000002000077824 */ /* 0x000fe200078e00ff */
[----:B------:R-:W-:Y:S01]  /*1820*/  IADD3 R166, R164, 0x10, RZ ;  /* 0x00000010a4a67810 */ /* 0x000fe20007ffe0ff */
[----:B------:R-:W-:Y:S01]  /*1830*/  IMAD.SHL.U32 R8, R19, 0x8, RZ ;  /* 0x0000000813087824 */ /* 0x000fe200078e00ff */
[----:B------:R-:W-:Y:S01]  /*1840*/  SHF.R.S32.HI R5, RZ, 0x1, R14 ;  /* 0x00000001ff057819 */ /* 0x000fe2000001140e */
[----:B------:R-:W-:Y:S01]  /*1850*/  IMAD.IADD R3, R30, 0x1, -R3 ;  /* 0x000000011e037824 */ /* 0x000fe200078e0a03 */
[C---:B------:R-:W-:Y:S01]  /*1860*/  IADD3 R139, R164.reuse, 0x20, RZ ;  /* 0x00000020a48b7810 */ /* 0x040fe20007ffe0ff */
[C---:B------:R-:W-:Y:S01]  /*1870*/  IMAD.IADD R137, R164.reuse, 0x1, R166 ;  /* 0x00000001a4897824 */ /* 0x040fe200078e02a6 */
[C---:B------:R-:W-:Y:S01]  /*1880*/  IADD3 R169, R164.reuse, 0x8, RZ ;  /* 0x00000008a4a97810 */ /* 0x040fe20007ffe0ff */
[----:B------:R-:W-:Y:S01]  /*1890*/  IMAD.SHL.U32 R6, R5, 0x40, RZ ;  /* 0x0000004005067824 */ /* 0x000fe200078e00ff */
[C---:B------:R-:W-:Y:S01]  /*18a0*/  LOP3.LUT P2, RZ, R3.reuse, 0x2, RZ, 0xc0, !PT ;  /* 0x0000000203ff7812 */ /* 0x040fe2000784c0ff */
[----:B------:R-:W-:Y:S01]  /*18b0*/  IMAD.SHL.U32 R5, R3, 0x40, RZ ;  /* 0x0000004003057824 */ /* 0x000fe200078e00ff */
[----:B------:R-:W-:Y:S01]  /*18c0*/  SHF.R.S32.HI R3, RZ, 0x1f, R137 ;  /* 0x0000001fff037819 */ /* 0x000fe20000011489 */
[----:B------:R-:W-:Y:S01]  /*18d0*/  IMAD.IADD R136, R164, 0x1, R139 ;  /* 0x00000001a4887824 */ /* 0x000fe200078e028b */
[----:B------:R-:W-:Y:S01]  /*18e0*/  LOP3.LUT R28, R6, 0xc0, RZ, 0xc0, !PT ;  /* 0x000000c0061c7812 */ /* 0x000fe200078ec0ff */
[----:B------:R-:W-:Y:S01]  /*18f0*/  IMAD.SHL.U32 R110, R170, 0x8, RZ ;  /* 0x00000008aa6e7824 */ /* 0x000fe200078e00ff */
[----:B------:R-:W-:-:S02]  /*1900*/  LEA.HI R0, R3, R137, RZ, 0x5 ;  /* 0x0000008903007211 */ /* 0x000fc400078f28ff */
[----:B------:R-:W-:Y:S01]  /*1910*/  LOP3.LUT R26, R5, 0xc0, RZ, 0xc0, !PT ;  /* 0x000000c0051a7812 */ /* 0x000fe200078ec0ff */
[----:B------:R-:W-:Y:S01]  /*1920*/  IMAD.SHL.U32 R5, R4, 0x40, RZ ;  /* 0x0000004004057824 */ /* 0x000fe200078e00ff */
[----:B------:R-:W-:Y:S01]  /*1930*/  LEA.HI R9, R3, R137, RZ, 0x3 ;  /* 0x0000008903097211 */ /* 0x000fe200078f18ff */
[----:B------:R-:W-:Y:S01]  /*1940*/  IMAD.SHL.U32 R0, R0, 0x80, RZ ;  /* 0x0000008000007824 */ /* 0x000fe200078e00ff */
[----:B------:R-:W-:Y:S01]  /*1950*/  SHF.R.U32.HI R24, RZ, 0x3, R26 ;  /* 0x00000003ff187819 */ /* 0x000fe2000001161a */
[----:B------:R-:W-:Y:S01]  /*1960*/  STL [R1+0xa8], R28 ;  /* 0x0000a81c01007387 */ /* 0x000fe20000100800 */
[--C-:B------:R-:W-:Y:S02]  /*1970*/  LOP3.LUT R4, R26, 0x18, R9.reuse, 0xf8, !PT ;  /* 0x000000181a047812 */ /* 0x100fe400078ef809 */
[----:B------:R-:W-:Y:S01]  /*1980*/  SHF.R.U32.HI R25, RZ, 0x3, R28 ;  /* 0x00000003ff197819 */ /* 0x000fe2000001161c */
[----:B------:R-:W-:Y:S01]  /*1990*/  STL [R1+0x64], R26 ;  /* 0x0000641a01007387 */ /* 0x000fe20000100800 */
[----:B------:R-:W-:-:S02]  /*19a0*/  LOP3.LUT R3, R28, 0x18, R9, 0xf8, !PT ;  /* 0x000000181c037812 */ /* 0x000fc400078ef809 */
[----:B------:R-:W-:Y:S01]  /*19b0*/  LOP3.LUT R6, R4, R24, RZ, 0x3c, !PT ;  /* 0x0000001804067212 */ /* 0x000fe200078e3cff */
[----:B------:R-:W-:Y:S01]  /*19c0*/  STL [R1+0xac], R25 ;  /* 0x0000ac1901007387 */ /* 0x000fe20000100800 */
[----:B------:R-:W-:Y:S02]  /*19d0*/  LOP3.LUT R0, R0, 0xfffff000, RZ, 0xc0, !PT ;  /* 0xfffff00000007812 */ /* 0x000fe400078ec0ff */
[----:B------:R-:W-:Y:S01]  /*19e0*/  LOP3.LUT R4, R3, R25, RZ, 0x3c, !PT ;  /* 0x0000001903047212 */ /* 0x000fe200078e3cff */
[----:B------:R-:W-:Y:S01]  /*19f0*/  STL [R1+0x68], R24 ;  /* 0x0000681801007387 */ /* 0x000fe20000100800 */
[----:B------:R-:W-:Y:S02]  /*1a00*/  LOP3.LUT R5, R5, 0xc0, RZ, 0xc0, !PT ;  /* 0x000000c005057812 */ /* 0x000fe400078ec0ff */
[----:B------:R-:W-:Y:S02]  /*1a10*/  SHF.R.S32.HI R3, RZ, 0x1f, R136 ;  /* 0x0000001fff037819 */ /* 0x000fe40000011488 */
[----:B------:R-:W-:-:S02]  /*1a20*/  IADD3 R17, R6, R0, R7 ;  /* 0x0000000006117210 */ /* 0x000fc40007ffe007 */
[----:B------:R-:W-:Y:S01]  /*1a30*/  IADD3 R14, R4, R23, R0 ;  /* 0x00000017040e7210 */ /* 0x000fe20007ffe000 */
[----:B------:R-:W-:Y:S01]  /*1a40*/  IMAD.SHL.U32 R4, R12, 0x40, RZ ;  /* 0x000000400c047824 */ /* 0x000fe200078e00ff */
[----:B------:R-:W-:Y:S01]  /*1a50*/  LEA.HI R5, R5, R5, RZ, 0x1d ;  /* 0x0000000505057211 */ /* 0x000fe200078fe8ff */
[----:B------:R-:W-:Y:S01]  /*1a60*/  IMAD.MOV.U32 R12, RZ, RZ, 0x20 ;  /* 0x00000020ff0c7424 */ /* 0x000fe200078e00ff */
[CC--:B------:R-:W-:Y:S02]  /*1a70*/  LEA.HI R0, R3.reuse, R136.reuse, RZ, 0x5 ;  /* 0x0000008803007211 */ /* 0x0c0fe400078f28ff */
[----:B------:R-:W-:Y:S01]  /*1a80*/  LEA.HI R6, R3, R136, RZ, 0x3 ;  /* 0x0000008803067211 */ /* 0x000fe200078f18ff */
[----:B------:R-:W-:Y:S01]  /*1a90*/  IMAD.IADD R10, R5, 0x1, R10 ;  /* 0x00000001050a7824 */ /* 0x000fe200078e020a */
[----:B------:R-:W-:Y:S01]  /*1aa0*/  LOP3.LUT R3, R4, 0xc0, RZ, 0xc0, !PT ;  /* 0x000000c004037812 */ /* 0x000fe200078ec0ff */
[----:B------:R-:W-:Y:S01]  /*1ab0*/  IMAD.SHL.U32 R0, R0, 0x80, RZ ;  /* 0x0000008000007824 */ /* 0x000fe200078e00ff */
[----:B------:R-:W-:Y:S01]  /*1ac0*/  LOP3.LUT R5, R26, 0x18, R6, 0xf8, !PT ;  /* 0x000000181a057812 */ /* 0x000fe200078ef806 */
[----:B------:R-:W-:Y:S01]  /*1ad0*/  IMAD.SHL.U32 R21, R10, 0x2, RZ ;  /* 0x000000020a157824 */ /* 0x000fe200078e00ff */
[----:B------:R-:W-:-:S02]  /*1ae0*/  LOP3.LUT R8, R3, 0x8, R8, 0xf8, !PT ;  /* 0x0000000803087812 */ /* 0x000fc400078ef808 */
[----:B------:R-:W-:Y:S02]  /*1af0*/  LOP3.LUT R4, R28, 0x18, R6, 0xf8, !PT ;  /* 0x000000181c047812 */ /* 0x000fe400078ef806 */
[----:B------:R-:W-:Y:S01]  /*1b00*/  LOP3.LUT R0, R0, 0xfffff000, RZ, 0xc0, !PT ;  /* 0xfffff00000007812 */ /* 0x000fe200078ec0ff */
[----:B------:R-:W-:Y:S01]  /*1b10*/  STL [R1+0x94], R21 ;  /* 0x0000941501007387 */ /* 0x000fe20000100800 */
[----:B------:R-:W-:Y:S02]  /*1b20*/  SHF.R.U32.HI R3, RZ, 0x3, R3 ;  /* 0x00000003ff037819 */ /* 0x000fe40000011603 */
[----:B------:R-:W-:Y:S02]  /*1b30*/  LOP3.LUT R5, R5, R24, RZ, 0x3c, !PT ;  /* 0x0000001805057212 */ /* 0x000fe400078e3cff */
[----:B------:R-:W-:Y:S02]  /*1b40*/  LOP3.LUT R4, R4, R25, RZ, 0x3c, !PT ;  /* 0x0000001904047212 */ /* 0x000fe400078e3cff */
[----:B------:R-:W-:-:S02]  /*1b50*/  LOP3.LUT R3, R8, R3, RZ, 0x3c, !PT ;  /* 0x0000000308037212 */ /* 0x000fc400078e3cff */
[----:B------:R-:W-:Y:S02]  /*1b60*/  IADD3 R11, R5, R0, R7 ;  /* 0x00000000050b7210 */ /* 0x000fe40007ffe007 */
[----:B------:R-:W-:Y:S02]  /*1b70*/  IADD3 R5, R21, 0x80, RZ ;  /* 0x0000008015057810 */ /* 0x000fe40007ffe0ff */
[----:B------:R-:W-:Y:S01]  /*1b80*/  IADD3 R10, R4, R23, R0 ;  /* 0x00000017040a7210 */ /* 0x000fe20007ffe000 */
[----:B------:R-:W-:Y:S01]  /*1b90*/  IMAD.IADD R0, R3, 0x1, R15 ;  /* 0x0000000103007824 */ /* 0x000fe200078e020f */
[----:B------:R-:W-:Y:S01]  /*1ba0*/  IADD3 R20, R21, 0x70, RZ ;  /* 0x0000007015147810 */ /* 0x000fe20007ffe0ff */
[----:B------:R-:W-:Y:S01]  /*1bb0*/  IMAD.IADD R4, R3, 0x1, R16 ;  /* 0x0000000103047824 */ /* 0x000fe200078e0210 */
[----:B------:R-:W-:Y:S01]  /*1bc0*/  @P1 IADD3 R20, R5, 0x10, RZ ;  /* 0x0000001005141810 */ /* 0x000fe20007ffe0ff */
[----:B------:R-:W-:Y:S01]  /*1bd0*/  IMAD R3, R13, 0x20, R30 ;  /* 0x000000200d037824 */ /* 0x000fe200078e021e */
[----:B------:R-:W-:-:S02]  /*1be0*/  IADD3 R16, R110, 0x40, RZ ;  /* 0x000000406e107810 */ /* 0x000fc40007ffe0ff */
[----:B------:R-:W-:Y:S01]  /*1bf0*/  SHF.R.S32.HI R8, RZ, 0x1f, R169 ;  /* 0x0000001fff087819 */ /* 0x000fe200000114a9 */
[----:B------:R-:W-:Y:S01]  /*1c00*/  STL [R1+0x98], R20 ;  /* 0x0000981401007387 */ /* 0x000fe20000100800 */
[----:B------:R-:W-:Y:S02]  /*1c10*/  IADD3 R15, R110, 0x50, RZ ;  /* 0x000000506e0f7810 */ /* 0x000fe40007ffe0ff */
[----:B------:R-:W-:Y:S01]  /*1c20*/  SHF.R.S32.HI R5, RZ, 0x1f, R166 ;  /* 0x0000001fff057819 */ /* 0x000fe200000114a6 */
[----:B------:R1:W-:Y:S01]  /*1c30*/  STL [R1+0x24], R3 ;  /* 0x0000240301007387 */ /* 0x0003e20000100800 */
[C---:B------:R-:W-:Y:S02]  /*1c40*/  IADD3 R168, R164.reuse, 0x18, RZ ;  /* 0x00000018a4a87810 */ /* 0x040fe40007ffe0ff */
[----:B------:R-:W-:Y:S02]  /*1c50*/  IADD3 R167, R164, 0x28, RZ ;  /* 0x00000028a4a77810 */ /* 0x000fe40007ffe0ff */
[----:B------:R-:W-:-:S02]  /*1c60*/  LEA R171, R2, 0x3c80, 0x1 ;  /* 0x00003c8002ab7811 */ /* 0x000fc400078e08ff */
[----:B------:R-:W-:Y:S02]  /*1c70*/  SHF.R.S32.HI R13, RZ, 0x1f, R167 ;  /* 0x0000001fff0d7819 */ /* 0x000fe400000114a7 */
[----:B------:R-:W-:Y:S02]  /*1c80*/  LEA R2, R17, 0x6080, 0x1 ;  /* 0x0000608011027811 */ /* 0x000fe400078e08ff */
[----:B------:R-:W-:Y:S02]  /*1c90*/  LEA R10, R10, 0x6080, 0x1 ;  /* 0x000060800a0a7811 */ /* 0x000fe400078e08ff */
[----:B------:R-:W-:Y:S02]  /*1ca0*/  LEA R198, R0, 0x6080, 0x1 ;  /* 0x0000608000c67811 */ /* 0x000fe400078e08ff */
[----:B------:R-:W-:Y:S02]  /*1cb0*/  IADD3 R200, R171, 0x20, RZ ;  /* 0x00000020abc87810 */ /* 0x000fe40007ffe0ff */
[----:B------:R-:W-:-:S02]  /*1cc0*/  LEA R196, R4, 0x1880, 0x1 ;  /* 0x0000188004c47811 */ /* 0x000fc400078e08ff */
[----:B------:R-:W-:Y:S02]  /*1cd0*/  @P3 IADD3 R200, R171, -0x20, RZ ;  /* 0xffffffe0abc83810 */ /* 0x000fe40007ffe0ff */
[----:B------:R-:W-:Y:S02]  /*1ce0*/  SHF.R.S32.HI R111, RZ, 0x1f, R110 ;  /* 0x0000001fff6f7819 */ /* 0x000fe4000001146e */
[----:B------:R-:W-:Y:S02]  /*1cf0*/  IADD3 R208, R200, 0x400, RZ ;  /* 0x00000400c8d07810 */ /* 0x000fe40007ffe0ff */
[----:B-1----:R-:W-:Y:S02]  /*1d00*/  IADD3 R3, R110, 0x30, RZ ;  /* 0x000000306e037810 */ /* 0x002fe40007ffe0ff */
[C---:B------:R-:W-:Y:S02]  /*1d10*/  IADD3 R207, R200.reuse, 0x800, RZ ;  /* 0x00000800c8cf7810 */ /* 0x040fe40007ffe0ff */
        /* <DEDUP_REMOVED lines=8> */
[----:B------:R-:W-:-:S03]  /*1da0*/  IADD3 R201, R200, 0x2000, RZ ;  /* 0x00002000c8c97810 */ /* 0x000fc60007ffe0ff */
[----:B------:R-:W-:Y:S04]  /*1db0*/  STL [R1+0x10], R15 ;  /* 0x0000100f01007387 */ /* 0x000fe80000100800 */
[----:B------:R3:W-:Y:S01]  /*1dc0*/  STL [R1+0xc0], R5 ;  /* 0x0000c00501007387 */ /* 0x0007e20000100800 */
[----:B-1----:R-:W-:Y:S02]  /*1dd0*/  SHF.R.S32.HI R16, RZ, 0x1f, R16 ;  /* 0x0000001fff107819 */ /* 0x002fe40000011410 */
[----:B--2---:R-:W-:-:S05]  /*1de0*/  SHF.R.S32.HI R8, RZ, 0x1f, R168 ;  /* 0x0000001fff087819 */ /* 0x004fca00000114a8 */
[----:B------:R1:W-:Y:S01]  /*1df0*/  STL [R1+0xbc], R8 ;  /* 0x0000bc0801007387 */ /* 0x0003e20000100800 */
[----:B---3--:R-:W-:-:S05]  /*1e00*/  SHF.R.S32.HI R5, RZ, 0x1f, R139 ;  /* 0x0000001fff057819 */ /* 0x008fca000001148b */
[----:B------:R2:W-:Y:S04]  /*1e10*/  STL [R1+0xb8], R5 ;  /* 0x0000b80501007387 */ /* 0x0005e80000100800 */
[----:B------:R3:W-:Y:S01]  /*1e20*/  STL [R1+0xb4], R13 ;  /* 0x0000b40d01007387 */ /* 0x0007e20000100800 */
[----:B-1----:R-:W-:-:S05]  /*1e30*/  IADD3 R8, R250, 0x20, RZ ;  /* 0x00000020fa087810 */ /* 0x002fca0007ffe0ff */
[----:B------:R1:W-:Y:S01]  /*1e40*/  STL [R1], R8 ;  /* 0x0000000801007387 */ /* 0x0003e20000100800 */
[----:B--2---:R-:W-:Y:S02]  /*1e50*/  IADD3 R5, R250, 0x40, RZ ;  /* 0x00000040fa057810 */ /* 0x004fe40007ffe0ff */
[----:B---3--:R-:W-:Y:S02]  /*1e60*/  SHF.R.S32.HI R13, RZ, 0x1f, R3 ;  /* 0x0000001fff0d7819 */ /* 0x008fe40000011403 */
[----:B------:R-:W-:-:S03]  /*1e70*/  LOP3.LUT R3, R18, 0x7ffffffc, RZ, 0xc0, !PT ;  /* 0x7ffffffc12037812 */ /* 0x000fc600078ec0ff */
[----:B------:R2:W-:Y:S02]  /*1e80*/  STL [R1+0x74], R13 ;  /* 0x0000740d01007387 */ /* 0x0005e40000100800 */
[----:B------:R-:W-:Y:S02]  /*1e90*/  IMAD.IADD R3, R29, 0x1, -R3 ;  /* 0x000000011d037824 */ /* 0x000fe400078e0a03 */
[----:B------:R-:W-:Y:S02]  /*1ea0*/  STL [R1+0x4], R5 ;  /* 0x0000040501007387 */ /* 0x000fe40000100800 */
[----:B------:R-:W-:Y:S01]  /*1eb0*/  IMAD.SHL.U32 R252, R3, 0x2, RZ ;  /* 0x0000000203fc7824 */ /* 0x000fe200078e00ff */
[----:B------:R-:W-:Y:S01]  /*1ec0*/  SHF.R.S32.HI R3, RZ, 0x3, R9 ;  /* 0x00000003ff037819 */ /* 0x000fe20000011409 */
[----:B------:R3:W-:Y:S01]  /*1ed0*/  STL [R1+0x70], R16 ;  /* 0x0000701001007387 */ /* 0x0007e20000100800 */
[----:B------:R-:W-:Y:S02]  /*1ee0*/  LOP3.LUT R9, R26, 0x18, R110, 0xf8, !PT ;  /* 0x000000181a097812 */ /* 0x000fe400078ef86e */
[----:B------:R-:W-:-:S02]  /*1ef0*/  IADD3 R18, R252, 0x40, RZ ;  /* 0x00000040fc127810 */ /* 0x000fc40007ffe0ff */
[----:B-1----:R-:W-:Y:S02]  /*1f00*/  SHF.R.S32.HI R8, RZ, 0x1f, R8 ;  /* 0x0000001fff087819 */ /* 0x002fe40000011408 */
[----:B------:R-:W-:Y:S02]  /*1f10*/  LOP3.LUT R9, R9, R24, RZ, 0x3c, !PT ;  /* 0x0000001809097212 */ /* 0x000fe400078e3cff */
[----:B------:R-:W-:-:S03]  /*1f20*/  IADD3 R19, R252, 0x38, RZ ;  /* 0x00000038fc137810 */ /* 0x000fc60007ffe0ff */
[----:B------:R-:W-:Y:S01]  /*1f30*/  IMAD.IADD R9, R7, 0x1, R9 ;  /* 0x0000000107097824 */ /* 0x000fe200078e0209 */
[----:B--2---:R-:W-:Y:S02]  /*1f40*/  SHF.R.S32.HI R13, RZ, 0x1f, R15 ;  /* 0x0000001fff0d7819 */ /* 0x004fe4000001140f */
[----:B------:R-:W-:-:S03]  /*1f50*/  IADD3 R15, R252, 0x50, RZ ;  /* 0x00000050fc0f7810 */ /* 0x000fc60007ffe0ff */
[----:B------:R1:W-:Y:S01]  /*1f60*/  STL [R1+0x6c], R13 ;  /* 0x00006c0d01007387 */ /* 0x0003e20000100800 */
[----:B---3--:R-:W-:-:S03]  /*1f70*/  IADD3 R16, R252, 0x48, RZ ;  /* 0x00000048fc107810 */ /* 0x008fc60007ffe0ff */
[----:B------:R2:W-:Y:S01]  /*1f80*/  STL [R1+0x90], R8 ;  /* 0x0000900801007387 */ /* 0x0005e20000100800 */
[----:B------:R-:W-:Y:S02]  /*1f90*/  SHF.R.S32.HI R16, RZ, 0x1f, R16 ;  /* 0x0000001fff107819 */ /* 0x000fe40000011410 */
[----:B-1----:R-:W-:Y:S02]  /*1fa0*/  SHF.R.S32.HI R13, RZ, 0x1f, R5 ;  /* 0x0000001fff0d7819 */ /* 0x002fe40000011405 */
[----:B------:R-:W-:Y:S01]  /*1fb0*/  LOP3.LUT R5, R28, 0x18, R110, 0xf8, !PT ;  /* 0x000000181c057812 */ /* 0x000fe200078ef86e */
[----:B--2---:R-:W-:Y:S02]  /*1fc0*/  IMAD.IADD R8, R27, 0x1, R22 ;  /* 0x000000011b087824 */ /* 0x004fe400078e0216 */
[----:B------:R1:W-:Y:S01]  /*1fd0*/  STL [R1+0x7c], R13 ;  /* 0x00007c0d01007387 */ /* 0x0003e20000100800 */
[C---:B------:R-:W-:Y:S02]  /*1fe0*/  IADD3 R27, R252.reuse, 0x8, RZ ;  /* 0x00000008fc1b7810 */ /* 0x040fe40007ffe0ff */
[C---:B------:R-:W-:Y:S01]  /*1ff0*/  IADD3 R22, R252.reuse, 0x30, RZ ;  /* 0x00000030fc167810 */ /* 0x040fe20007ffe0ff */
[----:B------:R2:W-:Y:S03]  /*2000*/  STL [R1+0x78], R8 ;  /* 0x0000780801007387 */ /* 0x0005e60000100800 */
[----:B------:R-:W-:Y:S01]  /*2010*/  SHF.R.S32.HI R22, RZ, 0x1f, R22 ;  /* 0x0000001fff167819 */ /* 0x000fe20000011416 */
[----:B------:R3:W-:Y:S01]  /*2020*/  STL [R1+0x60], R3 ;  /* 0x0000600301007387 */ /* 0x0007e20000100800 */
[----:B-1----:R-:W-:-:S02]  /*2030*/  IADD3 R13, R252, 0x58, RZ ;  /* 0x00000058fc0d7810 */ /* 0x002fc40007ffe0ff */
[----:B--2---:R-:W-:Y:S02]  /*2040*/  LOP3.LUT R8, R26, 0x8, R110, 0xf8, !PT ;  /* 0x000000081a087812 */ /* 0x004fe400078ef86e */
[----:B------:R-:W-:Y:S02]  /*2050*/  IADD3 R26, R252, 0x10, RZ ;  /* 0x00000010fc1a7810 */ /* 0x000fe40007ffe0ff */
[----:B---3--:R-:W-:Y:S02]  /*2060*/  LOP3.LUT R3, R5, R25, RZ, 0x3c, !PT ;  /* 0x0000001905037212 */ /* 0x008fe400078e3cff */
[----:B------:R-:W-:Y:S02]  /*2070*/  SHF.R.S32.HI R5, RZ, 0x3, R6 ;  /* 0x00000003ff057819 */ /* 0x000fe40000011406 */
[----:B------:R-:W-:Y:S01]  /*2080*/  LOP3.LUT R8, R8, R24, RZ, 0x3c, !PT ;  /* 0x0000001808087212 */ /* 0x000fe200078e3cff */
[----:B------:R-:W-:Y:S01]  /*2090*/  IMAD.IADD R6, R23, 0x1, R3 ;  /* 0x0000000117067824 */ /* 0x000fe200078e0203 */
[----:B------:R-:W-:Y:S01]  /*20a0*/  IADD3 R23, R252, 0x28, RZ ;  /* 0x00000028fc177810 */ /* 0x000fe20007ffe0ff */
[----:B------:R1:W-:Y:S01]  /*20b0*/  STL [R1+0x5c], R5 ;  /* 0x00005c0501007387 */ /* 0x0003e20000100800 */
[----:B------:R-:W-:Y:S01]  /*20c0*/  SHF.R.S32.HI R3, RZ, 0x1f, R252 ;  /* 0x0000001fff037819 */ /* 0x000fe200000114fc */
[----:B------:R-:W-:Y:S01]  /*20d0*/  IMAD.IADD R8, R7, 0x1, R8 ;  /* 0x0000000107087824 */ /* 0x000fe200078e0208 */
[----:B------:R-:W-:-:S02]  /*20e0*/  LEA R28, R6, 0x6080, 0x1 ;  /* 0x00006080061c7811 */ /* 0x000fc400078e08ff */
[----:B------:R-:W-:Y:S02]  /*20f0*/  SHF.R.S32.HI R6, RZ, 0x1f, R26 ;  /* 0x0000001fff067819 */ /* 0x000fe4000001141a */
[----:B------:R-:W-:Y:S01]  /*2100*/  SHF.R.S32.HI R6, RZ, 0x1f, R23 ;  /* 0x0000001fff067819 */ /* 0x000fe20000011417 */
[----:B------:R-:W-:Y:S01]  /*2110*/  STL [R1+0xdc], R28 ;  /* 0x0000dc1c01007387 */ /* 0x000fe20000100800 */
[----:B------:R-:W-:Y:S02]  /*2120*/  SHF.R.S32.HI R6, RZ, 0x1f, R18 ;  /* 0x0000001fff067819 */ /* 0x000fe40000011412 */
[----:B------:R-:W-:Y:S01]  /*2130*/  SHF.R.S32.HI R6, RZ, 0x1f, R13 ;  /* 0x0000001fff067819 */ /* 0x000fe2000001140d */
[----:B------:R2:W-:Y:S01]  /*2140*/  STL [R1+0xd8], R2 ;  /* 0x0000d80201007387 */ /* 0x0005e20000100800 */
[----:B------:R-:W-:Y:S02]  /*2150*/  LEA R6, R8, 0x1880, 0x1 ;  /* 0x0000188008067811 */ /* 0x000fe400078e08ff */
[----:B------:R-:W-:-:S02]  /*2160*/  LEA R8, R14, 0x6080, 0x1 ;  /* 0x000060800e087811 */ /* 0x000fc400078e08ff */
[----:B------:R-:W-:Y:S02]  /*2170*/  IADD3 R24, R252, 0x20, RZ ;  /* 0x00000020fc187810 */ /* 0x000fe40007ffe0ff */
[----:B------:R-:W-:Y:S01]  /*2180*/  SEL R3, R12, 0xffffffe0, !P4 ;  /* 0xffffffe00c037807 */ /* 0x000fe20006000000 */
[----:B------:R3:W-:Y:S01]  /*2190*/  STL [R1+0xd4], R8 ;  /* 0x0000d40801007387 */ /* 0x0007e20000100800 */
[----:B------:R-:W-:-:S03]  /*21a0*/  IADD3 R25, R252, 0x18, RZ ;  /* 0x00000018fc197810 */ /* 0x000fc60007ffe0ff */
[----:B------:R-:W-:Y:S01]  /*21b0*/  STL [R1+0x8], R6 ;  /* 0x0000080601007387 */ /* 0x000fe20000100800 */
[----:B-1----:R-:W-:Y:S01]  /*21c0*/  SEL R5, R12, 0xffffffe0, !P0 ;  /* 0xffffffe00c057807 */ /* 0x002fe20004000000 */
[----:B------:R-:W-:Y:S01]  /*21d0*/  IMAD.IADD R199, R198, 0x1, R3 ;  /* 0x00000001c6c77824 */ /* 0x000fe200078e0203 */
[----:B------:R-:W-:Y:S01]  /*21e0*/  SHF.R.S32.HI R12, RZ, 0x1f, R27 ;  /* 0x0000001fff0c7819 */ /* 0x000fe2000001141b */
[----:B------:R-:W-:Y:S01]  /*21f0*/  IMAD.IADD R197, R3, 0x1, R196 ;  /* 0x0000000103c57824 */ /* 0x000fe200078e02c4 */
[----:B------:R-:W-:Y:S01]  /*2200*/  SHF.R.S32.HI R12, RZ, 0x1f, R24 ;  /* 0x0000001fff0c7819 */ /* 0x000fe20000011418 */
[----:B------:R-:W-:Y:S01]  /*2210*/  IMAD.IADD R0, R5, 0x1, R20 ;  /* 0x0000000105007824 */ /* 0x000fe200078e0214 */
[----:B------:R-:W-:Y:S02]  /*2220*/  SHF.R.S32.HI R12, RZ, 0x1f, R19 ;  /* 0x0000001fff0c7819 */ /* 0x000fe40000011413 */
[----:B------:R-:W-:Y:S02]  /*2230*/  SHF.R.S32.HI R25, RZ, 0x1f, R25 ;  /* 0x0000001fff197819 */ /* 0x000fe40000011419 */
[----:B------:R-:W-:-:S02]  /*2240*/  SHF.R.S32.HI R12, RZ, 0x1f, R15 ;  /* 0x0000001fff0c7819 */ /* 0x000fc4000001140f */
[----:B--2---:R-:W-:-:S05]  /*2250*/  LEA R2, R11, 0x6080, 0x1 ;  /* 0x000060800b027811 */ /* 0x004fca00078e08ff */
[----:B------:R1:W-:Y:S01]  /*2260*/  STL [R1+0xd0], R2 ;  /* 0x0000d00201007387 */ /* 0x0003e20000100800 */
[----:B---3--:R-:W-:-:S03]  /*2270*/  LEA R8, R9, 0x6080, 0x1 ;  /* 0x0000608009087811 */ /* 0x008fc600078e08ff */
[----:B------:R-:W-:Y:S04]  /*2280*/  STL [R1+0xcc], R10 ;  /* 0x0000cc0a01007387 */ /* 0x000fe80000100800 */
[----:B------:R-:W-:Y:S01]  /*2290*/  STL [R1+0xc8], R8 ;  /* 0x0000c80801007387 */ /* 0x000fe20000100800 */
[C---:B-1----:R-:W-:Y:S02]  /*22a0*/  IADD3 R2, R6.reuse, 0x20, RZ ;  /* 0x0000002006027810 */ /* 0x042fe40007ffe0ff */
[----:B------:R-:W-:-:S05]  /*22b0*/  @P2 IADD3 R2, R6, -0x20, RZ ;  /* 0xffffffe006022810 */ /* 0x000fca0007ffe0ff */
[----:B------:R1:W-:Y:S02]  /*22c0*/  STL [R1+0xc], R2 ;  /* 0x00000c0201007387 */ /* 0x0003e40000100800 */
[----:B-1----:R-:W-:-:S05]  /*22d0*/  IMAD.IADD R2, R21, 0x1, R5 ;  /* 0x0000000115027824 */ /* 0x002fca00078e0205 */
[----:B------:R1:W-:Y:S04]  /*22e0*/  STL [R1+0xa0], R2 ;  /* 0x0000a00201007387 */ /* 0x0003e80000100800 */
[----:B------:R1:W-:Y:S02]  /*22f0*/  STL [R1+0x9c], R0 ;  /* 0x00009c0001007387 */ /* 0x0003e40000100800 */
.L_x_1169:
[----:B------:R-:W2:Y:S01]  /*2300*/  LDL R19, [R1+0x8c] ;  /* 0x00008c0001137983 */ /* 0x000ea20000100800 */
[----:B------:R-:W-:Y:S01]  /*2310*/  ISETP.NE.U32.AND P0, PT, RZ, c[0x0][0x370], PT ;  /* 0x0000dc00ff007a0c */ /* 0x000fe20003f05070 */
[----:B------:R-:W-:Y:S01]  /*2320*/  IMAD.MOV.U32 R18, RZ, RZ, 0x4 ;  /* 0x00000004ff127424 */ /* 0x000fe200078e00ff */
[----:B------:R-:W-:Y:S01]  /*2330*/  CS2R R16, SRZ ;  /* 0x0000000000107805 */ /* 0x000fe2000001ff00 */
[----:B------:R-:W-:Y:S01]  /*2340*/  ISETP.NE.U32.AND P1, PT, RZ, c[0x0][0x360], PT ;  /* 0x0000d800ff007a0c */ /* 0x000fe20003f25070 */
[----:B------:R-:W-:Y:S01]  /*2350*/  IMAD.MOV.U32 R132, RZ, RZ, RZ ;  /* 0x000000ffff847224 */ /* 0x000fe200078e00ff */
[----:B------:R-:W-:Y:S01]  /*2360*/  ISETP.NE.AND.EX P2, PT, RZ, c[0x0][0x374], PT, P0 ;  /* 0x0000dd00ff007a0c */ /* 0x000fe20003f45300 */
[----:B------:R-:W-:Y:S01]  /*2370*/  IMAD.MOV.U32 R15, RZ, RZ, RZ ;  /* 0x000000ffff0f7224 */ /* 0x000fe200078e00ff */
[----:B------:R-:W-:-:S02]  /*2380*/  ISETP.NE.AND.EX P0, PT, RZ, c[0x0][0x364], PT, P1 ;  /* 0x0000d900ff007a0c */ /* 0x000fc40003f05310 */
[----:B------:R-:W-:Y:S02]  /*2390*/  ISETP.NE.U32.AND P1, PT, RZ, c[0x0][0x348], PT ;  /* 0x0000d200ff007a0c */ /* 0x000fe40003f25070 */
[----:B------:R-:W-:Y:S02]  /*23a0*/  ISETP.NE.U32.AND P3, PT, RZ, c[0x0][0x350], PT ;  /* 0x0000d400ff007a0c */ /* 0x000fe40003f65070 */
[----:B------:R-:W-:Y:S02]  /*23b0*/  ISETP.NE.U32.AND P4, PT, RZ, c[0x0][0x358], PT ;  /* 0x0000d600ff007a0c */ /* 0x000fe40003f85070 */
[----:B------:R-:W-:Y:S02]  /*23c0*/  ISETP.NE.AND.EX P1, PT, RZ, c[0x0][0x34c], PT, P1 ;  /* 0x0000d300ff007a0c */ /* 0x000fe40003f25310 */
[----:B------:R-:W-:Y:S02]  /*23d0*/  ISETP.NE.AND.EX P3, PT, RZ, c[0x0][0x354], PT, P3 ;  /* 0x0000d500ff007a0c */ /* 0x000fe40003f65330 */
[----:B------:R-:W-:Y:S01]  /*23e0*/  ISETP.NE.AND.EX P4, PT, RZ, c[0x0][0x35c], PT, P4 ;  /* 0x0000d700ff007a0c */ /* 0x000fe20003f85340 */
[----:B--2---:R-:W-:-:S04]  /*23f0*/  @P2 IMAD.WIDE R12, R19, R18, c[0x0][0x370] ;  /* 0x0000dc00130c2625 */ /* 0x004fc800078e0212 */
[CC--:B------:R-:W-:Y:S01]  /*2400*/  @P0 IMAD.WIDE R10, R19.reuse, R18.reuse, c[0x0][0x360] ;  /* 0x0000d800130a0625 */ /* 0x0c0fe200078e0212 */
[----:B------:R-:W2:Y:S03]  /*2410*/  @P2 LDG.E R16, [R12.64] ;  /* 0x000000080c102981 */ /* 0x000ea6000c1e1900 */
[CC--:B------:R-:W-:Y:S01]  /*2420*/  IMAD.WIDE R8, R19.reuse, R18.reuse, c[0x0][0x348] ;  /* 0x0000d20013087625 */ /* 0x0c0fe200078e0212 */
[----:B------:R3:W5:Y:S03]  /*2430*/  @P0 LDG.E R248, [R10.64] ;  /* 0x000000080af80981 */ /* 0x000766000c1e1900 */
[CC--:B------:R-:W-:Y:S01]  /*2440*/  IMAD.WIDE R4, R19.reuse, R18.reuse, c[0x0][0x350] ;  /* 0x0000d40013047625 */ /* 0x0c0fe200078e0212 */
[----:B------:R3:W5:Y:S03]  /*2450*/  @P1 LDG.E R132, [R8.64] ;  /* 0x0000000808841981 */ /* 0x000766000c1e1900 */
[----:B-1----:R-:W-:Y:S01]  /*2460*/  IMAD.WIDE R2, R19, R18, c[0x0][0x358] ;  /* 0x0000d60013027625 */ /* 0x002fe200078e0212 */
[----:B------:R3:W5:Y:S04]  /*2470*/  @P3 LDG.E R17, [R4.64] ;  /* 0x0000000804113981 */ /* 0x000768000c1e1900 */
[----:B------:R3:W5:Y:S01]  /*2480*/  @P4 LDG.E R15, [R2.64] ;  /* 0x00000008020f4981 */ /* 0x000762000c1e1900 */
[----:B------:R-:W-:Y:S03]  /*2490*/  YIELD ;  /* 0x0000000000007946 */ /* 0x000fe60003800000 */
[----:B--2---:R3:W-:Y:S01]  /*24a0*/  STL [R1+0x58], R16 ;  /* 0x0000581001007387 */ /* 0x0047e20000100800 */
[----:B------:R-:W-:Y:S05]  /*24b0*/  @P0 BRA `(.L_x_871) ;  /* 0x0000005000000947 */ /* 0x000fea0003800000 */
[----:B-----5:R-:W-:Y:S01]  /*24c0*/  MOV R248, c[0x0][0x168] ;  /* 0x00005a0000f87a02 */ /* 0x020fe20000000f00 */
[----:B------:R-:W-:Y:S05]  /*24d0*/  @!P1 BRA `(.L_x_871) ;  /* 0x0000003000009947 */ /* 0x000fea0003800000 */
[----:B------:R-:W2:Y:S04]  /*24e0*/  LDG.E R6, [R8.64] ;  /* 0x0000000808067981 */ /* 0x000ea8000c1e1900 */
[----:B------:R-:W2:Y:S02]  /*24f0*/  LDG.E R0, [R8.64+0x4] ;  /* 0x0000040808007981 */ /* 0x000ea4000c1e1900 */
[----:B--2---:R-:W-:-:S02]  /*2500*/  IADD3 R248, -R6, R0, RZ ;  /* 0x0000000006f87210 */ /* 0x004fc40007ffe1ff */
.L_x_871:
[----:B------:R-:W-:-:S04]  /*2510*/  ISETP.NE.U32.AND P0, PT, RZ, c[0x0][0x368], PT ;  /* 0x0000da00ff007a0c */ /* 0x000fc80003f05070 */
[----:B------:R-:W-:-:S13]  /*2520*/  ISETP.NE.AND.EX P0, PT, RZ, c[0x0][0x36c], PT, P0 ;  /* 0x0000db00ff007a0c */ /* 0x000fda0003f05300 */
[----:B------:R-:W-:Y:S05]  /*2530*/  @!P0 BRA `(.L_x_872) ;  /* 0x0000003000008947 */ /* 0x000fea0003800000 */
[----:B---3--:R-:W-:-:S05]  /*2540*/  IMAD.WIDE R4, R19, R18, c[0x0][0x368] ;  /* 0x0000da0013047625 */ /* 0x008fca00078e0212 */
[----:B------:R1:W5:Y:S01]  /*2550*/  LDG.E R14, [R4.64] ;  /* 0x00000008040e7981 */ /* 0x000362000c1e1900 */
[----:B------:R-:W-:Y:S05]  /*2560*/  BRA `(.L_x_873) ;  /* 0x0000005000007947 */ /* 0x000fea0003800000 */
.L_x_872:
[----:B------:R-:W-:Y:S01]  /*2570*/  MOV R14, UR6 ;  /* 0x00000006000e7c02 */ /* 0x000fe20008000f00 */
[----:B------:R-:W-:Y:S05]  /*2580*/  @!P3 BRA `(.L_x_873) ;  /* 0x000000300000b947 */ /* 0x000fea0003800000 */
[----:B------:R-:W2:Y:S04]  /*2590*/  LDG.E R6, [R4.64] ;  /* 0x0000000804067981 */ /* 0x000ea8000c1e1900 */
[----:B------:R-:W2:Y:S02]  /*25a0*/  LDG.E R0, [R4.64+0x4] ;  /* 0x0000040804007981 */ /* 0x000ea4000c1e1900 */
[----:B--2---:R-:W-:Y:S02]  /*25b0*/  IADD3 R14, -R6, R0, RZ ;  /* 0x00000000060e7210 */ /* 0x004fe40007ffe1ff */
.L_x_873:
[----:B-1-3--:R-:W2:Y:S04]  /*25c0*/  LDL.LU R5, [R1+0x84] ;  /* 0x0000840001057983 */ /* 0x00aea80000300800 */
[----:B------:R1:W3:Y:S04]  /*25d0*/  @P4 LDG.E R4, [R2.64] ;  /* 0x0000000802044981 */ /* 0x0002e8000c1e1900 */
[----:B------:R1:W3:Y:S01]  /*25e0*/  @P4 LDG.E R0, [R2.64+0x4] ;  /* 0x0000040802004981 */ /* 0x0002e2000c1e1900 */
[----:B------:R-:W-:Y:S01]  /*25f0*/  ISETP.NE.U32.AND P0, PT, RZ, c[0x0][0x378], PT ;  /* 0x0000de00ff007a0c */ /* 0x000fe20003f05070 */
[----:B-----5:R-:W-:-:S03]  /*2600*/  IMAD.MOV.U32 R125, RZ, RZ, R14 ;  /* 0x000000ffff7d7224 */ /* 0x020fc600078e000e */
[----:B------:R-:W-:Y:S01]  /*2610*/  ISETP.NE.AND.EX P0, PT, RZ, c[0x0][0x37c], PT, P0 ;  /* 0x0000df00ff007a0c */ /* 0x000fe20003f05300 */
[----:B------:R-:W-:-:S05]  /*2620*/  IMAD.MOV.U32 R6, RZ, RZ, c[0x0][0x2c4] ;  /* 0x0000b100ff067624 */ /* 0x000fca00078e00ff */
[----:B------:R-:W-:Y:S01]  /*2630*/  ISETP.NE.AND P2, PT, R6, 0x1, PT ;  /* 0x000000010600780c */ /* 0x000fe20003f45270 */
[----:B------:R-:W-:Y:S02]  /*2640*/  IMAD.IADD R13, R14, 0x1, -R16 ;  /* 0x000000010e0d7824 */ /* 0x000fe400078e0a10 */
[----:B------:R-:W-:-:S04]  /*2650*/  IMAD.MOV.U32 R6, RZ, RZ, c[0x0][0x32c] ;  /* 0x0000cb00ff067624 */ /* 0x000fc800078e00ff */
[----:B-1----:R-:W-:-:S05]  /*2660*/  @P0 IMAD.WIDE R2, R19, R18, c[0x0][0x378] ;  /* 0x0000de0013020625 */ /* 0x002fca00078e0212 */
[----:B------:R1:W5:Y:S01]  /*2670*/  @P0 LDG.E R125, [R2.64] ;  /* 0x00000008027d0981 */ /* 0x000362000c1e1900 */
[----:B------:R-:W-:Y:S02]  /*2680*/  ISETP.GE.AND P1, PT, R6, 0x1, PT ;  /* 0x000000010600780c */ /* 0x000fe40003f26270 */
[----:B------:R-:W-:-:S04]  /*2690*/  LOP3.LUT R209, R209, 0xfff7ffff, RZ, 0xc0, !PT ;  /* 0xfff7ffffd1d17812 */ /* 0x000fc800078ec0ff */
[----:B------:R-:W-:-:S04]  /*26a0*/  @P2 LOP3.LUT R209, R209, 0x80000, RZ, 0xfc, !PT ;  /* 0x00080000d1d12812 */ /* 0x000fc800078efcff */
[----:B------:R-:W-:-:S04]  /*26b0*/  LOP3.LUT R209, R209, 0xfffdffff, RZ, 0xc0, !PT ;  /* 0xfffdffffd1d17812 */ /* 0x000fc800078ec0ff */
[----:B------:R-:W-:Y:S01]  /*26c0*/  @P1 LOP3.LUT R209, R209, 0x20000, RZ, 0xfc, !PT ;  /* 0x00020000d1d11812 */ /* 0x000fe200078efcff */
[----:B-1----:R-:W-:Y:S02]  /*26d0*/  IMAD.MOV.U32 R2, RZ, RZ, c[0x0][0x228] ;  /* 0x00008a00ff027624 */ /* 0x002fe400078e00ff */
[----:B--2---:R-:W-:-:S05]  /*26e0*/  IMAD.SHL.U32 R8, R5, 0x80, RZ ;  /* 0x0000008005087824 */ /* 0x004fca00078e00ff */
[----:B------:R1:W-:Y:S01]  /*26f0*/  STL [R1+0x54], R8 ;  /* 0x0000540801007387 */ /* 0x0003e20000100800 */
[----:B---3--:R-:W-:Y:S01]  /*2700*/  @P4 IMAD.IADD R2, R0, 0x1, -R4 ;  /* 0x0000000100024824 */ /* 0x008fe200078e0a04 */
[----:B------:R-:W-:-:S03]  /*2710*/  IADD3 R0, R8, 0x7f, RZ ;  /* 0x0000007f08007810 */ /* 0x000fc60007ffe0ff */
[----:B------:R-:W-:Y:S02]  /*2720*/  IMAD.IADD R249, R13, 0x1, R2 ;  /* 0x000000010df97824 */ /* 0x000fe400078e0202 */
[----:B------:R-:W-:-:S03]  /*2730*/  @P2 IMAD.HI.U32 R4, R0, c[0x0][0x2c8], RZ ;  /* 0x0000b20000042a27 */ /* 0x000fc600078e00ff */
[C---:B------:R-:W-:Y:S02]  /*2740*/  IADD3 R3, R249.reuse, 0x2f, RZ ;  /* 0x0000002ff9037810 */ /* 0x040fe40007ffe0ff */
[----:B------:R-:W-:Y:S02]  /*2750*/  @P2 SHF.R.U32.HI R0, RZ, c[0x0][0x2cc], R4 ;  /* 0x0000b300ff002a19 */ /* 0x000fe40000011604 */
[----:B------:R-:W-:Y:S01]  /*2760*/  IADD3 R4, R249, 0x1, -R248 ;  /* 0x00000001f9047810 */ /* 0x000fe20007ffe8f8 */
[----:B------:R-:W-:-:S04]  /*2770*/  IMAD.HI R3, R3, 0x2aaaaaab, RZ ;  /* 0x2aaaaaab03037827 */ /* 0x000fc800078e02ff */
[----:B------:R-:W-:Y:S01]  /*2780*/  IMAD.IADD R0, R4, 0x1, R0 ;  /* 0x0000000104007824 */ /* 0x000fe200078e0200 */
[----:B------:R-:W-:-:S04]  /*2790*/  SHF.R.U32.HI R5, RZ, 0x1f, R3 ;  /* 0x0000001fff057819 */ /* 0x000fc80000011603 */
[----:B------:R-:W-:Y:S02]  /*27a0*/  LEA.HI.SX32 R135, R3, R5, 0x1d ;  /* 0x0000000503877211 */ /* 0x000fe400078feaff */
[----:B------:R-:W-:Y:S01]  /*27b0*/  IADD3 R4, R0, c[0x0][0x328], RZ ;  /* 0x0000ca0000047a10 */ /* 0x000fe20007ffe0ff */
[----:B------:R-:W-:Y:S05]  /*27c0*/  @!P1 BRA `(.L_x_874) ;  /* 0x0000010000009947 */ /* 0x000fea0003800000 */
[C---:B-1----:R-:W-:Y:S01]  /*27d0*/  ISETP.GT.AND P0, PT, R0.reuse, RZ, PT ;  /* 0x000000ff0000720c */ /* 0x042fe20003f04270 */
        /* <DEDUP_REMOVED lines=9> */
.L_x_876:
[----:B------:R-:W-:-:S13]  /*2870*/  ISETP.NE.AND P0, PT, R6, 0x1, PT ;  /* 0x000000010600780c */ /* 0x000fda0003f05270 */
[----:B------:R-:W-:-:S05]  /*2880*/  @P0 IMAD.HI.U32 R0, R3, c[0x0][0x330], RZ ;  /* 0x0000cc0003000a27 */ /* 0x000fca00078e00ff */
[----:B------:R-:W-:Y:S02]  /*2890*/  @P0 SHF.R.U32.HI R3, RZ, c[0x0][0x334], R0 ;  /* 0x0000cd00ff030a19 */ /* 0x000fe40000011600 */
.L_x_877:
[----:B------:R-:W-:Y:S05]  /*28a0*/  BSYNC B0 ;  /* 0x0000000000007941 */ /* 0x000fea0003800000 */
.L_x_875:
[----:B------:R-:W-:-:S05]  /*28b0*/  IMAD R3, R3, R6, c[0x0][0x32c] ;  /* 0x0000cb0003037624 */ /* 0x000fca00078e0206 */
[----:B------:R-:W-:-:S04]  /*28c0*/  IMNMX R4, R4, R3, PT ;  /* 0x0000000304047217 */ /* 0x000fc80003800200 */
.L_x_874:
[----:B-1----:R-:W-:Y:S01]  /*28d0*/  IADD3 R4, R4, 0x2f, RZ ;  /* 0x0000002f04047810 */ /* 0x002fe20007ffe0ff */
[----:B------:R-:W-:-:S04]  /*28e0*/  @P2 IMAD.HI.U32 R3, R8, c[0x0][0x2c8], RZ ;  /* 0x0000b20008032a27 */ /* 0x000fc800078e00ff */
[----:B------:R-:W-:-:S04]  /*28f0*/  IMAD.HI R4, R4, 0x2aaaaaab, RZ ;  /* 0x2aaaaaab04047827 */ /* 0x000fc800078e02ff */
[----:B------:R-:W-:Y:S01]  /*2900*/  IMAD.MOV.U32 R0, RZ, RZ, R8 ;  /* 0x000000ffff007224 */ /* 0x000fe200078e0008 */
[----:B------:R-:W-:Y:S01]  /*2910*/  @P2 SHF.R.U32.HI R0, RZ, c[0x0][0x2cc], R3 ;  /* 0x0000b300ff002a19 */ /* 0x000fe20000011603 */
[----:B------:R-:W-:Y:S01]  /*2920*/  IMAD.IADD R218, R249, 0x1, -R248 ;  /* 0x00000001f9da7824 */ /* 0x000fe200078e0af8 */
[----:B------:R-:W-:-:S03]  /*2930*/  SHF.R.U32.HI R3, RZ, 0x1f, R4 ;  /* 0x0000001fff037819 */ /* 0x000fc60000011604 */
[----:B------:R-:W-:Y:S01]  /*2940*/  IMAD.IADD R0, R218, 0x1, R0 ;  /* 0x00000001da007824 */ /* 0x000fe200078e0200 */
[----:B------:R-:W-:-:S04]  /*2950*/  LEA.HI.SX32 R4, R4, R3, 0x1d ;  /* 0x0000000304047211 */ /* 0x000fc800078feaff */
[----:B------:R-:W-:Y:S02]  /*2960*/  IADD3 R3, R0, -c[0x0][0x324], RZ ;  /* 0x8000c90000037a10 */ /* 0x000fe40007ffe0ff */
        /* <DEDUP_REMOVED lines=11> */
.L_x_880:
[----:B------:R-:W-:-:S13]  /*2a20*/  ISETP.NE.AND P0, PT, R6, 0x1, PT ;  /* 0x000000010600780c */ /* 0x000fda0003f05270 */
[----:B------:R-:W-:-:S05]  /*2a30*/  @P0 IMAD.HI.U32 R4, R0, c[0x0][0x330], RZ ;  /* 0x0000cc0000040a27 */ /* 0x000fca00078e00ff */
[----:B------:R-:W-:Y:S02]  /*2a40*/  @P0 SHF.R.U32.HI R0, RZ, c[0x0][0x334], R4 ;  /* 0x0000cd00ff000a19 */ /* 0x000fe40000011604 */
.L_x_881:
[----:B------:R-:W-:Y:S05]  /*2a50*/  BSYNC B0 ;  /* 0x0000000000007941 */ /* 0x000fea0003800000 */
.L_x_879:
[----:B------:R-:W-:-:S05]  /*2a60*/  IMAD R0, R0, c[0x0][0x32c], RZ ;  /* 0x0000cb0000007a24 */ /* 0x000fca00078e02ff */
[----:B------:R-:W-:-:S04]  /*2a70*/  IMNMX R3, R3, R0, !PT ;  /* 0x0000000003037217 */ /* 0x000fc80007800200 */
.L_x_878:
        /* <DEDUP_REMOVED lines=12> */
[----:B------:R-:W-:Y:S02]  /*2b40*/  SHF.R.U32.HI R9, RZ, 0x10, R3 ;  /* 0x00000010ff097819 */ /* 0x000fe40000011603 */
[----:B------:R-:W-:Y:S02]  /*2b50*/  LOP3.LUT R20, R3, 0xff, RZ, 0xc0, !PT ;  /* 0x000000ff03147812 */ /* 0x000fe400078ec0ff */
[C---:B------:R-:W-:Y:S01]  /*2b60*/  ISETP.NE.AND P1, PT, R9.reuse, RZ, PT ;  /* 0x000000ff0900720c */ /* 0x040fe20003f25270 */
[----:B------:R1:W-:Y:S03]  /*2b70*/  STL [R1+0x84], R9 ;  /* 0x0000840901007387 */ /* 0x0003e60000100800 */
[----:B------:R-:W-:Y:S01]  /*2b80*/  SEL R124, R9, c[0x0][0x338], P1 ;  /* 0x0000ce00097c7a07 */ /* 0x000fe20000800000 */
[----:B------:R1:W-:Y:S01]  /*2b90*/  STL [R1+0xa4], R20 ;  /* 0x0000a41401007387 */ /* 0x0003e20000100800 */
[----:B------:R-:W-:Y:S05]  /*2ba0*/  @!P0 BRA `(.L_x_883) ;  /* 0x000001d000008947 */ /* 0x000fea0003800000 */
[----:B------:R-:W-:Y:S02]  /*2bb0*/  IABS R3, R124 ;  /* 0x0000007c00037213 */ /* 0x000fe40000000000 */
[----:B------:R-:W-:-:S02]  /*2bc0*/  IADD3 R4, R124, -0x1, R8 ;  /* 0xffffffff7c047810 */ /* 0x000fc40007ffe008 */
[----:B------:R-:W2:Y:S03]  /*2bd0*/  I2F.RP R0, R3 ;  /* 0x0000000300007306 */ /* 0x000ea60000209400 */
[----:B-1----:R-:W-:Y:S02]  /*2be0*/  IMAD.IADD R9, R4, 0x1, -R6 ;  /* 0x0000000104097824 */ /* 0x002fe400078e0a06 */
[----:B------:R-:W-:-:S03]  /*2bf0*/  IMAD.MOV.U32 R4, RZ, RZ, RZ ;  /* 0x000000ffff047224 */ /* 0x000fc600078e00ff */
[----:B------:R-:W-:Y:S01]  /*2c00*/  IABS R12, R9 ;  /* 0x00000009000c7213 */ /* 0x000fe20000000000 */
[----:B--2---:R-:W1:Y:S02]  /*2c10*/  MUFU.RCP R0, R0 ;  /* 0x0000000000007308 */ /* 0x004e640000001000 */
[----:B-1----:R-:W-:-:S06]  /*2c20*/  IADD3 R0, R0, 0xffffffe, RZ ;  /* 0x0ffffffe00007810 */ /* 0x002fcc0007ffe0ff */
[----:B------:R-:W1:Y:S02]  /*2c30*/  F2I.FTZ.U32.TRUNC.NTZ R5, R0 ;  /* 0x0000000000057305 */ /* 0x000e64000021f000 */
        /* <DEDUP_REMOVED lines=20> */
.L_x_883:
[----:B------:R-:W-:Y:S05]  /*2d80*/  BSYNC B0 ;  /* 0x0000000000007941 */ /* 0x000fea0003800000 */
.L_x_882:
[----:B------:R-:W-:-:S04]  /*2d90*/  IMAD R3, R20, R0, R6 ;  /* 0x0000000014037224 */ /* 0x000fc800078e0206 */
[C---:B------:R-:W-:Y:S02]  /*2da0*/  IMAD.IADD R0, R3.reuse, 0x1, R0 ;  /* 0x0000000103007824 */ /* 0x040fe400078e0200 */
[----:B------:R-:W-:-:S03]  /*2db0*/  IMAD R3, R3, 0x30, -R13 ;  /* 0x0000003003037824 */ /* 0x000fc600078e0a0d */
[----:B------:R-:W-:Y:S02]  /*2dc0*/  IMNMX R0, R8, R0, PT ;  /* 0x0000000008007217 */ /* 0x000fe40003800200 */
[----:B------:R-:W-:-:S03]  /*2dd0*/  IMNMX R3, RZ, R3, !PT ;  /* 0x00000003ff037217 */ /* 0x000fc60007800200 */
[----:B------:R-:W-:Y:S02]  /*2de0*/  IMAD R0, R0, 0x30, -R13 ;  /* 0x0000003000007824 */ /* 0x000fe400078e0a0d */
[----:B------:R-:W-:-:S03]  /*2df0*/  IMAD.WIDE.U32 R4, R3, -0x55555555, RZ ;  /* 0xaaaaaaab03047825 */ /* 0x000fc600078e00ff */
        /* <DEDUP_REMOVED lines=10> */
[----:B------:R-:W2:Y:S01]  /*2ea0*/  S2R R10, SR_TID.X ;  /* 0x00000000000a7919 */ /* 0x000ea20000002100 */
[----:B------:R-:W-:Y:S02]  /*2eb0*/  SHF.R.S32.HI R3, RZ, 0x1f, R15 ;  /* 0x0000001fff037819 */ /* 0x000fe4000001140f */
[----:B------:R-:W-:Y:S01]  /*2ec0*/  LOP3.LUT R26, R16, 0xffff, RZ, 0xc0, !PT ;  /* 0x0000ffff101a7812 */ /* 0x000fe200078ec0ff */
[----:B------:R-:W3:Y:S04]  /*2ed0*/  LDL R13, [R1+0x4] ;  /* 0x00000400010d7983 */ /* 0x000ee80000100800 */
[----:B------:R-:W4:Y:S01]  /*2ee0*/  LDL R11, [R1+0x38] ;  /* 0x00003800010b7983 */ /* 0x000f220000100800 */
[----:B-12---:R-:W-:-:S04]  /*2ef0*/  SHF.R.S32.HI R9, RZ, 0x1f, R10 ;  /* 0x0000001fff097819 */ /* 0x006fc8000001140a */
[----:B------:R-:W-:-:S04]  /*2f00*/  LEA.HI R9, R9, R10, RZ, 0x2 ;  /* 0x0000000a09097211 */ /* 0x000fc800078f10ff */
[----:B------:R-:W-:-:S04]  /*2f10*/  SHF.R.S32.HI R9, RZ, 0x2, R9 ;  /* 0x00000002ff097819 */ /* 0x000fc80000011409 */
[C---:B------:R-:W-:Y:S02]  /*2f20*/  IADD3 R88, P0, R9.reuse, R15, RZ ;  /* 0x0000000f09587210 */ /* 0x040fe40007f1e0ff */
[----:B------:R-:W2:Y:S02]  /*2f30*/  LDL R15, [R1] ;  /* 0x00000000010f7983 */ /* 0x000ea40000100800 */
[----:B------:R-:W-:Y:S01]  /*2f40*/  LEA.HI.X.SX32 R89, R9, R3, 0x1, P0 ;  /* 0x0000000309597211 */ /* 0x000fe200000f0eff */
[----:B------:R-:W-:-:S04]  /*2f50*/  IMAD.WIDE.U32 R4, R88, c[0x0][0x238], R250 ;  /* 0x00008e0058047a25 */ /* 0x000fc800078e00fa */
[----:B------:R-:W-:Y:S01]  /*2f60*/  IMAD R3, R89, c[0x0][0x238], RZ ;  /* 0x00008e0059037a24 */ /* 0x000fe200078e02ff */
[----:B------:R-:W-:Y:S02]  /*2f70*/  IADD3 R33, R0, -0x1, RZ ;  /* 0xffffffff00217810 */ /* 0x000fe40007ffe0ff */
[----:B------:R-:W-:Y:S01]  /*2f80*/  SHF.R.S32.HI R10, RZ, 0x1f, R19 ;  /* 0x0000001fff0a7819 */ /* 0x000fe20000011413 */
[----:B------:R-:W-:-:S03]  /*2f90*/  IMAD R3, R88, c[0x0][0x23c], R3 ;  /* 0x00008f0058037a24 */ /* 0x000fc600078e0203 */
[----:B------:R-:W-:Y:S01]  /*2fa0*/  SEL R12, R10, RZ, !P4 ;  /* 0x000000ff0a0c7207 */ /* 0x000fe20006000000 */
[----:B------:R-:W-:Y:S02]  /*2fb0*/  IMAD.IADD R5, R5, 0x1, R3 ;  /* 0x0000000105057824 */ /* 0x000fe400078e0203 */
[----:B------:R-:W-:Y:S01]  /*2fc0*/  IMAD R3, R33, -0x30, R2 ;  /* 0xffffffd021037824 */ /* 0x000fe200078e0202 */
[----:B------:R-:W-:Y:S01]  /*2fd0*/  SEL R16, R19, RZ, !P4 ;  /* 0x000000ff13107207 */ /* 0x000fe20006000000 */
[----:B------:R-:W-:-:S03]  /*2fe0*/  IMAD R0, R12, c[0x0][0x248], RZ ;  /* 0x000092000c007a24 */ /* 0x000fc600078e02ff */
[----:B------:R-:W-:Y:S01]  /*2ff0*/  IMNMX R3, R3, 0x30, PT ;  /* 0x0000003003037817 */ /* 0x000fe20003800200 */
[----:B------:R-:W-:Y:S02]  /*3000*/  IMAD.MOV.U32 R126, RZ, RZ, 0x30 ;  /* 0x00000030ff7e7424 */ /* 0x000fe400078e00ff */
[----:B------:R-:W-:-:S04]  /*3010*/  IMAD.WIDE.U32 R4, R26, c[0x0][0x240], R4 ;  /* 0x000090001a047a25 */ /* 0x000fc800078e0004 */
[----:B------:R-:W-:Y:S02]  /*3020*/  IMAD R6, R16, c[0x0][0x24c], R0 ;  /* 0x0000930010067a24 */ /* 0x000fe400078e0200 */
[----:B------:R-:W-:Y:S02]  /*3030*/  IMAD.IADD R0, R3, 0x1, -R9 ;  /* 0x0000000103007824 */ /* 0x000fe400078e0a09 */
[----:B------:R-:W-:Y:S02]  /*3040*/  IMAD R141, R126, c[0x0][0x23c], RZ ;  /* 0x00008f007e8d7a24 */ /* 0x000fe400078e02ff */
[----:B------:R-:W-:Y:S02]  /*3050*/  IMAD R5, R26, c[0x0][0x244], R5 ;  /* 0x000091001a057a24 */ /* 0x000fe400078e0205 */
[----:B------:R-:W-:Y:S01]  /*3060*/  IMAD.WIDE.U32 R130, R126, c[0x0][0x238], RZ ;  /* 0x00008e007e827a25 */ /* 0x000fe200078e00ff */
[----:B------:R-:W-:-:S03]  /*3070*/  ISETP.GE.AND P1, PT, R0, 0x1, PT ;  /* 0x000000010000780c */ /* 0x000fc60003f26270 */
[----:B------:R-:W-:Y:S02]  /*3080*/  IMAD.IADD R141, R131, 0x1, R141 ;  /* 0x00000001838d7824 */ /* 0x000fe400078e028d */
[----:B------:R-:W-:Y:S01]  /*3090*/  IMAD.WIDE.U32 R92, R16, c[0x0][0x248], R4 ;  /* 0x00009200105c7a25 */ /* 0x000fe200078e0004 */
[----:B------:R-:W-:-:S03]  /*30a0*/  SHF.R.S32.HI R4, RZ, 0x1f, R33 ;  /* 0x0000001fff047819 */ /* 0x000fc60000011421 */
[----:B------:R-:W-:Y:S02]  /*30b0*/  IMAD R3, R141, R33, RZ ;  /* 0x000000218d037224 */ /* 0x000fe400078e02ff */
[----:B------:R-:W-:Y:S02]  /*30c0*/  IMAD.IADD R91, R93, 0x1, R6 ;  /* 0x000000015d5b7824 */ /* 0x000fe400078e0206 */
[----:B------:R-:W-:Y:S02]  /*30d0*/  IMAD.MOV.U32 R90, RZ, RZ, R92 ;  /* 0x000000ffff5a7224 */ /* 0x000fe400078e005c */
[-C--:B------:R-:W-:Y:S02]  /*30e0*/  IMAD R3, R4, R130.reuse, R3 ;  /* 0x0000008204037224 */ /* 0x080fe400078e0203 */
[----:B------:R-:W-:Y:S01]  /*30f0*/  IMAD.WIDE.U32 R8, R33, R130, R90 ;  /* 0x0000008221087225 */ /* 0x000fe200078e005a */
[----:B------:R-:W-:-:S03]  /*3100*/  ISETP.GE.AND P5, PT, R250, c[0x0][0x1d4], PT ;  /* 0x00007500fa007a0c */ /* 0x000fc60003fa6270 */
[----:B------:R-:W-:Y:S01]  /*3110*/  IMAD.IADD R3, R9, 0x1, R3 ;  /* 0x0000000109037824 */ /* 0x000fe200078e0203 */
[----:B------:R-:W-:Y:S01]  /*3120*/  @P1 LEA R4, P0, R8, c[0x0][0x220], 0x1 ;  /* 0x0000880008041a11 */ /* 0x000fe200078008ff */
[----:B------:R-:W-:-:S03]  /*3130*/  IMAD.MOV.U32 R142, RZ, RZ, c[0x0][0x238] ;  /* 0x00008e00ff8e7624 */ /* 0x000fc600078e00ff */
[----:B------:R-:W-:Y:S02]  /*3140*/  @P1 LEA.HI.X R5, R8, c[0x0][0x224], R3, 0x1, P0 ;  /* 0x0000890008051a11 */ /* 0x000fe400000f0c03 */
[----:B------:R-:W-:Y:S01]  /*3150*/  ISETP.GT.AND P0, PT, R0, 0x20, PT ;  /* 0x000000200000780c */ /* 0x000fe20003f04270 */
[----:B------:R-:W-:-:S05]  /*3160*/  IMAD.MOV.U32 R140, RZ, RZ, 0x5 ;  /* 0x00000005ff8c7424 */ /* 0x000fca00078e00ff */
[C---:B------:R-:W-:Y:S01]  /*3170*/  SHF.L.U64.HI R140, R142.reuse, R140, c[0x0][0x23c] ;  /* 0x00008f008e8c7619 */ /* 0x040fe2000001028c */
[----:B------:R-:W-:Y:S01]  /*3180*/  IMAD.SHL.U32 R142, R142, 0x20, RZ ;  /* 0x000000208e8e7824 */ /* 0x000fe200078e00ff */
[----:B---3--:R-:W-:Y:S01]  /*3190*/  ISETP.GE.AND P2, PT, R13, c[0x0][0x1d4], PT ;  /* 0x000075000d007a0c */ /* 0x008fe20003f46270 */
[----:B----4-:R-:W-:-:S05]  /*31a0*/  @P1 IMAD.SHL.U32 R0, R11, 0x2, RZ ;  /* 0x000000020b001824 */ /* 0x010fca00078e00ff */
[----:B------:R-:W-:Y:S01]  /*31b0*/  @!PT LDS RZ, [RZ] ;  /* 0x00000000fffff984 */ /* 0x000fe20000000800 */
[----:B------:R-:W-:Y:S01]  /*31c0*/  @!PT LDS RZ, [RZ] ;  /* 0x00000000fffff984 */ /* 0x000fe20000000800 */
[----:B------:R-:W-:Y:S01]  /*31d0*/  @!PT LDS RZ, [RZ] ;  /* 0x00000000fffff984 */ /* 0x000fe20000000800 */
[----:B------:R1:W-:Y:S01]  /*31e0*/  @P1 LDGSTS.E.BYPASS.LTC128B.128 [R0+0x3c80], [R4.64], !P5 ;  /* 0x03c8000004001fae */ /* 0x0003e2000e901d48 */
[----:B--2---:R-:W-:-:S13]  /*31f0*/  ISETP.GE.AND P3, PT, R15, c[0x0][0x1d4], PT ;  /* 0x000075000f007a0c */ /* 0x004fda0003f66270 */
[----:B------:R1:W-:Y:S04]  /*3200*/  @P1 LDGSTS.E.BYPASS.LTC128B.128 [R0+0x4880], [R4.64+0x40], !P3 ;  /* 0x0488004004001fae */ /* 0x0003e8000d901d48 */
[----:B------:R1:W-:Y:S02]  /*3210*/  @P1 LDGSTS.E.BYPASS.LTC128B.128 [R0+0x5480], [R4.64+0x80], !P2 ;  /* 0x0548008004001fae */ /* 0x0003e4000d101d48 */
[----:B-1----:R-:W-:-:S05]  /*3220*/  @P0 IADD3 R0, P1, R142, R8, RZ ;  /* 0x000000088e000210 */ /* 0x002fca0007f3e0ff */
[----:B------:R-:W-:Y:S01]  /*3230*/  @P0 IMAD.X R3, R3, 0x1, R140, P1 ;  /* 0x0000000103030824 */ /* 0x000fe200008e068c */
[----:B------:R-:W-:-:S04]  /*3240*/  @P0 LEA R4, P1, R0, c[0x0][0x220], 0x1 ;  /* 0x0000880000040a11 */ /* 0x000fc800078208ff */
[----:B------:R-:W-:Y:S02]  /*3250*/  @P0 LEA.HI.X R5, R0, c[0x0][0x224], R3, 0x1, P1 ;  /* 0x0000890000050a11 */ /* 0x000fe400008f0c03 */
[----:B------:R-:W-:-:S04]  /*3260*/  ISETP.NE.U32.AND P1, PT, RZ, c[0x0][0x340], PT ;  /* 0x0000d000ff007a0c */ /* 0x000fc80003f25070 */
[----:B------:R-:W-:-:S13]  /*3270*/  ISETP.NE.AND.EX P1, PT, RZ, c[0x0][0x344], PT, P1 ;  /* 0x0000d100ff007a0c */ /* 0x000fda0003f25310 */
[----:B------:R-:W-:-:S05]  /*3280*/  @P1 IMAD.WIDE R8, R19, R18, c[0x0][0x340] ;  /* 0x0000d00013081625 */ /* 0x000fca00078e0212 */
[----:B------:R-:W2:Y:S01]  /*3290*/  @P1 LDG.E R3, [R8.64] ;  /* 0x0000000808031981 */ /* 0x000ea2000c1e1900 */
[----:B------:R-:W-:-:S04]  /*32a0*/  LOP3.LUT R209, R209, 0xfffffffb, RZ, 0xc0, !PT ;  /* 0xfffffffbd1d17812 */ /* 0x000fc800078ec0ff */
[----:B------:R-:W-:Y:S01]  /*32b0*/  @P5 LOP3.LUT R209, R209, 0x4, RZ, 0xfc, !PT ;  /* 0x00000004d1d15812 */ /* 0x000fe200078efcff */
[----:B------:R-:W-:-:S03]  /*32c0*/  @P0 IMAD.SHL.U32 R0, R11, 0x2, RZ ;  /* 0x000000020b000824 */ /* 0x000fc600078e00ff */
[----:B------:R-:W-:Y:S02]  /*32d0*/  LOP3.LUT R209, R209, 0xfffffffd, RZ, 0xc0, !PT ;  /* 0xfffffffdd1d17812 */ /* 0x000fe400078ec0ff */
[----:B------:R1:W-:Y:S02]  /*32e0*/  @P0 LDGSTS.E.BYPASS.LTC128B.128 [R0+0x4480], [R4.64], !P5 ;  /* 0x0448000004000fae */ /* 0x0003e4000e901d48 */
[----:B------:R-:W-:Y:S02]  /*32f0*/  @P3 LOP3.LUT R209, R209, 0x2, RZ, 0xfc, !PT ;  /* 0x00000002d1d13812 */ /* 0x000fe400078efcff */
[----:B------:R1:W-:Y:S02]  /*3300*/  @P0 LDGSTS.E.BYPASS.LTC128B.128 [R0+0x5080], [R4.64+0x40], !P3 ;  /* 0x0508004004000fae */ /* 0x0003e4000d901d48 */
[----:B------:R-:W-:Y:S02]  /*3310*/  LOP3.LUT R209, R209, 0xfffffffe, RZ, 0xc0, !PT ;  /* 0xfffffffed1d17812 */ /* 0x000fe400078ec0ff */
[----:B------:R1:W-:Y:S01]  /*3320*/  @P0 LDGSTS.E.BYPASS.LTC128B.128 [R0+0x5c80], [R4.64+0x80], !P2 ;  /* 0x05c8008004000fae */ /* 0x0003e2000d101d48 */
[----:B------:R-:W-:-:S03]  /*3330*/  SHF.R.S32.HI R165, RZ, 0x1f, R164 ;  /* 0x0000001fffa57819 */ /* 0x000fc600000114a4 */
[----:B------:R-:W0:Y:S01]  /*3340*/  LDGDEPBAR ;  /* 0x00000000000079af */ /* 0x000e220000000000 */
[----:B------:R-:W-:Y:S01]  /*3350*/  WARPSYNC 0xffffffff ;  /* 0xffffffff00007948 */ /* 0x000fe20003800000 */
[----:B------:R-:W-:Y:S02]  /*3360*/  @P2 LOP3.LUT R209, R209, 0x1, RZ, 0xfc, !PT ;  /* 0x00000001d1d12812 */ /* 0x000fe400078efcff */
[----:B------:R-:W-:Y:S02]  /*3370*/  ISETP.GE.AND P2, PT, R110, c[0x0][0x27c], PT ;  /* 0x00009f006e007a0c */ /* 0x000fe40003f46270 */
[----:B------:R-:W-:Y:S02]  /*3380*/  SHF.R.S32.HI R13, RZ, 0x1f, R138 ;  /* 0x0000001fff0d7819 */ /* 0x000fe4000001148a */
[----:B-----5:R-:W-:Y:S01]  /*3390*/  SHF.R.S32.HI R24, RZ, 0x1f, R125 ;  /* 0x0000001fff187819 */ /* 0x020fe2000001147d */
[----:B-1----:R-:W-:-:S04]  /*33a0*/  IMAD.MOV.U32 R0, RZ, RZ, c[0x0][0x27c] ;  /* 0x00009f00ff007624 */ /* 0x002fc800078e00ff */
[----:B------:R-:W-:Y:S01]  /*33b0*/  IMAD.SHL.U32 R65, R0, 0x2, RZ ;  /* 0x0000000200417824 */ /* 0x000fe200078e00ff */
[--C-:B--2---:R-:W-:Y:S01]  /*33c0*/  @P1 SHF.R.S32.HI R9, RZ, 0x1f, R3.reuse ;  /* 0x0000001fff091819 */ /* 0x104fe20000011403 */
[----:B------:R-:W-:Y:S02]  /*33d0*/  @P1 IMAD.MOV.U32 R8, RZ, RZ, R3 ;  /* 0x000000ffff081224 */ /* 0x000fe400078e0003 */
[----:B------:R-:W-:Y:S02]  /*33e0*/  @!P1 IMAD.MOV.U32 R8, RZ, RZ, R19 ;  /* 0x000000ffff089224 */ /* 0x000fe400078e0013 */
[----:B------:R-:W-:Y:S02]  /*33f0*/  @!P1 IMAD.MOV.U32 R9, RZ, RZ, R10 ;  /* 0x000000ffff099224 */ /* 0x000fe400078e000a */
[----:B------:R-:W2:Y:S04]  /*3400*/  LDL R21, [R1+0x64] ;  /* 0x0000640001157983 */ /* 0x000ea80000100800 */
[----:B------:R-:W3:Y:S01]  /*3410*/  LDL R27, [R1+0x68] ;  /* 0x00006800011b7983 */ /* 0x000ee20000100800 */
[----:B------:R-:W-:Y:S01]  /*3420*/  IMAD R0, R13, c[0x0][0x280], RZ ;  /* 0x0000a0000d007a24 */ /* 0x000fe200078e02ff */
[----:B------:R-:W-:Y:S01]  /*3430*/  ISETP.GE.AND P1, PT, R137, c[0x0][0x27c], PT ;  /* 0x00009f0089007a0c */ /* 0x000fe20003f26270 */
[----:B------:R-:W-:Y:S01]  /*3440*/  IMAD R6, R12, c[0x0][0x268], RZ ;  /* 0x00009a000c067a24 */ /* 0x000fe200078e02ff */
[----:B------:R-:W-:Y:S01]  /*3450*/  ISETP.GE.AND P3, PT, R136, c[0x0][0x27c], PT ;  /* 0x00009f0088007a0c */ /* 0x000fe20003f66270 */
[----:B------:R-:W-:Y:S01]  /*3460*/  IMAD R3, R13, c[0x0][0x290], RZ ;  /* 0x0000a4000d037a24 */ /* 0x000fe200078e02ff */
[----:B------:R-:W-:Y:S01]  /*3470*/  MOV R143, c[0x0][0x27c] ;  /* 0x00009f00008f7a02 */ /* 0x000fe20000000f00 */
[C---:B------:R-:W-:Y:S01]  /*3480*/  IMAD R0, R138.reuse, c[0x0][0x284], R0 ;  /* 0x0000a1008a007a24 */ /* 0x040fe200078e0200 */
[----:B------:R-:W-:Y:S01]  /*3490*/  LOP3.LUT R209, R209, 0xffffffef, RZ, 0xc0, !PT ;  /* 0xffffffefd1d17812 */ /* 0x000fe200078ec0ff */
[----:B------:R-:W-:Y:S01]  /*34a0*/  IMAD.WIDE.U32 R12, R138, c[0x0][0x280], R110 ;  /* 0x0000a0008a0c7a25 */ /* 0x000fe200078e006e */
[----:B------:R-:W-:Y:S01]  /*34b0*/  ISETP.GE.AND P0, PT, R143, 0x1, PT ;  /* 0x000000018f00780c */ /* 0x000fe20003f06270 */
[----:B------:R-:W-:Y:S01]  /*34c0*/  ULDC.U8 UR5, c[0x0][0x298] ;  /* 0x0000a60000057ab9 */ /* 0x000fe20000000000 */
[----:B------:R-:W-:Y:S01]  /*34d0*/  LOP3.LUT R209, R209, 0xfffffff7, RZ, 0xc0, !PT ;  /* 0xfffffff7d1d17812 */ /* 0x000fe200078ec0ff */
[----:B------:R-:W-:Y:S01]  /*34e0*/  IMAD.WIDE.U32 R4, R26, c[0x0][0x260], R250 ;  /* 0x000098001a047a25 */ /* 0x000fe200078e00fa */
[----:B------:R-:W-:-:S03]  /*34f0*/  IADD3 R13, R0, R13, RZ ;  /* 0x0000000d000d7210 */ /* 0x000fc60007ffe0ff */
[----:B------:R-:W-:-:S04]  /*3500*/  IMAD.WIDE.U32 R10, R138, c[0x0][0x280], R164 ;  /* 0x0000a0008a0a7a25 */ /* 0x000fc800078e00a4 */
[----:B------:R-:W-:Y:S02]  /*3510*/  IMAD.IADD R123, R14, 0x1, R17 ;  /* 0x000000010e7b7824 */ /* 0x000fe400078e0211 */
[----:B------:R-:W-:Y:S02]  /*3520*/  IMAD R5, R26, c[0x0][0x264], R5 ;  /* 0x000099001a057a24 */ /* 0x000fe400078e0205 */
[----:B------:R-:W-:Y:S01]  /*3530*/  IMAD.IADD R17, R11, 0x1, R0 ;  /* 0x000000010b117824 */ /* 0x000fe200078e0200 */
[----:B------:R-:W-:Y:S01]  /*3540*/  SEL R0, RZ, c[0x0][0x27c], !P2 ;  /* 0x00009f00ff007a07 */ /* 0x000fe20005000000 */
[C---:B------:R-:W-:Y:S01]  /*3550*/  IMAD R25, R16.reuse, c[0x0][0x26c], R6 ;  /* 0x00009b0010197a24 */ /* 0x040fe200078e0206 */
[----:B------:R-:W-:Y:S01]  /*3560*/  SEL R6, RZ, c[0x0][0x27c], !P3 ;  /* 0x00009f00ff067a07 */ /* 0x000fe20005800000 */
[----:B------:R-:W-:Y:S01]  /*3570*/  IMAD.WIDE.U32 R82, R16, c[0x0][0x268], R4 ;  /* 0x00009a0010527a25 */ /* 0x000fe200078e0004 */
[----:B------:R-:W-:Y:S02]  /*3580*/  MOV R16, R10 ;  /* 0x0000000a00107202 */ /* 0x000fe40000000f00 */
[----:B------:R-:W-:Y:S01]  /*3590*/  SEL R10, RZ, c[0x0][0x27c], !P1 ;  /* 0x00009f00ff0a7a07 */ /* 0x000fe20004800000 */
[----:B------:R-:W-:-:S02]  /*35a0*/  IMAD R3, R138, c[0x0][0x294], R3 ;  /* 0x0000a5008a037a24 */ /* 0x000fc400078e0203 */
[----:B------:R-:W-:-:S04]  /*35b0*/  IMAD.WIDE.U32 R4, R138, c[0x0][0x290], R110 ;  /* 0x0000a4008a047a25 */ /* 0x000fc800078e006e */
[----:B------:R-:W-:Y:S01]  /*35c0*/  IMAD.WIDE.U32 R14, R138, c[0x0][0x290], R164 ;  /* 0x0000a4008a0e7a25 */ /* 0x000fe200078e00a4 */
[----:B------:R-:W-:-:S03]  /*35d0*/  IADD3 R11, R3, R5, RZ ;  /* 0x00000005030b7210 */ /* 0x000fc60007ffe0ff */
[----:B------:R-:W-:Y:S02]  /*35e0*/  IMAD.IADD R0, R110, 0x1, R0 ;  /* 0x000000016e007824 */ /* 0x000fe400078e0200 */
[----:B------:R-:W-:Y:S02]  /*35f0*/  IMAD.IADD R15, R15, 0x1, R3 ;  /* 0x000000010f0f7824 */ /* 0x000fe400078e0203 */
[----:B------:R-:W-:Y:S01]  /*3600*/  IMAD.IADD R3, R137, 0x1, R10 ;  /* 0x0000000189037824 */ /* 0x000fe200078e020a */
[----:B------:R-:W-:Y:S01]  /*3610*/  SHF.R.S32.HI R5, RZ, 0x1f, R0 ;  /* 0x0000001fff057819 */ /* 0x000fe20000011400 */
[----:B------:R-:W-:Y:S01]  /*3620*/  IMAD.IADD R6, R136, 0x1, R6 ;  /* 0x0000000188067824 */ /* 0x000fe200078e0206 */
[----:B------:R-:W-:Y:S01]  /*3630*/  MOV R10, R4 ;  /* 0x00000004000a7202 */ /* 0x000fe20000000f00 */
[----:B------:R-:W-:Y:S01]  /*3640*/  IMAD.MOV.U32 R144, RZ, RZ, c[0x0][0x2b8] ;  /* 0x0000ae00ff907624 */ /* 0x000fe200078e00ff */
[----:B------:R-:W-:Y:S01]  /*3650*/  LEA.HI R4, R5, R0, RZ, 0x5 ;  /* 0x0000000005047211 */ /* 0x000fe200078f28ff */
[----:B------:R-:W-:Y:S01]  /*3660*/  IMAD.WIDE.U32 R106, R8, c[0x0][0x2b0], RZ ;  /* 0x0000ac00086a7a25 */ /* 0x000fe200078e00ff */
[----:B------:R-:W-:-:S02]  /*3670*/  SHF.R.S32.HI R18, RZ, 0x1f, R3 ;  /* 0x0000001fff127819 */ /* 0x000fc40000011403 */
[----:B------:R-:W-:Y:S01]  /*3680*/  LEA.HI R5, R5, R0, RZ, 0x3 ;  /* 0x0000000005057211 */ /* 0x000fe200078f18ff */
[C---:B------:R-:W-:Y:S01]  /*3690*/  IMAD R133, R126.reuse, c[0x0][0x284], RZ ;  /* 0x0000a1007e857a24 */ /* 0x040fe200078e02ff */
[----:B------:R-:W-:Y:S01]  /*36a0*/  SHF.R.S32.HI R0, RZ, 0x1f, R6 ;  /* 0x0000001fff007819 */ /* 0x000fe20000011406 */
[C---:B------:R-:W-:Y:S01]  /*36b0*/  IMAD R134, R126.reuse, c[0x0][0x294], RZ ;  /* 0x0000a5007e867a24 */ /* 0x040fe200078e02ff */
[----:B------:R-:W-:Y:S01]  /*36c0*/  SHF.R.S32.HI R20, RZ, 0x5, R4 ;  /* 0x00000005ff147819 */ /* 0x000fe20000011404 */
[----:B------:R-:W-:Y:S01]  /*36d0*/  IMAD.WIDE.U32 R128, R126, c[0x0][0x280], RZ ;  /* 0x0000a0007e807a25 */ /* 0x000fe200078e00ff */
[CC--:B------:R-:W-:Y:S02]  /*36e0*/  LEA.HI R4, R18.reuse, R3.reuse, RZ, 0x3 ;  /* 0x0000000312047211 */ /* 0x0c0fe400078f18ff */
[----:B------:R-:W-:Y:S01]  /*36f0*/  LEA.HI R18, R18, R3, RZ, 0x5 ;  /* 0x0000000312127211 */ /* 0x000fe200078f28ff */
[----:B------:R-:W-:Y:S01]  /*3700*/  IMAD R23, R20, 0x600, R7 ;  /* 0x0000060014177824 */ /* 0x000fe200078e0207 */
[CC--:B------:R-:W-:Y:S01]  /*3710*/  LEA.HI R3, R0.reuse, R6.reuse, RZ, 0x3 ;  /* 0x0000000600037211 */ /* 0x0c0fe200078f18ff */
[----:B------:R-:W-:Y:S01]  /*3720*/  IMAD.WIDE.U32 R100, R125, c[0x0][0x280], R16 ;  /* 0x0000a0007d647a25 */ /* 0x000fe200078e0010 */
[----:B------:R-:W-:-:S02]  /*3730*/  LEA.HI R0, R0, R6, RZ, 0x5 ;  /* 0x0000000600007211 */ /* 0x000fc400078f28ff */
[----:B------:R-:W-:Y:S01]  /*3740*/  SHF.R.S32.HI R18, RZ, 0x5, R18 ;  /* 0x00000005ff127819 */ /* 0x000fe20000011412 */
[----:B------:R-:W-:Y:S01]  /*3750*/  IMAD.WIDE.U32 R98, R125, c[0x0][0x290], R14 ;  /* 0x0000a4007d627a25 */ /* 0x000fe200078e000e */
[----:B------:R-:W-:Y:S02]  /*3760*/  SHF.R.S32.HI R0, RZ, 0x5, R0 ;  /* 0x00000005ff007819 */ /* 0x000fe40000011400 */
[----:B------:R-:W-:Y:S01]  /*3770*/  ISETP.NE.AND P4, PT, R144, 0x1, PT ;  /* 0x000000019000780c */ /* 0x000fe20003f85270 */
[----:B------:R-:W-:Y:S01]  /*3780*/  IMAD.WIDE.U32 R126, R126, c[0x0][0x290], RZ ;  /* 0x0000a4007e7e7a25 */ /* 0x000fe200078e00ff */
[----:B------:R-:W-:Y:S02]  /*3790*/  LOP3.LUT R86, R5, 0xfffffff8, RZ, 0xc0, !PT ;  /* 0xfffffff805567812 */ /* 0x000fe400078ec0ff */
[----:B------:R-:W-:Y:S01]  /*37a0*/  LOP3.LUT R85, R4, 0xfffffff8, RZ, 0xc0, !PT ;  /* 0xfffffff804557812 */ /* 0x000fe200078ec0ff */
[----:B------:R-:W-:Y:S01]  /*37b0*/  IMAD.WIDE.U32 R104, R26, c[0x0][0x1e8], RZ ;  /* 0x00007a001a687a25 */ /* 0x000fe200078e00ff */
[----:B------:R-:W-:-:S02]  /*37c0*/  LOP3.LUT R84, R3, 0xfffffff8, RZ, 0xc0, !PT ;  /* 0xfffffff803547812 */ /* 0x000fc400078ec0ff */
[----:B------:R-:W-:Y:S01]  /*37d0*/  IADD3 R133, R129, R133, RZ ;  /* 0x0000008581857210 */ /* 0x000fe20007ffe0ff */
[----:B------:R-:W-:Y:S01]  /*37e0*/  IMAD.WIDE.U32 R102, R26, c[0x0][0x210], RZ ;  /* 0x000084001a667a25 */ /* 0x000fe200078e00ff */
[----:B------:R-:W-:Y:S02]  /*37f0*/  SHF.R.S32.HI R63, RZ, 0x3, R5 ;  /* 0x00000003ff3f7819 */ /* 0x000fe40000011405 */
[----:B------:R-:W-:Y:S01]  /*3800*/  SHF.R.S32.HI R62, RZ, 0x3, R4 ;  /* 0x00000003ff3e7819 */ /* 0x000fe20000011404 */
[----:B------:R-:W-:Y:S01]  /*3810*/  IMAD.WIDE.U32 R96, R125, c[0x0][0x280], R12 ;  /* 0x0000a0007d607a25 */ /* 0x000fe200078e000c */
[----:B------:R-:W-:Y:S02]  /*3820*/  @P4 LOP3.LUT R209, R209, 0x8, RZ, 0xfc, !PT ;  /* 0x00000008d1d14812 */ /* 0x000fe400078efcff */
[----:B------:R-:W-:Y:S01]  /*3830*/  SHF.R.S32.HI R61, RZ, 0x3, R3 ;  /* 0x00000003ff3d7819 */ /* 0x000fe20000011403 */
[----:B------:R-:W-:Y:S01]  /*3840*/  IMAD.WIDE.U32 R94, R125, c[0x0][0x290], R10 ;  /* 0x0000a4007d5e7a25 */ /* 0x000fe200078e000a */
[----:B------:R-:W-:-:S02]  /*3850*/  SHF.R.S32.HI R116, RZ, 0x1f, R86 ;  /* 0x0000001fff747819 */ /* 0x000fc40000011456 */
[----:B------:R-:W-:Y:S01]  /*3860*/  SHF.R.S32.HI R115, RZ, 0x1f, R85 ;  /* 0x0000001fff737819 */ /* 0x000fe20000011455 */
[----:B------:R-:W-:Y:S01]  /*3870*/  IMAD.IADD R134, R127, 0x1, R134 ;  /* 0x000000017f867824 */ /* 0x000fe200078e0286 */
[----:B------:R-:W-:Y:S01]  /*3880*/  SHF.R.S32.HI R114, RZ, 0x1f, R84 ;  /* 0x0000001fff727819 */ /* 0x000fe20000011454 */
[C---:B------:R-:W-:Y:S01]  /*3890*/  IMAD R122, R26.reuse, c[0x0][0x1ec], R105 ;  /* 0x00007b001a7a7a24 */ /* 0x040fe200078e0269 */
[----:B------:R-:W-:Y:S01]  /*38a0*/  @P0 LOP3.LUT R209, R209, 0x10, RZ, 0xfc, !PT ;  /* 0x00000010d1d10812 */ /* 0x000fe200078efcff */
[----:B------:R-:W-:Y:S02]  /*38b0*/  IMAD R121, R26, c[0x0][0x214], R103 ;  /* 0x000085001a797a24 */ /* 0x000fe400078e0267 */
[----:B------:R-:W-:Y:S01]  /*38c0*/  IMAD.IADD R81, R83, 0x1, R25 ;  /* 0x0000000153517824 */ /* 0x000fe200078e0219 */
[C---:B--2---:R-:W-:Y:S02]  /*38d0*/  LOP3.LUT R19, R21.reuse, 0x18, R5, 0xf8, !PT ;  /* 0x0000001815137812 */ /* 0x044fe400078ef805 */
[----:B------:R-:W-:-:S02]  /*38e0*/  LOP3.LUT R6, R21, 0x18, R4, 0xf8, !PT ;  /* 0x0000001815067812 */ /* 0x000fc400078ef804 */
[-C--:B---3--:R-:W-:Y:S02]  /*38f0*/  LOP3.LUT R22, R19, R27.reuse, RZ, 0x3c, !PT ;  /* 0x0000001b13167212 */ /* 0x088fe400078e3cff */
[----:B------:R-:W-:Y:S01]  /*3900*/  LOP3.LUT R19, R21, 0x18, R3, 0xf8, !PT ;  /* 0x0000001815137812 */ /* 0x000fe200078ef803 */
[--C-:B------:R-:W-:Y:S01]  /*3910*/  IMAD R21, R18, 0x600, R7.reuse ;  /* 0x0000060012157824 */ /* 0x100fe200078e0207 */
[-C--:B------:R-:W-:Y:S01]  /*3920*/  LOP3.LUT R20, R6, R27.reuse, RZ, 0x3c, !PT ;  /* 0x0000001b06147212 */ /* 0x080fe200078e3cff */
[----:B------:R-:W-:Y:S01]  /*3930*/  IMAD R18, R0, 0x600, R7 ;  /* 0x0000060000127824 */ /* 0x000fe200078e0207 */
[----:B------:R-:W-:Y:S01]  /*3940*/  LOP3.LUT R6, R19, R27, RZ, 0x3c, !PT ;  /* 0x0000001b13067212 */ /* 0x000fe200078e3cff */
[----:B------:R-:W-:Y:S01]  /*3950*/  IMAD R0, R9, c[0x0][0x2b0], RZ ;  /* 0x0000ac0009007a24 */ /* 0x000fe200078e02ff */
[----:B------:R-:W-:Y:S01]  /*3960*/  IADD3 R22, R23, R22, RZ ;  /* 0x0000001617167210 */ /* 0x000fe20007ffe0ff */
[----:B------:R-:W-:Y:S01]  /*3970*/  IMAD R9, R24, c[0x0][0x290], RZ ;  /* 0x0000a40018097a24 */ /* 0x000fe200078e02ff */
[----:B------:R-:W-:Y:S01]  /*3980*/  IADD3 R19, R18, R6, RZ ;  /* 0x0000000612137210 */ /* 0x000fe20007ffe0ff */
[----:B------:R-:W-:Y:S01]  /*3990*/  IMAD R6, R24, c[0x0][0x280], RZ ;  /* 0x0000a00018067a24 */ /* 0x000fe200078e02ff */
[----:B------:R-:W-:Y:S01]  /*39a0*/  SHF.L.U32 R112, R22, 0x1, RZ ;  /* 0x0000000116707819 */ /* 0x000fe200000006ff */
[----:B------:R-:W-:Y:S01]  /*39b0*/  IMAD R18, R8, c[0x0][0x2b4], R0 ;  /* 0x0000ad0008127a24 */ /* 0x000fe200078e0200 */
[----:B------:R-:W-:Y:S01]  /*39c0*/  SHF.L.U32 R108, R19, 0x1, RZ ;  /* 0x00000001136c7819 */ /* 0x000fe200000006ff */
[----:B------:R-:W-:-:S02]  /*39d0*/  IMAD R8, R125, c[0x0][0x284], R6 ;  /* 0x0000a1007d087a24 */ /* 0x000fc400078e0206 */
[----:B------:R-:W-:Y:S01]  /*39e0*/  IMAD R6, R125, c[0x0][0x294], R9 ;  /* 0x0000a5007d067a24 */ /* 0x000fe200078e0209 */
[----:B------:R-:W-:Y:S01]  /*39f0*/  IADD3 R120, R107, R18, RZ ;  /* 0x000000126b787210 */ /* 0x000fe20007ffe0ff */
[----:B------:R-:W-:Y:S01]  /*3a00*/  IMAD.IADD R20, R21, 0x1, R20 ;  /* 0x0000000115147824 */ /* 0x000fe200078e0214 */
[----:B------:R-:W-:Y:S01]  /*3a10*/  IADD3 R119, R101, R8, RZ ;  /* 0x0000000865777210 */ /* 0x000fe20007ffe0ff */
[----:B------:R-:W-:Y:S01]  /*3a20*/  IMAD R0, R170, 0x40, R138 ;  /* 0x00000040aa007824 */ /* 0x000fe200078e028a */
[----:B------:R-:W-:Y:S01]  /*3a30*/  IADD3 R118, R99, R6, RZ ;  /* 0x0000000663767210 */ /* 0x000fe20007ffe0ff */
[----:B------:R-:W-:Y:S02]  /*3a40*/  IMAD.IADD R117, R8, 0x1, R97 ;  /* 0x0000000108757824 */ /* 0x000fe400078e0261 */
[----:B------:R-:W-:Y:S02]  /*3a50*/  IMAD.IADD R113, R6, 0x1, R95 ;  /* 0x0000000106717824 */ /* 0x000fe400078e025f */
[----:B------:R-:W-:Y:S01]  /*3a60*/  IMAD.SHL.U32 R109, R20, 0x2, RZ ;  /* 0x00000002146d7824 */ /* 0x000fe200078e00ff */
[----:B------:R-:W-:Y:S06]  /*3a70*/  BAR.SYNC.DEFER_BLOCKING 0x0 ;  /* 0x0000000000007b1d */ /* 0x000fec0000010000 */
.L_x_911:
        /* <DEDUP_REMOVED lines=107> */
.L_x_889:
[----:B------:R-:W-:Y:S05]  /*4130*/  BSYNC B0 ;  /* 0x0000000000007941 */ /* 0x000fea0003800000 */
.L_x_888:
        /* <DEDUP_REMOVED lines=37> */
[----:B------:R-:W4:Y:S01]  /*4390*/  LDL R12, [R1+0x8] ;  /* 0x00000800010c7983 */ /* 0x000f220000100800 */
[----:B------:R-:W-:Y:S01]  /*43a0*/  MOV R6, R4 ;  /* 0x0000000400067202 */ /* 0x000fe20000000f00 */
[----:B--2---:R-:W-:Y:S01]  /*43b0*/  IMAD.MOV.U32 R32, RZ, RZ, R30 ;  /* 0x000000ffff207224 */ /* 0x004fe200078e001e */
        /* <DEDUP_REMOVED lines=15> */
[----:B----4-:R-:W1:Y:S02]  /*44b0*/  LDS.128 R12, [R12+0x2400] ;  /* 0x002400000c0c7984 */ /* 0x010e640000000c00 */
        /* <DEDUP_REMOVED lines=38> */
.L_x_892:
[----:B------:R-:W-:Y:S05]  /*4720*/  BSYNC B0 ;  /* 0x0000000000007941 */ /* 0x000fea0003800000 */
.L_x_891:
[----:B------:R-:W-:Y:S01]  /*4730*/  ISETP.GE.AND P0, PT, R137, c[0x0][0x1d4], PT ;  /* 0x0000750089007a0c */ /* 0x000fe20003f06270 */
[----:B------:R-:W-:Y:S01]  /*4740*/  @!UPT UIADD3 URZ, URZ, URZ, URZ ;  /* 0x0000003f3f3ff290 */ /* 0x000fe2000fffe03f */
[----:B------:R-:W-:Y:S11]  /*4750*/  BSSY B0, `(.L_x_893) ;  /* 0x000003b000007945 */ /* 0x000ff60003800000 */
[----:B------:R-:W-:-:S05]  /*4760*/  @P0 BRA `(.L_x_894) ;  /* 0x0000039000000947 */ /* 0x000fca0003800000 */
[----:B------:R-:W5:Y:S04]  /*4770*/  LDL R4, [R1+0xc] ;  /* 0x00000c0001047983 */ /* 0x000f680000100800 */
[----:B--2---:R-:W2:Y:S02]  /*4780*/  LDL R3, [R1+0x60] ;  /* 0x0000600001037983 */ /* 0x004ea40000100800 */
[----:B--2---:R-:W-:Y:S02]  /*4790*/  SHF.L.U32 R3, R3, 0x3, RZ ;  /* 0x0000000303037819 */ /* 0x004fe400000006ff */
[----:B-1---5:R-:W1:Y:S02]  /*47a0*/  LDS.128 R12, [R4+0x2400] ;  /* 0x00240000040c7984 */ /* 0x022e640000000c00 */
[C---:B----4-:R-:W-:Y:S04]  /*47b0*/  LEA R34, P0, R3.reuse, R52, 0x1 ;  /* 0x0000003403227211 */ /* 0x050fe800078008ff */
[----:B---3--:R-:W-:Y:S02]  /*47c0*/  LEA.HI.X.SX32 R35, R3, R53, 0x1, P0 ;  /* 0x0000003503237211 */ /* 0x008fe400000f0eff */
[----:B------:R-:W-:Y:S11]  /*47d0*/  ISETP.GE.AND P0, PT, R169, c[0x0][0x27c], PT ;  /* 0x00009f00a9007a0c */ /* 0x000ff60003f06270 */
[----:B------:R-:W-:Y:S02]  /*47e0*/  @!UPT UIADD3 URZ, URZ, URZ, URZ ;  /* 0x0000003f3f3ff290 */ /* 0x000fe4000fffe03f */
[----:B------:R-:W-:Y:S01]  /*47f0*/  @!P0 SHF.R.U64 R6, R8, 0x10, R9 ;  /* 0x0000001008068819 */ /* 0x000fe20000001209 */
[----:B------:R-:W-:Y:S01]  /*4800*/  @!P0 HADD2.F32 R3, -RZ, R23.H0_H0 ;  /* 0x20000017ff038230 */ /* 0x000fe20000004100 */
[--C-:B------:R-:W-:Y:S01]  /*4810*/  @!P0 SHF.R.U64 R22, R38, 0x10, R39.reuse ;  /* 0x0000001026168819 */ /* 0x100fe20000001227 */
[----:B------:R-:W-:Y:S01]  /*4820*/  @!P0 HADD2.F32 R10, -RZ, R37.H0_H0 ;  /* 0x20000025ff0a8230 */ /* 0x000fe20000004100 */
[----:B------:R-:W-:Y:S01]  /*4830*/  @!P0 SHF.R.U32.HI R32, RZ, 0x10, R39 ;  /* 0x00000010ff208819 */ /* 0x000fe20000011627 */
[----:B------:R-:W-:Y:S01]  /*4840*/  @!P0 HADD2.F32 R6, -RZ, R6.H0_H0 ;  /* 0x20000006ff068230 */ /* 0x000fe20000004100 */
[----:B------:R-:W-:Y:S01]  /*4850*/  @!P0 SHF.R.U32.HI R9, RZ, 0x10, R9 ;  /* 0x00000010ff098819 */ /* 0x000fe20000011609 */
        /* <DEDUP_REMOVED lines=10> */
[-C--:B------:R-:W-:Y:S02]  /*4900*/  @!P0 FFMA.FTZ R39, R4, R10.reuse, -R30 ;  /* 0x0000000a04278223 */ /* 0x080fe4000001081e */
[----:B------:R-:W-:Y:S01]  /*4910*/  @!P0 FFMA.FTZ R3, R8, R10, R3 ;  /* 0x0000000a08038223 */ /* 0x000fe20000010003 */
[----:B------:R-:W-:Y:S01]  /*4920*/  @!P0 HADD2.F32 R10, -RZ, R9.H0_H0 ;  /* 0x20000009ff0a8230 */ /* 0x000fe20000004100 */
[----:B------:R-:W-:Y:S02]  /*4930*/  @!P0 IMAD.MOV.U32 R8, RZ, RZ, R14 ;  /* 0x000000ffff088224 */ /* 0x000fe400078e000e */
        /* <DEDUP_REMOVED lines=8> */
[--C-:B------:R-:W-:Y:S01]  /*49c0*/  @!P0 HADD2.F32 R8, -RZ, R6.reuse.H0_H0 ;  /* 0x20000006ff088230 */ /* 0x100fe20000004100 */
[----:B------:R-:W-:Y:S01]  /*49d0*/  @!P0 F2FP.PACK_AB R4, R4, R38 ;  /* 0x000000260404823e */ /* 0x000fe200000000ff */
[----:B------:R-:W-:Y:S02]  /*49e0*/  @!P0 HADD2.F32 R30, -RZ, R37.H1_H1 ;  /* 0x30000025ff1e8230 */ /* 0x000fe40000004100 */
[----:B------:R-:W-:Y:S01]  /*49f0*/  @!P0 HADD2.F32 R31, -RZ, R6.H1_H1 ;  /* 0x30000006ff1f8230 */ /* 0x000fe20000004100 */
[-C--:B------:R-:W-:Y:S02]  /*4a00*/  @!P0 FMUL.FTZ R6, R23, R5.reuse ;  /* 0x0000000517068220 */ /* 0x080fe40000410000 */
[----:B------:R-:W-:Y:S02]  /*4a10*/  @!P0 FMUL.FTZ R5, R9, R5 ;  /* 0x0000000509058220 */ /* 0x000fe40000410000 */
[----:B------:R-:W-:Y:S02]  /*4a20*/  @!P0 FMUL.FTZ R36, R31, R10 ;  /* 0x0000000a1f248220 */ /* 0x000fe40000410000 */
[----:B------:R-:W-:Y:S02]  /*4a30*/  @!P0 FFMA.FTZ R9, R9, R30, -R6 ;  /* 0x0000001e09098223 */ /* 0x000fe40000010806 */
[C---:B------:R-:W-:Y:S02]  /*4a40*/  @!P0 FMUL.FTZ R6, R8.reuse, R10 ;  /* 0x0000000a08068220 */ /* 0x040fe40000410000 */
        /* <DEDUP_REMOVED lines=11> */
.L_x_894:
[----:B------:R-:W-:Y:S05]  /*4b00*/  BSYNC B0 ;  /* 0x0000000000007941 */ /* 0x000fea0003800000 */
.L_x_893:
[----:B------:R-:W-:Y:S01]  /*4b10*/  ISETP.GE.AND P0, PT, R136, c[0x0][0x1d4], PT ;  /* 0x0000750088007a0c */ /* 0x000fe20003f06270 */
[----:B------:R-:W-:Y:S01]  /*4b20*/  @!UPT UIADD3 URZ, URZ, URZ, URZ ;  /* 0x0000003f3f3ff290 */ /* 0x000fe2000fffe03f */
[----:B------:R-:W-:Y:S11]  /*4b30*/  BSSY B0, `(.L_x_895) ;  /* 0x000003e000007945 */ /* 0x000ff60003800000 */
[----:B------:R-:W-:-:S05]  /*4b40*/  @P0 BRA `(.L_x_896) ;  /* 0x000003c000000947 */ /* 0x000fca0003800000 */
[----:B------:R-:W5:Y:S01]  /*4b50*/  LDL R4, [R1+0x8] ;  /* 0x0000080001047983 */ /* 0x000f620000100800 */
[----:B---3--:R-:W-:Y:S03]  /*4b60*/  IMAD.MOV.U32 R5, RZ, RZ, R53 ;  /* 0x000000ffff057224 */ /* 0x008fe600078e0035 */
[----:B------:R-:W3:Y:S01]  /*4b70*/  LDL R3, [R1+0x5c] ;  /* 0x00005c0001037983 */ /* 0x000ee20000100800 */
[----:B-----5:R-:W-:Y:S02]  /*4b80*/  MOV R6, R4 ;  /* 0x0000000400067202 */ /* 0x020fe40000000f00 */
[----:B----4-:R-:W-:Y:S02]  /*4b90*/  MOV R4, R52 ;  /* 0x0000003400047202 */ /* 0x010fe40000000f00 */
[----:B---3--:R-:W-:Y:S01]  /*4ba0*/  SHF.L.U32 R3, R3, 0x3, RZ ;  /* 0x0000000303037819 */ /* 0x008fe200000006ff */
[----:B------:R3:W4:Y:S03]  /*4bb0*/  LDS.128 R8, [R6+0x3000] ;  /* 0x0030000006087984 */ /* 0x0007260000000c00 */
[C---:B-12---:R-:W-:Y:S04]  /*4bc0*/  LEA R34, P0, R3.reuse, R4, 0x1 ;  /* 0x0000000403227211 */ /* 0x046fe800078008ff */
[----:B------:R-:W-:Y:S02]  /*4bd0*/  LEA.HI.X.SX32 R35, R3, R5, 0x1, P0 ;  /* 0x0000000503237211 */ /* 0x000fe400000f0eff */
[----:B------:R-:W-:Y:S11]  /*4be0*/  ISETP.GE.AND P0, PT, R166, c[0x0][0x27c], PT ;  /* 0x00009f00a6007a0c */ /* 0x000ff60003f06270 */
[----:B------:R-:W-:Y:S02]  /*4bf0*/  @!UPT UIADD3 URZ, URZ, URZ, URZ ;  /* 0x0000003f3f3ff290 */ /* 0x000fe4000fffe03f */
[----:B------:R-:W-:Y:S01]  /*4c00*/  @!P0 HADD2.F32 R3, -RZ, R26.H0_H0 ;  /* 0x2000001aff038230 */ /* 0x000fe20000004100 */
[----:B---3--:R-:W-:Y:S01]  /*4c10*/  @!P0 SHF.R.U64 R6, R16, 0x10, R17 ;  /* 0x0000001010068819 */ /* 0x008fe20000001211 */
[--C-:B------:R-:W-:Y:S01]  /*4c20*/  @!P0 HADD2.F32 R14, -RZ, R48.reuse.H0_H0 ;  /* 0x20000030ff0e8230 */ /* 0x100fe20000004100 */
[----:B------:R-:W-:Y:S01]  /*4c30*/  @!P0 SHF.R.U64 R16, R40, 0x10, R41 ;  /* 0x0000001028108819 */ /* 0x000fe20000001229 */
[----:B------:R-:W-:Y:S01]  /*4c40*/  @!P0 HADD2.F32 R22, -RZ, R48.H1_H1 ;  /* 0x30000030ff168230 */ /* 0x000fe20000004100 */
[----:B------:R-:W-:Y:S01]  /*4c50*/  @!P0 SHF.R.U32.HI R13, RZ, 0x10, R17 ;  /* 0x00000010ff0d8819 */ /* 0x000fe20000011611 */
[----:B------:R-:W-:Y:S01]  /*4c60*/  @!P0 HADD2.F32 R6, -RZ, R6.H0_H0 ;  /* 0x20000006ff068230 */ /* 0x000fe20000004100 */
[----:B------:R-:W-:Y:S01]  /*4c70*/  @!P0 SHF.R.U32.HI R30, RZ, 0x10, R41 ;  /* 0x00000010ff1e8819 */ /* 0x000fe20000011629 */
[----:B------:R-:W-:Y:S01]  /*4c80*/  @!P0 HADD2.F32 R16, -RZ, R16.H0_H0 ;  /* 0x20000010ff108230 */ /* 0x000fe20000004100 */
[----:B----4-:R-:W-:Y:S02]  /*4c90*/  @!P0 MOV R4, R8 ;  /* 0x0000000800048202 */ /* 0x010fe40000000f00 */
        /* <DEDUP_REMOVED lines=39> */
.L_x_896:
[----:B------:R-:W-:Y:S05]  /*4f10*/  BSYNC B0 ;  /* 0x0000000000007941 */ /* 0x000fea0003800000 */
.L_x_895:
[----:B------:R-:W5:Y:S01]  /*4f20*/  LDL R4, [R1+0x18] ;  /* 0x0000180001047983 */ /* 0x000f620000100800 */
[----:B------:R-:W-:Y:S01]  /*4f30*/  BSSY B0, `(.L_x_897) ;  /* 0x000003c000007945 */ /* 0x000fe20003800000 */
[----:B-----5:R-:W-:Y:S11]  /*4f40*/  ISETP.GE.AND P0, PT, R4, c[0x0][0x1d4], PT ;  /* 0x0000750004007a0c */ /* 0x020ff60003f06270 */
[----:B------:R-:W-:Y:S02]  /*4f50*/  @!UPT UIADD3 URZ, URZ, URZ, URZ ;  /* 0x0000003f3f3ff290 */ /* 0x000fe4000fffe03f */
[----:B------:R-:W-:-:S05]  /*4f60*/  @P0 BRA `(.L_x_898) ;  /* 0x0000038000000947 */ /* 0x000fca0003800000 */
[C---:B----4-:R-:W-:Y:S01]  /*4f70*/  LEA R30, P0, R4.reuse, R52, 0x1 ;  /* 0x00000034041e7211 */ /* 0x050fe200078008ff */
[----:B------:R-:W4:Y:S04]  /*4f80*/  LDL R3, [R1+0xc] ;  /* 0x00000c0001037983 */ /* 0x000f280000100800 */
[----:B------:R-:W5:Y:S02]  /*4f90*/  LDL R5, [R1+0x74] ;  /* 0x0000740001057983 */ /* 0x000f640000100800 */
[----:B---3-5:R-:W-:Y:S02]  /*4fa0*/  LEA.HI.X R31, R4, R53, R5, 0x1, P0 ;  /* 0x00000035041f7211 */ /* 0x028fe400000f0c05 */
[----:B-1--4-:R1:W3:Y:S01]  /*4fb0*/  LDS.128 R8, [R3+0x3000] ;  /* 0x0030000003087984 */ /* 0x0122e20000000c00 */
[----:B------:R-:W-:Y:S11]  /*4fc0*/  ISETP.GE.AND P0, PT, R168, c[0x0][0x27c], PT ;  /* 0x00009f00a8007a0c */ /* 0x000ff60003f06270 */
[----:B------:R-:W-:Y:S02]  /*4fd0*/  @!UPT UIADD3 URZ, URZ, URZ, URZ ;  /* 0x0000003f3f3ff290 */ /* 0x000fe4000fffe03f */
[--C-:B------:R-:W-:Y:S01]  /*4fe0*/  @!P0 HADD2.F32 R13, -RZ, R49.reuse.H0_H0 ;  /* 0x20000031ff0d8230 */ /* 0x100fe20000004100 */
[----:B------:R-:W-:Y:S01]  /*4ff0*/  @!P0 SHF.R.U64 R6, R18, 0x10, R19 ;  /* 0x0000001012068819 */ /* 0x000fe20000001213 */
[----:B------:R-:W-:Y:S01]  /*5000*/  @!P0 HADD2.F32 R18, -RZ, R49.H1_H1 ;  /* 0x30000031ff128230 */ /* 0x000fe20000004100 */
[----:B------:R-:W-:Y:S02]  /*5010*/  @!P0 SHF.R.U64 R16, R42, 0x10, R43 ;  /* 0x000000102a108819 */ /* 0x000fe4000000122b */
[----:B------:R-:W-:Y:S01]  /*5020*/  @!P0 SHF.R.U32.HI R14, RZ, 0x10, R19 ;  /* 0x00000010ff0e8819 */ /* 0x000fe20000011613 */
[----:B------:R-:W-:Y:S01]  /*5030*/  @!P0 HADD2.F32 R6, -RZ, R6.H0_H0 ;  /* 0x20000006ff068230 */ /* 0x000fe20000004100 */
[----:B------:R-:W-:Y:S01]  /*5040*/  @!P0 SHF.R.U32.HI R22, RZ, 0x10, R43 ;  /* 0x00000010ff168819 */ /* 0x000fe2000001162b */
[----:B------:R-:W-:Y:S02]  /*5050*/  @!P0 HADD2.F32 R16, -RZ, R16.H0_H0 ;  /* 0x20000010ff108230 */ /* 0x000fe40000004100 */
[----:B-1----:R-:W-:Y:S02]  /*5060*/  @!P0 HADD2.F32 R3, -RZ, R27.H0_H0 ;  /* 0x2000001bff038230 */ /* 0x002fe40000004100 */
[----:B------:R-:W-:Y:S02]  /*5070*/  @!P0 HADD2.F32 R14, -RZ, R14.H0_H0 ;  /* 0x2000000eff0e8230 */ /* 0x000fe40000004100 */
[----:B------:R-:W-:Y:S01]  /*5080*/  @!P0 HADD2.F32 R22, -RZ, R22.H0_H0 ;  /* 0x20000016ff168230 */ /* 0x000fe20000004100 */
[----:B---3--:R-:W-:Y:S02]  /*5090*/  @!P0 MOV R4, R8 ;  /* 0x0000000800048202 */ /* 0x008fe40000000f00 */
[----:B------:R-:W-:Y:S03]  /*50a0*/  @!P0 MOV R5, R9 ;  /* 0x0000000900058202 */ /* 0x000fe60000000f00 */
[--C-:B------:R-:W-:Y:S02]  /*50b0*/  @!P0 HADD2.F32 R12, -RZ, R4.reuse.H1_H1 ;  /* 0x30000004ff0c8230 */ /* 0x100fe40000004100 */
[----:B------:R-:W-:Y:S02]  /*50c0*/  @!P0 HADD2.F32 R4, -RZ, R4.H0_H0 ;  /* 0x20000004ff048230 */ /* 0x000fe40000004100 */
[--C-:B------:R-:W-:Y:S01]  /*50d0*/  @!P0 HADD2.F32 R15, -RZ, R5.reuse.H1_H1 ;  /* 0x30000005ff0f8230 */ /* 0x100fe20000004100 */
[-C--:B------:R-:W-:Y:S01]  /*50e0*/  @!P0 FMUL.FTZ R17, R12, R3.reuse ;  /* 0x000000030c118220 */ /* 0x080fe20000410000 */
[----:B------:R-:W-:Y:S01]  /*50f0*/  @!P0 HADD2.F32 R5, -RZ, R5.H0_H0 ;  /* 0x20000005ff058230 */ /* 0x000fe20000004100 */
[C---:B------:R-:W-:Y:S02]  /*5100*/  @!P0 FMUL.FTZ R3, R4.reuse, R3 ;  /* 0x0000000304038220 */ /* 0x040fe40000410000 */
[-C--:B--2---:R-:W-:Y:S02]  /*5110*/  @!P0 FFMA.FTZ R32, R4, R13.reuse, -R17 ;  /* 0x0000000d04208223 */ /* 0x084fe40000010811 */
[----:B------:R-:W-:Y:S01]  /*5120*/  @!P0 FFMA.FTZ R3, R12, R13, R3 ;  /* 0x0000000d0c038223 */ /* 0x000fe20000010003 */
[----:B------:R-:W-:Y:S01]  /*5130*/  @!P0 MOV R12, R10 ;  /* 0x0000000a000c8202 */ /* 0x000fe20000000f00 */
[-C--:B------:R-:W-:Y:S02]  /*5140*/  @!P0 FMUL.FTZ R17, R15, R6.reuse ;  /* 0x000000060f118220 */ /* 0x080fe40000410000 */
[C---:B------:R-:W-:Y:S01]  /*5150*/  @!P0 FMUL.FTZ R4, R5.reuse, R6 ;  /* 0x0000000605048220 */ /* 0x040fe20000410000 */
[----:B------:R-:W-:Y:S01]  /*5160*/  @!P0 MOV R6, R11 ;  /* 0x0000000b00068202 */ /* 0x000fe20000000f00 */
[-C--:B------:R-:W-:Y:S01]  /*5170*/  @!P0 FFMA.FTZ R26, R5, R16.reuse, -R17 ;  /* 0x00000010051a8223 */ /* 0x080fe20000010811 */
[--C-:B------:R-:W-:Y:S01]  /*5180*/  @!P0 HADD2.F32 R17, -RZ, R12.reuse.H1_H1 ;  /* 0x3000000cff118230 */ /* 0x100fe20000004100 */
[----:B------:R-:W-:Y:S01]  /*5190*/  @!P0 FFMA.FTZ R4, R15, R16, R4 ;  /* 0x000000100f048223 */ /* 0x000fe20000010004 */
[----:B------:R-:W-:Y:S02]  /*51a0*/  @!P0 HADD2.F32 R5, -RZ, R27.H1_H1 ;  /* 0x3000001bff058230 */ /* 0x000fe40000004100 */
[----:B------:R-:W-:Y:S02]  /*51b0*/  @!P0 HADD2.F32 R13, -RZ, R12.H0_H0 ;  /* 0x2000000cff0d8230 */ /* 0x000fe40000004100 */
[----:B------:R-:W-:Y:S01]  /*51c0*/  @!P0 F2FP.PACK_AB R4, R4, R26 ;  /* 0x0000001a0404823e */ /* 0x000fe200000000ff */
[--C-:B------:R-:W-:Y:S02]  /*51d0*/  @!P0 HADD2.F32 R12, -RZ, R6.reuse.H0_H0 ;  /* 0x20000006ff0c8230 */ /* 0x100fe40000004100 */
[----:B------:R-:W-:Y:S01]  /*51e0*/  @!P0 HADD2.F32 R19, -RZ, R6.H1_H1 ;  /* 0x30000006ff138230 */ /* 0x000fe20000004100 */
[-C--:B------:R-:W-:Y:S01]  /*51f0*/  @!P0 FMUL.FTZ R6, R17, R5.reuse ;  /* 0x0000000511068220 */ /* 0x080fe20000410000 */
[----:B------:R-:W-:Y:S01]  /*5200*/  @!P0 MOV R9, R4 ;  /* 0x0000000400098202 */ /* 0x000fe20000000f00 */
        /* <DEDUP_REMOVED lines=14> */
.L_x_898:
[----:B------:R-:W-:Y:S05]  /*52f0*/  BSYNC B0 ;  /* 0x0000000000007941 */ /* 0x000fea0003800000 */
.L_x_897:
        /* <DEDUP_REMOVED lines=33> */
[----:B------:R-:W-:Y:S01]  /*5510*/  @!P0 MOV R12, R10 ;  /* 0x0000000a000c8202 */ /* 0x000fe20000000f00 */
        /* <DEDUP_REMOVED lines=27> */
.L_x_900:
[----:B------:R-:W-:Y:S05]  /*56d0*/  BSYNC B0 ;  /* 0x0000000000007941 */ /* 0x000fea0003800000 */
.L_x_899:
[----:B------:R-:W5:Y:S02]  /*56e0*/  LDL R4, [R1+0x10] ;  /* 0x0000100001047983 */ /* 0x000f640000100800 */
[----:B-----5:R-:W-:Y:S11]  /*56f0*/  ISETP.GE.AND P0, PT, R4, c[0x0][0x1d4], PT ;  /* 0x0000750004007a0c */ /* 0x020ff60003f06270 */
[----:B------:R-:W-:Y:S02]  /*5700*/  @!UPT UIADD3 URZ, URZ, URZ, URZ ;  /* 0x0000003f3f3ff290 */ /* 0x000fe4000fffe03f */
[----:B------:R-:W-:-:S05]  /*5710*/  @P0 BRA `(.L_x_890) ;  /* 0x0000234000000947 */ /* 0x000fca0003800000 */
[C---:B-1--4-:R-:W-:Y:S01]  /*5720*/  LEA R22, P0, R4.reuse, R52, 0x1 ;  /* 0x0000003404167211 */ /* 0x052fe200078008ff */
[----:B------:R-:W4:Y:S04]  /*5730*/  LDL R3, [R1+0xc] ;  /* 0x00000c0001037983 */ /* 0x000f280000100800 */
[----:B------:R-:W5:Y:S02]  /*5740*/  LDL R5, [R1+0x6c] ;  /* 0x00006c0001057983 */ /* 0x000f640000100800 */
[----:B---3-5:R-:W-:Y:S02]  /*5750*/  LEA.HI.X R23, R4, R53, R5, 0x1, P0 ;  /* 0x0000003504177211 */ /* 0x028fe400000f0c05 */
[----:B----4-:R1:W3:Y:S01]  /*5760*/  LDS.128 R8, [R3+0x3c00] ;  /* 0x003c000003087984 */ /* 0x0102e20000000c00 */
        /* <DEDUP_REMOVED lines=52> */
.L_x_887:
        /* <DEDUP_REMOVED lines=47> */
.L_x_902:
[----:B------:R-:W-:Y:S05]  /*5da0*/  BSYNC B0 ;  /* 0x0000000000007941 */ /* 0x000fea0003800000 */
.L_x_901:
        /* <DEDUP_REMOVED lines=24> */
[----:B--2---:R-:W-:Y:S01]  /*5f30*/  PRMT R32, R5, 0x5410, R6 ;  /* 0x0000541005207816 */ /* 0x004fe20000000006 */
        /* <DEDUP_REMOVED lines=29> */
[----:B------:R-:W-:Y:S01]  /*6110*/  @!P0 SHF.R.U32.HI R28, RZ, 0x10, R11 ;  /* 0x00000010ff1c8819 */ /* 0x000fe2000001160b */
[----:B------:R-:W-:Y:S01]  /*6120*/  @!P0 HADD2.F32 R11, -RZ, R6.H0_H0 ;  /* 0x20000006ff0b8230 */ /* 0x000fe20000004100 */
[--C-:B------:R-:W-:Y:S01]  /*6130*/  @!P0 SHF.R.U64 R35, R36, 0x10, R37.reuse ;  /* 0x0000001024238819 */ /* 0x100fe20000001225 */
[----:B------:R-:W-:Y:S01]  /*6140*/  IMAD.IADD R3, R3, 0x1, R4 ;  /* 0x0000000103037824 */ /* 0x000fe200078e0204 */
[----:B------:R-:W-:Y:S01]  /*6150*/  @!P0 SHF.R.U32.HI R37, RZ, 0x10, R37 ;  /* 0x00000010ff258819 */ /* 0x000fe20000011625 */
[----:B------:R-:W-:Y:S01]  /*6160*/  IMAD.MOV.U32 R4, RZ, RZ, R8 ;  /* 0x000000ffff047224 */ /* 0x000fe200078e0008 */
[----:B------:R-:W-:Y:S01]  /*6170*/  @!P0 SHF.R.U32.HI R8, RZ, 0x10, R9 ;  /* 0x00000010ff088819 */ /* 0x000fe20000011609 */
[----:B------:R-:W-:Y:S01]  /*6180*/  @!P0 HADD2.F32 R35, -RZ, R35.H0_H0 ;  /* 0x20000023ff238230 */ /* 0x000fe20000004100 */
[----:B------:R-:W-:Y:S01]  /*6190*/  SHF.L.U32 R3, R3, 0x1, RZ ;  /* 0x0000000103037819 */ /* 0x000fe200000006ff */
[----:B------:R-:W-:Y:S01]  /*61a0*/  @!P0 HADD2.F32 R37, -RZ, R37.H0_H0 ;  /* 0x20000025ff258230 */ /* 0x000fe20000004100 */
[--C-:B------:R-:W-:Y:S01]  /*61b0*/  @!P0 SHF.R.U64 R42, R38, 0x10, R39.reuse ;  /* 0x00000010262a8819 */ /* 0x100fe20000001227 */
[----:B------:R-:W-:Y:S01]  /*61c0*/  @!P0 HADD2.F32 R9, -RZ, R4.H0_H0 ;  /* 0x20000004ff098230 */ /* 0x000fe20000004100 */
[----:B------:R-:W-:Y:S01]  /*61d0*/  @!P0 SHF.R.U32.HI R56, RZ, 0x10, R39 ;  /* 0x00000010ff388819 */ /* 0x000fe20000011627 */
[----:B------:R1:W2:Y:S01]  /*61e0*/  LDS.128 R48, [R3+0x3c80] ;  /* 0x003c800003307984 */ /* 0x0002a20000000c00 */
[----:B------:R-:W-:Y:S01]  /*61f0*/  @!P0 HADD2.F32 R4, -RZ, R5.H0_H0 ;  /* 0x20000005ff048230 */ /* 0x000fe20000004100 */
[----:B------:R-:W-:Y:S01]  /*6200*/  MOV R43, R39 ;  /* 0x00000027002b7202 */ /* 0x000fe20000000f00 */
[----:B------:R-:W-:Y:S02]  /*6210*/  @!P0 HADD2.F32 R39, -RZ, R41.H0_H0 ;  /* 0x20000029ff278230 */ /* 0x000fe40000004100 */
[----:B------:R-:W-:Y:S02]  /*6220*/  @!P0 HADD2.F32 R41, -RZ, R42.H0_H0 ;  /* 0x2000002aff298230 */ /* 0x000fe40000004100 */
        /* <DEDUP_REMOVED lines=20> */
[----:B------:R-:W-:Y:S02]  /*6370*/  @!P0 HADD2.F32 R34, -RZ, R11.H0_H0 ;  /* 0x2000000bff228230 */ /* 0x000fe40000004100 */
[----:B------:R-:W-:Y:S02]  /*6380*/  @!P0 HADD2.F32 R6, -RZ, R5.H0_H0 ;  /* 0x20000005ff068230 */ /* 0x000fe40000004100 */
[----:B------:R-:W-:Y:S01]  /*6390*/  @!P0 HADD2.F32 R36, -RZ, R11.H1_H1 ;  /* 0x3000000bff248230 */ /* 0x000fe20000004100 */
[-C--:B------:R-:W-:Y:S01]  /*63a0*/  @!P0 FMUL.FTZ R11, R34, R9.reuse ;  /* 0x00000009220b8220 */ /* 0x080fe20000410000 */
[----:B------:R-:W-:Y:S02]  /*63b0*/  @!P0 HADD2.F32 R35, -RZ, R40.H0_H0 ;  /* 0x20000028ff238230 */ /* 0x000fe40000004100 */
[----:B------:R-:W-:Y:S01]  /*63c0*/  @!P0 HADD2.F32 R8, -RZ, R5.H1_H1 ;  /* 0x30000005ff088230 */ /* 0x000fe20000004100 */
[----:B------:R-:W-:Y:S01]  /*63d0*/  @!P0 FMUL.FTZ R5, R6, R9 ;  /* 0x0000000906058220 */ /* 0x000fe20000410000 */
[----:B------:R-:W-:Y:S01]  /*63e0*/  @!P0 HADD2.F32 R20, -RZ, R22.H0_H0 ;  /* 0x20000016ff148230 */ /* 0x000fe20000004100 */
[-C--:B------:R-:W-:Y:S02]  /*63f0*/  @!P0 FMUL.FTZ R9, R36, R10.reuse ;  /* 0x0000000a24098220 */ /* 0x080fe40000410000 */
[----:B------:R-:W-:Y:S01]  /*6400*/  @!P0 FFMA.FTZ R73, R6, R35, -R11 ;  /* 0x0000002306498223 */ /* 0x000fe2000001080b */
[----:B------:R-:W-:Y:S01]  /*6410*/  @!P0 HADD2.F32 R11, -RZ, R21.H0_H0 ;  /* 0x20000015ff0b8230 */ /* 0x000fe20000004100 */
[C---:B------:R-:W-:Y:S02]  /*6420*/  @!P0 FMUL.FTZ R6, R8.reuse, R10 ;  /* 0x0000000a08068220 */ /* 0x040fe40000410000 */
[----:B------:R-:W-:Y:S02]  /*6430*/  @!P0 IMAD.MOV.U32 R10, RZ, RZ, R50 ;  /* 0x000000ffff0a8224 */ /* 0x000fe400078e0032 */
[----:B------:R-:W-:Y:S01]  /*6440*/  @!P0 FFMA.FTZ R72, R8, R37, -R9 ;  /* 0x0000002508488223 */ /* 0x000fe20000010809 */
[----:B------:R-:W-:Y:S01]  /*6450*/  @!P0 MOV R8, R18 ;  /* 0x0000001200088202 */ /* 0x000fe20000000f00 */
[----:B------:R-:W-:Y:S01]  /*6460*/  @!P0 FFMA.FTZ R5, R34, R35, R5 ;  /* 0x0000002322058223 */ /* 0x000fe20000010005 */
[--C-:B------:R-:W-:Y:S01]  /*6470*/  @!P0 HADD2.F32 R38, -RZ, R10.reuse.H0_H0 ;  /* 0x2000000aff268230 */ /* 0x100fe20000004100 */
[----:B------:R-:W-:Y:S01]  /*6480*/  @!P0 FFMA.FTZ R6, R36, R37, R6 ;  /* 0x0000002524068223 */ /* 0x000fe20000010006 */
[----:B------:R-:W-:Y:S01]  /*6490*/  @!P0 HADD2.F32 R40, -RZ, R10.H1_H1 ;  /* 0x3000000aff288230 */ /* 0x000fe20000004100 */
[----:B------:R-:W-:Y:S01]  /*64a0*/  @!P0 F2FP.PACK_AB R35, R72, R73 ;  /* 0x000000494823823e */ /* 0x000fe200000000ff */
[--C-:B------:R-:W-:Y:S01]  /*64b0*/  @!P0 HADD2.F32 R9, -RZ, R8.reuse.H0_H0 ;  /* 0x20000008ff098230 */ /* 0x100fe20000004100 */
[----:B------:R-:W-:Y:S01]  /*64c0*/  @!P0 FMUL.FTZ R22, R38, R11 ;  /* 0x0000000b26168220 */ /* 0x000fe20000410000 */
[----:B------:R-:W-:Y:S01]  /*64d0*/  @!P0 HADD2.F32 R10, -RZ, R8.H1_H1 ;  /* 0x30000008ff0a8230 */ /* 0x000fe20000004100 */
[-C--:B------:R-:W-:Y:S01]  /*64e0*/  @!P0 FMUL.FTZ R21, R40, R20.reuse ;  /* 0x0000001428158220 */ /* 0x080fe20000410000 */
[----:B------:R-:W-:Y:S01]  /*64f0*/  @!P0 MOV R17, R35 ;  /* 0x0000002300118202 */ /* 0x000fe20000000f00 */
[C---:B------:R-:W-:Y:S01]  /*6500*/  @!P0 FMUL.FTZ R8, R9.reuse, R11 ;  /* 0x0000000b09088220 */ /* 0x040fe20000410000 */
[----:B------:R-:W-:Y:S01]  /*6510*/  @!P0 MOV R11, R51 ;  /* 0x00000033000b8202 */ /* 0x000fe20000000f00 */
[----:B------:R-:W-:Y:S01]  /*6520*/  @!P0 FFMA.FTZ R71, R9, R39, -R22 ;  /* 0x0000002709478223 */ /* 0x000fe20000010816 */
[----:B------:R-:W-:Y:S01]  /*6530*/  @!P0 HADD2.F32 R22, -RZ, R28.H0_H0 ;  /* 0x2000001cff168230 */ /* 0x000fe20000004100 */
[----:B------:R-:W-:Y:S01]  /*6540*/  @!P0 FMUL.FTZ R9, R10, R20 ;  /* 0x000000140a098220 */ /* 0x000fe20000410000 */
[----:B------:R-:W-:Y:S01]  /*6550*/  @!P0 F2FP.PACK_AB R5, R6, R5 ;  /* 0x000000050605823e */ /* 0x000fe200000000ff */
[----:B------:R-:W-:Y:S01]  /*6560*/  @!P0 FFMA.FTZ R70, R10, R41, -R21 ;  /* 0x000000290a468223 */ /* 0x000fe20000010815 */
[----:B------:R-:W-:Y:S01]  /*6570*/  @!P0 HADD2.F32 R21, -RZ, R23.H0_H0 ;  /* 0x20000017ff158230 */ /* 0x000fe20000004100 */
[----:B------:R-:W-:Y:S01]  /*6580*/  @!P0 IMAD.MOV.U32 R10, RZ, RZ, R19 ;  /* 0x000000ffff0a8224 */ /* 0x000fe200078e0013 */
[----:B------:R-:W-:Y:S01]  /*6590*/  @!P0 F2FP.PACK_AB R34, R74, R75 ;  /* 0x0000004b4a22823e */ /* 0x000fe200000000ff */
[----:B------:R-:W-:Y:S01]  /*65a0*/  @!P0 FFMA.FTZ R8, R38, R39, R8 ;  /* 0x0000002726088223 */ /* 0x000fe20000010008 */
[--C-:B------:R-:W-:Y:S01]  /*65b0*/  @!P0 HADD2.F32 R23, -RZ, R11.reuse.H0_H0 ;  /* 0x2000000bff178230 */ /* 0x100fe20000004100 */
[----:B------:R-:W-:Y:S01]  /*65c0*/  @!P0 FFMA.FTZ R9, R40, R41, R9 ;  /* 0x0000002928098223 */ /* 0x000fe20000010009 */
[----:B------:R-:W-:Y:S01]  /*65d0*/  @!P0 MOV R16, R34 ;  /* 0x0000002200108202 */ /* 0x000fe20000000f00 */
[----:B------:R-:W-:Y:S01]  /*65e0*/  @!P0 HADD2.F32 R28, -RZ, R11.H1_H1 ;  /* 0x3000000bff1c8230 */ /* 0x000fe20000004100 */
[----:B------:R-:W-:Y:S01]  /*65f0*/  @!P0 IMAD.MOV.U32 R49, RZ, RZ, R5 ;  /* 0x000000ffff318224 */ /* 0x000fe200078e0005 */
[--C-:B------:R-:W-:Y:S01]  /*6600*/  @!P0 HADD2.F32 R11, -RZ, R10.reuse.H0_H0 ;  /* 0x2000000aff0b8230 */ /* 0x100fe20000004100 */
[-C--:B------:R-:W-:Y:S01]  /*6610*/  @!P0 FMUL.FTZ R69, R23, R21.reuse ;  /* 0x0000001517458220 */ /* 0x080fe20000410000 */
[----:B------:R-:W-:Y:S01]  /*6620*/  @!P0 HADD2.F32 R20, -RZ, R10.H1_H1 ;  /* 0x3000000aff148230 */ /* 0x000fe20000004100 */
[----:B------:R-:W-:Y:S02]  /*6630*/  @!P0 FMUL.FTZ R56, R28, R22 ;  /* 0x000000161c388220 */ /* 0x000fe40000410000 */
[C---:B------:R-:W-:Y:S02]  /*6640*/  @!P0 FMUL.FTZ R10, R11.reuse, R21 ;  /* 0x000000150b0a8220 */ /* 0x040fe40000410000 */
[----:B------:R-:W-:Y:S02]  /*6650*/  @!P0 FFMA.FTZ R69, R11, R42, -R69 ;  /* 0x0000002a0b458223 */ /* 0x000fe40000010845 */
[----:B------:R-:W-:Y:S01]  /*6660*/  @!P0 FMUL.FTZ R11, R20, R22 ;  /* 0x00000016140b8220 */ /* 0x000fe20000410000 */
[----:B------:R-:W-:Y:S01]  /*6670*/  @!P0 F2FP.PACK_AB R22, R70, R71 ;  /* 0x000000474616823e */ /* 0x000fe200000000ff */
[----:B------:R-:W-:Y:S02]  /*6680*/  @!P0 FFMA.FTZ R10, R23, R42, R10 ;  /* 0x0000002a170a8223 */ /* 0x000fe4000001000a */
[----:B------:R-:W-:Y:S01]  /*6690*/  @!P0 FFMA.FTZ R56, R20, R43, -R56 ;  /* 0x0000002b14388223 */ /* 0x000fe20000010838 */
[----:B------:R-:W-:Y:S01]  /*66a0*/  @!P0 F2FP.PACK_AB R20, R4, R3 ;  /* 0x000000030414823e */ /* 0x000fe200000000ff */
[----:B------:R-:W-:Y:S01]  /*66b0*/  @!P0 FFMA.FTZ R11, R28, R43, R11 ;  /* 0x0000002b1c0b8223 */ /* 0x000fe2000001000b */
        /* <DEDUP_REMOVED lines=14> */
.L_x_904:
[----:B------:R-:W-:Y:S05]  /*67a0*/  BSYNC B0 ;  /* 0x0000000000007941 */ /* 0x000fea0003800000 */
.L_x_903:
        /* <DEDUP_REMOVED lines=101> */
[C---:B------:R-:W-:Y:S01]  /*6e00*/  @!P0 FMUL.FTZ R38, R29.reuse, R14 ;  /* 0x0000000e1d268220 */ /* 0x040fe20000410000 */
        /* <DEDUP_REMOVED lines=20> */
.L_x_906:
[----:B------:R-:W-:Y:S05]  /*6f50*/  BSYNC B0 ;  /* 0x0000000000007941 */ /* 0x000fea0003800000 */
.L_x_905:
        /* <DEDUP_REMOVED lines=125> */
.L_x_886:
        /* <DEDUP_REMOVED lines=8> */
[C---:B------:R-:W-:Y:S03]  /*77b0*/  ISETP.GE.AND P0, PT, R110.reuse, c[0x0][0x1d4], PT ;  /* 0x000075006e007a0c */ /* 0x040fe60003f06270 */
[----:B------:R-:W5:Y:S04]  /*77c0*/  LDL R11, [R1+0x74] ;  /* 0x00007400010b7983 */ /* 0x000f680000100800 */
[----:B---3--:R-:W3:Y:S04]  /*77d0*/  LDL R16, [R1+0x14] ;  /* 0x0000140001107983 */ /* 0x008ee80000100800 */
[----:B--2---:R-:W2:Y:S02]  /*77e0*/  LDL R17, [R1+0x70] ;  /* 0x0000700001117983 */ /* 0x004ea40000100800 */
[CC--:B------:R-:W-:Y:S02]  /*77f0*/  @!P0 LEA R8, P4, R110.reuse, R4.reuse, 0x1 ;  /* 0x000000046e088211 */ /* 0x0c0fe400078808ff */
[----:B------:R-:W2:Y:S02]  /*7800*/  LDL R14, [R1+0x8] ;  /* 0x00000800010e7983 */ /* 0x000ea40000100800 */
[-C--:B------:R-:W-:Y:S02]  /*7810*/  @!P0 LEA.HI.X R9, R110, R5.reuse, R111, 0x1, P4 ;  /* 0x000000056e098211 */ /* 0x080fe400020f0c6f */
[----:B------:R-:W2:Y:S04]  /*7820*/  LDL R6, [R1+0xc] ;  /* 0x00000c0001067983 */ /* 0x000ea80000100800 */
[----:B------:R-:W2:Y:S04]  /*7830*/  LDL R20, [R1+0x60] ;  /* 0x0000600001147983 */ /* 0x000ea80000100800 */
[----:B------:R-:W2:Y:S04]  /*7840*/  LDL R25, [R1+0x5c] ;  /* 0x00005c0001197983 */ /* 0x000ea80000100800 */
[----:B------:R-:W2:Y:S04]  /*7850*/  LDL R15, [R1+0x10] ;  /* 0x00001000010f7983 */ /* 0x000ea80000100800 */
[----:B------:R-:W2:Y:S01]  /*7860*/  LDL R24, [R1+0x6c] ;  /* 0x00006c0001187983 */ /* 0x000ea20000100800 */
[C---:B----4-:R-:W-:Y:S11]  /*7870*/  ISETP.GE.AND P5, PT, R10.reuse, c[0x0][0x1d4], PT ;  /* 0x000075000a007a0c */ /* 0x050ff60003fa6270 */
[----:B------:R-:W-:Y:S02]  /*7880*/  @!UPT UIADD3 URZ, URZ, URZ, URZ ;  /* 0x0000003f3f3ff290 */ /* 0x000fe4000fffe03f */
[CC--:B------:R-:W-:Y:S04]  /*7890*/  @!P5 LEA R12, P4, R10.reuse, R4.reuse, 0x1 ;  /* 0x000000040a0cd211 */ /* 0x0c0fe800078808ff */
[-C--:B-----5:R-:W-:Y:S02]  /*78a0*/  @!P5 LEA.HI.X R13, R10, R5.reuse, R11, 0x1, P4 ;  /* 0x000000050a0dd211 */ /* 0x0a0fe400020f0c0b */
[C---:B---3--:R-:W-:Y:S11]  /*78b0*/  ISETP.GE.AND P4, PT, R16.reuse, c[0x0][0x1d4], PT ;  /* 0x0000750010007a0c */ /* 0x048ff60003f86270 */
[----:B------:R-:W-:Y:S02]  /*78c0*/  @!UPT UIADD3 URZ, URZ, URZ, URZ ;  /* 0x0000003f3f3ff290 */ /* 0x000fe4000fffe03f */
[CC--:B------:R-:W-:Y:S04]  /*78d0*/  @!P4 LEA R10, P6, R16.reuse, R4.reuse, 0x1 ;  /* 0x00000004100ac211 */ /* 0x0c0fe800078c08ff */
[-C--:B--2---:R-:W-:Y:S02]  /*78e0*/  @!P4 LEA.HI.X R11, R16, R5.reuse, R17, 0x1, P6 ;  /* 0x00000005100bc211 */ /* 0x084fe400030f0c11 */
[----:B------:R-:W2:Y:S04]  /*78f0*/  @!P0 LDS.128 R16, [R14+0x2400] ;  /* 0x002400000e108984 */ /* 0x000ea80000000c00 */
[----:B--2---:R2:W-:Y:S01]  /*7900*/  @!P0 ST.E.128 [R8.64], R16 ;  /* 0x0000001008008985 */ /* 0x0045e2000c101d08 */
[----:B------:R-:W-:Y:S11]  /*7910*/  ISETP.GE.AND P0, PT, R137, c[0x0][0x1d4], PT ;  /* 0x0000750089007a0c */ /* 0x000ff60003f06270 */
[----:B------:R-:W-:Y:S02]  /*7920*/  @!UPT UIADD3 URZ, URZ, URZ, URZ ;  /* 0x0000003f3f3ff290 */ /* 0x000fe4000fffe03f */
[----:B------:R-:W3:Y:S01]  /*7930*/  @!P0 LDS.128 R16, [R6+0x2400] ;  /* 0x0024000006108984 */ /* 0x000ee20000000c00 */
[----:B------:R-:W-:Y:S04]  /*7940*/  @!P0 IMAD.SHL.U32 R3, R20, 0x8, RZ ;  /* 0x0000000814038824 */ /* 0x000fe800078e00ff */
[--C-:B--2---:R-:W-:Y:S05]  /*7950*/  @!P0 IMAD.WIDE R8, R3, 0x2, R4.reuse ;  /* 0x0000000203088825 */ /* 0x104fea00078e0204 */
[----:B---3--:R2:W-:Y:S01]  /*7960*/  @!P0 ST.E.128 [R8.64], R16 ;  /* 0x0000001008008985 */ /* 0x0085e2000c101d08 */
        /* <DEDUP_REMOVED lines=9> */
[----:B------:R-:W-:Y:S01]  /*7a00*/  @!P0 LEA.HI.X R5, R15, R5, R24, 0x1, P6 ;  /* 0x000000050f058211 */ /* 0x000fe200030f0c18 */
[----:B--2---:R-:W-:Y:S04]  /*7a10*/  @!P5 ST.E.128 [R12.64], R16 ;  /* 0x000000100c00d985 */ /* 0x004fe8000c101d08 */
[----:B------:R-:W2:Y:S04]  /*7a20*/  @!P4 LDS.128 R12, [R14+0x3c00] ;  /* 0x003c00000e0cc984 */ /* 0x000ea80000000c00 */
[----:B--2---:R-:W-:Y:S04]  /*7a30*/  @!P4 ST.E.128 [R10.64], R12 ;  /* 0x0000000c0a00c985 */ /* 0x004fe8000c101d08 */
[----:B------:R-:W2:Y:S04]  /*7a40*/  @!P0 LDS.128 R8, [R6+0x3c00] ;  /* 0x003c000006088984 */ /* 0x000ea80000000c00 */
[----:B--2---:R2:W-:Y:S02]  /*7a50*/  @!P0 ST.E.128 [R4.64], R8 ;  /* 0x0000000804008985 */ /* 0x0045e4000c101d08 */
.L_x_890:
[----:B------:R-:W-:Y:S05]  /*7a60*/  BSYNC B1 ;  /* 0x0000000000017941 */ /* 0x000fea0003800000 */
.L_x_885:
[----:B-12--5:R-:W-:Y:S01]  /*7a70*/  IMAD.WIDE R8, R33, 0x30, R88 ;  /* 0x0000003021087825 */ /* 0x026fe200078e0258 */
[----:B------:R-:W2:Y:S01]  /*7a80*/  LDL R24, [R1+0x38] ;  /* 0x0000380001187983 */ /* 0x000ea20000100800 */
[----:B------:R-:W-:Y:S01]  /*7a90*/  P2R R13, PR, RZ, 0x2 ;  /* 0x00000002ff0d7803 */ /* 0x000fe20000000000 */
[----:B------:R-:W-:Y:S01]  /*7aa0*/  BSSY B0, `(.L_x_907) ;  /* 0x000006b000007945 */ /* 0x000fe20003800000 */
[----:B------:R-:W-:Y:S01]  /*7ab0*/  IMAD R10, R80, c[0x0][0x218], RZ ;  /* 0x00008600500a7a24 */ /* 0x000fe200078e02ff */
[C---:B------:R-:W-:Y:S01]  /*7ac0*/  LOP3.LUT P1, RZ, R209.reuse, 0x4, RZ, 0xc0, !PT ;  /* 0x00000004d1ff7812 */ /* 0x040fe2000782c0ff */
[----:B------:R-:W1:Y:S01]  /*7ad0*/  S2R R3, SR_TID.X ;  /* 0x0000000000037919 */ /* 0x000e620000002100 */
[----:B------:R-:W-:Y:S01]  /*7ae0*/  LOP3.LUT P6, RZ, R209, 0x1, RZ, 0xc0, !PT ;  /* 0x00000001d1ff7812 */ /* 0x000fe200078cc0ff */
[----:B------:R-:W-:Y:S01]  /*7af0*/  IMAD R10, R77, c[0x0][0x21c], R10 ;  /* 0x000087004d0a7a24 */ /* 0x000fe200078e020a */
[----:B-1----:R-:W-:Y:S04]  /*7b00*/  SHF.R.S32.HI R25, RZ, 0x1f, R3 ;  /* 0x0000001fff197819 */ /* 0x002fe80000011403 */
[----:B------:R-:W-:Y:S04]  /*7b10*/  LEA.HI R25, R25, R3, RZ, 0x2 ;  /* 0x0000000319197211 */ /* 0x000fe800078f10ff */
[----:B------:R-:W-:Y:S05]  /*7b20*/  SHF.R.S32.HI R25, RZ, 0x2, R25 ;  /* 0x00000002ff197819 */ /* 0x000fea0000011419 */
[----:B------:R-:W-:Y:S05]  /*7b30*/  IMAD.IADD R3, R76, 0x1, -R25 ;  /* 0x000000014c037824 */ /* 0x000fea00078e0a19 */
[C---:B------:R-:W-:Y:S11]  /*7b40*/  ISETP.GE.AND P0, PT, R3.reuse, 0x21, PT ;  /* 0x000000210300780c */ /* 0x040ff60003f06270 */
[----:B------:R-:W-:Y:S02]  /*7b50*/  @!UPT UIADD3 URZ, URZ, URZ, URZ ;  /* 0x0000003f3f3ff290 */ /* 0x000fe4000fffe03f */
[C---:B------:R-:W-:Y:S05]  /*7b60*/  @P0 IADD3 R6, P4, R8.reuse, 0x20, RZ ;  /* 0x0000002008060810 */ /* 0x040fea0007f9e0ff */
[----:B------:R-:W-:Y:S01]  /*7b70*/  @P0 IMAD.X R11, RZ, RZ, R9, P4 ;  /* 0x000000ffff0b0224 */ /* 0x000fe200020e0609 */
[----:B------:R-:W-:Y:S11]  /*7b80*/  ISETP.GE.AND P4, PT, R3, 0x1, PT ;  /* 0x000000010300780c */ /* 0x000ff60003f86270 */
[----:B------:R-:W-:Y:S02]  /*7b90*/  @!UPT UIADD3 URZ, URZ, URZ, URZ ;  /* 0x0000003f3f3ff290 */ /* 0x000fe4000fffe03f */
[----:B------:R-:W-:Y:S01]  /*7ba0*/  @P4 MOV R5, R81 ;  /* 0x0000005100054202 */ /* 0x000fe20000000f00 */
[----:B------:R-:W-:Y:S02]  /*7bb0*/  @P4 IMAD R3, R9, c[0x0][0x258], RZ ;  /* 0x0000960009034a24 */ /* 0x000fe400078e02ff */
[----:B---3--:R-:W-:Y:S02]  /*7bc0*/  @P4 IMAD.MOV.U32 R4, RZ, RZ, R82 ;  /* 0x000000ffff044224 */ /* 0x008fe400078e0052 */
[C---:B------:R-:W-:Y:S02]  /*7bd0*/  @P4 IMAD R3, R8.reuse, c[0x0][0x25c], R3 ;  /* 0x0000970008034a24 */ /* 0x040fe400078e0203 */
[----:B------:R-:W-:Y:S04]  /*7be0*/  @P4 IMAD.WIDE.U32 R4, R8, c[0x0][0x258], R4 ;  /* 0x0000960008044a25 */ /* 0x000fe800078e0004 */
[----:B------:R-:W-:Y:S01]  /*7bf0*/  @P4 IMAD.IADD R3, R5, 0x1, R3 ;  /* 0x0000000105034824 */ /* 0x000fe200078e0203 */
[C---:B------:R-:W-:Y:S04]  /*7c00*/  @P4 LEA R8, P5, R4.reuse, c[0x0][0x250], 0x1 ;  /* 0x0000940004084a11 */ /* 0x040fe800078a08ff */
[----:B------:R-:W-:Y:S01]  /*7c10*/  @P4 LEA.HI.X R9, R4, c[0x0][0x254], R3, 0x1, P5 ;  /* 0x0000950004094a11 */ /* 0x000fe200028f0c03 */
[----:B------:R-:W-:Y:S02]  /*7c20*/  IMAD R3, R79, c[0x0][0x208], RZ ;  /* 0x000082004f037a24 */ /* 0x000fe400078e02ff */
[C---:B------:R-:W-:Y:S04]  /*7c30*/  IMAD.WIDE.U32 R4, R78.reuse, c[0x0][0x208], RZ ;  /* 0x000082004e047a25 */ /* 0x040fe800078e00ff */
[----:B------:R-:W-:Y:S04]  /*7c40*/  IMAD R3, R78, c[0x0][0x20c], R3 ;  /* 0x000083004e037a24 */ /* 0x000fe800078e0203 */
[----:B------:R-:W-:Y:S04]  /*7c50*/  IMAD.IADD R5, R5, 0x1, R3 ;  /* 0x0000000105057824 */ /* 0x000fe800078e0203 */
[----:B------:R-:W-:Y:S05]  /*7c60*/  IMAD.WIDE.U32 R4, R77, c[0x0][0x218], R4 ;  /* 0x000086004d047a25 */ /* 0x000fea00078e0004 */
[----:B------:R-:W-:Y:S01]  /*7c70*/  IADD3 R3, P5, R102, R4, RZ ;  /* 0x0000000466037210 */ /* 0x000fe20007fbe0ff */
[----:B------:R-:W-:Y:S02]  /*7c80*/  @P0 IMAD R4, R11, c[0x0][0x258], RZ ;  /* 0x000096000b040a24 */ /* 0x000fe400078e02ff */
[----:B------:R-:W-:Y:S01]  /*7c90*/  @P0 IMAD.MOV.U32 R11, RZ, RZ, R81 ;  /* 0x000000ffff0b0224 */ /* 0x000fe200078e0051 */
[----:B------:R-:W-:Y:S02]  /*7ca0*/  IADD3.X R12, R121, R5, R10, P5, !PT ;  /* 0x00000005790c7210 */ /* 0x000fe40002ffe40a */
[----:B------:R-:W-:Y:S05]  /*7cb0*/  @P0 MOV R10, R82 ;  /* 0x00000052000a0202 */ /* 0x000fea0000000f00 */
[C---:B------:R-:W-:Y:S04]  /*7cc0*/  @P0 IMAD.WIDE.U32 R10, R6.reuse, c[0x0][0x258], R10 ;  /* 0x00009600060a0a25 */ /* 0x040fe800078e000a */
[----:B------:R-:W-:Y:S01]  /*7cd0*/  @P0 IMAD R6, R6, c[0x0][0x25c], R4 ;  /* 0x0000970006060a24 */ /* 0x000fe200078e0204 */
[C---:B------:R-:W-:Y:S03]  /*7ce0*/  @P0 LEA R4, P5, R10.reuse, c[0x0][0x250], 0x1 ;  /* 0x000094000a040a11 */ /* 0x040fe600078a08ff */
[----:B------:R-:W-:Y:S05]  /*7cf0*/  @P0 IMAD.IADD R6, R11, 0x1, R6 ;  /* 0x000000010b060824 */ /* 0x000fea00078e0206 */
[----:B------:R-:W-:Y:S02]  /*7d00*/  @P0 LEA.HI.X R5, R10, c[0x0][0x254], R6, 0x1, P5 ;  /* 0x000095000a050a11 */ /* 0x000fe400028f0c06 */
[C---:B------:R-:W-:Y:S04]  /*7d10*/  LEA R6, P5, R3.reuse, c[0x0][0x1f8], 0x1 ;  /* 0x00007e0003067a11 */ /* 0x040fe800078a08ff */
[----:B------:R-:W-:Y:S02]  /*7d20*/  LEA.HI.X R10, R3, c[0x0][0x1fc], R12, 0x1, P5 ;  /* 0x00007f00030a7a11 */ /* 0x000fe400028f0c0c */
[----:B------:R-:W-:Y:S02]  /*7d30*/  LOP3.LUT P5, RZ, R209, 0x2, RZ, 0xc0, !PT ;  /* 0x00000002d1ff7812 */ /* 0x000fe400078ac0ff */
[C---:B--2---:R-:W-:Y:S05]  /*7d40*/  @P4 SHF.L.U32 R3, R24.reuse, 0x1, RZ ;  /* 0x0000000118034819 */ /* 0x044fea00000006ff */
[----:B------:R-:W-:Y:S01]  /*7d50*/  @!PT LDS RZ, [RZ] ;  /* 0x00000000fffff984 */ /* 0x000fe20000000800 */
[----:B------:R-:W-:Y:S01]  /*7d60*/  @!PT LDS RZ, [RZ] ;  /* 0x00000000fffff984 */ /* 0x000fe20000000800 */
[----:B------:R-:W-:Y:S01]  /*7d70*/  @!PT LDS RZ, [RZ] ;  /* 0x00000000fffff984 */ /* 0x000fe20000000800 */
[----:B------:R1:W-:Y:S01]  /*7d80*/  @P4 LDGSTS.E.BYPASS.LTC128B.128 [R3+0x1880], [R8.64], !P1 ;  /* 0x0188000008034fae */ /* 0x0003e2000c901d48 */
[----:B------:R-:W-:Y:S05]  /*7d90*/  ISETP.NE.AND P1, PT, R13, RZ, PT ;  /* 0x000000ff0d00720c */ /* 0x000fea0003f25270 */
[----:B------:R1:W-:Y:S04]  /*7da0*/  @P4 LDGSTS.E.BYPASS.LTC128B.128 [R3+0x2480], [R8.64+0x40], !P5 ;  /* 0x0248004008034fae */ /* 0x0003e8000e901d48 */
[----:B------:R1:W-:Y:S01]  /*7db0*/  @P4 LDGSTS.E.BYPASS.LTC128B.128 [R3+0x3080], [R8.64+0x80], !P6 ;  /* 0x0308008008034fae */ /* 0x0003e2000f101d48 */
[----:B------:R-:W-:Y:S01]  /*7dc0*/  LOP3.LUT P4, RZ, R209, 0x4, RZ, 0xc0, !PT ;  /* 0x00000004d1ff7812 */ /* 0x000fe2000788c0ff */
[----:B-1----:R-:W-:Y:S11]  /*7dd0*/  @P0 IMAD.SHL.U32 R3, R24, 0x2, RZ ;  /* 0x0000000218030824 */ /* 0x002ff600078e00ff */
[----:B------:R-:W-:Y:S01]  /*7de0*/  @!UPT UIADD3 URZ, URZ, URZ, URZ ;  /* 0x0000003f3f3ff290 */ /* 0x000fe2000fffe03f */
        /* <DEDUP_REMOVED lines=11> */
[C---:B------:R-:W-:Y:S03]  /*7ea0*/  ISETP.GE.AND P0, PT, R110.reuse, c[0x0][0x1d4], PT ;  /* 0x000075006e007a0c */ /* 0x040fe60003f06270 */
[----:B----4-:R-:W4:Y:S04]  /*7eb0*/  LDL R19, [R1+0x74] ;  /* 0x0000740001137983 */ /* 0x010f280000100800 */
        /* <DEDUP_REMOVED lines=10> */
[C---:B-----5:R-:W-:Y:S11]  /*7f60*/  ISETP.GE.AND P5, PT, R18.reuse, c[0x0][0x1d4], PT ;  /* 0x0000750012007a0c */ /* 0x060ff60003fa6270 */
[----:B------:R-:W-:Y:S02]  /*7f70*/  @!UPT UIADD3 URZ, URZ, URZ, URZ ;  /* 0x0000003f3f3ff290 */ /* 0x000fe4000fffe03f */
[CC--:B------:R-:W-:Y:S04]  /*7f80*/  @!P5 LEA R12, P4, R18.reuse, R4.reuse, 0x1 ;  /* 0x00000004120cd211 */ /* 0x0c0fe800078808ff */
[-C--:B----4-:R-:W-:Y:S02]  /*7f90*/  @!P5 LEA.HI.X R13, R18, R5.reuse, R19, 0x1, P4 ;  /* 0x00000005120dd211 */ /* 0x090fe400020f0c13 */
[C---:B---3--:R-:W-:Y:S11]  /*7fa0*/  ISETP.GE.AND P4, PT, R16.reuse, c[0x0][0x1d4], PT ;  /* 0x0000750010007a0c */ /* 0x048ff60003f86270 */
[----:B------:R-:W-:Y:S02]  /*7fb0*/  @!UPT UIADD3 URZ, URZ, URZ, URZ ;  /* 0x0000003f3f3ff290 */ /* 0x000fe4000fffe03f */
[CC--:B-1----:R-:W-:Y:S04]  /*7fc0*/  @!P4 LEA R10, P6, R16.reuse, R4.reuse, 0x1 ;  /* 0x00000004100ac211 */ /* 0x0c2fe800078c08ff */
[-C--:B--2---:R-:W-:Y:S02]  /*7fd0*/  @!P4 LEA.HI.X R11, R16, R5.reuse, R17, 0x1, P6 ;  /* 0x00000005100bc211 */ /* 0x084fe400030f0c11 */
[----:B------:R-:W1:Y:S04]  /*7fe0*/  @!P0 LDS.128 R16, [R14] ;  /* 0x000000000e108984 */ /* 0x000e680000000c00 */
[----:B-1----:R1:W-:Y:S01]  /*7ff0*/  @!P0 ST.E.128 [R8.64], R16 ;  /* 0x0000001008008985 */ /* 0x0023e2000c101d08 */
[----:B------:R-:W-:Y:S11]  /*8000*/  ISETP.GE.AND P0, PT, R137, c[0x0][0x1d4], PT ;  /* 0x0000750089007a0c */ /* 0x000ff60003f06270 */
[----:B------:R-:W-:Y:S02]  /*8010*/  @!UPT UIADD3 URZ, URZ, URZ, URZ ;  /* 0x0000003f3f3ff290 */ /* 0x000fe4000fffe03f */
[----:B------:R-:W2:Y:S01]  /*8020*/  @!P0 LDS.128 R16, [R26] ;  /* 0x000000001a108984 */ /* 0x000ea20000000c00 */
[----:B------:R-:W-:Y:S04]  /*8030*/  @!P0 IMAD.SHL.U32 R3, R20, 0x8, RZ ;  /* 0x0000000814038824 */ /* 0x000fe800078e00ff */
[--C-:B-1----:R-:W-:Y:S05]  /*8040*/  @!P0 IMAD.WIDE R8, R3, 0x2, R4.reuse ;  /* 0x0000000203088825 */ /* 0x102fea00078e0204 */
[----:B--2---:R1:W-:Y:S01]  /*8050*/  @!P0 ST.E.128 [R8.64], R16 ;  /* 0x0000001008008985 */ /* 0x0043e2000c101d08 */
[----:B------:R-:W-:Y:S11]  /*8060*/  ISETP.GE.AND P0, PT, R136, c[0x0][0x1d4], PT ;  /* 0x0000750088007a0c */ /* 0x000ff60003f06270 */
[----:B------:R-:W-:Y:S02]  /*8070*/  @!UPT UIADD3 URZ, URZ, URZ, URZ ;  /* 0x0000003f3f3ff290 */ /* 0x000fe4000fffe03f */
[----:B------:R-:W2:Y:S01]  /*8080*/  @!P0 LDS.128 R20, [R14+0xc00] ;  /* 0x000c00000e148984 */ /* 0x000ea20000000c00 */
[----:B------:R-:W-:Y:S04]  /*8090*/  @!P0 IMAD.SHL.U32 R3, R28, 0x8, RZ ;  /* 0x000000081c038824 */ /* 0x000fe800078e00ff */
[----:B-1----:R-:W-:Y:S05]  /*80a0*/  @!P0 IMAD.WIDE R8, R3, 0x2, R4 ;  /* 0x0000000203088825 */ /* 0x002fea00078e0204 */
[----:B--2---:R-:W-:Y:S01]  /*80b0*/  @!P0 ST.E.128 [R8.64], R20 ;  /* 0x0000001408008985 */ /* 0x004fe2000c101d08 */
        /* <DEDUP_REMOVED lines=9> */
.L_x_908:
[----:B------:R-:W-:Y:S05]  /*8150*/  BSYNC B0 ;  /* 0x0000000000007941 */ /* 0x000fea0003800000 */
.L_x_907:
        /* <DEDUP_REMOVED lines=43> */
.L_x_910:
[----:B------:R-:W-:Y:S05]  /*8410*/  BSYNC B0 ;  /* 0x0000000000007941 */ /* 0x000fea0003800000 */
.L_x_909:
[----:B------:R-:W0:Y:S01]  /*8420*/  LDGDEPBAR ;  /* 0x00000000000079af */ /* 0x000e220000000000 */
[----:B------:R-:W-:Y:S01]  /*8430*/  IADD3 R33, R33, -0x1, RZ ;  /* 0xffffffff21217810 */ /* 0x000fe20007ffe0ff */
[----:B------:R-:W-:-:S05]  /*8440*/  @P5 BRA `(.L_x_911) ;  /* 0xffffb63000005947 */ /* 0x000fca000383ffff */
[----:B------:R-:W-:Y:S01]  /*8450*/  WARPSYNC 0xffffffff ;  /* 0xffffffff00007948 */ /* 0x000fe20003800000 */
[----:B------:R-:W-:Y:S06]  /*8460*/  BAR.SYNC.DEFER_BLOCKING 0x0 ;  /* 0x0000000000007b1d */ /* 0x000fec0000010000 */
.L_x_884:
[----:B----4-:R-:W4:Y:S01]  /*8470*/  LDL R14, [R1+0x54] ;  /* 0x00005400010e7983 */ /* 0x010f220000100800 */
[----:B------:R-:W-:-:S05]  /*8480*/  IMAD.MOV.U32 R0, RZ, RZ, c[0x0][0x2c4] ;  /* 0x0000b100ff007624 */ /* 0x000fca00078e00ff */
[----:B------:R-:W-:Y:S01]  /*8490*/  ISETP.NE.AND P3, PT, R0, 0x1, PT ;  /* 0x000000010000780c */ /* 0x000fe20003f65270 */
[----:B-12---:R-:W-:-:S05]  /*84a0*/  IMAD.MOV.U32 R4, RZ, RZ, c[0x0][0x32c] ;  /* 0x0000cb00ff047624 */ /* 0x006fca00078e00ff */
[----:B------:R-:W-:Y:S02]  /*84b0*/  ISETP.GE.AND P1, PT, R4, 0x1, PT ;  /* 0x000000010400780c */ /* 0x000fe40003f26270 */
[----:B------:R-:W-:Y:S02]  /*84c0*/  IADD3 R2, R249, 0x1, -R248 ;  /* 0x00000001f9027810 */ /* 0x000fe40007ffe8f8 */
[----:B----4-:R-:W-:-:S05]  /*84d0*/  IADD3 R0, R14, 0x7f, RZ ;  /* 0x0000007f0e007810 */ /* 0x010fca0007ffe0ff */
[----:B------:R-:W-:-:S05]  /*84e0*/  @P3 IMAD.HI.U32 R3, R0, c[0x0][0x2c8], RZ ;  /* 0x0000b20000033a27 */ /* 0x000fca00078e00ff */
[----:B------:R-:W-:-:S05]  /*84f0*/  @P3 SHF.R.U32.HI R0, RZ, c[0x0][0x2cc], R3 ;  /* 0x0000b300ff003a19 */ /* 0x000fca0000011603 */
[----:B------:R-:W-:-:S05]  /*8500*/  IMAD.IADD R0, R2, 0x1, R0 ;  /* 0x0000000102007824 */ /* 0x000fca00078e0200 */
[----:B------:R-:W-:Y:S01]  /*8510*/  IADD3 R3, R0, c[0x0][0x328], RZ ;  /* 0x0000ca0000037a10 */ /* 0x000fe20007ffe0ff */
[----:B------:R-:W-:Y:S05]  /*8520*/  @!P1 BRA `(.L_x_912) ;  /* 0x0000011000009947 */ /* 0x000fea0003800000 */
[C---:B------:R-:W-:Y:S01]  /*8530*/  ISETP.GT.AND P0, PT, R0.reuse, RZ, PT ;  /* 0x000000ff0000720c */ /* 0x040fe20003f04270 */
[----:B------:R-:W-:Y:S01]  /*8540*/  BSSY B0, `(.L_x_913) ;  /* 0x000000d000007945 */ /* 0x000fe20003800000 */
[----:B------:R-:W-:Y:S01]  /*8550*/  IADD3 R2, R0, -0x1, RZ ;  /* 0xffffffff00027810 */ /* 0x000fe20007ffe0ff */
[----:B------:R-:W-:-:S10]  /*8560*/  IMAD.MOV.U32 R4, RZ, RZ, c[0x0][0x32c] ;  /* 0x0000cb00ff047624 */ /* 0x000fd400078e00ff */
[----:B------:R-:W-:Y:S05]  /*8570*/  @P0 BRA `(.L_x_914) ;  /* 0x0000006000000947 */ /* 0x000fea0003800000 */
[----:B------:R-:W-:Y:S01]  /*8580*/  ISETP.NE.AND P0, PT, R4, 0x1, PT ;  /* 0x000000010400780c */ /* 0x000fe20003f05270 */
[----:B------:R-:W-:-:S12]  /*8590*/  IMAD.MOV R0, RZ, RZ, -R0 ;  /* 0x000000ffff007224 */ /* 0x000fd800078e0a00 */
[----:B------:R-:W-:-:S05]  /*85a0*/  @P0 IMAD.HI.U32 R2, R0, c[0x0][0x330], RZ ;  /* 0x0000cc0000020a27 */ /* 0x000fca00078e00ff */
[----:B------:R-:W-:-:S04]  /*85b0*/  @P0 SHF.R.U32.HI R0, RZ, c[0x0][0x334], R2 ;  /* 0x0000cd00ff000a19 */ /* 0x000fc80000011602 */
[----:B------:R-:W-:Y:S01]  /*85c0*/  LOP3.LUT R2, RZ, R0, RZ, 0x33, !PT ;  /* 0x00000000ff027212 */ /* 0x000fe200078e33ff */
[----:B------:R-:W-:Y:S05]  /*85d0*/  BRA `(.L_x_915) ;  /* 0x0000003000007947 */ /* 0x000fea0003800000 */
.L_x_914:
[----:B------:R-:W-:-:S13]  /*85e0*/  ISETP.NE.AND P0, PT, R4, 0x1, PT ;  /* 0x000000010400780c */ /* 0x000fda0003f05270 */
[----:B------:R-:W-:-:S05]  /*85f0*/  @P0 IMAD.HI.U32 R0, R2, c[0x0][0x330], RZ ;  /* 0x0000cc0002000a27 */ /* 0x000fca00078e00ff */
[----:B------:R-:W-:Y:S02]  /*8600*/  @P0 SHF.R.U32.HI R2, RZ, c[0x0][0x334], R0 ;  /* 0x0000cd00ff020a19 */ /* 0x000fe40000011600 */
.L_x_915:
[----:B------:R-:W-:Y:S05]  /*8610*/  BSYNC B0 ;  /* 0x0000000000007941 */ /* 0x000fea0003800000 */
.L_x_913:
[----:B------:R-:W-:-:S05]  /*8620*/  IMAD R2, R2, R4, c[0x0][0x32c] ;  /* 0x0000cb0002027624 */ /* 0x000fca00078e0204 */
[----:B------:R-:W-:-:S04]  /*8630*/  IMNMX R3, R3, R2, PT ;  /* 0x0000000203037217 */ /* 0x000fc80003800200 */
.L_x_912:
[----:B------:R-:W-:Y:S01]  /*8640*/  IADD3 R3, R3, 0x2f, RZ ;  /* 0x0000002f03037810 */ /* 0x000fe20007ffe0ff */
[----:B------:R-:W-:-:S04]  /*8650*/  @P3 IMAD.HI.U32 R2, R14, c[0x0][0x2c8], RZ ;  /* 0x0000b2000e023a27 */ /* 0x000fc800078e00ff */
[----:B------:R-:W-:-:S04]  /*8660*/  IMAD.HI R3, R3, 0x2aaaaaab, RZ ;  /* 0x2aaaaaab03037827 */ /* 0x000fc800078e02ff */
[----:B------:R-:W-:Y:S01]  /*8670*/  IMAD.MOV.U32 R0, RZ, RZ, R14 ;  /* 0x000000ffff007224 */ /* 0x000fe200078e000e */
[----:B------:R-:W-:Y:S02]  /*8680*/  @P3 SHF.R.U32.HI R0, RZ, c[0x0][0x2cc], R2 ;  /* 0x0000b300ff003a19 */ /* 0x000fe40000011602 */
        /* <DEDUP_REMOVED lines=16> */
.L_x_918:
[----:B------:R-:W-:-:S04]  /*8790*/  MOV R3, c[0x0][0x32c] ;  /* 0x0000cb0000037a02 */ /* 0x000fc80000000f00 */
[----:B------:R-:W-:-:S13]  /*87a0*/  ISETP.NE.AND P0, PT, R3, 0x1, PT ;  /* 0x000000010300780c */ /* 0x000fda0003f05270 */
[----:B------:R-:W-:-:S05]  /*87b0*/  @P0 IMAD.HI.U32 R3, R0, c[0x0][0x330], RZ ;  /* 0x0000cc0000030a27 */ /* 0x000fca00078e00ff */
[----:B------:R-:W-:Y:S02]  /*87c0*/  @P0 SHF.R.U32.HI R0, RZ, c[0x0][0x334], R3 ;  /* 0x0000cd00ff000a19 */ /* 0x000fe40000011603 */
.L_x_919:
[----:B------:R-:W-:Y:S05]  /*87d0*/  BSYNC B0 ;  /* 0x0000000000007941 */ /* 0x000fea0003800000 */
.L_x_917:
[----:B------:R-:W-:-:S05]  /*87e0*/  IMAD R0, R0, c[0x0][0x32c], RZ ;  /* 0x0000cb0000007a24 */ /* 0x000fca00078e02ff */
[----:B------:R-:W-:-:S05]  /*87f0*/  IMNMX R2, R2, R0, !PT ;  /* 0x0000000002027217 */ /* 0x000fca0007800200 */
.L_x_916:
[----:B------:R-:W-:Y:S01]  /*8800*/  IMAD.HI R2, R2, 0x2aaaaaab, RZ ;  /* 0x2aaaaaab02027827 */ /* 0x000fe200078e02ff */
[----:B------:R-:W-:Y:S04]  /*8810*/  BSSY B0, `(.L_x_920) ;  /* 0x0000024000007945 */ /* 0x000fe80003800000 */
[----:B------:R-:W-:-:S04]  /*8820*/  SHF.R.U32.HI R0, RZ, 0x1f, R2 ;  /* 0x0000001fff007819 */ /* 0x000fc80000011602 */
[----:B------:R-:W-:Y:S01]  /*8830*/  LEA.HI.SX32 R2, R2, R0, 0x1d ;  /* 0x0000000002027211 */ /* 0x000fe200078feaff */
[----:B------:R-:W-:-:S03]  /*8840*/  IMAD.MOV.U32 R0, RZ, RZ, RZ ;  /* 0x000000ffff007224 */ /* 0x000fc600078e00ff */
[----:B------:R-:W-:-:S04]  /*8850*/  IMNMX R6, RZ, R2, !PT ;  /* 0x00000002ff067217 */ /* 0x000fc80007800200 */
[----:B------:R-:W-:-:S13]  /*8860*/  ISETP.GT.AND P0, PT, R8, R6, PT ;  /* 0x000000060800720c */ /* 0x000fda0003f04270 */
[----:B------:R-:W-:Y:S05]  /*8870*/  @!P0 BRA `(.L_x_921) ;  /* 0x000001d000008947 */ /* 0x000fea0003800000 */
[----:B------:R-:W-:Y:S02]  /*8880*/  IABS R2, R124 ;  /* 0x0000007c00027213 */ /* 0x000fe40000000000 */
[----:B------:R-:W-:Y:S02]  /*8890*/  IADD3 R3, R124, -0x1, R8 ;  /* 0xffffffff7c037810 */ /* 0x000fe40007ffe008 */
[----:B------:R-:W1:Y:S03]  /*88a0*/  I2F.RP R0, R2 ;  /* 0x0000000200007306 */ /* 0x000e660000209400 */
[----:B------:R-:W-:-:S05]  /*88b0*/  IMAD.IADD R9, R3, 0x1, -R6 ;  /* 0x0000000103097824 */ /* 0x000fca00078e0a06 */
[----:B------:R-:W-:Y:S01]  /*88c0*/  IABS R11, R9 ;  /* 0x00000009000b7213 */ /* 0x000fe20000000000 */
[----:B-1----:R-:W1:Y:S02]  /*88d0*/  MUFU.RCP R0, R0 ;  /* 0x0000000000007308 */ /* 0x002e640000001000 */
[----:B-1----:R-:W-:-:S06]  /*88e0*/  IADD3 R0, R0, 0xffffffe, RZ ;  /* 0x0ffffffe00007810 */ /* 0x002fcc0007ffe0ff */
[----:B---3--:R-:W1:Y:S02]  /*88f0*/  F2I.FTZ.U32.TRUNC.NTZ R5, R0 ;  /* 0x0000000000057305 */ /* 0x008e64000021f000 */
        /* <DEDUP_REMOVED lines=21> */
.L_x_921:
[----:B------:R-:W-:Y:S05]  /*8a50*/  BSYNC B0 ;  /* 0x0000000000007941 */ /* 0x000fea0003800000 */
.L_x_920:
[----:B------:R-:W2:Y:S01]  /*8a60*/  LDL R2, [R1+0xa4] ;  /* 0x0000a40001027983 */ /* 0x000ea20000100800 */
        /* <DEDUP_REMOVED lines=50> */
[----:B--2---:R-:W-:-:S04]  /*8d90*/  IMAD R3, R2, R0, R6 ;  /* 0x0000000002037224 */ /* 0x004fc800078e0206 */
[--C-:B------:R-:W-:Y:S01]  /*8da0*/  IMAD.IADD R2, R3, 0x1, R0.reuse ;  /* 0x0000000103027824 */ /* 0x100fe200078e0200 */
[----:B------:R1:W-:Y:S01]  /*8db0*/  STL [R1+0x1c], R3 ;  /* 0x00001c0301007387 */ /* 0x0003e20000100800 */
[----:B------:R-:W-:-:S03]  /*8dc0*/  PRMT R0, RZ, 0x7610, R0 ;  /* 0x00007610ff007816 */ /* 0x000fc60000000000 */
[----:B------:R-:W-:-:S04]  /*8dd0*/  IMNMX R212, R8, R2, PT ;  /* 0x0000000208d47217 */ /* 0x000fc80003800200 */
[----:B------:R-:W-:-:S13]  /*8de0*/  ISETP.GT.AND P0, PT, R212, R3, PT ;  /* 0x00000003d400720c */ /* 0x000fda0003f04270 */
[----:B------:R-:W-:Y:S05]  /*8df0*/  @!P0 BRA `(.L_x_922) ;  /* 0x000174a000008947 */ /* 0x000fea0003800000 */
[----:B------:R-:W2:Y:S04]  /*8e00*/  LDL R9, [R1+0x8c] ;  /* 0x00008c0001097983 */ /* 0x000ea80000100800 */
[----:B------:R-:W4:Y:S04]  /*8e10*/  LDL R4, [R1+0x24] ;  /* 0x0000240001047983 */ /* 0x000f280000100800 */
[----:B---3--:R-:W3:Y:S01]  /*8e20*/  LDL R5, [R1+0x88] ;  /* 0x0000880001057983 */ /* 0x008ee20000100800 */
[----:B------:R-:W-:-:S03]  /*8e30*/  ISETP.NE.U32.AND P0, PT, RZ, c[0x0][0x340], PT ;  /* 0x0000d000ff007a0c */ /* 0x000fc60003f05070 */
[----:B------:R-:W3:Y:S01]  /*8e40*/  LDL R10, [R1] ;  /* 0x00000000010a7983 */ /* 0x000ee20000100800 */
[----:B------:R-:W-:-:S03]  /*8e50*/  ISETP.NE.AND.EX P1, PT, RZ, c[0x0][0x344], PT, P0 ;  /* 0x0000d100ff007a0c */ /* 0x000fc60003f25300 */
[----:B------:R-:W3:Y:S10]  /*8e60*/  LDL R11, [R1+0x4] ;  /* 0x00000400010b7983 */ /* 0x000ef40000100800 */
[----:B------:R-:W-:Y:S01]  /*8e70*/  @P1 IMAD.MOV.U32 R2, RZ, RZ, 0x4 ;  /* 0x00000004ff021424 */ /* 0x000fe200078e00ff */
[----:B------:R-:W-:-:S05]  /*8e80*/  SHF.R.S32.HI R0, RZ, 0x1f, R132 ;  /* 0x0000001fff007819 */ /* 0x000fca0000011484 */
[----:B------:R-:W-:Y:S01]  /*8e90*/  IMAD R0, R0, c[0x0][0x178], RZ ;  /* 0x00005e0000007a24 */ /* 0x000fe200078e02ff */
[----:B------:R-:W-:-:S03]  /*8ea0*/  ISETP.NE.U32.AND P0, PT, RZ, c[0x0][0x348], PT ;  /* 0x0000d200ff007a0c */ /* 0x000fc60003f05070 */
[----:B------:R-:W-:Y:S01]  /*8eb0*/  IMAD R0, R132, c[0x0][0x17c], R0 ;  /* 0x00005f0084007a24 */ /* 0x000fe200078e0200 */
[----:B------:R-:W-:Y:S01]  /*8ec0*/  ISETP.NE.AND.EX P0, PT, RZ, c[0x0][0x34c], PT, P0 ;  /* 0x0000d300ff007a0c */ /* 0x000fe20003f05300 */
[----:B-12---:R-:W-:-:S05]  /*8ed0*/  @P1 IMAD.WIDE R2, R9, R2, c[0x0][0x340] ;  /* 0x0000d00009021625 */ /* 0x006fca00078e0202 */
[----:B------:R1:W5:Y:S01]  /*8ee0*/  @P1 LDG.E R13, [R2.64] ;  /* 0x00000008020d1981 */ /* 0x000362000c1e1900 */
[----:B----4-:R-:W-:Y:S02]  /*8ef0*/  IADD3 R4, R4, R14, RZ ;  /* 0x0000000e04047210 */ /* 0x010fe40007ffe0ff */
[----:B---3--:R-:W-:Y:S01]  /*8f00*/  LOP3.LUT R95, R5, 0xffff, RZ, 0xc0, !PT ;  /* 0x0000ffff055f7812 */ /* 0x008fe200078ec0ff */
[----:B------:R-:W2:Y:S02]  /*8f10*/  S2R R15, SR_TID.X ;  /* 0x00000000000f7919 */ /* 0x000ea40000002100 */
[----:B------:R-:W-:Y:S01]  /*8f20*/  @P3 IMAD.HI.U32 R8, R4, c[0x0][0x2c8], RZ ;  /* 0x0000b20004083a27 */ /* 0x000fe200078e00ff */
[----:B------:R-:W-:-:S03]  /*8f30*/  SEL R5, R9, RZ, !P0 ;  /* 0x000000ff09057207 */ /* 0x000fc60004000000 */
[----:B-1----:R-:W-:-:S04]  /*8f40*/  IMAD.WIDE.U32 R2, R132, c[0x0][0x178], RZ ;  /* 0x00005e0084027a25 */ /* 0x002fc800078e00ff */
[----:B------:R-:W-:Y:S01]  /*8f50*/  IMAD.IADD R3, R3, 0x1, R0 ;  /* 0x0000000103037824 */ /* 0x000fe200078e0200 */
[----:B------:R-:W-:-:S03]  /*8f60*/  SHF.R.S32.HI R0, RZ, 0x1f, R9 ;  /* 0x0000001fff007819 */ /* 0x000fc60000011409 */
[----:B------:R-:W-:Y:S01]  /*8f70*/  IMAD.WIDE.U32 R2, R95, c[0x0][0x1b8], R2 ;  /* 0x00006e005f027a25 */ /* 0x000fe200078e0002 */
[----:B------:R-:W-:-:S03]  /*8f80*/  SEL R6, R0, RZ, !P0 ;  /* 0x000000ff00067207 */ /* 0x000fc60004000000 */
[----:B------:R-:W-:Y:S01]  /*8f90*/  IMAD.MOV.U32 R0, RZ, RZ, R4 ;  /* 0x000000ffff007224 */ /* 0x000fe200078e0004 */
[----:B------:R-:W-:Y:S01]  /*8fa0*/  @P3 SHF.R.U32.HI R0, RZ, c[0x0][0x2cc], R8 ;  /* 0x0000b300ff003a19 */ /* 0x000fe20000011608 */
[----:B------:R-:W-:Y:S02]  /*8fb0*/  IMAD R3, R95, c[0x0][0x1bc], R3 ;  /* 0x00006f005f037a24 */ /* 0x000fe400078e0203 */
[----:B------:R-:W-:Y:S01]  /*8fc0*/  IMAD R6, R6, c[0x0][0x1c0], RZ ;  /* 0x0000700006067a24 */ /* 0x000fe200078e02ff */
[----:B------:R-:W-:Y:S01]  /*8fd0*/  SHF.R.S32.HI R8, RZ, 0x1f, R0 ;  /* 0x0000001fff087819 */ /* 0x000fe20000011400 */
[----:B------:R-:W-:-:S04]  /*8fe0*/  IMAD.WIDE.U32 R2, R5, c[0x0][0x1c0], R2 ;  /* 0x0000700005027a25 */ /* 0x000fc800078e0002 */
[----:B------:R-:W-:Y:S02]  /*8ff0*/  IMAD R6, R5, c[0x0][0x1c4], R6 ;  /* 0x0000710005067a24 */ /* 0x000fe400078e0206 */
[----:B------:R-:W-:-:S04]  /*9000*/  IMAD.MOV R5, RZ, RZ, -R0 ;  /* 0x000000ffff057224 */ /* 0x000fc800078e0a00 */
[----:B------:R-:W-:Y:S01]  /*9010*/  IMAD R4, R5, c[0x0][0x2c4], R4 ;  /* 0x0000b10005047a24 */ /* 0x000fe200078e0204 */
[----:B------:R-:W-:Y:S01]  /*9020*/  IADD3 R3, R3, R6, RZ ;  /* 0x0000000603037210 */ /* 0x000fe20007ffe0ff */
[----:B------:R-:W-:-:S04]  /*9030*/  IMAD R5, R8, c[0x0][0x1b0], RZ ;  /* 0x00006c0008057a24 */ /* 0x000fc800078e02ff */
[C---:B------:R-:W-:Y:S01]  /*9040*/  IMAD R6, R0.reuse, c[0x0][0x1b4], R5 ;  /* 0x00006d0000067a24 */ /* 0x040fe200078e0205 */
[----:B------:R-:W-:Y:S01]  /*9050*/  SHF.R.S32.HI R5, RZ, 0x1f, R4 ;  /* 0x0000001fff057819 */ /* 0x000fe20000011404 */
[----:B------:R-:W-:Y:S01]  /*9060*/  IMAD.WIDE.U32 R2, R0, c[0x0][0x1b0], R2 ;  /* 0x00006c0000027a25 */ /* 0x000fe200078e0002 */
[----:B------:R-:W-:Y:S02]  /*9070*/  ISETP.GE.AND P3, PT, R10, c[0x0][0x198], PT ;  /* 0x000066000a007a0c */ /* 0x000fe40003f66270 */
[----:B--2---:R-:W-:Y:S01]  /*9080*/  SHF.R.S32.HI R10, RZ, 0x1f, R15 ;  /* 0x0000001fff0a7819 */ /* 0x004fe2000001140f */
[----:B------:R-:W-:Y:S02]  /*9090*/  IMAD R0, R5, c[0x0][0x1a8], RZ ;  /* 0x00006a0005007a24 */ /* 0x000fe400078e02ff */
[----:B------:R-:W-:Y:S01]  /*90a0*/  IMAD.IADD R3, R3, 0x1, R6 ;  /* 0x0000000103037824 */ /* 0x000fe200078e0206 */
[----:B------:R-:W-:Y:S01]  /*90b0*/  LEA.HI R10, R10, R15, RZ, 0x2 ;  /* 0x0000000f0a0a7211 */ /* 0x000fe200078f10ff */
[----:B------:R-:W-:-:S02]  /*90c0*/  IMAD R0, R4, c[0x0][0x1ac], R0 ;  /* 0x00006b0004007a24 */ /* 0x000fc400078e0200 */
[----:B------:R-:W-:Y:S01]  /*90d0*/  IMAD.WIDE.U32 R2, R4, c[0x0][0x1a8], R2 ;  /* 0x00006a0004027a25 */ /* 0x000fe200078e0002 */
[----:B------:R-:W-:-:S04]  /*90e0*/  SHF.R.S32.HI R10, RZ, 0x2, R10 ;  /* 0x00000002ff0a7819 */ /* 0x000fc8000001140a */
[----:B------:R-:W-:Y:S02]  /*90f0*/  IADD3 R0, R3, R0, RZ ;  /* 0x0000000003007210 */ /* 0x000fe40007ffe0ff */
[----:B------:R-:W-:Y:S01]  /*9100*/  LEA R12, P0, R2, c[0x0][0x160], 0x1 ;  /* 0x00005800020c7a11 */ /* 0x000fe200078008ff */
[----:B------:R-:W-:Y:S01]  /*9110*/  IMAD.IADD R5, R10, 0x1, R14 ;  /* 0x000000010a057824 */ /* 0x000fe200078e020e */
[----:B------:R-:W-:Y:S02]  /*9120*/  ISETP.GE.AND P4, PT, R250, c[0x0][0x198], PT ;  /* 0x00006600fa007a0c */ /* 0x000fe40003f86270 */
[----:B------:R-:W-:Y:S02]  /*9130*/  ISETP.GE.AND P2, PT, R11, c[0x0][0x198], PT ;  /* 0x000066000b007a0c */ /* 0x000fe40003f46270 */
[----:B------:R-:W-:Y:S02]  /*9140*/  LEA.HI.X R6, R2, c[0x0][0x164], R0, 0x1, P0 ;  /* 0x0000590002067a11 */ /* 0x000fe400000f0c00 */
[----:B------:R-:W-:-:S02]  /*9150*/  IADD3 R126, R212, -0x1, RZ ;  /* 0xffffffffd47e7810 */ /* 0x000fc40007ffe0ff */
[----:B------:R-:W-:Y:S01]  /*9160*/  @!P1 MOV R13, R9 ;  /* 0x00000009000d9202 */ /* 0x000fe20000000f00 */
[----:B------:R-:W-:Y:S05]  /*9170*/  BRA.DIV ~URZ, `(.L_x_923) ;  /* 0x0001c4327f007947 */ /* 0x000fea000b800000 */
[----:B------:R1:W2:Y:S02]  /*9180*/  SHFL.IDX PT, R4, R6, RZ, 0x1c1f ;  /* 0x001c1fff06047589 */ /* 0x0002a400000e0000 */
.L_x_1174:
[----:B------:R-:W-:Y:S05]  /*9190*/  BRA.DIV ~URZ, `(.L_x_924) ;  /* 0x0001c4827f007947 */ /* 0x000fea000b800000 */
[----:B------:R3:W4:Y:S02]  /*91a0*/  SHFL.IDX PT, R0, R12, RZ, 0x1c1f ;  /* 0x001c1fff0c007589 */ /* 0x00072400000e0000 */
.L_x_1175:
[----:B------:R-:W-:Y:S01]  /*91b0*/  IMAD R34, R248, c[0x0][0x2c4], RZ ;  /* 0x0000b100f8227a24 */ /* 0x000fe200078e02ff */
[----:B------:R-:W-:Y:S04]  /*91c0*/  BSSY B0, `(.L_x_925) ;  /* 0x0000015000007945 */ /* 0x000fe80003800000 */
[----:B------:R-:W-:-:S13]  /*91d0*/  ISETP.GE.AND P0, PT, R5, R34, PT ;  /* 0x000000220500720c */ /* 0x000fda0003f06270 */
[----:B------:R-:W-:Y:S05]  /*91e0*/  @P0 BRA `(.L_x_926) ;  /* 0x0000012000000947 */ /* 0x000fea0003800000 */
[----:B---3--:R-:W3:Y:S04]  /*91f0*/  LDL R17, [R1] ;  /* 0x0000000001117983 */ /* 0x008ee80000100800 */
[----:B----4-:R-:W4:Y:S04]  /*9200*/  LDL R15, [R1+0x4] ;  /* 0x00000400010f7983 */ /* 0x010f280000100800 */
[----:B--2---:R-:W2:Y:S04]  /*9210*/  LDL R14, [R1+0x38] ;  /* 0x00003800010e7983 */ /* 0x004ea80000100800 */
[----:B------:R-:W2:Y:S04]  /*9220*/  LDL R18, [R1+0x90] ;  /* 0x0000900001127983 */ /* 0x000ea80000100800 */
[----:B------:R-:W2:Y:S01]  /*9230*/  LDL R16, [R1+0x7c] ;  /* 0x00007c0001107983 */ /* 0x000ea20000100800 */
[----:B------:R-:W-:-:S04]  /*9240*/  LEA R10, P0, R250, R0, 0x1 ;  /* 0x00000000fa0a7211 */ /* 0x000fc800078008ff */
[----:B------:R-:W-:Y:S02]  /*9250*/  LEA.HI.X R11, R250, R4, R251, 0x1, P0 ;  /* 0x00000004fa0b7211 */ /* 0x000fe400000f0cfb */
[-C--:B---3--:R-:W-:Y:S02]  /*9260*/  LEA R8, P1, R17, R0.reuse, 0x1 ;  /* 0x0000000011087211 */ /* 0x088fe400078208ff */
[----:B----4-:R-:W-:Y:S01]  /*9270*/  LEA R2, P0, R15, R0, 0x1 ;  /* 0x000000000f027211 */ /* 0x010fe200078008ff */
[----:B--2---:R-:W-:Y:S01]  /*9280*/  IMAD.SHL.U32 R0, R14, 0x2, RZ ;  /* 0x000000020e007824 */ /* 0x004fe200078e00ff */
[----:B------:R-:W-:-:S04]  /*9290*/  LEA.HI.X R9, R17, R4, R18, 0x1, P1 ;  /* 0x0000000411097211 */ /* 0x000fc800008f0c12 */
[----:B------:R-:W-:Y:S01]  /*92a0*/  @!PT LDS RZ, [RZ] ;  /* 0x00000000fffff984 */ /* 0x000fe20000000800 */
[----:B------:R-:W-:Y:S01]  /*92b0*/  @!PT LDS RZ, [RZ] ;  /* 0x00000000fffff984 */ /* 0x000fe20000000800 */
[----:B------:R-:W-:Y:S01]  /*92c0*/  @!PT LDS RZ, [RZ] ;  /* 0x00000000fffff984 */ /* 0x000fe20000000800 */
[----:B------:R2:W-:Y:S01]  /*92d0*/  LDGSTS.E.BYPASS.LTC128B.128 [R0+0x6080], [R10.64], !P4 ;  /* 0x060800000a007fae */ /* 0x0005e2000e101d48 */
[----:B------:R-:W-:-:S03]  /*92e0*/  LEA.HI.X R3, R15, R4, R16, 0x1, P0 ;  /* 0x000000040f037211 */ /* 0x000fc600000f0c10 */
[----:B------:R2:W-:Y:S04]  /*92f0*/  LDGSTS.E.BYPASS.LTC128B.128 [R0+0x8080], [R8.64], !P3 ;  /* 0x0808000008007fae */ /* 0x0005e8000d901d48 */
[----:B------:R2:W-:Y:S02]  /*9300*/  LDGSTS.E.BYPASS.LTC128B.128 [R0+0xa080], [R2.64], !P2 ;  /* 0x0a08000002007fae */ /* 0x0005e4000d101d48 */
.L_x_926:
[----:B------:R-:W-:Y:S05]  /*9310*/  BSYNC B0 ;  /* 0x0000000000007941 */ /* 0x000fea0003800000 */
.L_x_925:
[----:B------:R-:W-:Y:S05]  /*9320*/  BRA.DIV ~URZ, `(.L_x_927) ;  /* 0x0001c3627f007947 */ /* 0x000fea000b800000 */
[----:B--2---:R2:W1:Y:S04]  /*9330*/  SHFL.IDX PT, R4, R6, 0x1, 0x1c1f ;  /* 0x003c1f0006047f89 */ /* 0x00446800000e0000 */
[----:B----4-:R2:W4:Y:S02]  /*9340*/  SHFL.IDX PT, R0, R12, 0x1, 0x1c1f ;  /* 0x003c1f000c007f89 */ /* 0x01052400000e0000 */
.L_x_1176:
[----:B------:R-:W-:Y:S01]  /*9350*/  IADD3 R2, R5, 0x20, RZ ;  /* 0x0000002005027810 */ /* 0x000fe20007ffe0ff */
[----:B------:R-:W-:Y:S03]  /*9360*/  BSSY B0, `(.L_x_928) ;  /* 0x0000015000007945 */ /* 0x000fe60003800000 */
[----:B------:R-:W-:-:S13]  /*9370*/  ISETP.GE.AND P0, PT, R2, R34, PT ;  /* 0x000000220200720c */ /* 0x000fda0003f06270 */
[----:B------:R-:W-:Y:S05]  /*9380*/  @P0 BRA `(.L_x_929) ;  /* 0x0000012000000947 */ /* 0x000fea0003800000 */
[----:B--2---:R-:W2:Y:S04]  /*9390*/  LDL R17, [R1] ;  /* 0x0000000001117983 */ /* 0x004ea80000100800 */
[----:B---3--:R-:W3:Y:S04]  /*93a0*/  LDL R15, [R1+0x4] ;  /* 0x00000400010f7983 */ /* 0x008ee80000100800 */
[----:B----4-:R-:W4:Y:S04]  /*93b0*/  LDL R14, [R1+0x38] ;  /* 0x00003800010e7983 */ /* 0x010f280000100800 */
[----:B------:R-:W4:Y:S04]  /*93c0*/  LDL R18, [R1+0x90] ;  /* 0x0000900001127983 */ /* 0x000f280000100800 */
[----:B------:R-:W4:Y:S01]  /*93d0*/  LDL R16, [R1+0x7c] ;  /* 0x00007c0001107983 */ /* 0x000f220000100800 */
[----:B------:R-:W-:-:S04]  /*93e0*/  LEA R10, P0, R250, R0, 0x1 ;  /* 0x00000000fa0a7211 */ /* 0x000fc800078008ff */
[----:B-1----:R-:W-:Y:S02]  /*93f0*/  LEA.HI.X R11, R250, R4, R251, 0x1, P0 ;  /* 0x00000004fa0b7211 */ /* 0x002fe400000f0cfb */
[-C--:B--2---:R-:W-:Y:S02]  /*9400*/  LEA R8, P1, R17, R0.reuse, 0x1 ;  /* 0x0000000011087211 */ /* 0x084fe400078208ff */
[----:B---3--:R-:W-:Y:S01]  /*9410*/  LEA R2, P0, R15, R0, 0x1 ;  /* 0x000000000f027211 */ /* 0x008fe200078008ff */
[----:B----4-:R-:W-:Y:S01]  /*9420*/  IMAD.SHL.U32 R0, R14, 0x2, RZ ;  /* 0x000000020e007824 */ /* 0x010fe200078e00ff */
        /* <DEDUP_REMOVED lines=8> */
.L_x_929:
[----:B------:R-:W-:Y:S05]  /*94b0*/  BSYNC B0 ;  /* 0x0000000000007941 */ /* 0x000fea0003800000 */
.L_x_928:
[----:B------:R-:W-:Y:S05]  /*94c0*/  BRA.DIV ~URZ, `(.L_x_930) ;  /* 0x0001c2927f007947 */ /* 0x000fea000b800000 */
[----:B-1----:R1:W2:Y:S02]  /*94d0*/  SHFL.IDX PT, R4, R6, 0x2, 0x1c1f ;  /* 0x005c1f0006047f89 */ /* 0x0022a400000e0000 */
.L_x_1177:
[----:B------:R-:W-:Y:S05]  /*94e0*/  BRA.DIV ~URZ, `(.L_x_931) ;  /* 0x0001c2e27f007947 */ /* 0x000fea000b800000 */
[----:B----4-:R4:W1:Y:S02]  /*94f0*/  SHFL.IDX PT, R0, R12, 0x2, 0x1c1f ;  /* 0x005c1f000c007f89 */ /* 0x01086400000e0000 */
.L_x_1178:
[----:B------:R-:W-:Y:S01]  /*9500*/  IADD3 R2, R5, 0x40, RZ ;  /* 0x0000004005027810 */ /* 0x000fe20007ffe0ff */
[----:B------:R-:W-:Y:S03]  /*9510*/  BSSY B0, `(.L_x_932) ;  /* 0x0000015000007945 */ /* 0x000fe60003800000 */
[----:B------:R-:W-:-:S13]  /*9520*/  ISETP.GE.AND P0, PT, R2, R34, PT ;  /* 0x000000220200720c */ /* 0x000fda0003f06270 */
[----:B------:R-:W-:Y:S05]  /*9530*/  @P0 BRA `(.L_x_933) ;  /* 0x0000012000000947 */ /* 0x000fea0003800000 */
[----:B---3--:R-:W3:Y:S04]  /*9540*/  LDL R17, [R1] ;  /* 0x0000000001117983 */ /* 0x008ee80000100800 */
[----:B----4-:R-:W4:Y:S04]  /*9550*/  LDL R15, [R1+0x4] ;  /* 0x00000400010f7983 */ /* 0x010f280000100800 */
[----:B--2---:R-:W2:Y:S04]  /*9560*/  LDL R14, [R1+0x38] ;  /* 0x00003800010e7983 */ /* 0x004ea80000100800 */
[----:B------:R-:W2:Y:S04]  /*9570*/  LDL R18, [R1+0x90] ;  /* 0x0000900001127983 */ /* 0x000ea80000100800 */
[----:B------:R-:W2:Y:S01]  /*9580*/  LDL R16, [R1+0x7c] ;  /* 0x00007c0001107983 */ /* 0x000ea20000100800 */
[----:B-1----:R-:W-:-:S04]  /*9590*/  LEA R10, P0, R250, R0, 0x1 ;  /* 0x00000000fa0a7211 */ /* 0x002fc800078008ff */
        /* <DEDUP_REMOVED lines=12> */
.L_x_933:
[----:B------:R-:W-:Y:S05]  /*9660*/  BSYNC B0 ;  /* 0x0000000000007941 */ /* 0x000fea0003800000 */
.L_x_932:
[----:B------:R-:W-:Y:S05]  /*9670*/  BRA.DIV ~URZ, `(.L_x_934) ;  /* 0x0001c1c27f007947 */ /* 0x000fea000b800000 */
[----:B--2---:R2:W3:Y:S04]  /*9680*/  SHFL.IDX PT, R4, R6, 0x3, 0x1c1f ;  /* 0x007c1f0006047f89 */ /* 0x0044e800000e0000 */
[----:B-1----:R2:W1:Y:S02]  /*9690*/  SHFL.IDX PT, R0, R12, 0x3, 0x1c1f ;  /* 0x007c1f000c007f89 */ /* 0x00246400000e0000 */
.L_x_1179:
[----:B--2---:R-:W2:Y:S04]  /*96a0*/  LDL R114, [R1] ;  /* 0x0000000001727983 */ /* 0x004ea80000100800 */
[----:B----4-:R-:W4:Y:S04]  /*96b0*/  LDL R115, [R1+0x90] ;  /* 0x0000900001737983 */ /* 0x010f280000100800 */
[----:B---3--:R-:W3:Y:S04]  /*96c0*/  LDL R112, [R1+0x4] ;  /* 0x0000040001707983 */ /* 0x008ee80000100800 */
[----:B------:R-:W3:Y:S04]  /*96d0*/  LDL R117, [R1+0x38] ;  /* 0x0000380001757983 */ /* 0x000ee80000100800 */
[----:B------:R-:W3:Y:S01]  /*96e0*/  LDL R113, [R1+0x7c] ;  /* 0x00007c0001717983 */ /* 0x000ee20000100800 */
[----:B------:R-:W-:-:S04]  /*96f0*/  IADD3 R2, R5, 0x60, RZ ;  /* 0x0000006005027810 */ /* 0x000fc80007ffe0ff */
[----:B------:R-:W-:-:S13]  /*9700*/  ISETP.GE.AND P0, PT, R2, R34, PT ;  /* 0x000000220200720c */ /* 0x000fda0003f06270 */
[----:B-1----:R-:W-:-:S04]  /*9710*/  @!P0 LEA R10, P1, R250, R0, 0x1 ;  /* 0x00000000fa0a8211 */ /* 0x002fc800078208ff */
[----:B------:R-:W-:Y:S01]  /*9720*/  @!P0 LEA.HI.X R11, R250, R4, R251, 0x1, P1 ;  /* 0x00000004fa0b8211 */ /* 0x000fe200008f0cfb */
[----:B-----5:R-:W-:-:S05]  /*9730*/  IMAD.WIDE.U32 R16, R13, c[0x0][0x2b0], RZ ;  /* 0x0000ac000d107a25 */ /* 0x020fca00078e00ff */
[----:B------:R1:W-:Y:S01]  /*9740*/  STL.64 [R1+0x48], R16 ;  /* 0x0000481001007387 */ /* 0x0003e20000100a00 */
[----:B--2---:R-:W-:-:S04]  /*9750*/  @!P0 LEA R8, P1, R114, R0, 0x1 ;  /* 0x0000000072088211 */ /* 0x004fc800078208ff */
[----:B----4-:R-:W-:Y:S02]  /*9760*/  @!P0 LEA.HI.X R9, R114, R4, R115, 0x1, P1 ;  /* 0x0000000472098211 */ /* 0x010fe400008f0c73 */
[----:B---3--:R-:W-:Y:S01]  /*9770*/  @!P0 LEA R2, P1, R112, R0, 0x1 ;  /* 0x0000000070028211 */ /* 0x008fe200078208ff */
[----:B------:R-:W-:-:S03]  /*9780*/  @!P0 IMAD.SHL.U32 R0, R117, 0x2, RZ ;  /* 0x0000000275008824 */ /* 0x000fc600078e00ff */
[----:B------:R-:W-:Y:S02]  /*9790*/  @!P0 LEA.HI.X R3, R112, R4, R113, 0x1, P1 ;  /* 0x0000000470038211 */ /* 0x000fe400008f0c71 */
[----:B------:R-:W-:Y:S01]  /*97a0*/  @!PT LDS RZ, [RZ] ;  /* 0x00000000fffff984 */ /* 0x000fe20000000800 */
[----:B------:R-:W-:Y:S01]  /*97b0*/  @!PT LDS RZ, [RZ] ;  /* 0x00000000fffff984 */ /* 0x000fe20000000800 */
[----:B------:R-:W-:Y:S01]  /*97c0*/  @!PT LDS RZ, [RZ] ;  /* 0x00000000fffff984 */ /* 0x000fe20000000800 */
[----:B------:R2:W-:Y:S04]  /*97d0*/  @!P0 LDGSTS.E.BYPASS.LTC128B.128 [R0+0x7880], [R10.64], !P4 ;  /* 0x078800000a008fae */ /* 0x0005e8000e101d48 */
[----:B------:R2:W-:Y:S04]  /*97e0*/  @!P0 LDGSTS.E.BYPASS.LTC128B.128 [R0+0x9880], [R8.64], !P3 ;  /* 0x0988000008008fae */ /* 0x0005e8000d901d48 */
[----:B------:R2:W-:Y:S04]  /*97f0*/  @!P0 LDGSTS.E.BYPASS.LTC128B.128 [R0+0xb880], [R2.64], !P2 ;  /* 0x0b88000002008fae */ /* 0x0005e8000d101d48 */
[----:B------:R-:W0:Y:S01]  /*9800*/  LDGDEPBAR ;  /* 0x00000000000079af */ /* 0x000e220000000000 */
[----:B--2---:R-:W-:-:S05]  /*9810*/  SHF.R.S32.HI R0, RZ, 0x1f, R13 ;  /* 0x0000001fff007819 */ /* 0x004fca000001140d */
[----:B------:R-:W-:-:S04]  /*9820*/  IMAD R0, R0, c[0x0][0x2b0], RZ ;  /* 0x0000ac0000007a24 */ /* 0x000fc800078e02ff */
[----:B------:R-:W-:-:S04]  /*9830*/  IMAD R0, R13, c[0x0][0x2b4], R0 ;  /* 0x0000ad000d007a24 */ /* 0x000fc800078e0200 */
[----:B------:R-:W-:-:S05]  /*9840*/  IMAD.IADD R6, R17, 0x1, R0 ;  /* 0x0000000111067824 */ /* 0x000fca00078e0200 */
[----:B------:R1:W-:Y:S01]  /*9850*/  STL [R1+0x50], R6 ;  /* 0x0000500601007387 */ /* 0x0003e20000100800 */
[----:B------:R-:W-:Y:S02]  /*9860*/  WARPSYNC 0xffffffff ;  /* 0xffffffff00007948 */ /* 0x000fe40003800000 */
[----:B------:R-:W2:Y:S04]  /*9870*/  LDL R14, [R1+0x24] ;  /* 0x00002400010e7983 */ /* 0x000ea80000100800 */
[----:B------:R-:W3:Y:S01]  /*9880*/  LDL R12, [R1+0x58] ;  /* 0x00005800010c7983 */ /* 0x000ee20000100800 */
[----:B------:R-:W-:Y:S02]  /*9890*/  IMAD.MOV.U32 R108, RZ, RZ, 0x30 ;  /* 0x00000030ff6c7424 */ /* 0x000fe400078e00ff */
[----:B------:R-:W-:Y:S02]  /*98a0*/  IMAD.MOV.U32 R0, RZ, RZ, c[0x0][0x2b8] ;  /* 0x0000ae00ff007624 */ /* 0x000fe400078e00ff */
[----:B------:R-:W-:Y:S01]  /*98b0*/  IMAD R124, R212, R108, -0x30 ;  /* 0xffffffd0d47c7424 */ /* 0x000fe200078e026c */
[----:B------:R-:W-:Y:S02]  /*98c0*/  BAR.SYNC.DEFER_BLOCKING 0x0 ;  /* 0x0000000000007b1d */ /* 0x000fe40000010000 */
[----:B------:R-:W-:-:S02]  /*98d0*/  ISETP.NE.AND P1, PT, R0, 0x1, PT ;  /* 0x000000010000780c */ /* 0x000fc40003f25270 */
[----:B------:R-:W-:Y:S01]  /*98e0*/  LOP3.LUT R209, R209, 0xfffbffff, RZ, 0xc0, !PT ;  /* 0xfffbffffd1d17812 */ /* 0x000fe200078ec0ff */
[----:B------:R-:W-:-:S10]  /*98f0*/  IMAD.MOV.U32 R211, RZ, RZ, RZ ;  /* 0x000000ffffd37224 */ /* 0x000fd400078e00ff */
[----:B------:R-:W-:Y:S01]  /*9900*/  @P1 LOP3.LUT R209, R209, 0x40000, RZ, 0xfc, !PT ;  /* 0x00040000d1d11812 */ /* 0x000fe200078efcff */
[----:B--2---:R-:W-:-:S05]  /*9910*/  IMAD.IADD R2, R14, 0x1, R124 ;  /* 0x000000010e027824 */ /* 0x004fca00078e027c */
[C---:B------:R-:W-:Y:S01]  /*9920*/  ISETP.GE.AND P0, PT, R2.reuse, R249, PT ;  /* 0x000000f90200720c */ /* 0x040fe20003f06270 */
[----:B---3--:R-:W-:-:S03]  /*9930*/  IMAD.IADD R2, R2, 0x1, R12 ;  /* 0x0000000102027824 */ /* 0x008fc600078e020c */
[----:B------:R-:W-:Y:S01]  /*9940*/  ISETP.GT.OR P0, PT, R14, 0x2f, P0 ;  /* 0x0000002f0e00780c */ /* 0x000fe20000704670 */
[----:B------:R-:W-:-:S04]  /*9950*/  @P1 IMAD.HI.U32 R3, R2, c[0x0][0x2bc], RZ ;  /* 0x0000af0002031a27 */ /* 0x000fc800078e00ff */
[----:B------:R-:W-:Y:S01]  /*9960*/  IMAD.MOV.U32 R0, RZ, RZ, R2 ;  /* 0x000000ffff007224 */ /* 0x000fe200078e0002 */
[----:B------:R-:W-:-:S07]  /*9970*/  @P1 SHF.R.U32.HI R0, RZ, c[0x0][0x2c0], R3 ;  /* 0x0000b000ff001a19 */ /* 0x000fce0000011603 */
[----:B------:R-:W-:-:S04]  /*9980*/  @!P0 IADD3 R3, P1, R0, R16, RZ ;  /* 0x0000001000038210 */ /* 0x000fc80007f3e0ff */
[----:B------:R-:W-:Y:S02]  /*9990*/  @!P0 LEA.HI.X.SX32 R5, R0, R6, 0x1, P1 ;  /* 0x0000000600058211 */ /* 0x000fe400008f0eff */
[----:B------:R-:W-:-:S04]  /*99a0*/  @!P0 LEA R4, P1, R3, c[0x0][0x2a0], 0x2 ;  /* 0x0000a80003048a11 */ /* 0x000fc800078210ff */
[----:B------:R-:W-:-:S05]  /*99b0*/  @!P0 LEA.HI.X R5, R3, c[0x0][0x2a4], R5, 0x2, P1 ;  /* 0x0000a90003058a11 */ /* 0x000fca00008f1405 */
[----:B------:R-:W2:Y:S01]  /*99c0*/  @!P0 LDG.E R211, [R4.64] ;  /* 0x0000000804d38981 */ /* 0x000ea2000c1e1900 */
[----:B------:R-:W-:-:S04]  /*99d0*/  IMAD.MOV R0, RZ, RZ, -R0 ;  /* 0x000000ffff007224 */ /* 0x000fc800078e0a00 */
[----:B------:R-:W-:Y:S01]  /*99e0*/  IMAD R213, R0, c[0x0][0x2b8], R2 ;  /* 0x0000ae0000d57a24 */ /* 0x000fe200078e0202 */
[----:B-1----:R-:W1:Y:S04]  /*99f0*/  S2R R6, SR_TID.X ;  /* 0x0000000000067919 */ /* 0x002e680000002100 */
[----:B------:R-:W-:Y:S01]  /*9a00*/  SHF.R.S32.HI R106, RZ, 0x1f, R213 ;  /* 0x0000001fff6a7819 */ /* 0x000fe200000114d5 */
[----:B------:R-:W-:-:S04]  /*9a10*/  IMAD.WIDE.U32 R2, R213, c[0x0][0x1e0], RZ ;  /* 0x00007800d5027a25 */ /* 0x000fc800078e00ff */
[----:B------:R-:W-:-:S04]  /*9a20*/  IMAD R0, R106, c[0x0][0x1e0], RZ ;  /* 0x000078006a007a24 */ /* 0x000fc800078e02ff */
[----:B------:R-:W-:-:S04]  /*9a30*/  IMAD R0, R213, c[0x0][0x1e4], R0 ;  /* 0x00007900d5007a24 */ /* 0x000fc800078e0200 */
[----:B------:R-:W-:Y:S02]  /*9a40*/  IMAD.IADD R3, R3, 0x1, R0 ;  /* 0x0000000103037824 */ /* 0x000fe400078e0200 */
[----:B------:R-:W-:-:S04]  /*9a50*/  IMAD.WIDE.U32 R10, R95, c[0x0][0x1e8], RZ ;  /* 0x00007a005f0a7a25 */ /* 0x000fc800078e00ff */
[----:B------:R-:W-:Y:S01]  /*9a60*/  IMAD R108, R212, -0x30, R108 ;  /* 0xffffffd0d46c7824 */ /* 0x000fe200078e026c */
[----:B-1----:R-:W-:Y:S01]  /*9a70*/  SHF.R.S32.HI R116, RZ, 0x1f, R6 ;  /* 0x0000001fff747819 */ /* 0x002fe20000011406 */
[----:B------:R-:W-:Y:S02]  /*9a80*/  IMAD R8, R95, c[0x0][0x1ec], R11 ;  /* 0x00007b005f087a24 */ /* 0x000fe400078e020b */
[----:B------:R-:W-:Y:S01]  /*9a90*/  IMAD.IADD R109, R249, 0x1, R108 ;  /* 0x00000001f96d7824 */ /* 0x000fe200078e026c */
[----:B------:R-:W-:-:S04]  /*9aa0*/  LEA.HI R116, R116, R6, RZ, 0x2 ;  /* 0x0000000674747211 */ /* 0x000fc800078f10ff */
[----:B------:R-:W-:Y:S02]  /*9ab0*/  SHF.R.S32.HI R116, RZ, 0x2, R116 ;  /* 0x00000002ff747819 */ /* 0x000fe40000011474 */
[----:B------:R-:W-:-:S05]  /*9ac0*/  IMNMX R6, R109, 0x30, PT ;  /* 0x000000306d067817 */ /* 0x000fca0003800200 */
[----:B------:R-:W-:-:S05]  /*9ad0*/  IMAD.IADD R6, R6, 0x1, -R116 ;  /* 0x0000000106067824 */ /* 0x000fca00078e0a74 */
[----:B------:R-:W-:Y:S01]  /*9ae0*/  ISETP.GE.AND P1, PT, R6, 0x1, PT ;  /* 0x000000010600780c */ /* 0x000fe20003f26270 */
[----:B------:R-:W-:Y:S04]  /*9af0*/  STL.64 [R1+0x40], R10 ;  /* 0x0000400a01007387 */ /* 0x000fe80000100a00 */
[----:B------:R-:W-:Y:S08]  /*9b00*/  STL [R1+0x3c], R8 ;  /* 0x00003c0801007387 */ /* 0x000ff00000100800 */
[----:B------:R-:W-:-:S02]  /*9b10*/  @P1 ISETP.GE.AND P2, PT, R250, c[0x0][0x1d4], PT ;  /* 0x00007500fa001a0c */ /* 0x000fc40003f46270 */
[----:B------:R-:W-:Y:S02]  /*9b20*/  @P1 ISETP.GE.AND P3, PT, R114, c[0x0][0x1d4], PT ;  /* 0x0000750072001a0c */ /* 0x000fe40003f66270 */
[----:B------:R-:W-:Y:S02]  /*9b30*/  LOP3.LUT R209, R209, 0xfffeffff, RZ, 0xc0, !PT ;  /* 0xfffeffffd1d17812 */ /* 0x000fe400078ec0ff */
[----:B--2---:R-:W-:Y:S01]  /*9b40*/  SHF.R.S32.HI R107, RZ, 0x1f, R211 ;  /* 0x0000001fff6b7819 */ /* 0x004fe200000114d3 */
[----:B------:R-:W-:-:S04]  /*9b50*/  IMAD.WIDE.U32 R2, R211, c[0x0][0x1f0], R2 ;  /* 0x00007c00d3027a25 */ /* 0x000fc800078e0002 */
[----:B------:R-:W-:-:S04]  /*9b60*/  IMAD R0, R107, c[0x0][0x1f0], RZ ;  /* 0x00007c006b007a24 */ /* 0x000fc800078e02ff */
[----:B------:R-:W-:Y:S01]  /*9b70*/  IMAD R4, R211, c[0x0][0x1f4], R0 ;  /* 0x00007d00d3047a24 */ /* 0x000fe200078e0200 */
[----:B------:R-:W-:-:S04]  /*9b80*/  IADD3 R0, P0, R2, R10, RZ ;  /* 0x0000000a02007210 */ /* 0x000fc80007f1e0ff */
[----:B------:R-:W-:Y:S02]  /*9b90*/  IADD3.X R2, R8, R3, R4, P0, !PT ;  /* 0x0000000308027210 */ /* 0x000fe400007fe404 */
[----:B------:R-:W-:-:S04]  /*9ba0*/  LEA R3, P0, R0, c[0x0][0x1c8], 0x1 ;  /* 0x0000720000037a11 */ /* 0x000fc800078008ff */
[----:B------:R-:W-:Y:S02]  /*9bb0*/  LEA.HI.X R5, R0, c[0x0][0x1cc], R2, 0x1, P0 ;  /* 0x0000730000057a11 */ /* 0x000fe400000f0c02 */
[----:B------:R-:W1:Y:S04]  /*9bc0*/  SHFL.IDX PT, R0, R3, RZ, 0x1c1f ;  /* 0x001c1fff03007589 */ /* 0x000e6800000e0000 */
[----:B------:R-:W2:Y:S04]  /*9bd0*/  SHFL.IDX PT, R2, R5, RZ, 0x1c1f ;  /* 0x001c1fff05027589 */ /* 0x000ea800000e0000 */
[----:B------:R3:W4:Y:S04]  /*9be0*/  SHFL.IDX PT, R4, R3, 0x1, 0x1c1f ;  /* 0x003c1f0003047f89 */ /* 0x00072800000e0000 */
[----:B------:R-:W5:Y:S01]  /*9bf0*/  SHFL.IDX PT, R5, R5, 0x1, 0x1c1f ;  /* 0x003c1f0005057f89 */ /* 0x000f6200000e0000 */
[----:B-1----:R-:W-:-:S04]  /*9c00*/  @P1 LEA R8, P0, R250, R0, 0x1 ;  /* 0x00000000fa081211 */ /* 0x002fc800078008ff */
[----:B--2---:R-:W-:Y:S01]  /*9c10*/  @P1 LEA.HI.X R9, R250, R2, R251, 0x1, P0 ;  /* 0x00000002fa091211 */ /* 0x004fe200000f0cfb */
[----:B---3--:R-:W-:-:S05]  /*9c20*/  @P1 IMAD.SHL.U32 R3, R117, 0x2, RZ ;  /* 0x0000000275031824 */ /* 0x008fca00078e00ff */
[----:B------:R1:W-:Y:S01]  /*9c30*/  @P1 LDGSTS.E.BYPASS.LTC128B.128 [R3+0x3c80], [R8.64], !P2 ;  /* 0x03c8000008031fae */ /* 0x0003e2000d101d48 */
[----:B------:R-:W-:Y:S02]  /*9c40*/  ISETP.GE.AND P0, PT, R6, 0x21, PT ;  /* 0x000000210600780c */ /* 0x000fe40003f06270 */
[----:B-1----:R-:W-:-:S04]  /*9c50*/  @P1 LEA R8, P2, R114, R0, 0x1 ;  /* 0x0000000072081211 */ /* 0x002fc800078408ff */
[----:B------:R-:W-:Y:S02]  /*9c60*/  @P1 LEA.HI.X R9, R114, R2, R115, 0x1, P2 ;  /* 0x0000000272091211 */ /* 0x000fe400010f0c73 */
[----:B------:R-:W-:-:S03]  /*9c70*/  @P1 LEA R12, P2, R112, R0, 0x1 ;  /* 0x00000000700c1211 */ /* 0x000fc600078408ff */
[----:B------:R1:W-:Y:S01]  /*9c80*/  @P1 LDGSTS.E.BYPASS.LTC128B.128 [R3+0x4880], [R8.64], !P3 ;  /* 0x0488000008031fae */ /* 0x0003e2000d901d48 */
[C---:B------:R-:W-:Y:S02]  /*9c90*/  @P1 LEA.HI.X R13, R112.reuse, R2, R113, 0x1, P2 ;  /* 0x00000002700d1211 */ /* 0x040fe400010f0c71 */
[----:B------:R-:W-:Y:S02]  /*9ca0*/  @P1 ISETP.GE.AND P2, PT, R112, c[0x0][0x1d4], PT ;  /* 0x0000750070001a0c */ /* 0x000fe40003f46270 */
[C---:B----4-:R-:W-:Y:S02]  /*9cb0*/  @P0 LEA R10, P3, R250.reuse, R4, 0x1 ;  /* 0x00000004fa0a0211 */ /* 0x050fe400078608ff */
[C---:B------:R-:W-:Y:S02]  /*9cc0*/  @P0 ISETP.GE.AND P4, PT, R250.reuse, c[0x0][0x1d4], PT ;  /* 0x00007500fa000a0c */ /* 0x040fe40003f86270 */
[----:B-----5:R-:W-:Y:S02]  /*9cd0*/  @P0 LEA.HI.X R11, R250, R5, R251, 0x1, P3 ;  /* 0x00000005fa0b0211 */ /* 0x020fe400018f0cfb */
[----:B------:R-:W-:-:S05]  /*9ce0*/  @P0 ISETP.GE.AND P3, PT, R114, c[0x0][0x1d4], PT ;  /* 0x0000750072000a0c */ /* 0x000fca0003f66270 */
[----:B------:R2:W-:Y:S01]  /*9cf0*/  @P1 LDGSTS.E.BYPASS.LTC128B.128 [R3+0x5480], [R12.64], !P2 ;  /* 0x054800000c031fae */ /* 0x0005e2000d101d48 */
[----:B------:R-:W-:Y:S01]  /*9d00*/  @P0 ISETP.GE.AND P2, PT, R112, c[0x0][0x1d4], PT ;  /* 0x0000750070000a0c */ /* 0x000fe20003f46270 */
[----:B------:R-:W-:-:S05]  /*9d10*/  @P0 IMAD.SHL.U32 R0, R117, 0x2, RZ ;  /* 0x0000000275000824 */ /* 0x000fca00078e00ff */
[----:B------:R3:W-:Y:S01]  /*9d20*/  @P0 LDGSTS.E.BYPASS.LTC128B.128 [R0+0x4480], [R10.64], !P4 ;  /* 0x044800000a000fae */ /* 0x0007e2000e101d48 */
[----:B-1----:R-:W-:-:S04]  /*9d30*/  @P0 LEA R8, P1, R114, R4, 0x1 ;  /* 0x0000000472080211 */ /* 0x002fc800078208ff */
[----:B------:R-:W-:Y:S02]  /*9d40*/  @P0 LEA.HI.X R9, R114, R5, R115, 0x1, P1 ;  /* 0x0000000572090211 */ /* 0x000fe400008f0c73 */
[----:B------:R-:W-:-:S03]  /*9d50*/  @P0 LEA R2, P1, R112, R4, 0x1 ;  /* 0x0000000470020211 */ /* 0x000fc600078208ff */
[----:B------:R3:W-:Y:S01]  /*9d60*/  @P0 LDGSTS.E.BYPASS.LTC128B.128 [R0+0x5080], [R8.64], !P3 ;  /* 0x0508000008000fae */ /* 0x0007e2000d901d48 */
[----:B--2---:R-:W-:Y:S02]  /*9d70*/  @P0 LEA.HI.X R3, R112, R5, R113, 0x1, P1 ;  /* 0x0000000570030211 */ /* 0x004fe400008f0c71 */
[----:B------:R-:W-:-:S03]  /*9d80*/  ISETP.GT.AND P1, PT, R14, 0x2f, PT ;  /* 0x0000002f0e00780c */ /* 0x000fc60003f24270 */
[----:B------:R3:W-:Y:S01]  /*9d90*/  @P0 LDGSTS.E.BYPASS.LTC128B.128 [R0+0x5c80], [R2.64], !P2 ;  /* 0x05c8000002000fae */ /* 0x0007e2000d101d48 */
[----:B------:R-:W-:-:S03]  /*9da0*/  ISETP.LT.AND P0, PT, RZ, c[0x0][0x27c], PT ;  /* 0x00009f00ff007a0c */ /* 0x000fc60003f01270 */
[----:B------:R-:W0:Y:S06]  /*9db0*/  LDGDEPBAR ;  /* 0x00000000000079af */ /* 0x000e2c0000000000 */
[----:B------:R-:W-:-:S04]  /*9dc0*/  @P1 LOP3.LUT R209, R209, 0x10000, RZ, 0xfc, !PT ;  /* 0x00010000d1d11812 */ /* 0x000fc800078efcff */
[----:B------:R-:W-:Y:S05]  /*9dd0*/  @P0 BRA `(.L_x_935) ;  /* 0x0000002000000947 */ /* 0x000fea0003800000 */
[----:B------:R-:W-:-:S04]  /*9de0*/  DEPBAR.LE SB0, 0x1 ;  /* 0x000080400000791a */ /* 0x000fc80000000000 */
[----:B------:R-:W-:Y:S05]  /*9df0*/  BRA `(.L_x_936) ;  /* 0x0000698000007947 */ /* 0x000fea0003800000 */
.L_x_935:
[----:B------:R-:W2:Y:S01]  /*9e00*/  LDL R118, [R1+0x54] ;  /* 0x0000540001767983 */ /* 0x000ea20000100800 */
[----:B------:R-:W-:Y:S01]  /*9e10*/  ULDC.U8 UR4, c[0x0][0x298] ;  /* 0x0000a60000047ab9 */ /* 0x000fe20000000000 */
[----:B---3--:R-:W-:Y:S01]  /*9e20*/  SHF.R.S32.HI R0, RZ, 0x1f, R125 ;  /* 0x0000001fff007819 */ /* 0x008fe2000001147d */
[C---:B------:R-:W-:Y:S01]  /*9e30*/  IMAD.WIDE.U32 R4, R125.reuse, c[0x0][0x280], RZ ;  /* 0x0000a0007d047a25 */ /* 0x040fe200078e00ff */
[----:B------:R-:W-:Y:S01]  /*9e40*/  ISETP.NE.AND P0, PT, RZ, UR4, PT ;  /* 0x00000004ff007c0c */ /* 0x000fe2000bf05270 */
[----:B------:R-:W-:Y:S02]  /*9e50*/  BSSY B2, `(.L_x_936) ;  /* 0x0000692000027945 */ /* 0x000fe40003800000 */
[C---:B------:R-:W-:Y:S02]  /*9e60*/  IMAD R2, R0.reuse, c[0x0][0x280], RZ ;  /* 0x0000a00000027a24 */ /* 0x040fe400078e02ff */
[----:B------:R-:W-:Y:S02]  /*9e70*/  IMAD R0, R0, c[0x0][0x290], RZ ;  /* 0x0000a40000007a24 */ /* 0x000fe400078e02ff */
[----:B------:R-:W-:-:S02]  /*9e80*/  IMAD R8, R125, c[0x0][0x284], R2 ;  /* 0x0000a1007d087a24 */ /* 0x000fc400078e0202 */
[C---:B------:R-:W-:Y:S02]  /*9e90*/  IMAD R6, R125.reuse, c[0x0][0x294], R0 ;  /* 0x0000a5007d067a24 */ /* 0x040fe400078e0200 */
[----:B------:R-:W-:Y:S01]  /*9ea0*/  IMAD.WIDE.U32 R2, R125, c[0x0][0x290], RZ ;  /* 0x0000a4007d027a25 */ /* 0x000fe200078e00ff */
[----:B------:R-:W-:-:S04]  /*9eb0*/  IADD3 R8, R8, R5, RZ ;  /* 0x0000000508087210 */ /* 0x000fc80007ffe0ff */
[----:B------:R-:W-:Y:S02]  /*9ec0*/  IADD3 R6, R6, R3, RZ ;  /* 0x0000000306067210 */ /* 0x000fe40007ffe0ff */
[----:B--2---:R-:W-:-:S04]  /*9ed0*/  IADD3 R28, R138, R118, RZ ;  /* 0x000000768a1c7210 */ /* 0x004fc80007ffe0ff */
[----:B------:R-:W-:Y:S01]  /*9ee0*/  LEA R0, R170, R28, 0x6 ;  /* 0x0000001caa007211 */ /* 0x000fe200078e30ff */
[----:B------:R-:W-:Y:S05]  /*9ef0*/  @!P0 BRA `(.L_x_937) ;  /* 0x0000348000008947 */ /* 0x000fea0003800000 */
[----:B------:R1:W5:Y:S01]  /*9f00*/  LDL R82, [R1+0xc4] ;  /* 0x0000c40001527983 */ /* 0x0003620000100800 */
[----:B------:R-:W-:-:S03]  /*9f10*/  IMAD.MOV.U32 R9, RZ, RZ, c[0x0][0x2c4] ;  /* 0x0000b100ff097624 */ /* 0x000fc600078e00ff */
[----:B------:R1:W5:Y:S02]  /*9f20*/  LDL R81, [R1+0xc0] ;  /* 0x0000c00001517983 */ /* 0x0003640000100800 */
[----:B------:R-:W-:Y:S02]  /*9f30*/  ISETP.NE.AND P1, PT, R9, 0x1, PT ;  /* 0x000000010900780c */ /* 0x000fe40003f25270 */
[----:B------:R1:W5:Y:S04]  /*9f40*/  LDL R80, [R1+0xbc] ;  /* 0x0000bc0001507983 */ /* 0x0003680000100800 */
[----:B------:R1:W5:Y:S04]  /*9f50*/  LDL R79, [R1+0xb8] ;  /* 0x0000b800014f7983 */ /* 0x0003680000100800 */
[----:B------:R1:W5:Y:S03]  /*9f60*/  LDL R75, [R1+0xb4] ;  /* 0x0000b400014b7983 */ /* 0x0003660000100800 */
[----:B------:R-:W-:-:S05]  /*9f70*/  @P1 IMAD.HI.U32 R3, R0, c[0x0][0x2c8], RZ ;  /* 0x0000b20000031a27 */ /* 0x000fca00078e00ff */
[----:B------:R-:W-:Y:S01]  /*9f80*/  @P1 SHF.R.U32.HI R0, RZ, c[0x0][0x2cc], R3 ;  /* 0x0000b300ff001a19 */ /* 0x000fe20000011603 */
[----:B------:R-:W-:-:S03]  /*9f90*/  IMAD.MOV.U32 R5, RZ, RZ, R8 ;  /* 0x000000ffff057224 */ /* 0x000fc600078e0008 */
[----:B------:R-:W-:Y:S01]  /*9fa0*/  SHF.R.S32.HI R3, RZ, 0x1f, R0 ;  /* 0x0000001fff037819 */ /* 0x000fe20000011400 */
[----:B------:R-:W-:Y:S01]  /*9fb0*/  IMAD.MOV.U32 R9, RZ, RZ, R6 ;  /* 0x000000ffff097224 */ /* 0x000fe200078e0006 */
[----:B------:R-:W-:-:S03]  /*9fc0*/  MOV R8, R2 ;  /* 0x0000000200087202 */ /* 0x000fc60000000f00 */
[C---:B------:R-:W-:Y:S02]  /*9fd0*/  IMAD R6, R3.reuse, c[0x0][0x280], RZ ;  /* 0x0000a00003067a24 */ /* 0x040fe400078e02ff */
[----:B------:R-:W-:Y:S02]  /*9fe0*/  IMAD R10, R3, c[0x0][0x290], RZ ;  /* 0x0000a400030a7a24 */ /* 0x000fe400078e02ff */
[----:B------:R-:W-:-:S04]  /*9ff0*/  IMAD.WIDE.U32 R4, R0, c[0x0][0x280], R4 ;  /* 0x0000a00000047a25 */ /* 0x000fc800078e0004 */
[----:B------:R-:W-:-:S04]  /*a000*/  IMAD.WIDE.U32 R2, R0, c[0x0][0x290], R8 ;  /* 0x0000a40000027a25 */ /* 0x000fc800078e0008 */
[C---:B------:R-:W-:Y:S02]  /*a010*/  IMAD R6, R0.reuse, c[0x0][0x284], R6 ;  /* 0x0000a10000067a24 */ /* 0x040fe400078e0206 */
[----:B------:R-:W-:Y:S01]  /*a020*/  IMAD R0, R0, c[0x0][0x294], R10 ;  /* 0x0000a50000007a24 */ /* 0x000fe200078e020a */
[----:B------:R-:W-:-:S04]  /*a030*/  LEA R41, P0, R2, c[0x0][0x288], 0x1 ;  /* 0x0000a20002297a11 */ /* 0x000fc800078008ff */
[----:B------:R-:W-:-:S04]  /*a040*/  IADD3 R0, R3, R0, RZ ;  /* 0x0000000003007210 */ /* 0x000fc80007ffe0ff */
[----:B------:R-:W-:Y:S02]  /*a050*/  LEA.HI.X R29, R2, c[0x0][0x28c], R0, 0x1, P0 ;  /* 0x0000a300021d7a11 */ /* 0x000fe400000f0c00 */
[----:B------:R-:W-:Y:S02]  /*a060*/  ISETP.GE.AND P0, PT, R28, R34, PT ;  /* 0x000000221c00720c */ /* 0x000fe40003f06270 */
[----:B------:R-:W-:Y:S02]  /*a070*/  LEA R40, P1, R4, c[0x0][0x270], 0x1 ;  /* 0x00009c0004287a11 */ /* 0x000fe400078208ff */
[----:B------:R-:W-:-:S04]  /*a080*/  IADD3 R6, R5, R6, RZ ;  /* 0x0000000605067210 */ /* 0x000fc80007ffe0ff */
[----:B------:R-:W-:Y:S01]  /*a090*/  LEA.HI.X R35, R4, c[0x0][0x274], R6, 0x1, P1 ;  /* 0x00009d0004237a11 */ /* 0x000fe200008f0c06 */
[----:B------:R1:W2:Y:S01]  /*a0a0*/  SHFL.IDX PT, R2, R41, RZ, 0x1e1f ;  /* 0x001e1fff29027589 */ /* 0x0002a200000e0000 */
[----:B------:R-:W-:Y:S03]  /*a0b0*/  BSSY B0, `(.L_x_938) ;  /* 0x0000050000007945 */ /* 0x000fe60003800000 */
[----:B------:R1:W3:Y:S01]  /*a0c0*/  SHFL.IDX PT, R4, R40, RZ, 0x1e1f ;  /* 0x001e1fff28047589 */ /* 0x0002e200000e0000 */
[----:B------:R-:W-:-:S03]  /*a0d0*/  CS2R R64, SRZ ;  /* 0x0000000000407805 */ /* 0x000fc6000001ff00 */
[----:B------:R1:W4:Y:S01]  /*a0e0*/  SHFL.IDX PT, R5, R35, RZ, 0x1e1f ;  /* 0x001e1fff23057589 */ /* 0x00032200000e0000 */
[----:B------:R-:W-:-:S03]  /*a0f0*/  CS2R R42, SRZ ;  /* 0x00000000002a7805 */ /* 0x000fc6000001ff00 */
[----:B------:R1:W1:Y:S01]  /*a100*/  SHFL.IDX PT, R3, R29, RZ, 0x1e1f ;  /* 0x001e1fff1d037589 */ /* 0x00026200000e0000 */
        /* <DEDUP_REMOVED lines=11> */
[----:B------:R-:W-:Y:S05]  /*a1c0*/  @P0 BRA `(.L_x_939) ;  /* 0x000003e000000947 */ /* 0x000fea0003800000 */
[----:B--2---:R-:W-:Y:S01]  /*a1d0*/  ISETP.GE.AND P0, PT, R169, c[0x0][0x27c], PT ;  /* 0x00009f00a9007a0c */ /* 0x004fe20003f06270 */
[----:B------:R-:W-:Y:S01]  /*a1e0*/  CS2R R22, SRZ ;  /* 0x0000000000167805 */ /* 0x000fe2000001ff00 */
[----:B------:R-:W-:Y:S01]  /*a1f0*/  ISETP.GE.AND P1, PT, R166, c[0x0][0x27c], PT ;  /* 0x00009f00a6007a0c */ /* 0x000fe20003f26270 */
[----:B------:R-:W-:-:S10]  /*a200*/  CS2R R20, SRZ ;  /* 0x0000000000147805 */ /* 0x000fd4000001ff00 */
[C---:B------:R-:W-:Y:S01]  /*a210*/  @!P0 IMAD.SHL.U32 R0, R169.reuse, 0x2, RZ ;  /* 0x00000002a9008824 */ /* 0x040fe200078e00ff */
[----:B-----5:R-:W-:-:S04]  /*a220*/  @!P0 SHF.L.U64.HI R6, R169, 0x1, R82 ;  /* 0x00000001a9068819 */ /* 0x020fc80000010252 */
[----:B---3--:R-:W-:-:S05]  /*a230*/  @!P0 IADD3 R10, P2, R4, R0, RZ ;  /* 0x00000000040a8210 */ /* 0x008fca0007f5e0ff */
[----:B----4-:R-:W-:Y:S01]  /*a240*/  @!P0 IMAD.X R11, R5, 0x1, R6, P2 ;  /* 0x00000001050b8824 */ /* 0x010fe200010e0606 */
[----:B------:R-:W-:-:S04]  /*a250*/  @!P0 IADD3 R8, P2, R2, R0, RZ ;  /* 0x0000000002088210 */ /* 0x000fc80007f5e0ff */
[----:B------:R2:W5:Y:S01]  /*a260*/  @!P0 LD.E.64 R22, [R10.64] ;  /* 0x000000080a168980 */ /* 0x000562000c101b00 */
[----:B-1----:R-:W-:Y:S02]  /*a270*/  @!P0 IMAD.X R9, R3, 0x1, R6, P2 ;  /* 0x0000000103098824 */ /* 0x002fe400010e0606 */
[C---:B------:R-:W-:Y:S01]  /*a280*/  @!P1 IMAD.SHL.U32 R6, R166.reuse, 0x2, RZ ;  /* 0x00000002a6069824 */ /* 0x040fe200078e00ff */
[----:B------:R-:W-:Y:S02]  /*a290*/  @!P1 SHF.L.U64.HI R0, R166, 0x1, R81 ;  /* 0x00000001a6009819 */ /* 0x000fe40000010251 */
[----:B------:R1:W5:Y:S01]  /*a2a0*/  @!P0 LD.E.64 R20, [R8.64] ;  /* 0x0000000808148980 */ /* 0x000362000c101b00 */
[----:B------:R-:W-:Y:S01]  /*a2b0*/  ISETP.GE.AND P0, PT, R168, c[0x0][0x27c], PT ;  /* 0x00009f00a8007a0c */ /* 0x000fe20003f06270 */
[----:B------:R-:W-:Y:S01]  /*a2c0*/  CS2R R24, SRZ ;  /* 0x0000000000187805 */ /* 0x000fe2000001ff00 */
[----:B------:R-:W-:Y:S01]  /*a2d0*/  CS2R R26, SRZ ;  /* 0x00000000001a7805 */ /* 0x000fe2000001ff00 */
[----:B--2---:R-:W-:-:S05]  /*a2e0*/  @!P1 IADD3 R10, P2, R4, R6, RZ ;  /* 0x00000006040a9210 */ /* 0x004fca0007f5e0ff */
[----:B------:R-:W-:Y:S01]  /*a2f0*/  @!P1 IMAD.X R11, R5, 0x1, R0, P2 ;  /* 0x00000001050b9824 */ /* 0x000fe200010e0600 */
[----:B-1----:R-:W-:-:S04]  /*a300*/  @!P1 IADD3 R8, P2, R2, R6, RZ ;  /* 0x0000000602089210 */ /* 0x002fc80007f5e0ff */
[C---:B------:R-:W-:Y:S01]  /*a310*/  @!P0 IMAD.SHL.U32 R6, R168.reuse, 0x2, RZ ;  /* 0x00000002a8068824 */ /* 0x040fe200078e00ff */
[----:B------:R-:W-:Y:S01]  /*a320*/  ISETP.GE.AND P3, PT, R139, c[0x0][0x27c], PT ;  /* 0x00009f008b007a0c */ /* 0x000fe20003f66270 */
[----:B------:R1:W5:Y:S01]  /*a330*/  @!P1 LD.E.64 R24, [R10.64] ;  /* 0x000000080a189980 */ /* 0x000362000c101b00 */
[----:B------:R-:W-:Y:S01]  /*a340*/  @!P1 IMAD.X R9, R3, 0x1, R0, P2 ;  /* 0x0000000103099824 */ /* 0x000fe200010e0600 */
[----:B------:R-:W-:-:S04]  /*a350*/  @!P0 SHF.L.U64.HI R0, R168, 0x1, R80 ;  /* 0x00000001a8008819 */ /* 0x000fc80000010250 */
[----:B------:R2:W5:Y:S01]  /*a360*/  @!P1 LD.E.64 R26, [R8.64] ;  /* 0x00000008081a9980 */ /* 0x000562000c101b00 */
[----:B------:R-:W-:Y:S01]  /*a370*/  CS2R R30, SRZ ;  /* 0x00000000001e7805 */ /* 0x000fe2000001ff00 */
[----:B------:R-:W-:Y:S01]  /*a380*/  CS2R R32, SRZ ;  /* 0x0000000000207805 */ /* 0x000fe2000001ff00 */
[----:B-1----:R-:W-:-:S05]  /*a390*/  @!P0 IADD3 R10, P1, R4, R6, RZ ;  /* 0x00000006040a8210 */ /* 0x002fca0007f3e0ff */
[----:B------:R-:W-:Y:S01]  /*a3a0*/  @!P0 IMAD.X R11, R5, 0x1, R0, P1 ;  /* 0x00000001050b8824 */ /* 0x000fe200008e0600 */
[----:B--2---:R-:W-:Y:S01]  /*a3b0*/  @!P0 IADD3 R8, P1, R2, R6, RZ ;  /* 0x0000000602088210 */ /* 0x004fe20007f3e0ff */
[----:B------:R-:W-:-:S03]  /*a3c0*/  @!P3 IMAD.SHL.U32 R6, R139, 0x2, RZ ;  /* 0x000000028b06b824 */ /* 0x000fc600078e00ff */
[----:B------:R1:W5:Y:S01]  /*a3d0*/  @!P0 LD.E.64 R30, [R10.64] ;  /* 0x000000080a1e8980 */ /* 0x000362000c101b00 */
[----:B------:R-:W-:Y:S01]  /*a3e0*/  @!P0 IMAD.X R9, R3, 0x1, R0, P1 ;  /* 0x0000000103098824 */ /* 0x000fe200008e0600 */
[----:B------:R-:W-:-:S04]  /*a3f0*/  @!P3 SHF.L.U64.HI R0, R139, 0x1, R79 ;  /* 0x000000018b00b819 */ /* 0x000fc8000001024f */
[----:B------:R2:W5:Y:S01]  /*a400*/  @!P0 LD.E.64 R32, [R8.64] ;  /* 0x0000000808208980 */ /* 0x000562000c101b00 */
[----:B------:R-:W-:Y:S02]  /*a410*/  @!P3 IADD3 R12, P0, R2, R6, RZ ;  /* 0x00000006020cb210 */ /* 0x000fe40007f1e0ff */
[----:B------:R-:W-:-:S03]  /*a420*/  ISETP.GE.AND P1, PT, R164, c[0x0][0x27c], PT ;  /* 0x00009f00a4007a0c */ /* 0x000fc60003f26270 */
[----:B------:R-:W-:Y:S01]  /*a430*/  @!P3 IMAD.X R13, R3, 0x1, R0, P0 ;  /* 0x00000001030db824 */ /* 0x000fe200000e0600 */
[----:B------:R-:W-:Y:S02]  /*a440*/  ISETP.GE.AND P0, PT, R167, c[0x0][0x27c], PT ;  /* 0x00009f00a7007a0c */ /* 0x000fe40003f06270 */
[----:B------:R-:W-:-:S05]  /*a450*/  @!P3 IADD3 R14, P2, R4, R6, RZ ;  /* 0x00000006040eb210 */ /* 0x000fca0007f5e0ff */
[----:B------:R-:W-:Y:S02]  /*a460*/  @!P3 IMAD.X R15, R5, 0x1, R0, P2 ;  /* 0x00000001050fb824 */ /* 0x000fe400010e0600 */
[----:B------:R-:W-:Y:S01]  /*a470*/  @!P1 IMAD.WIDE R18, R164, 0x2, R4 ;  /* 0x00000002a4129825 */ /* 0x000fe200078e0204 */
[----:B-1----:R-:W-:-:S03]  /*a480*/  CS2R R10, SRZ ;  /* 0x00000000000a7805 */ /* 0x002fc6000001ff00 */
[----:B------:R-:W-:Y:S01]  /*a490*/  @!P1 IMAD.WIDE R16, R164, 0x2, R2 ;  /* 0x00000002a4109825 */ /* 0x000fe200078e0202 */
[----:B--2---:R-:W-:-:S03]  /*a4a0*/  CS2R R8, SRZ ;  /* 0x0000000000087805 */ /* 0x004fc6000001ff00 */
[C---:B------:R-:W-:Y:S01]  /*a4b0*/  @!P0 IMAD.SHL.U32 R0, R167.reuse, 0x2, RZ ;  /* 0x00000002a7008824 */ /* 0x040fe200078e00ff */
[----:B------:R1:W5:Y:S01]  /*a4c0*/  @!P1 LD.E.64 R10, [R18.64] ;  /* 0x00000008120a9980 */ /* 0x000362000c101b00 */
[----:B------:R-:W-:-:S03]  /*a4d0*/  @!P0 SHF.L.U64.HI R6, R167, 0x1, R75 ;  /* 0x00000001a7068819 */ /* 0x000fc6000001024b */
[----:B------:R1:W5:Y:S01]  /*a4e0*/  @!P1 LD.E.64 R8, [R16.64] ;  /* 0x0000000810089980 */ /* 0x000362000c101b00 */
[----:B------:R-:W-:-:S05]  /*a4f0*/  @!P0 IADD3 R4, P1, R4, R0, RZ ;  /* 0x0000000004048210 */ /* 0x000fca0007f3e0ff */
[--C-:B------:R-:W-:Y:S01]  /*a500*/  @!P0 IMAD.X R5, R5, 0x1, R6.reuse, P1 ;  /* 0x0000000105058824 */ /* 0x100fe200008e0606 */
[----:B------:R-:W-:Y:S01]  /*a510*/  @!P0 IADD3 R2, P1, R2, R0, RZ ;  /* 0x0000000002028210 */ /* 0x000fe20007f3e0ff */
[----:B------:R-:W-:Y:S01]  /*a520*/  CS2R R36, SRZ ;  /* 0x0000000000247805 */ /* 0x000fe2000001ff00 */
[----:B------:R-:W-:Y:S01]  /*a530*/  CS2R R38, SRZ ;  /* 0x0000000000267805 */ /* 0x000fe2000001ff00 */
[----:B------:R-:W-:Y:S01]  /*a540*/  CS2R R42, SRZ ;  /* 0x00000000002a7805 */ /* 0x000fe2000001ff00 */
[----:B------:R-:W-:Y:S01]  /*a550*/  CS2R R44, SRZ ;  /* 0x00000000002c7805 */ /* 0x000fe2000001ff00 */
[----:B------:R-:W-:Y:S02]  /*a560*/  @!P0 IMAD.X R3, R3, 0x1, R6, P1 ;  /* 0x0000000103038824 */ /* 0x000fe400008e0606 */
[----:B------:R1:W5:Y:S04]  /*a570*/  @!P3 LD.E.64 R36, [R14.64] ;  /* 0x000000080e24b980 */ /* 0x000368000c101b00 */
[----:B------:R1:W5:Y:S04]  /*a580*/  @!P3 LD.E.64 R38, [R12.64] ;  /* 0x000000080c26b980 */ /* 0x000368000c101b00 */
[----:B------:R1:W5:Y:S04]  /*a590*/  @!P0 LD.E.64 R42, [R4.64] ;  /* 0x00000008042a8980 */ /* 0x000368000c101b00 */
[----:B------:R1:W5:Y:S02]  /*a5a0*/  @!P0 LD.E.64 R44, [R2.64] ;  /* 0x00000008022c8980 */ /* 0x000364000c101b00 */
.L_x_939:
[----:B--2---:R-:W-:Y:S05]  /*a5b0*/  BSYNC B0 ;  /* 0x0000000000007941 */ /* 0x004fea0003800000 */
.L_x_938:
[----:B------:R-:W-:Y:S01]  /*a5c0*/  IADD3 R0, R28, 0x40, RZ ;  /* 0x000000401c007810 */ /* 0x000fe20007ffe0ff */
[----:B-1---5:R-:W-:Y:S01]  /*a5d0*/  IMAD.MOV.U32 R2, RZ, RZ, R36 ;  /* 0x000000ffff027224 */ /* 0x022fe200078e0024 */
[----:B------:R-:W-:Y:S01]  /*a5e0*/  MOV R6, R8 ;  /* 0x0000000800067202 */ /* 0x000fe20000000f00 */
[----:B------:R-:W-:Y:S01]  /*a5f0*/  IMAD.MOV.U32 R3, RZ, RZ, R43 ;  /* 0x000000ffff037224 */ /* 0x000fe200078e002b */
[----:B------:R-:W-:Y:S01]  /*a600*/  ISETP.GE.AND P0, PT, R0, R34, PT ;  /* 0x000000220000720c */ /* 0x000fe20003f06270 */
[----:B------:R-:W-:Y:S01]  /*a610*/  IMAD.MOV.U32 R0, RZ, RZ, R37 ;  /* 0x000000ffff007224 */ /* 0x000fe200078e0025 */
[----:B----4-:R1:W2:Y:S01]  /*a620*/  SHFL.IDX PT, R5, R35, 0x1, 0x1e1f ;  /* 0x003e1f0023057f89 */ /* 0x0102a200000e0000 */
[----:B---3--:R-:W-:Y:S01]  /*a630*/  IMAD.MOV.U32 R4, RZ, RZ, R42 ;  /* 0x000000ffff047224 */ /* 0x008fe200078e002a */
[----:B------:R-:W-:Y:S01]  /*a640*/  PRMT R78, R78, 0x5410, R3 ;  /* 0x000054104e4e7816 */ /* 0x000fe20000000003 */
[----:B------:R-:W-:Y:S01]  /*a650*/  IMAD.MOV.U32 R3, RZ, RZ, R31 ;  /* 0x000000ffff037224 */ /* 0x000fe200078e001f */
[----:B------:R-:W-:Y:S01]  /*a660*/  PRMT R74, R2, 0x5410, R0 ;  /* 0x00005410024a7816 */ /* 0x000fe20000000000 */
[----:B------:R-:W-:Y:S01]  /*a670*/  IMAD.MOV.U32 R2, RZ, RZ, R24 ;  /* 0x000000ffff027224 */ /* 0x000fe200078e0018 */
[----:B------:R-:W-:Y:S01]  /*a680*/  PRMT R77, R77, 0x5410, R4 ;  /* 0x000054104d4d7816 */ /* 0x000fe20000000004 */
[----:B------:R-:W-:Y:S01]  /*a690*/  IMAD.MOV.U32 R0, RZ, RZ, R25 ;  /* 0x000000ffff007224 */ /* 0x000fe200078e0019 */
[----:B------:R-:W-:Y:S01]  /*a6a0*/  MOV R4, R30 ;  /* 0x0000001e00047202 */ /* 0x000fe20000000f00 */
[----:B------:R-:W-:Y:S01]  /*a6b0*/  IMAD.MOV.U32 R13, RZ, RZ, R20 ;  /* 0x000000ffff0d7224 */ /* 0x000fe200078e0014 */
[----:B------:R-:W-:Y:S01]  /*a6c0*/  BSSY B0, `(.L_x_940) ;  /* 0x0000066000007945 */ /* 0x000fe20003800000 */
[----:B------:R-:W-:Y:S01]  /*a6d0*/  IMAD.MOV.U32 R12, RZ, RZ, R21 ;  /* 0x000000ffff0c7224 */ /* 0x000fe200078e0015 */
[----:B------:R-:W-:Y:S01]  /*a6e0*/  PRMT R70, R2, 0x5410, R0 ;  /* 0x0000541002467816 */ /* 0x000fe20000000000 */
[----:B------:R-:W-:Y:S01]  /*a6f0*/  IMAD.MOV.U32 R2, RZ, RZ, R10 ;  /* 0x000000ffff027224 */ /* 0x000fe200078e000a */
[----:B------:R-:W-:Y:S01]  /*a700*/  PRMT R72, R4, 0x5410, R3 ;  /* 0x0000541004487816 */ /* 0x000fe20000000003 */
[----:B------:R-:W-:Y:S01]  /*a710*/  IMAD.MOV.U32 R0, RZ, RZ, R11 ;  /* 0x000000ffff007224 */ /* 0x000fe200078e000b */
[----:B------:R-:W-:Y:S01]  /*a720*/  MOV R4, R22 ;  /* 0x0000001600047202 */ /* 0x000fe20000000f00 */
[----:B------:R-:W-:Y:S01]  /*a730*/  IMAD.MOV.U32 R3, RZ, RZ, R23 ;  /* 0x000000ffff037224 */ /* 0x000fe200078e0017 */
[----:B------:R-:W-:Y:S01]  /*a740*/  PRMT R67, R13, 0x5410, R12 ;  /* 0x000054100d437816 */ /* 0x000fe2000000000c */
[----:B------:R-:W-:Y:S01]  /*a750*/  CS2R R58, SRZ ;  /* 0x00000000003a7805 */ /* 0x000fe2000001ff00 */
[----:B------:R-:W-:Y:S01]  /*a760*/  PRMT R66, R2, 0x5410, R0 ;  /* 0x0000541002427816 */ /* 0x000fe20000000000 */
[----:B------:R-:W-:Y:S01]  /*a770*/  IMAD.MOV.U32 R2, RZ, RZ, R38 ;  /* 0x000000ffff027224 */ /* 0x000fe200078e0026 */
[----:B------:R-:W-:Y:S01]  /*a780*/  PRMT R68, R4, 0x5410, R3 ;  /* 0x0000541004447816 */ /* 0x000fe20000000003 */
[----:B------:R-:W-:Y:S01]  /*a790*/  IMAD.MOV.U32 R0, RZ, RZ, R39 ;  /* 0x000000ffff007224 */ /* 0x000fe200078e0027 */
[----:B------:R-:W-:Y:S01]  /*a7a0*/  MOV R4, R44 ;  /* 0x0000002c00047202 */ /* 0x000fe20000000f00 */
[----:B------:R-:W-:Y:S01]  /*a7b0*/  IMAD.MOV.U32 R3, RZ, RZ, R45 ;  /* 0x000000ffff037224 */ /* 0x000fe200078e002d */
[----:B------:R-:W-:Y:S01]  /*a7c0*/  CS2R R54, SRZ ;  /* 0x0000000000367805 */ /* 0x000fe2000001ff00 */
[----:B------:R-:W-:Y:S01]  /*a7d0*/  CS2R R50, SRZ ;  /* 0x0000000000327805 */ /* 0x000fe2000001ff00 */
[----:B------:R-:W-:Y:S01]  /*a7e0*/  PRMT R73, R2, 0x5410, R0 ;  /* 0x0000541002497816 */ /* 0x000fe20000000000 */
[----:B------:R-:W-:Y:S01]  /*a7f0*/  IMAD.MOV.U32 R2, RZ, RZ, R26 ;  /* 0x000000ffff027224 */ /* 0x000fe200078e001a */
[----:B------:R-:W-:Y:S01]  /*a800*/  PRMT R76, R4, 0x5410, R3 ;  /* 0x00005410044c7816 */ /* 0x000fe20000000003 */
[----:B------:R-:W-:Y:S01]  /*a810*/  IMAD.MOV.U32 R3, RZ, RZ, R33 ;  /* 0x000000ffff037224 */ /* 0x000fe200078e0021 */
[----:B------:R-:W-:Y:S01]  /*a820*/  MOV R0, R27 ;  /* 0x0000001b00007202 */ /* 0x000fe20000000f00 */
[----:B------:R-:W-:Y:S01]  /*a830*/  CS2R R46, SRZ ;  /* 0x00000000002e7805 */ /* 0x000fe2000001ff00 */
[----:B------:R-:W-:Y:S01]  /*a840*/  MOV R4, R32 ;  /* 0x0000002000047202 */ /* 0x000fe20000000f00 */
[----:B------:R-:W-:Y:S01]  /*a850*/  CS2R R62, SRZ ;  /* 0x00000000003e7805 */ /* 0x000fe2000001ff00 */
[----:B------:R-:W-:Y:S01]  /*a860*/  PRMT R69, R2, 0x5410, R0 ;  /* 0x0000541002457816 */ /* 0x000fe20000000000 */
[----:B------:R-:W-:Y:S01]  /*a870*/  IMAD.MOV.U32 R0, RZ, RZ, R9 ;  /* 0x000000ffff007224 */ /* 0x000fe200078e0009 */
[----:B------:R-:W-:Y:S01]  /*a880*/  PRMT R71, R4, 0x5410, R3 ;  /* 0x0000541004477816 */ /* 0x000fe20000000003 */
[----:B------:R-:W3:Y:S01]  /*a890*/  SHFL.IDX PT, R2, R41, 0x1, 0x1e1f ;  /* 0x003e1f0029027f89 */ /* 0x000ee200000e0000 */
[----:B------:R-:W-:Y:S01]  /*a8a0*/  CS2R R60, SRZ ;  /* 0x00000000003c7805 */ /* 0x000fe2000001ff00 */
[----:B------:R-:W-:Y:S01]  /*a8b0*/  CS2R R56, SRZ ;  /* 0x0000000000387805 */ /* 0x000fe2000001ff00 */
[----:B-1----:R-:W-:Y:S01]  /*a8c0*/  PRMT R35, R6, 0x5410, R0 ;  /* 0x0000541006237816 */ /* 0x002fe20000000000 */
[----:B------:R1:W4:Y:S01]  /*a8d0*/  SHFL.IDX PT, R4, R40, 0x1, 0x1e1f ;  /* 0x003e1f0028047f89 */ /* 0x00032200000e0000 */
[----:B------:R-:W-:Y:S01]  /*a8e0*/  CS2R R52, SRZ ;  /* 0x0000000000347805 */ /* 0x000fe2000001ff00 */
[----:B------:R-:W-:-:S02]  /*a8f0*/  CS2R R48, SRZ ;  /* 0x0000000000307805 */ /* 0x000fc4000001ff00 */
[----:B------:R2:W3:Y:S01]  /*a900*/  SHFL.IDX PT, R3, R29, 0x1, 0x1e1f ;  /* 0x003e1f001d037f89 */ /* 0x0004e200000e0000 */
[----:B-1----:R-:W-:Y:S01]  /*a910*/  CS2R R40, SRZ ;  /* 0x0000000000287805 */ /* 0x002fe2000001ff00 */
[----:B--2---:R-:W-:Y:S01]  /*a920*/  CS2R R28, SRZ ;  /* 0x00000000001c7805 */ /* 0x004fe2000001ff00 */
[----:B------:R-:W-:Y:S05]  /*a930*/  @P0 BRA `(.L_x_941) ;  /* 0x000003e000000947 */ /* 0x000fea0003800000 */
[----:B---34-:R-:W-:Y:S01]  /*a940*/  ISETP.GE.AND P0, PT, R169, c[0x0][0x27c], PT ;  /* 0x00009f00a9007a0c */ /* 0x018fe20003f06270 */
[----:B------:R-:W-:Y:S01]  /*a950*/  CS2R R46, SRZ ;  /* 0x00000000002e7805 */ /* 0x000fe2000001ff00 */
[----:B------:R-:W-:Y:S01]  /*a960*/  ISETP.GE.AND P1, PT, R166, c[0x0][0x27c], PT ;  /* 0x00009f00a6007a0c */ /* 0x000fe20003f26270 */
[----:B------:R-:W-:-:S10]  /*a970*/  CS2R R48, SRZ ;  /* 0x0000000000307805 */ /* 0x000fd4000001ff00 */
[C---:B------:R-:W-:Y:S01]  /*a980*/  @!P0 IMAD.SHL.U32 R0, R169.reuse, 0x2, RZ ;  /* 0x00000002a9008824 */ /* 0x040fe200078e00ff */
[----:B------:R-:W-:-:S04]  /*a990*/  @!P0 SHF.L.U64.HI R6, R169, 0x1, R82 ;  /* 0x00000001a9068819 */ /* 0x000fc80000010252 */
[----:B------:R-:W-:-:S05]  /*a9a0*/  @!P0 IADD3 R14, P2, R4, R0, RZ ;  /* 0x00000000040e8210 */ /* 0x000fca0007f5e0ff */
[----:B------:R-:W-:Y:S01]  /*a9b0*/  @!P0 IMAD.X R15, R5, 0x1, R6, P2 ;  /* 0x00000001050f8824 */ /* 0x000fe200010e0606 */
[----:B------:R-:W-:Y:S01]  /*a9c0*/  @!P0 IADD3 R12, P2, R2, R0, RZ ;  /* 0x00000000020c8210 */ /* 0x000fe20007f5e0ff */
[----:B------:R-:W-:-:S03]  /*a9d0*/  @!P1 IMAD.SHL.U32 R0, R166, 0x2, RZ ;  /* 0x00000002a6009824 */ /* 0x000fc600078e00ff */
[----:B------:R1:W5:Y:S01]  /*a9e0*/  @!P0 LD.E.64 R46, [R14.64] ;  /* 0x000000080e2e8980 */ /* 0x000362000c101b00 */
[----:B------:R-:W-:Y:S01]  /*a9f0*/  @!P0 IMAD.X R13, R3, 0x1, R6, P2 ;  /* 0x00000001030d8824 */ /* 0x000fe200010e0606 */
[----:B------:R-:W-:-:S04]  /*aa00*/  @!P1 SHF.L.U64.HI R6, R166, 0x1, R81 ;  /* 0x00000001a6069819 */ /* 0x000fc80000010251 */
[----:B------:R2:W5:Y:S01]  /*aa10*/  @!P0 LD.E.64 R48, [R12.64] ;  /* 0x000000080c308980 */ /* 0x000562000c101b00 */
[----:B------:R-:W-:Y:S01]  /*aa20*/  ISETP.GE.AND P0, PT, R168, c[0x0][0x27c], PT ;  /* 0x00009f00a8007a0c */ /* 0x000fe20003f06270 */
[----:B------:R-:W-:Y:S01]  /*aa30*/  CS2R R50, SRZ ;  /* 0x0000000000327805 */ /* 0x000fe2000001ff00 */
[----:B------:R-:W-:Y:S01]  /*aa40*/  CS2R R52, SRZ ;  /* 0x0000000000347805 */ /* 0x000fe2000001ff00 */
[----:B-1----:R-:W-:-:S05]  /*aa50*/  @!P1 IADD3 R14, P2, R4, R0, RZ ;  /* 0x00000000040e9210 */ /* 0x002fca0007f5e0ff */
[----:B------:R-:W-:Y:S01]  /*aa60*/  @!P1 IMAD.X R15, R5, 0x1, R6, P2 ;  /* 0x00000001050f9824 */ /* 0x000fe200010e0606 */
[----:B--2---:R-:W-:-:S04]  /*aa70*/  @!P1 IADD3 R12, P2, R2, R0, RZ ;  /* 0x00000000020c9210 */ /* 0x004fc80007f5e0ff */
[C---:B------:R-:W-:Y:S01]  /*aa80*/  @!P0 IMAD.SHL.U32 R0, R168.reuse, 0x2, RZ ;  /* 0x00000002a8008824 */ /* 0x040fe200078e00ff */
[----:B------:R-:W-:Y:S01]  /*aa90*/  ISETP.GE.AND P3, PT, R139, c[0x0][0x27c], PT ;  /* 0x00009f008b007a0c */ /* 0x000fe20003f66270 */
[----:B------:R1:W5:Y:S01]  /*aaa0*/  @!P1 LD.E.64 R50, [R14.64] ;  /* 0x000000080e329980 */ /* 0x000362000c101b00 */
[----:B------:R-:W-:Y:S01]  /*aab0*/  @!P1 IMAD.X R13, R3, 0x1, R6, P2 ;  /* 0x00000001030d9824 */ /* 0x000fe200010e0606 */
[----:B------:R-:W-:-:S04]  /*aac0*/  @!P0 SHF.L.U64.HI R6, R168, 0x1, R80 ;  /* 0x00000001a8068819 */ /* 0x000fc80000010250 */
[----:B------:R2:W5:Y:S01]  /*aad0*/  @!P1 LD.E.64 R52, [R12.64] ;  /* 0x000000080c349980 */ /* 0x000562000c101b00 */
[----:B------:R-:W-:Y:S01]  /*aae0*/  CS2R R54, SRZ ;  /* 0x0000000000367805 */ /* 0x000fe2000001ff00 */
[----:B------:R-:W-:-:S04]  /*aaf0*/  CS2R R56, SRZ ;  /* 0x0000000000387805 */ /* 0x000fc8000001ff00 */
[----:B------:R-:W-:Y:S01]  /*ab00*/  @!P3 IMAD.SHL.U32 R16, R139, 0x2, RZ ;  /* 0x000000028b10b824 */ /* 0x000fe200078e00ff */
[----:B-1----:R-:W-:-:S05]  /*ab10*/  @!P0 IADD3 R14, P1, R4, R0, RZ ;  /* 0x00000000040e8210 */ /* 0x002fca0007f3e0ff */
[----:B------:R-:W-:Y:S01]  /*ab20*/  @!P0 IMAD.X R15, R5, 0x1, R6, P1 ;  /* 0x00000001050f8824 */ /* 0x000fe200008e0606 */
[----:B--2---:R-:W-:-:S04]  /*ab30*/  @!P0 IADD3 R12, P1, R2, R0, RZ ;  /* 0x00000000020c8210 */ /* 0x004fc80007f3e0ff */
[----:B------:R1:W5:Y:S01]  /*ab40*/  @!P0 LD.E.64 R54, [R14.64] ;  /* 0x000000080e368980 */ /* 0x000362000c101b00 */
[----:B------:R-:W-:Y:S01]  /*ab50*/  @!P0 IMAD.X R13, R3, 0x1, R6, P1 ;  /* 0x00000001030d8824 */ /* 0x000fe200008e0606 */
[----:B------:R-:W-:-:S04]  /*ab60*/  @!P3 SHF.L.U64.HI R0, R139, 0x1, R79 ;  /* 0x000000018b00b819 */ /* 0x000fc8000001024f */
[----:B------:R2:W5:Y:S01]  /*ab70*/  @!P0 LD.E.64 R56, [R12.64] ;  /* 0x000000080c388980 */ /* 0x000562000c101b00 */
[----:B------:R-:W-:Y:S01]  /*ab80*/  ISETP.GE.AND P1, PT, R164, c[0x0][0x27c], PT ;  /* 0x00009f00a4007a0c */ /* 0x000fe20003f26270 */
[----:B------:R-:W-:Y:S01]  /*ab90*/  CS2R R28, SRZ ;  /* 0x00000000001c7805 */ /* 0x000fe2000001ff00 */
[----:B------:R-:W-:Y:S01]  /*aba0*/  CS2R R40, SRZ ;  /* 0x0000000000287805 */ /* 0x000fe2000001ff00 */
[----:B--2---:R-:W-:-:S05]  /*abb0*/  @!P3 IADD3 R12, P0, R2, R16, RZ ;  /* 0x00000010020cb210 */ /* 0x004fca0007f1e0ff */
[----:B------:R-:W-:Y:S01]  /*abc0*/  @!P3 IMAD.X R13, R3, 0x1, R0, P0 ;  /* 0x00000001030db824 */ /* 0x000fe200000e0600 */
[----:B------:R-:W-:Y:S02]  /*abd0*/  ISETP.GE.AND P0, PT, R167, c[0x0][0x27c], PT ;  /* 0x00009f00a7007a0c */ /* 0x000fe40003f06270 */
[----:B-1----:R-:W-:Y:S02]  /*abe0*/  @!P3 IADD3 R14, P2, R4, R16, RZ ;  /* 0x00000010040eb210 */ /* 0x002fe40007f5e0ff */
[----:B------:R-:W-:-:S04]  /*abf0*/  @!P1 IMAD.WIDE R18, R164, 0x2, R4 ;  /* 0x00000002a4129825 */ /* 0x000fc800078e0204 */
[----:B------:R-:W-:Y:S01]  /*ac00*/  @!P3 IMAD.X R15, R5, 0x1, R0, P2 ;  /* 0x00000001050fb824 */ /* 0x000fe200010e0600 */
[----:B------:R1:W5:Y:S01]  /*ac10*/  @!P1 LD.E.64 R28, [R18.64] ;  /* 0x00000008121c9980 */ /* 0x000362000c101b00 */
[----:B------:R-:W-:-:S04]  /*ac20*/  @!P1 IMAD.WIDE R16, R164, 0x2, R2 ;  /* 0x00000002a4109825 */ /* 0x000fc800078e0202 */
[C---:B------:R-:W-:Y:S01]  /*ac30*/  @!P0 IMAD.SHL.U32 R0, R167.reuse, 0x2, RZ ;  /* 0x00000002a7008824 */ /* 0x040fe200078e00ff */
[----:B------:R1:W5:Y:S01]  /*ac40*/  @!P1 LD.E.64 R40, [R16.64] ;  /* 0x0000000810289980 */ /* 0x000362000c101b00 */
[----:B------:R-:W-:-:S03]  /*ac50*/  @!P0 SHF.L.U64.HI R6, R167, 0x1, R75 ;  /* 0x00000001a7068819 */ /* 0x000fc6000001024b */
        /* <DEDUP_REMOVED lines=12> */
.L_x_941:
[----:B---34-:R-:W-:Y:S05]  /*ad20*/  BSYNC B0 ;  /* 0x0000000000007941 */ /* 0x018fea0003800000 */
.L_x_940:
[----:B-----5:R-:W-:Y:S01]  /*ad30*/  IMAD.MOV.U32 R0, RZ, RZ, R64 ;  /* 0x000000ffff007224 */ /* 0x020fe200078e0040 */
[----:B------:R-:W-:-:S04]  /*ad40*/  DEPBAR.LE SB0, 0x1 ;  /* 0x000080400000791a */ /* 0x000fc80000000000 */
[----:B-1----:R-:W-:Y:S01]  /*ad50*/  IMAD.MOV.U32 R4, RZ, RZ, R65 ;  /* 0x000000ffff047224 */ /* 0x002fe200078e0041 */
[----:B------:R-:W-:Y:S01]  /*ad60*/  BSSY B1, `(.L_x_942) ;  /* 0x0000145000017945 */ /* 0x000fe20003800000 */
[----:B------:R-:W-:Y:S02]  /*ad70*/  IMAD.MOV.U32 R3, RZ, RZ, R58 ;  /* 0x000000ffff037224 */ /* 0x000fe400078e003a */
[----:B------:R-:W-:Y:S01]  /*ad80*/  IMAD.MOV.U32 R2, RZ, RZ, R59 ;  /* 0x000000ffff027224 */ /* 0x000fe200078e003b */
[----:B------:R-:W-:Y:S01]  /*ad90*/  PRMT R87, R0, 0x5410, R4 ;  /* 0x0000541000577816 */ /* 0x000fe20000000004 */
[----:B------:R-:W-:Y:S02]  /*ada0*/  IMAD.MOV.U32 R0, RZ, RZ, R54 ;  /* 0x000000ffff007224 */ /* 0x000fe400078e0036 */
[----:B------:R-:W-:Y:S01]  /*adb0*/  IMAD.MOV.U32 R4, RZ, RZ, R55 ;  /* 0x000000ffff047224 */ /* 0x000fe200078e0037 */
[----:B------:R-:W-:Y:S01]  /*adc0*/  PRMT R85, R3, 0x5410, R2 ;  /* 0x0000541003557816 */ /* 0x000fe20000000002 */
[----:B------:R-:W-:Y:S01]  /*add0*/  IMAD.MOV.U32 R2, RZ, RZ, R51 ;  /* 0x000000ffff027224 */ /* 0x000fe200078e0033 */
[----:B------:R-:W-:Y:S01]  /*ade0*/  PRMT R83, R0, 0x7610, R83 ;  /* 0x0000761000537816 */ /* 0x000fe20000000053 */
[----:B------:R-:W-:Y:S01]  /*adf0*/  IMAD.MOV.U32 R0, RZ, RZ, R46 ;  /* 0x000000ffff007224 */ /* 0x000fe200078e002e */
[----:B------:R-:W-:-:S02]  /*ae00*/  MOV R3, R50 ;  /* 0x0000003200037202 */ /* 0x000fc40000000f00 */
        /* <DEDUP_REMOVED lines=8> */
[----:B------:R-:W-:Y:S02]  /*ae90*/  PRMT R86, R0, 0x7610, R86 ;  /* 0x0000761000567816 */ /* 0x000fe40000000056 */
[----:B------:R-:W-:-:S02]  /*aea0*/  MOV R2, R29 ;  /* 0x0000001d00027202 */ /* 0x000fc40000000f00 */
[----:B------:R-:W-:Y:S01]  /*aeb0*/  PRMT R86, R86, 0x5410, R4 ;  /* 0x0000541056567816 */ /* 0x000fe20000000004 */
[----:B------:R-:W-:Y:S01]  /*aec0*/  IMAD.IADD R4, R34, 0x1, -R118 ;  /* 0x0000000122047824 */ /* 0x000fe200078e0a76 */
[----:B------:R-:W-:Y:S01]  /*aed0*/  PRMT R75, R3, 0x5410, R2 ;  /* 0x00005410034b7816 */ /* 0x000fe20000000002 */
[----:B------:R-:W-:Y:S01]  /*aee0*/  IMAD.MOV.U32 R3, RZ, RZ, R60 ;  /* 0x000000ffff037224 */ /* 0x000fe200078e003c */
[----:B------:R-:W-:Y:S01]  /*aef0*/  MOV R0, R56 ;  /* 0x0000003800007202 */ /* 0x000fe20000000f00 */
[----:B------:R-:W-:Y:S01]  /*af00*/  IMAD.MOV.U32 R2, RZ, RZ, R61 ;  /* 0x000000ffff027224 */ /* 0x000fe200078e003d */
[----:B------:R-:W-:Y:S02]  /*af10*/  IMNMX R19, R4, 0x80, PT ;  /* 0x0000008004137817 */ /* 0x000fe40003800200 */
[----:B------:R-:W-:Y:S01]  /*af20*/  PRMT R82, R0, 0x7610, R82 ;  /* 0x0000761000527816 */ /* 0x000fe20000000052 */
[----:B------:R-:W-:Y:S01]  /*af30*/  IMAD.MOV.U32 R0, RZ, RZ, R53 ;  /* 0x000000ffff007224 */ /* 0x000fe200078e0035 */
[----:B------:R-:W-:Y:S01]  /*af40*/  BAR.SYNC.DEFER_BLOCKING 0x0 ;  /* 0x0000000000007b1d */ /* 0x000fe20000010000 */
[----:B------:R-:W-:-:S02]  /*af50*/  ISETP.GE.AND P0, PT, R138, R19, PT ;  /* 0x000000138a00720c */ /* 0x000fc40003f06270 */
[----:B------:R-:W-:Y:S01]  /*af60*/  PRMT R84, R3, 0x5410, R2 ;  /* 0x0000541003547816 */ /* 0x000fe20000000002 */
[----:B------:R-:W-:Y:S01]  /*af70*/  IMAD.MOV.U32 R3, RZ, RZ, R57 ;  /* 0x000000ffff037224 */ /* 0x000fe200078e0039 */
[----:B------:R-:W-:Y:S01]  /*af80*/  MOV R4, R48 ;  /* 0x0000003000047202 */ /* 0x000fe20000000f00 */
[----:B------:R-:W-:-:S03]  /*af90*/  IMAD.MOV.U32 R2, RZ, RZ, R52 ;  /* 0x000000ffff027224 */ /* 0x000fc600078e0034 */
[----:B------:R-:W-:Y:S01]  /*afa0*/  PRMT R82, R82, 0x5410, R3 ;  /* 0x0000541052527816 */ /* 0x000fe20000000003 */
[----:B------:R-:W-:Y:S01]  /*afb0*/  IMAD.MOV.U32 R3, RZ, RZ, R49 ;  /* 0x000000ffff037224 */ /* 0x000fe200078e0031 */
[----:B------:R-:W-:Y:S01]  /*afc0*/  PRMT R80, R2, 0x5410, R0 ;  /* 0x0000541002507816 */ /* 0x000fe20000000000 */
[----:B------:R-:W-:Y:S01]  /*afd0*/  IMAD.MOV.U32 R2, RZ, RZ, R40 ;  /* 0x000000ffff027224 */ /* 0x000fe200078e0028 */
[----:B------:R-:W-:Y:S01]  /*afe0*/  PRMT R77, R4, 0x7610, R77 ;  /* 0x00007610044d7816 */ /* 0x000fe2000000004d */
[----:B------:R-:W-:Y:S01]  /*aff0*/  IMAD.MOV.U32 R0, RZ, RZ, R41 ;  /* 0x000000ffff007224 */ /* 0x000fe200078e0029 */
[----:B------:R-:W-:-:S04]  /*b000*/  PRMT R78, R3, 0x7610, R78 ;  /* 0x00007610034e7816 */ /* 0x000fc8000000004e */
[----:B------:R-:W-:Y:S01]  /*b010*/  PRMT R34, R2, 0x5410, R0 ;  /* 0x0000541002227816 */ /* 0x000fe20000000000 */
[----:B------:R-:W-:Y:S05]  /*b020*/  @P0 BRA `(.L_x_943) ;  /* 0x0000118000000947 */ /* 0x000fea0003800000 */
[----:B------:R-:W-:Y:S01]  /*b030*/  ISETP.GE.AND P0, PT, R164, c[0x0][0x27c], PT ;  /* 0x00009f00a4007a0c */ /* 0x000fe20003f06270 */
[----:B------:R-:W-:-:S12]  /*b040*/  BSSY B0, `(.L_x_944) ;  /* 0x000002d000007945 */ /* 0x000fd80003800000 */
[----:B------:R-:W-:Y:S05]  /*b050*/  @P0 BRA `(.L_x_945) ;  /* 0x000002b000000947 */ /* 0x000fea0003800000 */
[----:B------:R-:W2:Y:S01]  /*b060*/  LDL R88, [R1+0x8] ;  /* 0x0000080001587983 */ /* 0x000ea20000100800 */
[----:B------:R-:W-:Y:S02]  /*b070*/  SHF.R.U32.HI R0, RZ, 0x10, R9 ;  /* 0x00000010ff007819 */ /* 0x000fe40000011609 */
[--C-:B------:R-:W-:Y:S02]  /*b080*/  SHF.R.U64 R17, R10, 0x10, R11.reuse ;  /* 0x000000100a117819 */ /* 0x100fe4000000120b */
[----:B------:R-:W-:Y:S02]  /*b090*/  SHF.R.U32.HI R3, RZ, 0x10, R11 ;  /* 0x00000010ff037819 */ /* 0x000fe4000001160b */
[----:B------:R-:W-:Y:S01]  /*b0a0*/  SHF.R.U64 R16, R8, 0x10, R9 ;  /* 0x0000001008107819 */ /* 0x000fe20000001209 */
[----:B------:R-:W-:Y:S02]  /*b0b0*/  HADD2.F32 R17, -RZ, R17.H0_H0 ;  /* 0x20000011ff117230 */ /* 0x000fe40000004100 */
[----:B------:R-:W-:-:S02]  /*b0c0*/  HADD2.F32 R18, -RZ, R3.H0_H0 ;  /* 0x20000003ff127230 */ /* 0x000fc40000004100 */
[----:B------:R-:W-:Y:S01]  /*b0d0*/  HADD2.F32 R3, -RZ, R66.H0_H0 ;  /* 0x20000042ff037230 */ /* 0x000fe20000004100 */
[----:B--2---:R-:W1:Y:S02]  /*b0e0*/  LDS.128 R12, [R88+0x4800] ;  /* 0x00480000580c7984 */ /* 0x004e640000000c00 */
[--C-:B-1----:R-:W-:Y:S02]  /*b0f0*/  HADD2.F32 R11, -RZ, R14.reuse.H0_H0 ;  /* 0x2000000eff0b7230 */ /* 0x102fe40000004100 */
[----:B------:R-:W-:Y:S02]  /*b100*/  HADD2.F32 R4, -RZ, R14.H1_H1 ;  /* 0x3000000eff047230 */ /* 0x000fe40000004100 */
[--C-:B------:R-:W-:Y:S02]  /*b110*/  HADD2.F32 R2, -RZ, R15.reuse.H1_H1 ;  /* 0x3000000fff027230 */ /* 0x100fe40000004100 */
[----:B------:R-:W-:Y:S02]  /*b120*/  HADD2.F32 R14, -RZ, R0.H0_H0 ;  /* 0x20000000ff0e7230 */ /* 0x000fe40000004100 */
[----:B------:R-:W-:-:S02]  /*b130*/  HADD2.F32 R10, -RZ, R15.H0_H0 ;  /* 0x2000000fff0a7230 */ /* 0x000fc40000004100 */
[--C-:B------:R-:W-:Y:S02]  /*b140*/  HADD2.F32 R8, -RZ, R12.reuse.H1_H1 ;  /* 0x3000000cff087230 */ /* 0x100fe40000004100 */
[----:B------:R-:W-:Y:S02]  /*b150*/  HADD2.F32 R0, -RZ, R35.H0_H0 ;  /* 0x20000023ff007230 */ /* 0x000fe40000004100 */
[----:B------:R-:W-:Y:S01]  /*b160*/  HADD2.F32 R9, -RZ, R12.H0_H0 ;  /* 0x2000000cff097230 */ /* 0x000fe20000004100 */
[-C--:B------:R-:W-:Y:S01]  /*b170*/  FMUL.FTZ R12, R2, R14.reuse ;  /* 0x0000000e020c7220 */ /* 0x080fe20000410000 */
[--C-:B------:R-:W-:Y:S02]  /*b180*/  HADD2.F32 R6, -RZ, R13.reuse.H0_H0 ;  /* 0x2000000dff067230 */ /* 0x100fe40000004100 */
[----:B------:R-:W-:Y:S01]  /*b190*/  HADD2.F32 R5, -RZ, R13.H1_H1 ;  /* 0x3000000dff057230 */ /* 0x000fe20000004100 */
[----:B------:R-:W-:Y:S02]  /*b1a0*/  FMUL.FTZ R13, R10, R14 ;  /* 0x0000000e0a0d7220 */ /* 0x000fe40000410000 */
[----:B------:R-:W-:-:S02]  /*b1b0*/  FMUL.FTZ R14, R8, R0 ;  /* 0x00000000080e7220 */ /* 0x000fc40000410000 */
[----:B------:R-:W-:Y:S02]  /*b1c0*/  FFMA.FTZ R15, R10, R18, -R12 ;  /* 0x000000120a0f7223 */ /* 0x000fe4000001080c */
[C---:B------:R-:W-:Y:S01]  /*b1d0*/  FMUL.FTZ R10, R9.reuse, R0 ;  /* 0x00000000090a7220 */ /* 0x040fe20000410000 */
[----:B------:R-:W-:Y:S01]  /*b1e0*/  HADD2.F32 R0, -RZ, R35.H1_H1 ;  /* 0x30000023ff007230 */ /* 0x000fe20000004100 */
[-C--:B------:R-:W-:Y:S01]  /*b1f0*/  FFMA.FTZ R14, R9, R3.reuse, -R14 ;  /* 0x00000003090e7223 */ /* 0x080fe2000001080e */
[----:B------:R-:W-:Y:S01]  /*b200*/  HADD2.F32 R9, -RZ, R16.H0_H0 ;  /* 0x20000010ff097230 */ /* 0x000fe20000004100 */
[----:B------:R-:W-:Y:S01]  /*b210*/  FFMA.FTZ R13, R2, R18, R13 ;  /* 0x00000012020d7223 */ /* 0x000fe2000001000d */
[----:B------:R-:W-:Y:S01]  /*b220*/  HADD2.F32 R2, -RZ, R66.H1_H1 ;  /* 0x30000042ff027230 */ /* 0x000fe20000004100 */
[----:B------:R-:W-:Y:S02]  /*b230*/  FFMA.FTZ R12, R8, R3, R10 ;  /* 0x00000003080c7223 */ /* 0x000fe4000001000a */
[----:B------:R-:W-:-:S02]  /*b240*/  FMUL.FTZ R3, R4, R0 ;  /* 0x0000000004037220 */ /* 0x000fc40000410000 */
[----:B------:R-:W-:Y:S02]  /*b250*/  FMUL.FTZ R0, R11, R0 ;  /* 0x000000000b007220 */ /* 0x000fe40000410000 */
[-C--:B------:R-:W-:Y:S02]  /*b260*/  FMUL.FTZ R8, R5, R9.reuse ;  /* 0x0000000905087220 */ /* 0x080fe40000410000 */
[----:B------:R-:W-:Y:S02]  /*b270*/  FMUL.FTZ R9, R6, R9 ;  /* 0x0000000906097220 */ /* 0x000fe40000410000 */
[-C--:B------:R-:W-:Y:S01]  /*b280*/  FFMA.FTZ R10, R11, R2.reuse, -R3 ;  /* 0x000000020b0a7223 */ /* 0x080fe20000010803 */
[----:B------:R-:W-:Y:S01]  /*b290*/  F2FP.PACK_AB R11, R13, R15 ;  /* 0x0000000f0d0b723e */ /* 0x000fe200000000ff */
[----:B------:R-:W-:Y:S02]  /*b2a0*/  FFMA.FTZ R2, R4, R2, R0 ;  /* 0x0000000204027223 */ /* 0x000fe40000010000 */
[-C--:B------:R-:W-:Y:S01]  /*b2b0*/  FFMA.FTZ R3, R6, R17.reuse, -R8 ;  /* 0x0000001106037223 */ /* 0x080fe20000010808 */
[----:B------:R-:W-:Y:S01]  /*b2c0*/  F2FP.PACK_AB R8, R12, R14 ;  /* 0x0000000e0c08723e */ /* 0x000fe200000000ff */
[----:B------:R-:W-:Y:S01]  /*b2d0*/  FFMA.FTZ R0, R5, R17, R9 ;  /* 0x0000001105007223 */ /* 0x000fe20000010009 */
[----:B------:R-:W-:-:S04]  /*b2e0*/  F2FP.PACK_AB R10, R2, R10 ;  /* 0x0000000a020a723e */ /* 0x000fc800000000ff */
[----:B------:R-:W-:-:S05]  /*b2f0*/  F2FP.PACK_AB R9, R0, R3 ;  /* 0x000000030009723e */ /* 0x000fca00000000ff */
[----:B------:R1:W-:Y:S02]  /*b300*/  STS.128 [R88+0x4800], R8 ;  /* 0x0048000858007388 */ /* 0x0003e40000000c00 */
.L_x_945:
[----:B------:R-:W-:Y:S05]  /*b310*/  BSYNC B0 ;  /* 0x0000000000007941 */ /* 0x000fea0003800000 */
.L_x_944:
[----:B------:R-:W-:Y:S01]  /*b320*/  ISETP.GE.AND P0, PT, R169, c[0x0][0x27c], PT ;  /* 0x00009f00a9007a0c */ /* 0x000fe20003f06270 */
[----:B------:R-:W-:-:S12]  /*b330*/  BSSY B0, `(.L_x_946) ;  /* 0x000002d000007945 */ /* 0x000fd80003800000 */
[----:B------:R-:W-:Y:S05]  /*b340*/  @P0 BRA `(.L_x_947) ;  /* 0x000002b000000947 */ /* 0x000fea0003800000 */
[----:B------:R-:W2:Y:S01]  /*b350*/  LDL R35, [R1+0xc] ;  /* 0x00000c0001237983 */ /* 0x000ea20000100800 */
[----:B------:R-:W-:Y:S02]  /*b360*/  SHF.R.U32.HI R0, RZ, 0x10, R21 ;  /* 0x00000010ff007819 */ /* 0x000fe40000011615 */
[----:B------:R-:W-:Y:S02]  /*b370*/  SHF.R.U32.HI R2, RZ, 0x10, R23 ;  /* 0x00000010ff027819 */ /* 0x000fe40000011617 */
[----:B------:R-:W-:Y:S02]  /*b380*/  SHF.R.U64 R16, R20, 0x10, R21 ;  /* 0x0000001014107819 */ /* 0x000fe40000001215 */
[----:B------:R-:W-:Y:S01]  /*b390*/  SHF.R.U64 R17, R22, 0x10, R23 ;  /* 0x0000001016117819 */ /* 0x000fe20000001217 */
[----:B------:R-:W-:Y:S02]  /*b3a0*/  HADD2.F32 R18, -RZ, R2.H0_H0 ;  /* 0x20000002ff127230 */ /* 0x000fe40000004100 */
[----:B------:R-:W-:Y:S01]  /*b3b0*/  HADD2.F32 R2, -RZ, R68.H0_H0 ;  /* 0x20000044ff027230 */ /* 0x000fe20000004100 */
[----:B-12---:R-:W1:Y:S02]  /*b3c0*/  LDS.128 R8, [R35+0x4800] ;  /* 0x0048000023087984 */ /* 0x006e640000000c00 */
[----:B-1----:R-:W-:-:S02]  /*b3d0*/  HADD2.F32 R13, -RZ, R10.H0_H0 ;  /* 0x2000000aff0d7230 */ /* 0x002fc40000004100 */
[----:B------:R-:W-:Y:S02]  /*b3e0*/  HADD2.F32 R5, -RZ, R10.H1_H1 ;  /* 0x3000000aff057230 */ /* 0x000fe40000004100 */
[--C-:B------:R-:W-:Y:S02]  /*b3f0*/  HADD2.F32 R4, -RZ, R11.reuse.H1_H1 ;  /* 0x3000000bff047230 */ /* 0x100fe40000004100 */
[----:B------:R-:W-:Y:S02]  /*b400*/  HADD2.F32 R10, -RZ, R0.H0_H0 ;  /* 0x20000000ff0a7230 */ /* 0x000fe40000004100 */
[----:B------:R-:W-:Y:S02]  /*b410*/  HADD2.F32 R12, -RZ, R11.H0_H0 ;  /* 0x2000000bff0c7230 */ /* 0x000fe40000004100 */
[--C-:B------:R-:W-:Y:S02]  /*b420*/  HADD2.F32 R6, -RZ, R9.reuse.H0_H0 ;  /* 0x20000009ff067230 */ /* 0x100fe40000004100 */
[----:B------:R-:W-:Y:S01]  /*b430*/  HADD2.F32 R3, -RZ, R9.H1_H1 ;  /* 0x30000009ff037230 */ /* 0x000fe20000004100 */
[-C--:B------:R-:W-:Y:S01]  /*b440*/  FMUL.FTZ R9, R4, R10.reuse ;  /* 0x0000000a04097220 */ /* 0x080fe20000410000 */
[--C-:B------:R-:W-:Y:S01]  /*b450*/  HADD2.F32 R11, -RZ, R8.reuse.H0_H0 ;  /* 0x20000008ff0b7230 */ /* 0x100fe20000004100 */
[C---:B------:R-:W-:Y:S01]  /*b460*/  FMUL.FTZ R10, R12.reuse, R10 ;  /* 0x0000000a0c0a7220 */ /* 0x040fe20000410000 */
[----:B------:R-:W-:Y:S01]  /*b470*/  HADD2.F32 R0, -RZ, R67.H0_H0 ;  /* 0x20000043ff007230 */ /* 0x000fe20000004100 */
[-C--:B------:R-:W-:Y:S01]  /*b480*/  FFMA.FTZ R15, R12, R18.reuse, -R9 ;  /* 0x000000120c0f7223 */ /* 0x080fe20000010809 */
[----:B------:R-:W-:Y:S01]  /*b490*/  HADD2.F32 R8, -RZ, R8.H1_H1 ;  /* 0x30000008ff087230 */ /* 0x000fe20000004100 */
[----:B------:R-:W-:-:S02]  /*b4a0*/  FFMA.FTZ R10, R4, R18, R10 ;  /* 0x00000012040a7223 */ /* 0x000fc4000001000a */
[CC--:B------:R-:W-:Y:S02]  /*b4b0*/  FMUL.FTZ R9, R11.reuse, R0.reuse ;  /* 0x000000000b097220 */ /* 0x0c0fe40000410000 */
[C---:B------:R-:W-:Y:S01]  /*b4c0*/  FMUL.FTZ R14, R8.reuse, R0 ;  /* 0x00000000080e7220 */ /* 0x040fe20000410000 */
[----:B------:R-:W-:Y:S01]  /*b4d0*/  HADD2.F32 R0, -RZ, R67.H1_H1 ;  /* 0x30000043ff007230 */ /* 0x000fe20000004100 */
[-C--:B------:R-:W-:Y:S01]  /*b4e0*/  FFMA.FTZ R12, R8, R2.reuse, R9 ;  /* 0x00000002080c7223 */ /* 0x080fe20000010009 */
[----:B------:R-:W-:Y:S01]  /*b4f0*/  HADD2.F32 R9, -RZ, R16.H0_H0 ;  /* 0x20000010ff097230 */ /* 0x000fe20000004100 */
[----:B------:R-:W-:Y:S01]  /*b500*/  FFMA.FTZ R14, R11, R2, -R14 ;  /* 0x000000020b0e7223 */ /* 0x000fe2000001080e */
[----:B------:R-:W-:Y:S01]  /*b510*/  HADD2.F32 R2, -RZ, R68.H1_H1 ;  /* 0x30000044ff027230 */ /* 0x000fe20000004100 */
[-C--:B------:R-:W-:Y:S01]  /*b520*/  FMUL.FTZ R4, R5, R0.reuse ;  /* 0x0000000005047220 */ /* 0x080fe20000410000 */
[----:B------:R-:W-:Y:S01]  /*b530*/  HADD2.F32 R11, -RZ, R17.H0_H0 ;  /* 0x20000011ff0b7230 */ /* 0x000fe20000004100 */
[----:B------:R-:W-:-:S02]  /*b540*/  FMUL.FTZ R0, R13, R0 ;  /* 0x000000000d007220 */ /* 0x000fc40000410000 */
[-C--:B------:R-:W-:Y:S02]  /*b550*/  FMUL.FTZ R8, R3, R9.reuse ;  /* 0x0000000903087220 */ /* 0x080fe40000410000 */
[C---:B------:R-:W-:Y:S02]  /*b560*/  FMUL.FTZ R9, R6.reuse, R9 ;  /* 0x0000000906097220 */ /* 0x040fe40000410000 */
[-C--:B------:R-:W-:Y:S02]  /*b570*/  FFMA.FTZ R4, R13, R2.reuse, -R4 ;  /* 0x000000020d047223 */ /* 0x080fe40000010804 */
[----:B------:R-:W-:Y:S02]  /*b580*/  FFMA.FTZ R2, R5, R2, R0 ;  /* 0x0000000205027223 */ /* 0x000fe40000010000 */
[-C--:B------:R-:W-:Y:S01]  /*b590*/  FFMA.FTZ R0, R6, R11.reuse, -R8 ;  /* 0x0000000b06007223 */ /* 0x080fe20000010808 */
[----:B------:R-:W-:Y:S01]  /*b5a0*/  F2FP.PACK_AB R8, R12, R14 ;  /* 0x0000000e0c08723e */ /* 0x000fe200000000ff */
[----:B------:R-:W-:Y:S01]  /*b5b0*/  FFMA.FTZ R3, R3, R11, R9 ;  /* 0x0000000b03037223 */ /* 0x000fe20000010009 */
[----:B------:R-:W-:-:S02]  /*b5c0*/  F2FP.PACK_AB R11, R10, R15 ;  /* 0x0000000f0a0b723e */ /* 0x000fc400000000ff */
[----:B------:R-:W-:Y:S02]  /*b5d0*/  F2FP.PACK_AB R10, R2, R4 ;  /* 0x00000004020a723e */ /* 0x000fe400000000ff */
[----:B------:R-:W-:-:S05]  /*b5e0*/  F2FP.PACK_AB R9, R3, R0 ;  /* 0x000000000309723e */ /* 0x000fca00000000ff */
[----:B------:R1:W-:Y:S02]  /*b5f0*/  STS.128 [R35+0x4800], R8 ;  /* 0x0048000823007388 */ /* 0x0003e40000000c00 */
.L_x_947:
[----:B------:R-:W-:Y:S05]  /*b600*/  BSYNC B0 ;  /* 0x0000000000007941 */ /* 0x000fea0003800000 */
.L_x_946:
        /* <DEDUP_REMOVED lines=46> */
.L_x_949:
[----:B------:R-:W-:Y:S05]  /*b8f0*/  BSYNC B0 ;  /* 0x0000000000007941 */ /* 0x000fea0003800000 */
.L_x_948:
[----:B------:R-:W-:Y:S01]  /*b900*/  ISETP.GE.AND P0, PT, R168, c[0x0][0x27c], PT ;  /* 0x00009f00a8007a0c */ /* 0x000fe20003f06270 */
[----:B------:R-:W-:-:S12]  /*b910*/  BSSY B0, `(.L_x_950) ;  /* 0x000002d000007945 */ /* 0x000fd80003800000 */
[----:B------:R-:W-:Y:S05]  /*b920*/  @P0 BRA `(.L_x_951) ;  /* 0x000002b000000947 */ /* 0x000fea0003800000 */
[----:B-1----:R-:W2:Y:S01]  /*b930*/  LDL R20, [R1+0xc] ;  /* 0x00000c0001147983 */ /* 0x002ea20000100800 */
[----:B------:R-:W-:Y:S02]  /*b940*/  SHF.R.U32.HI R0, RZ, 0x10, R33 ;  /* 0x00000010ff007819 */ /* 0x000fe40000011621 */
[----:B------:R-:W-:Y:S02]  /*b950*/  SHF.R.U32.HI R2, RZ, 0x10, R31 ;  /* 0x00000010ff027819 */ /* 0x000fe4000001161f */
[----:B------:R-:W-:Y:S02]  /*b960*/  SHF.R.U64 R15, R32, 0x10, R33 ;  /* 0x00000010200f7819 */ /* 0x000fe40000001221 */
[----:B------:R-:W-:Y:S01]  /*b970*/  SHF.R.U64 R16, R30, 0x10, R31 ;  /* 0x000000101e107819 */ /* 0x000fe2000000121f */
[----:B------:R-:W-:Y:S02]  /*b980*/  HADD2.F32 R18, -RZ, R2.H0_H0 ;  /* 0x20000002ff127230 */ /* 0x000fe40000004100 */
[----:B------:R-:W-:Y:S01]  /*b990*/  HADD2.F32 R2, -RZ, R72.H0_H0 ;  /* 0x20000048ff027230 */ /* 0x000fe20000004100 */
[----:B--2---:R-:W1:Y:S02]  /*b9a0*/  LDS.128 R8, [R20+0x6800] ;  /* 0x0068000014087984 */ /* 0x004e640000000c00 */
        /* <DEDUP_REMOVED lines=35> */
.L_x_951:
[----:B------:R-:W-:Y:S05]  /*bbe0*/  BSYNC B0 ;  /* 0x0000000000007941 */ /* 0x000fea0003800000 */
.L_x_950:
        /* <DEDUP_REMOVED lines=46> */
.L_x_953:
[----:B------:R-:W-:Y:S05]  /*bed0*/  BSYNC B0 ;  /* 0x0000000000007941 */ /* 0x000fea0003800000 */
.L_x_952:
[----:B------:R-:W-:-:S13]  /*bee0*/  ISETP.GE.AND P0, PT, R167, c[0x0][0x27c], PT ;  /* 0x00009f00a7007a0c */ /* 0x000fda0003f06270 */
[----:B------:R-:W-:Y:S05]  /*bef0*/  @P0 BRA `(.L_x_943) ;  /* 0x000002b000000947 */ /* 0x000fea0003800000 */
[----:B-1----:R-:W2:Y:S01]  /*bf00*/  LDL R20, [R1+0xc] ;  /* 0x00000c0001147983 */ /* 0x002ea20000100800 */
[----:B------:R-:W-:Y:S02]  /*bf10*/  SHF.R.U32.HI R0, RZ, 0x10, R45 ;  /* 0x00000010ff007819 */ /* 0x000fe4000001162d */
[----:B------:R-:W-:Y:S02]  /*bf20*/  SHF.R.U32.HI R2, RZ, 0x10, R43 ;  /* 0x00000010ff027819 */ /* 0x000fe4000001162b */
[----:B------:R-:W-:Y:S02]  /*bf30*/  SHF.R.U64 R15, R44, 0x10, R45 ;  /* 0x000000102c0f7819 */ /* 0x000fe4000000122d */
[----:B------:R-:W-:Y:S01]  /*bf40*/  SHF.R.U64 R16, R42, 0x10, R43 ;  /* 0x000000102a107819 */ /* 0x000fe2000000122b */
[----:B------:R-:W-:Y:S02]  /*bf50*/  HADD2.F32 R18, -RZ, R2.H0_H0 ;  /* 0x20000002ff127230 */ /* 0x000fe40000004100 */
[----:B------:R-:W-:Y:S01]  /*bf60*/  HADD2.F32 R2, -RZ, R77.H1_H1 ;  /* 0x3000004dff027230 */ /* 0x000fe20000004100 */
        /* <DEDUP_REMOVED lines=9> */
[----:B------:R-:W-:Y:S01]  /*c000*/  HADD2.F32 R11, -RZ, R8.H0_H0 ;  /* 0x20000008ff0b7230 */ /* 0x000fe20000004100 */
        /* <DEDUP_REMOVED lines=26> */
.L_x_943:
[----:B------:R-:W-:Y:S05]  /*c1b0*/  BSYNC B1 ;  /* 0x0000000000017941 */ /* 0x000fea0003800000 */
.L_x_942:
[----:B------:R-:W-:-:S04]  /*c1c0*/  IADD3 R0, R138, 0x40, RZ ;  /* 0x000000408a007810 */ /* 0x000fc80007ffe0ff */
[----:B------:R-:W-:-:S13]  /*c1d0*/  ISETP.GE.AND P0, PT, R0, R19, PT ;  /* 0x000000130000720c */ /* 0x000fda0003f06270 */
[----:B------:R-:W-:Y:S05]  /*c1e0*/  @P0 BRA `(.L_x_954) ;  /* 0x0000458000000947 */ /* 0x000fea0003800000 */
        /* <DEDUP_REMOVED lines=46> */
.L_x_956:
[----:B------:R-:W-:Y:S05]  /*c4d0*/  BSYNC B0 ;  /* 0x0000000000007941 */ /* 0x000fea0003800000 */
.L_x_955:
        /* <DEDUP_REMOVED lines=27> */
[----:B------:R-:W-:Y:S01]  /*c690*/  HADD2.F32 R0, -RZ, R78.H0_H0 ;  /* 0x2000004eff007230 */ /* 0x000fe20000004100 */
        /* <DEDUP_REMOVED lines=18> */
.L_x_958:
[----:B------:R-:W-:Y:S05]  /*c7c0*/  BSYNC B0 ;  /* 0x0000000000007941 */ /* 0x000fea0003800000 */
.L_x_957:
        /* <DEDUP_REMOVED lines=46> */
.L_x_960:
[----:B------:R-:W-:Y:S05]  /*cab0*/  BSYNC B0 ;  /* 0x0000000000007941 */ /* 0x000fea0003800000 */
.L_x_959:
        /* <DEDUP_REMOVED lines=46> */
.L_x_962:
[----:B------:R-:W-:Y:S05]  /*cda0*/  BSYNC B0 ;  /* 0x0000000000007941 */ /* 0x000fea0003800000 */
.L_x_961:
        /* <DEDUP_REMOVED lines=46> */
.L_x_964:
[----:B------:R-:W-:Y:S05]  /*d090*/  BSYNC B0 ;  /* 0x0000000000007941 */ /* 0x000fea0003800000 */
.L_x_963:
        /* <DEDUP_REMOVED lines=44> */
[----:B------:R1:W-:Y:S01]  /*d360*/  STS.128 [R19+0x9800], R8 ;  /* 0x0098000813007388 */ /* 0x0003e20000000c00 */
[----:B------:R-:W-:Y:S05]  /*d370*/  BRA `(.L_x_954) ;  /* 0x000033f000007947 */ /* 0x000fea0003800000 */
.L_x_937:
[----:B------:R1:W5:Y:S01]  /*d380*/  LDL R35, [R1+0x60] ;  /* 0x0000600001237983 */ /* 0x0003620000100800 */
[----:B------:R-:W-:-:S03]  /*d390*/  IMAD.MOV.U32 R3, RZ, RZ, c[0x0][0x2c4] ;  /* 0x0000b100ff037624 */ /* 0x000fc600078e00ff */
[----:B------:R1:W5:Y:S02]  /*d3a0*/  LDL R33, [R1+0x5c] ;  /* 0x00005c0001217983 */ /* 0x0003640000100800 */
[----:B------:R-:W-:Y:S01]  /*d3b0*/  ISETP.NE.AND P0, PT, R3, 0x1, PT ;  /* 0x000000010300780c */ /* 0x000fe20003f05270 */
[----:B------:R-:W-:-:S12]  /*d3c0*/  IMAD.MOV.U32 R5, RZ, RZ, R8 ;  /* 0x000000ffff057224 */ /* 0x000fd800078e0008 */
[----:B------:R-:W-:-:S05]  /*d3d0*/  @P0 IMAD.HI.U32 R3, R0, c[0x0][0x2c8], RZ ;  /* 0x0000b20000030a27 */ /* 0x000fca00078e00ff */
[----:B------:R-:W-:-:S04]  /*d3e0*/  @P0 SHF.R.U32.HI R0, RZ, c[0x0][0x2cc], R3 ;  /* 0x0000b300ff000a19 */ /* 0x000fc80000011603 */
        /* <DEDUP_REMOVED lines=38> */
[----:B------:R-:W-:Y:S01]  /*d650*/  CS2R R20, SRZ ;  /* 0x0000000000147805 */ /* 0x000fe2000001ff00 */
[----:B------:R-:W-:Y:S01]  /*d660*/  CS2R R14, SRZ ;  /* 0x00000000000e7805 */ /* 0x000fe2000001ff00 */
[----:B------:R-:W-:Y:S01]  /*d670*/  CS2R R12, SRZ ;  /* 0x00000000000c7805 */ /* 0x000fe2000001ff00 */
[----:B------:R-:W-:Y:S01]  /*d680*/  CS2R R42, SRZ ;  /* 0x00000000002a7805 */ /* 0x000fe2000001ff00 */
[----:B------:R-:W-:-:S06]  /*d690*/  CS2R R40, SRZ ;  /* 0x0000000000287805 */ /* 0x000fcc000001ff00 */
[C---:B------:R-:W-:Y:S01]  /*d6a0*/  @!P0 IMAD.SHL.U32 R6, R110.reuse, 0x2, RZ ;  /* 0x000000026e068824 */ /* 0x040fe200078e00ff */
[----:B------:R-:W-:-:S04]  /*d6b0*/  @!P0 SHF.L.U64.HI R0, R110, 0x1, R111 ;  /* 0x000000016e008819 */ /* 0x000fc8000001026f */
[-C--:B---3--:R-:W-:Y:S02]  /*d6c0*/  @!P0 IADD3 R26, P1, R4, R6.reuse, RZ ;  /* 0x00000006041a8210 */ /* 0x088fe40007f3e0ff */
[----:B------:R-:W-:Y:S02]  /*d6d0*/  @!P0 IADD3 R24, P3, R2, R6, RZ ;  /* 0x0000000602188210 */ /* 0x000fe40007f7e0ff */
[----:B----4-:R-:W-:Y:S02]  /*d6e0*/  @!P0 IADD3.X R27, R5, R0, RZ, P1, !PT ;  /* 0x00000000051b8210 */ /* 0x010fe40000ffe4ff */
[----:B------:R-:W-:Y:S01]  /*d6f0*/  ISETP.GE.AND P1, PT, R136, c[0x0][0x27c], PT ;  /* 0x00009f0088007a0c */ /* 0x000fe20003f26270 */
[----:B-1----:R-:W-:Y:S01]  /*d700*/  @!P0 IMAD.X R25, R3, 0x1, R0, P3 ;  /* 0x0000000103198824 */ /* 0x002fe200018e0600 */
[----:B-----5:R-:W-:-:S05]  /*d710*/  @!P2 SHF.L.U32 R6, R35, 0x3, RZ ;  /* 0x000000032306a819 */ /* 0x020fca00000006ff */
[----:B------:R-:W-:-:S04]  /*d720*/  @!P2 IMAD.WIDE R10, R6, 0x2, R4 ;  /* 0x00000002060aa825 */ /* 0x000fc800078e0204 */
[----:B------:R-:W-:Y:S01]  /*d730*/  @!P2 IMAD.WIDE R8, R6, 0x2, R2 ;  /* 0x000000020608a825 */ /* 0x000fe200078e0202 */
[----:B------:R1:W5:Y:S03]  /*d740*/  @!P2 LD.E.128 R20, [R10.64] ;  /* 0x000000080a14a980 */ /* 0x000366000c101d00 */
[----:B------:R-:W-:Y:S01]  /*d750*/  @!P1 IMAD.SHL.U32 R0, R33, 0x8, RZ ;  /* 0x0000000821009824 */ /* 0x000fe200078e00ff */
[----:B------:R2:W5:Y:S01]  /*d760*/  @!P2 LD.E.128 R12, [R8.64] ;  /* 0x00000008080ca980 */ /* 0x000562000c101d00 */
[----:B------:R-:W-:Y:S01]  /*d770*/  CS2R R38, SRZ ;  /* 0x0000000000267805 */ /* 0x000fe2000001ff00 */
[----:B------:R-:W-:Y:S01]  /*d780*/  CS2R R36, SRZ ;  /* 0x0000000000247805 */ /* 0x000fe2000001ff00 */
[----:B------:R-:W-:Y:S01]  /*d790*/  CS2R R18, SRZ ;  /* 0x0000000000127805 */ /* 0x000fe2000001ff00 */
[----:B------:R-:W-:Y:S01]  /*d7a0*/  CS2R R16, SRZ ;  /* 0x0000000000107805 */ /* 0x000fe2000001ff00 */
[----:B------:R-:W-:-:S04]  /*d7b0*/  @!P1 IMAD.WIDE R4, R0, 0x2, R4 ;  /* 0x0000000200049825 */ /* 0x000fc800078e0204 */
[----:B------:R-:W-:Y:S01]  /*d7c0*/  @!P1 IMAD.WIDE R2, R0, 0x2, R2 ;  /* 0x0000000200029825 */ /* 0x000fe200078e0202 */
[----:B------:R3:W5:Y:S04]  /*d7d0*/  @!P1 LD.E.128 R40, [R4.64] ;  /* 0x0000000804289980 */ /* 0x000768000c101d00 */
[----:B------:R3:W5:Y:S04]  /*d7e0*/  @!P1 LD.E.128 R36, [R2.64] ;  /* 0x0000000802249980 */ /* 0x000768000c101d00 */
[----:B------:R3:W5:Y:S01]  /*d7f0*/  @!P0 LD.E.128 R16, [R26.64] ;  /* 0x000000081a108980 */ /* 0x000762000c101d00 */
[----:B-1----:R-:W-:Y:S01]  /*d800*/  CS2R R10, SRZ ;  /* 0x00000000000a7805 */ /* 0x002fe2000001ff00 */
[----:B--2---:R-:W-:-:S06]  /*d810*/  CS2R R8, SRZ ;  /* 0x0000000000087805 */ /* 0x004fcc000001ff00 */
[----:B------:R3:W5:Y:S02]  /*d820*/  @!P0 LD.E.128 R8, [R24.64] ;  /* 0x0000000818088980 */ /* 0x000764000c101d00 */
.L_x_966:
[----:B--2---:R-:W-:Y:S05]  /*d830*/  BSYNC B0 ;  /* 0x0000000000007941 */ /* 0x004fea0003800000 */
.L_x_965:
[----:B------:R-:W-:Y:S01]  /*d840*/  IADD3 R0, R28, 0x40, RZ ;  /* 0x000000401c007810 */ /* 0x000fe20007ffe0ff */
[----:B---3-5:R-:W-:Y:S01]  /*d850*/  IMAD.MOV.U32 R4, RZ, RZ, R42 ;  /* 0x000000ffff047224 */ /* 0x028fe200078e002a */
[----:B------:R-:W-:Y:S01]  /*d860*/  MOV R25, R10 ;  /* 0x0000000a00197202 */ /* 0x000fe20000000f00 */
[----:B-1----:R-:W-:Y:S01]  /*d870*/  IMAD.MOV.U32 R3, RZ, RZ, R43 ;  /* 0x000000ffff037224 */ /* 0x002fe200078e002b */
[----:B------:R-:W-:Y:S01]  /*d880*/  ISETP.GE.AND P0, PT, R0, R34, PT ;  /* 0x000000220000720c */ /* 0x000fe20003f06270 */
[----:B------:R-:W-:Y:S01]  /*d890*/  IMAD.MOV.U32 R2, RZ, RZ, R40 ;  /* 0x000000ffff027224 */ /* 0x000fe200078e0028 */
[----:B----4-:R1:W2:Y:S01]  /*d8a0*/  SHFL.IDX PT, R5, R30, 0x1, 0x1e1f ;  /* 0x003e1f001e057f89 */ /* 0x0102a200000e0000 */
[----:B------:R-:W-:Y:S01]  /*d8b0*/  IMAD.MOV.U32 R0, RZ, RZ, R41 ;  /* 0x000000ffff007224 */ /* 0x000fe200078e0029 */
[----:B------:R-:W-:Y:S01]  /*d8c0*/  PRMT R92, R3, 0x5410, R4 ;  /* 0x00005410035c7816 */ /* 0x000fe20000000004 */
[----:B------:R-:W-:Y:S01]  /*d8d0*/  IMAD.MOV.U32 R3, RZ, RZ, R23 ;  /* 0x000000ffff037224 */ /* 0x000fe200078e0017 */
[----:B------:R-:W-:Y:S01]  /*d8e0*/  PRMT R91, R2, 0x7610, R91 ;  /* 0x00007610025b7816 */ /* 0x000fe2000000005b */
[----:B------:R-:W-:Y:S01]  /*d8f0*/  IMAD.MOV.U32 R2, RZ, RZ, R20 ;  /* 0x000000ffff027224 */ /* 0x000fe200078e0014 */
[----:B------:R-:W-:Y:S01]  /*d900*/  PRMT R89, R89, 0x5410, R0 ;  /* 0x0000541059597816 */ /* 0x000fe20000000000 */
[----:B------:R-:W-:Y:S01]  /*d910*/  IMAD.MOV.U32 R0, RZ, RZ, R21 ;  /* 0x000000ffff007224 */ /* 0x000fe200078e0015 */
[----:B------:R-:W-:Y:S01]  /*d920*/  BSSY B0, `(.L_x_967) ;  /* 0x0000050000007945 */ /* 0x000fe20003800000 */
[----:B------:R-:W-:Y:S01]  /*d930*/  IMAD.MOV.U32 R4, RZ, RZ, R22 ;  /* 0x000000ffff047224 */ /* 0x000fe200078e0016 */
        /* <DEDUP_REMOVED lines=27> */
[----:B------:R-:W-:Y:S01]  /*daf0*/  CS2R R80, SRZ ;  /* 0x0000000000507805 */ /* 0x000fe2000001ff00 */
[----:B------:R-:W-:Y:S01]  /*db00*/  PRMT R85, R2, 0x7610, R85 ;  /* 0x0000761002557816 */ /* 0x000fe20000000055 */
[----:B------:R1:W3:Y:S01]  /*db10*/  SHFL.IDX PT, R4, R31, 0x1, 0x1e1f ;  /* 0x003e1f001f047f89 */ /* 0x0002e200000e0000 */
[----:B------:R-:W-:Y:S01]  /*db20*/  PRMT R73, R24, 0x7610, R73 ;  /* 0x0000761018497816 */ /* 0x000fe20000000049 */
[----:B------:R-:W-:Y:S01]  /*db30*/  CS2R R66, SRZ ;  /* 0x0000000000427805 */ /* 0x000fe2000001ff00 */
[----:B------:R-:W-:Y:S01]  /*db40*/  PRMT R53, R0, 0x5410, R6 ;  /* 0x0000541000357816 */ /* 0x000fe20000000006 */
[----:B------:R1:W4:Y:S01]  /*db50*/  SHFL.IDX PT, R3, R29, 0x1, 0x1e1f ;  /* 0x003e1f001d037f89 */ /* 0x00032200000e0000 */
[----:B------:R-:W-:Y:S01]  /*db60*/  CS2R R64, SRZ ;  /* 0x0000000000407805 */ /* 0x000fe2000001ff00 */
[----:B------:R-:W-:Y:S01]  /*db70*/  CS2R R46, SRZ ;  /* 0x00000000002e7805 */ /* 0x000fe2000001ff00 */
[----:B------:R-:W-:Y:S01]  /*db80*/  CS2R R44, SRZ ;  /* 0x00000000002c7805 */ /* 0x000fe2000001ff00 */
[----:B------:R1:W1:Y:S01]  /*db90*/  SHFL.IDX PT, R2, R32, 0x1, 0x1e1f ;  /* 0x003e1f0020027f89 */ /* 0x00026200000e0000 */
        /* <DEDUP_REMOVED lines=18> */
[----:B-1----:R-:W-:Y:S02]  /*dcc0*/  @!P0 IADD3 R24, P3, R2, R0, RZ ;  /* 0x0000000002188210 */ /* 0x002fe40007f7e0ff */
[----:B------:R-:W-:Y:S02]  /*dcd0*/  @!P0 IADD3.X R27, R5, R6, RZ, P1, !PT ;  /* 0x00000006051b8210 */ /* 0x000fe40000ffe4ff */
[----:B------:R-:W-:Y:S01]  /*dce0*/  ISETP.GE.AND P1, PT, R136, c[0x0][0x27c], PT ;  /* 0x00009f0088007a0c */ /* 0x000fe20003f26270 */
[----:B----4-:R-:W-:Y:S01]  /*dcf0*/  @!P0 IMAD.X R25, R3, 0x1, R6, P3 ;  /* 0x0000000103198824 */ /* 0x010fe200018e0606 */
[----:B------:R-:W-:Y:S01]  /*dd00*/  @!P2 SHF.L.U32 R6, R35, 0x3, RZ ;  /* 0x000000032306a819 */ /* 0x000fe200000006ff */
[----:B------:R-:W-:Y:S01]  /*dd10*/  CS2R R78, SRZ ;  /* 0x00000000004e7805 */ /* 0x000fe2000001ff00 */
[----:B------:R-:W-:Y:S01]  /*dd20*/  CS2R R76, SRZ ;  /* 0x00000000004c7805 */ /* 0x000fe2000001ff00 */
[----:B------:R-:W-:Y:S01]  /*dd30*/  CS2R R46, SRZ ;  /* 0x00000000002e7805 */ /* 0x000fe2000001ff00 */
[----:B------:R-:W-:Y:S01]  /*dd40*/  CS2R R44, SRZ ;  /* 0x00000000002c7805 */ /* 0x000fe2000001ff00 */
[----:B------:R-:W-:Y:S01]  /*dd50*/  @!P2 IMAD.WIDE R30, R6, 0x2, R4 ;  /* 0x00000002061ea825 */ /* 0x000fe200078e0204 */
[----:B------:R-:W-:Y:S01]  /*dd60*/  CS2R R50, SRZ ;  /* 0x0000000000327805 */ /* 0x000fe2000001ff00 */
[----:B------:R-:W-:-:S02]  /*dd70*/  CS2R R48, SRZ ;  /* 0x0000000000307805 */ /* 0x000fc4000001ff00 */
[----:B------:R-:W-:Y:S01]  /*dd80*/  @!P2 IMAD.WIDE R28, R6, 0x2, R2 ;  /* 0x00000002061ca825 */ /* 0x000fe200078e0202 */
[----:B------:R1:W5:Y:S03]  /*dd90*/  @!P2 LD.E.128 R64, [R30.64] ;  /* 0x000000081e40a980 */ /* 0x000366000c101d00 */
[----:B------:R-:W-:Y:S01]  /*dda0*/  @!P1 IMAD.SHL.U32 R0, R33, 0x8, RZ ;  /* 0x0000000821009824 */ /* 0x000fe200078e00ff */
[----:B------:R1:W5:Y:S03]  /*ddb0*/  @!P2 LD.E.128 R68, [R28.64] ;  /* 0x000000081c44a980 */ /* 0x000366000c101d00 */
[C---:B------:R-:W-:Y:S01]  /*ddc0*/  @!P1 IMAD.WIDE R4, R0.reuse, 0x2, R4 ;  /* 0x0000000200049825 */ /* 0x040fe200078e0204 */
[----:B------:R1:W5:Y:S03]  /*ddd0*/  @!P0 LD.E.128 R44, [R26.64] ;  /* 0x000000081a2c8980 */ /* 0x000366000c101d00 */
[----:B------:R-:W-:Y:S01]  /*dde0*/  @!P1 IMAD.WIDE R2, R0, 0x2, R2 ;  /* 0x0000000200029825 */ /* 0x000fe200078e0202 */
[----:B------:R1:W5:Y:S04]  /*ddf0*/  @!P1 LD.E.128 R80, [R4.64] ;  /* 0x0000000804509980 */ /* 0x000368000c101d00 */
[----:B------:R1:W5:Y:S04]  /*de00*/  @!P1 LD.E.128 R76, [R2.64] ;  /* 0x00000008024c9980 */ /* 0x000368000c101d00 */
[----:B------:R1:W5:Y:S02]  /*de10*/  @!P0 LD.E.128 R48, [R24.64] ;  /* 0x0000000818308980 */ /* 0x000364000c101d00 */
.L_x_968:
[----:B--2---:R-:W-:Y:S05]  /*de20*/  BSYNC B0 ;  /* 0x0000000000007941 */ /* 0x004fea0003800000 */
.L_x_967:
[----:B-----5:R-:W-:Y:S01]  /*de30*/  IMAD.MOV.U32 R0, RZ, RZ, R82 ;  /* 0x000000ffff007224 */ /* 0x020fe200078e0052 */
[----:B------:R-:W-:-:S04]  /*de40*/  DEPBAR.LE SB0, 0x1 ;  /* 0x000080400000791a */ /* 0x000fc80000000000 */
[----:B-1-3--:R-:W-:Y:S01]  /*de50*/  IMAD.MOV.U32 R4, RZ, RZ, R83 ;  /* 0x000000ffff047224 */ /* 0x00afe200078e0053 */
[----:B------:R-:W-:Y:S01]  /*de60*/  PRMT R105, R0, 0x7610, R105 ;  /* 0x0000761000697816 */ /* 0x000fe20000000069 */
[----:B----4-:R-:W-:Y:S01]  /*de70*/  IMAD.MOV.U32 R3, RZ, RZ, R80 ;  /* 0x000000ffff037224 */ /* 0x010fe200078e0050 */
[----:B------:R-:W-:Y:S01]  /*de80*/  BSSY B1, `(.L_x_969) ;  /* 0x000015c000017945 */ /* 0x000fe20003800000 */
        /* <DEDUP_REMOVED lines=23> */
[----:B------:R-:W-:Y:S01]  /*e000*/  IMAD.IADD R4, R34, 0x1, -R118 ;  /* 0x0000000122047824 */ /* 0x000fe200078e0a76 */
[----:B------:R-:W-:-:S02]  /*e010*/  MOV R3, R76 ;  /* 0x0000004c00037202 */ /* 0x000fc40000000f00 */
[----:B------:R-:W-:Y:S01]  /*e020*/  PRMT R101, R101, 0x5410, R2 ;  /* 0x0000541065657816 */ /* 0x000fe20000000002 */
[----:B------:R-:W-:Y:S01]  /*e030*/  IMAD.MOV.U32 R2, RZ, RZ, R68 ;  /* 0x000000ffff027224 */ /* 0x000fe200078e0044 */
[----:B------:R-:W-:Y:S01]  /*e040*/  IMNMX R84, R4, 0x80, PT ;  /* 0x0000008004547817 */ /* 0x000fe20003800200 */
[----:B------:R-:W-:Y:S01]  /*e050*/  IMAD.MOV.U32 R4, RZ, RZ, R50 ;  /* 0x000000ffff047224 */ /* 0x000fe200078e0032 */
[----:B------:R-:W-:Y:S01]  /*e060*/  PRMT R102, R3, 0x7610, R102 ;  /* 0x0000761003667816 */ /* 0x000fe20000000066 */
[----:B------:R-:W-:Y:S01]  /*e070*/  IMAD.MOV.U32 R3, RZ, RZ, R71 ;  /* 0x000000ffff037224 */ /* 0x000fe200078e0047 */
[----:B------:R-:W-:Y:S01]  /*e080*/  BAR.SYNC.DEFER_BLOCKING 0x0 ;  /* 0x0000000000007b1d */ /* 0x000fe20000010000 */
[----:B------:R-:W-:Y:S02]  /*e090*/  ISETP.GE.AND P0, PT, R138, R84, PT ;  /* 0x000000548a00720c */ /* 0x000fe40003f06270 */
[----:B------:R-:W-:Y:S02]  /*e0a0*/  PRMT R99, R0, 0x7610, R99 ;  /* 0x0000761000637816 */ /* 0x000fe40000000063 */
[----:B------:R-:W-:-:S02]  /*e0b0*/  MOV R0, R69 ;  /* 0x0000004500007202 */ /* 0x000fc40000000f00 */
[----:B------:R-:W-:Y:S01]  /*e0c0*/  PRMT R99, R99, 0x5410, R3 ;  /* 0x0000541063637816 */ /* 0x000fe20000000003 */
[----:B------:R-:W-:Y:S01]  /*e0d0*/  IMAD.MOV.U32 R3, RZ, RZ, R51 ;  /* 0x000000ffff037224 */ /* 0x000fe200078e0033 */
[----:B------:R-:W-:Y:S01]  /*e0e0*/  PRMT R98, R2, 0x7610, R98 ;  /* 0x0000761002627816 */ /* 0x000fe20000000062 */
[----:B------:R-:W-:Y:S01]  /*e0f0*/  IMAD.MOV.U32 R2, RZ, RZ, R48 ;  /* 0x000000ffff027224 */ /* 0x000fe200078e0030 */
[----:B------:R-:W-:Y:S01]  /*e100*/  PRMT R97, R97, 0x5410, R0 ;  /* 0x0000541061617816 */ /* 0x000fe20000000000 */
[----:B------:R-:W-:Y:S01]  /*e110*/  IMAD.MOV.U32 R0, RZ, RZ, R49 ;  /* 0x000000ffff007224 */ /* 0x000fe200078e0031 */
[----:B------:R-:W-:Y:S02]  /*e120*/  PRMT R94, R4, 0x5410, R3 ;  /* 0x00005410045e7816 */ /* 0x000fe40000000003 */
[----:B------:R-:W-:Y:S02]  /*e130*/  PRMT R93, R2, 0x7610, R93 ;  /* 0x00007610025d7816 */ /* 0x000fe4000000005d */
[----:B------:R-:W-:Y:S01]  /*e140*/  PRMT R91, R91, 0x5410, R0 ;  /* 0x000054105b5b7816 */ /* 0x000fe20000000000 */
[----:B------:R-:W-:Y:S05]  /*e150*/  @P0 BRA `(.L_x_970) ;  /* 0x000012e000000947 */ /* 0x000fea0003800000 */
[----:B------:R1:W5:Y:S04]  /*e160*/  LDL R119, [R1+0x64] ;  /* 0x0000640001777983 */ /* 0x0003680000100800 */
[----:B------:R1:W5:Y:S01]  /*e170*/  LDL R118, [R1+0x68] ;  /* 0x0000680001767983 */ /* 0x0003620000100800 */
[----:B------:R-:W-:Y:S01]  /*e180*/  ISETP.GE.AND P0, PT, R110, c[0x0][0x27c], PT ;  /* 0x00009f006e007a0c */ /* 0x000fe20003f06270 */
[----:B------:R-:W-:-:S12]  /*e190*/  BSSY B0, `(.L_x_971) ;  /* 0x0000062000007945 */ /* 0x000fd80003800000 */
[----:B------:R-:W-:Y:S05]  /*e1a0*/  @P0 BRA `(.L_x_972) ;  /* 0x0000060000000947 */ /* 0x000fea0003800000 */
[----:B------:R-:W2:Y:S01]  /*e1b0*/  LDL R120, [R1+0xc8] ;  /* 0x0000c80001787983 */ /* 0x000ea20000100800 */
[----:B------:R-:W-:Y:S02]  /*e1c0*/  MOV R0, c[0x0][0x27c] ;  /* 0x00009f0000007a02 */ /* 0x000fe40000000f00 */
[----:B------:R-:W-:Y:S02]  /*e1d0*/  SHF.R.U32.HI R4, RZ, 0x10, R9 ;  /* 0x00000010ff047819 */ /* 0x000fe40000011609 */
[----:B------:R-:W-:Y:S02]  /*e1e0*/  LEA.HI R0, R0, R170, RZ, 0x1d ;  /* 0x000000aa00007211 */ /* 0x000fe400078fe8ff */
[----:B------:R-:W-:Y:S02]  /*e1f0*/  SHF.R.U64 R63, R18, 0x10, R19 ;  /* 0x00000010123f7819 */ /* 0x000fe40000001213 */
[----:B------:R-:W-:Y:S02]  /*e200*/  SHF.R.S32.HI R3, RZ, 0x1f, R0 ;  /* 0x0000001fff037819 */ /* 0x000fe40000011400 */
[----:B------:R-:W-:-:S02]  /*e210*/  SHF.L.U32 R2, R0, 0x3, RZ ;  /* 0x0000000300027819 */ /* 0x000fc400000006ff */
[----:B------:R-:W-:Y:S02]  /*e220*/  LEA.HI R0, R3, R0, RZ, 0x2 ;  /* 0x0000000003007211 */ /* 0x000fe400078f10ff */
[----:B-----5:R-:W-:Y:S02]  /*e230*/  LOP3.LUT R2, R119, 0x18, R2, 0xf8, !PT ;  /* 0x0000001877027812 */ /* 0x020fe400078ef802 */
[----:B------:R-:W-:Y:S02]  /*e240*/  SHF.L.U32 R0, R0, 0xa, RZ ;  /* 0x0000000a00007819 */ /* 0x000fe400000006ff */
[----:B------:R-:W-:Y:S02]  /*e250*/  LOP3.LUT R2, R2, R118, RZ, 0x3c, !PT ;  /* 0x0000007602027212 */ /* 0x000fe400078e3cff */
[----:B------:R-:W-:Y:S02]  /*e260*/  LOP3.LUT R0, R0, 0x7ffff000, RZ, 0xc0, !PT ;  /* 0x7ffff00000007812 */ /* 0x000fe400078ec0ff */
[----:B------:R-:W-:-:S02]  /*e270*/  SHF.R.U32.HI R58, RZ, 0x10, R19 ;  /* 0x00000010ff3a7819 */ /* 0x000fc40000011613 */
[----:B------:R-:W-:Y:S02]  /*e280*/  IADD3 R0, R2, R0, R7 ;  /* 0x0000000002007210 */ /* 0x000fe40007ffe007 */
[----:B------:R-:W-:Y:S02]  /*e290*/  SHF.R.U32.HI R52, RZ, 0x10, R17 ;  /* 0x00000010ff347819 */ /* 0x000fe40000011611 */
[----:B------:R-:W-:Y:S01]  /*e2a0*/  SHF.L.U32 R35, R0, 0x1, RZ ;  /* 0x0000000100237819 */ /* 0x000fe200000006ff */
[----:B------:R-:W-:Y:S01]  /*e2b0*/  HADD2.F32 R0, -RZ, R53.H0_H0 ;  /* 0x20000035ff007230 */ /* 0x000fe20000004100 */
[----:B------:R-:W-:Y:S01]  /*e2c0*/  SHF.R.U64 R62, R8, 0x10, R9 ;  /* 0x00000010083e7819 */ /* 0x000fe20000001209 */
[----:B------:R-:W-:Y:S01]  /*e2d0*/  HADD2.F32 R8, -RZ, R55.H0_H0 ;  /* 0x20000037ff087230 */ /* 0x000fe20000004100 */
[--C-:B------:R-:W-:Y:S01]  /*e2e0*/  SHF.R.U64 R59, R10, 0x10, R11.reuse ;  /* 0x000000100a3b7819 */ /* 0x100fe2000000120b */
[----:B------:R-:W3:Y:S01]  /*e2f0*/  LDS.128 R28, [R35+0x6080] ;  /* 0x00608000231c7984 */ /* 0x000ee20000000c00 */
[----:B------:R-:W-:Y:S01]  /*e300*/  HADD2.F32 R75, -RZ, R52.H0_H0 ;  /* 0x20000034ff4b7230 */ /* 0x000fe20000004100 */
[----:B------:R-:W-:-:S02]  /*e310*/  SHF.R.U32.HI R54, RZ, 0x10, R11 ;  /* 0x00000010ff367819 */ /* 0x000fc4000001160b */
[----:B------:R-:W-:Y:S01]  /*e320*/  SHF.R.U64 R72, R16, 0x10, R17 ;  /* 0x0000001010487819 */ /* 0x000fe20000001211 */
[--C-:B---3--:R-:W-:Y:S02]  /*e330*/  HADD2.F32 R3, -RZ, R29.reuse.H0_H0 ;  /* 0x2000001dff037230 */ /* 0x108fe40000004100 */
[----:B------:R-:W-:Y:S02]  /*e340*/  HADD2.F32 R2, -RZ, R29.H1_H1 ;  /* 0x3000001dff027230 */ /* 0x000fe40000004100 */
[----:B------:R-:W-:Y:S01]  /*e350*/  HADD2.F32 R5, -RZ, R28.H0_H0 ;  /* 0x2000001cff057230 */ /* 0x000fe20000004100 */
[----:B------:R-:W-:Y:S01]  /*e360*/  FMUL.FTZ R56, R3, R0 ;  /* 0x0000000003387220 */ /* 0x000fe20000410000 */
[----:B------:R-:W-:Y:S02]  /*e370*/  HADD2.F32 R10, -RZ, R31.H0_H0 ;  /* 0x2000001fff0a7230 */ /* 0x000fe40000004100 */
[--C-:B------:R-:W-:Y:S02]  /*e380*/  HADD2.F32 R16, -RZ, R30.reuse.H0_H0 ;  /* 0x2000001eff107230 */ /* 0x100fe40000004100 */
[----:B------:R-:W-:-:S02]  /*e390*/  HADD2.F32 R11, -RZ, R30.H1_H1 ;  /* 0x3000001eff0b7230 */ /* 0x000fc40000004100 */
[----:B------:R-:W-:Y:S02]  /*e3a0*/  HADD2.F32 R29, -RZ, R54.H0_H0 ;  /* 0x20000036ff1d7230 */ /* 0x000fe40000004100 */
[----:B------:R-:W-:Y:S02]  /*e3b0*/  HADD2.F32 R17, -RZ, R28.H1_H1 ;  /* 0x3000001cff117230 */ /* 0x000fe40000004100 */
[----:B------:R-:W-:Y:S01]  /*e3c0*/  HADD2.F32 R9, -RZ, R31.H1_H1 ;  /* 0x3000001fff097230 */ /* 0x000fe20000004100 */
[----:B--2---:R-:W2:Y:S02]  /*e3d0*/  LDS.128 R24, [R120] ;  /* 0x0000000078187984 */ /* 0x004ea40000000c00 */
[----:B--2---:R-:W-:Y:S02]  /*e3e0*/  HADD2.F32 R33, -RZ, R25.H0_H0 ;  /* 0x20000019ff217230 */ /* 0x004fe40000004100 */
[--C-:B------:R-:W-:Y:S02]  /*e3f0*/  HADD2.F32 R19, -RZ, R27.reuse.H0_H0 ;  /* 0x2000001bff137230 */ /* 0x100fe40000004100 */
[----:B------:R-:W-:Y:S01]  /*e400*/  HADD2.F32 R18, -RZ, R27.H1_H1 ;  /* 0x3000001bff127230 */ /* 0x000fe20000004100 */
[----:B------:R-:W-:Y:S01]  /*e410*/  FMUL.FTZ R6, R33, R0 ;  /* 0x0000000021067220 */ /* 0x000fe20000410000 */
[----:B------:R-:W-:-:S02]  /*e420*/  HADD2.F32 R25, -RZ, R25.H1_H1 ;  /* 0x30000019ff197230 */ /* 0x000fc40000004100 */
[----:B------:R-:W-:Y:S01]  /*e430*/  HADD2.F32 R27, -RZ, R4.H0_H0 ;  /* 0x20000004ff1b7230 */ /* 0x000fe20000004100 */
[----:B------:R-:W-:Y:S01]  /*e440*/  FFMA.FTZ R61, R3, R8, R6 ;  /* 0x00000008033d7223 */ /* 0x000fe20000010006 */
[--C-:B------:R-:W-:Y:S02]  /*e450*/  HADD2.F32 R32, -RZ, R24.reuse.H0_H0 ;  /* 0x20000018ff207230 */ /* 0x100fe40000004100 */
[----:B------:R-:W-:Y:S01]  /*e460*/  HADD2.F32 R4, -RZ, R53.H1_H1 ;  /* 0x30000035ff047230 */ /* 0x000fe20000004100 */
[-C--:B------:R-:W-:Y:S01]  /*e470*/  FMUL.FTZ R0, R25, R27.reuse ;  /* 0x0000001b19007220 */ /* 0x080fe20000410000 */
[----:B------:R-:W-:Y:S01]  /*e480*/  HADD2.F32 R6, -RZ, R55.H1_H1 ;  /* 0x30000037ff067230 */ /* 0x000fe20000004100 */
[----:B------:R-:W-:Y:S01]  /*e490*/  FMUL.FTZ R55, R2, R27 ;  /* 0x0000001b02377220 */ /* 0x000fe20000410000 */
[----:B------:R-:W-:Y:S01]  /*e4a0*/  HADD2.F32 R34, -RZ, R24.H1_H1 ;  /* 0x30000018ff227230 */ /* 0x000fe20000004100 */
[-C--:B------:R-:W-:Y:S01]  /*e4b0*/  FMUL.FTZ R3, R32, R4.reuse ;  /* 0x0000000420037220 */ /* 0x080fe20000410000 */
[----:B------:R-:W-:Y:S01]  /*e4c0*/  HADD2.F32 R24, -RZ, R26.H0_H0 ;  /* 0x2000001aff187230 */ /* 0x000fe20000004100 */
[----:B------:R-:W-:Y:S01]  /*e4d0*/  FFMA.FTZ R60, R2, R75, R0 ;  /* 0x0000004b023c7223 */ /* 0x000fe20000010000 */
[----:B------:R-:W-:Y:S01]  /*e4e0*/  HADD2.F32 R0, -RZ, R73.H0_H0 ;  /* 0x20000049ff007230 */ /* 0x000fe20000004100 */
[C---:B------:R-:W-:Y:S01]  /*e4f0*/  FMUL.FTZ R53, R5.reuse, R4 ;  /* 0x0000000405357220 */ /* 0x040fe20000410000 */
[----:B------:R-:W-:Y:S01]  /*e500*/  HADD2.F32 R2, -RZ, R57.H0_H0 ;  /* 0x20000039ff027230 */ /* 0x000fe20000004100 */
[----:B------:R-:W-:Y:S01]  /*e510*/  FFMA.FTZ R57, R5, R6, R3 ;  /* 0x0000000605397223 */ /* 0x000fe20000010003 */
[----:B------:R-:W-:Y:S01]  /*e520*/  HADD2.F32 R3, -RZ, R73.H1_H1 ;  /* 0x30000049ff037230 */ /* 0x000fe20000004100 */
[-C--:B------:R-:W-:Y:S01]  /*e530*/  FMUL.FTZ R5, R19, R0.reuse ;  /* 0x0000000013057220 */ /* 0x080fe20000410000 */
[----:B------:R-:W-:Y:S01]  /*e540*/  HADD2.F32 R4, -RZ, R74.H0_H0 ;  /* 0x2000004aff047230 */ /* 0x000fe20000004100 */
[C---:B------:R-:W-:Y:S01]  /*e550*/  FMUL.FTZ R28, R10.reuse, R0 ;  /* 0x000000000a1c7220 */ /* 0x040fe20000410000 */
[----:B------:R-:W-:Y:S01]  /*e560*/  HADD2.F32 R73, -RZ, R58.H0_H0 ;  /* 0x2000003aff497230 */ /* 0x000fe20000004100 */
[----:B------:R-:W-:Y:S01]  /*e570*/  FFMA.FTZ R30, R10, R3, R5 ;  /* 0x000000030a1e7223 */ /* 0x000fe20000010005 */
[----:B------:R-:W-:Y:S01]  /*e580*/  HADD2.F32 R5, -RZ, R62.H0_H0 ;  /* 0x2000003eff057230 */ /* 0x000fe20000004100 */
[-C--:B------:R-:W-:Y:S01]  /*e590*/  FMUL.FTZ R27, R24, R2.reuse ;  /* 0x00000002181b7220 */ /* 0x080fe20000410000 */
[----:B------:R-:W-:Y:S01]  /*e5a0*/  HADD2.F32 R10, -RZ, R59.H0_H0 ;  /* 0x2000003bff0a7230 */ /* 0x000fe20000004100 */
[----:B------:R-:W-:Y:S01]  /*e5b0*/  FMUL.FTZ R31, R16, R2 ;  /* 0x00000002101f7220 */ /* 0x000fe20000410000 */
[----:B------:R-:W-:Y:S01]  /*e5c0*/  HADD2.F32 R26, -RZ, R26.H1_H1 ;  /* 0x3000001aff1a7230 */ /* 0x000fe20000004100 */
[----:B------:R-:W-:Y:S01]  /*e5d0*/  FMUL.FTZ R0, R18, R29 ;  /* 0x0000001d12007220 */ /* 0x000fe20000410000 */
[----:B------:R-:W-:Y:S01]  /*e5e0*/  HADD2.F32 R59, -RZ, R72.H0_H0 ;  /* 0x20000048ff3b7230 */ /* 0x000fe20000004100 */
[----:B------:R-:W-:Y:S01]  /*e5f0*/  FMUL.FTZ R2, R34, R5 ;  /* 0x0000000522027220 */ /* 0x000fe20000410000 */
[----:B------:R-:W-:Y:S01]  /*e600*/  HADD2.F32 R58, -RZ, R63.H0_H0 ;  /* 0x2000003fff3a7230 */ /* 0x000fe20000004100 */
[----:B------:R-:W-:-:S02]  /*e610*/  FFMA.FTZ R54, R16, R4, R27 ;  /* 0x0000000410367223 */ /* 0x000fc4000001001b */
[C---:B------:R-:W-:Y:S02]  /*e620*/  FMUL.FTZ R16, R9.reuse, R29 ;  /* 0x0000001d09107220 */ /* 0x040fe40000410000 */
[----:B------:R-:W-:Y:S02]  /*e630*/  FFMA.FTZ R27, R9, R73, R0 ;  /* 0x00000049091b7223 */ /* 0x000fe40000010000 */
[-C--:B------:R-:W-:Y:S02]  /*e640*/  FMUL.FTZ R0, R26, R10.reuse ;  /* 0x0000000a1a007220 */ /* 0x080fe40000410000 */
[C---:B------:R-:W-:Y:S02]  /*e650*/  FFMA.FTZ R29, R17.reuse, R59, R2 ;  /* 0x0000003b111d7223 */ /* 0x040fe40000010002 */
[----:B------:R-:W-:Y:S02]  /*e660*/  FMUL.FTZ R9, R17, R5 ;  /* 0x0000000511097220 */ /* 0x000fe40000410000 */
[----:B------:R-:W-:-:S02]  /*e670*/  FMUL.FTZ R2, R11, R10 ;  /* 0x0000000a0b027220 */ /* 0x000fc40000410000 */
[----:B------:R-:W-:Y:S01]  /*e680*/  FFMA.FTZ R52, R11, R58, R0 ;  /* 0x0000003a0b347223 */ /* 0x000fe20000010000 */
[----:B------:R-:W-:Y:S01]  /*e690*/  F2FP.PACK_AB R11, R27, R30 ;  /* 0x0000001e1b0b723e */ /* 0x000fe200000000ff */
[----:B------:R-:W-:Y:S02]  /*e6a0*/  FFMA.FTZ R5, R24, R4, -R31 ;  /* 0x0000000418057223 */ /* 0x000fe4000001081f */
[----:B------:R-:W-:Y:S01]  /*e6b0*/  FFMA.FTZ R17, R33, R8, -R56 ;  /* 0x0000000821117223 */ /* 0x000fe20000010838 */
[----:B------:R-:W-:Y:S01]  /*e6c0*/  F2FP.PACK_AB R8, R29, R57 ;  /* 0x000000391d08723e */ /* 0x000fe200000000ff */
[----:B------:R-:W-:Y:S02]  /*e6d0*/  FFMA.FTZ R10, R25, R75, -R55 ;  /* 0x0000004b190a7223 */ /* 0x000fe40000010837 */
[----:B------:R-:W-:Y:S02]  /*e6e0*/  FFMA.FTZ R6, R32, R6, -R53 ;  /* 0x0000000620067223 */ /* 0x000fe40000010835 */
[----:B------:R-:W-:Y:S01]  /*e6f0*/  FFMA.FTZ R3, R19, R3, -R28 ;  /* 0x0000000313037223 */ /* 0x000fe2000001081c */
[----:B------:R-:W-:Y:S01]  /*e700*/  F2FP.PACK_AB R17, R10, R17 ;  /* 0x000000110a11723e */ /* 0x000fe200000000ff */
        /* <DEDUP_REMOVED lines=10> */
.L_x_972:
[----:B------:R-:W-:Y:S05]  /*e7b0*/  BSYNC B0 ;  /* 0x0000000000007941 */ /* 0x000fea0003800000 */
.L_x_971:
[----:B------:R-:W-:Y:S01]  /*e7c0*/  ISETP.GE.AND P0, PT, R137, c[0x0][0x27c], PT ;  /* 0x00009f0089007a0c */ /* 0x000fe20003f06270 */
[----:B------:R-:W-:-:S12]  /*e7d0*/  BSSY B0, `(.L_x_973) ;  /* 0x0000063000007945 */ /* 0x000fd80003800000 */
[----:B------:R-:W-:Y:S05]  /*e7e0*/  @P0 BRA `(.L_x_974) ;  /* 0x0000061000000947 */ /* 0x000fea0003800000 */
[----:B------:R-:W3:Y:S04]  /*e7f0*/  LDL R2, [R1+0x60] ;  /* 0x0000600001027983 */ /* 0x000ee80000100800 */
[----:B------:R-:W4:Y:S01]  /*e800*/  LDL R59, [R1+0xd8] ;  /* 0x0000d800013b7983 */ /* 0x000f220000100800 */
[----:B------:R-:W-:Y:S02]  /*e810*/  MOV R0, c[0x0][0x27c] ;  /* 0x00009f0000007a02 */ /* 0x000fe40000000f00 */
[--C-:B------:R-:W-:Y:S02]  /*e820*/  SHF.R.U32.HI R4, RZ, 0x10, R13.reuse ;  /* 0x00000010ff047819 */ /* 0x100fe4000001160d */
[----:B------:R-:W-:Y:S02]  /*e830*/  SHF.R.U64 R54, R12, 0x10, R13 ;  /* 0x000000100c367819 */ /* 0x000fe4000000120d */
[----:B------:R-:W-:-:S02]  /*e840*/  SHF.R.U32.HI R26, RZ, 0x10, R21 ;  /* 0x00000010ff1a7819 */ /* 0x000fc40000011615 */
[--C-:B------:R-:W-:Y:S02]  /*e850*/  SHF.R.U64 R55, R22, 0x10, R23.reuse ;  /* 0x0000001016377819 */ /* 0x100fe40000001217 */
[----:B------:R-:W-:Y:S01]  /*e860*/  SHF.R.U32.HI R33, RZ, 0x10, R23 ;  /* 0x00000010ff217819 */ /* 0x000fe20000011617 */
[----:B------:R-:W-:Y:S01]  /*e870*/  HADD2.F32 R58, -RZ, R26.H0_H0 ;  /* 0x2000001aff3a7230 */ /* 0x000fe20000004100 */
[--C-:B--2---:R-:W-:Y:S02]  /*e880*/  SHF.R.U64 R35, R14, 0x10, R15.reuse ;  /* 0x000000100e237819 */ /* 0x104fe4000000120f */
[----:B------:R-:W-:Y:S01]  /*e890*/  SHF.R.U32.HI R27, RZ, 0x10, R15 ;  /* 0x00000010ff1b7819 */ /* 0x000fe2000001160f */
[----:B------:R-:W-:Y:S01]  /*e8a0*/  HADD2.F32 R57, -RZ, R33.H0_H0 ;  /* 0x20000021ff397230 */ /* 0x000fe20000004100 */
[----:B------:R-:W-:Y:S01]  /*e8b0*/  SHF.R.U64 R56, R20, 0x10, R21 ;  /* 0x0000001014387819 */ /* 0x000fe20000001215 */
[----:B------:R-:W-:Y:S01]  /*e8c0*/  HADD2.F32 R33, -RZ, R55.H0_H0 ;  /* 0x20000037ff217230 */ /* 0x000fe20000004100 */
[----:B---3--:R-:W-:-:S04]  /*e8d0*/  LEA.HI R0, R0, R2, RZ, 0x1d ;  /* 0x0000000200007211 */ /* 0x008fc800078fe8ff */
[----:B------:R-:W-:Y:S01]  /*e8e0*/  SHF.R.S32.HI R2, RZ, 0x1f, R0 ;  /* 0x0000001fff027819 */ /* 0x000fe20000011400 */
[----:B----4-:R-:W2:Y:S01]  /*e8f0*/  LDS.128 R8, [R59] ;  /* 0x000000003b087984 */ /* 0x010ea20000000c00 */
[----:B------:R-:W-:Y:S02]  /*e900*/  SHF.L.U32 R3, R0, 0x3, RZ ;  /* 0x0000000300037819 */ /* 0x000fe400000006ff */
[----:B------:R-:W-:Y:S02]  /*e910*/  LEA.HI R0, R2, R0, RZ, 0x2 ;  /* 0x0000000002007211 */ /* 0x000fe400078f10ff */
[----:B-----5:R-:W-:Y:S02]  /*e920*/  LOP3.LUT R2, R119, 0x18, R3, 0xf8, !PT ;  /* 0x0000001877027812 */ /* 0x020fe400078ef803 */
[----:B------:R-:W-:Y:S02]  /*e930*/  SHF.L.U32 R0, R0, 0xa, RZ ;  /* 0x0000000a00007819 */ /* 0x000fe400000006ff */
[----:B------:R-:W-:-:S02]  /*e940*/  LOP3.LUT R2, R2, R118, RZ, 0x3c, !PT ;  /* 0x0000007602027212 */ /* 0x000fc400078e3cff */
[----:B------:R-:W-:-:S04]  /*e950*/  LOP3.LUT R0, R0, 0x7ffff000, RZ, 0xc0, !PT ;  /* 0x7ffff00000007812 */ /* 0x000fc800078ec0ff */
[----:B------:R-:W-:-:S04]  /*e960*/  IADD3 R0, R2, R0, R7 ;  /* 0x0000000002007210 */ /* 0x000fc80007ffe007 */
        /* <DEDUP_REMOVED lines=8> */
[----:B------:R-:W-:Y:S02]  /*e9f0*/  HADD2.F32 R8, -RZ, R85.H1_H1 ;  /* 0x30000055ff087230 */ /* 0x000fe40000004100 */
[----:B------:R-:W-:-:S02]  /*ea00*/  HADD2.F32 R15, -RZ, R11.H0_H0 ;  /* 0x2000000bff0f7230 */ /* 0x000fc40000004100 */
[--C-:B------:R-:W-:Y:S02]  /*ea10*/  HADD2.F32 R20, -RZ, R10.reuse.H0_H0 ;  /* 0x2000000aff147230 */ /* 0x100fe40000004100 */
[----:B------:R-:W-:Y:S02]  /*ea20*/  HADD2.F32 R21, -RZ, R10.H1_H1 ;  /* 0x3000000aff157230 */ /* 0x000fe40000004100 */
[----:B------:R-:W-:Y:S02]  /*ea30*/  HADD2.F32 R14, -RZ, R11.H1_H1 ;  /* 0x3000000bff0e7230 */ /* 0x000fe40000004100 */
[--C-:B---3--:R-:W-:Y:S02]  /*ea40*/  HADD2.F32 R3, -RZ, R17.reuse.H0_H0 ;  /* 0x20000011ff037230 */ /* 0x108fe40000004100 */
[--C-:B------:R-:W-:Y:S02]  /*ea50*/  HADD2.F32 R5, -RZ, R16.reuse.H0_H0 ;  /* 0x20000010ff057230 */ /* 0x100fe40000004100 */
[----:B------:R-:W-:Y:S01]  /*ea60*/  HADD2.F32 R13, -RZ, R16.H1_H1 ;  /* 0x30000010ff0d7230 */ /* 0x000fe20000004100 */
[C---:B------:R-:W-:Y:S01]  /*ea70*/  FMUL.FTZ R31, R3.reuse, R0 ;  /* 0x00000000031f7220 */ /* 0x040fe20000410000 */
[----:B------:R-:W-:Y:S01]  /*ea80*/  HADD2.F32 R16, -RZ, R4.H0_H0 ;  /* 0x20000004ff107230 */ /* 0x000fe20000004100 */
[----:B------:R-:W-:Y:S01]  /*ea90*/  FFMA.FTZ R53, R3, R8, R6 ;  /* 0x0000000803357223 */ /* 0x000fe20000010006 */
[----:B------:R-:W-:-:S02]  /*eaa0*/  HADD2.F32 R2, -RZ, R17.H1_H1 ;  /* 0x30000011ff027230 */ /* 0x000fc40000004100 */
[----:B------:R-:W-:Y:S01]  /*eab0*/  HADD2.F32 R4, -RZ, R85.H0_H0 ;  /* 0x20000055ff047230 */ /* 0x000fe20000004100 */
[-C--:B------:R-:W-:Y:S01]  /*eac0*/  FMUL.FTZ R0, R22, R16.reuse ;  /* 0x0000001016007220 */ /* 0x080fe20000410000 */
[----:B------:R-:W-:Y:S01]  /*ead0*/  HADD2.F32 R6, -RZ, R87.H0_H0 ;  /* 0x20000057ff067230 */ /* 0x000fe20000004100 */
[C---:B------:R-:W-:Y:S01]  /*eae0*/  FMUL.FTZ R30, R2.reuse, R16 ;  /* 0x00000010021e7220 */ /* 0x040fe20000410000 */
[----:B------:R-:W-:Y:S01]  /*eaf0*/  HADD2.F32 R10, -RZ, R19.H0_H0 ;  /* 0x20000013ff0a7230 */ /* 0x000fe20000004100 */
[----:B------:R-:W-:Y:S01]  /*eb00*/  FMUL.FTZ R3, R23, R4 ;  /* 0x0000000417037220 */ /* 0x000fe20000410000 */
[----:B------:R-:W-:Y:S01]  /*eb10*/  HADD2.F32 R12, -RZ, R18.H0_H0 ;  /* 0x20000012ff0c7230 */ /* 0x000fe20000004100 */
[----:B------:R-:W-:Y:S01]  /*eb20*/  FFMA.FTZ R52, R2, R58, R0 ;  /* 0x0000003a02347223 */ /* 0x000fe20000010000 */
[----:B------:R-:W-:Y:S01]  /*eb30*/  HADD2.F32 R0, -RZ, R86.H1_H1 ;  /* 0x30000056ff007230 */ /* 0x000fe20000004100 */
[C---:B------:R-:W-:Y:S01]  /*eb40*/  FFMA.FTZ R32, R5.reuse, R6, R3 ;  /* 0x0000000605207223 */ /* 0x040fe20000010003 */
[----:B------:R-:W-:Y:S01]  /*eb50*/  HADD2.F32 R3, -RZ, R87.H1_H1 ;  /* 0x30000057ff037230 */ /* 0x000fe20000004100 */
[----:B------:R-:W-:Y:S01]  /*eb60*/  FMUL.FTZ R29, R5, R4 ;  /* 0x00000004051d7220 */ /* 0x000fe20000410000 */
[----:B------:R-:W-:Y:S01]  /*eb70*/  HADD2.F32 R11, -RZ, R18.H1_H1 ;  /* 0x30000012ff0b7230 */ /* 0x000fe20000004100 */
[-C--:B------:R-:W-:Y:S01]  /*eb80*/  FMUL.FTZ R5, R15, R0.reuse ;  /* 0x000000000f057220 */ /* 0x080fe20000410000 */
[----:B------:R-:W-:Y:S01]  /*eb90*/  HADD2.F32 R9, -RZ, R19.H1_H1 ;  /* 0x30000013ff097230 */ /* 0x000fe20000004100 */
[C---:B------:R-:W-:Y:S01]  /*eba0*/  FMUL.FTZ R17, R10.reuse, R0 ;  /* 0x000000000a117220 */ /* 0x040fe20000410000 */
[----:B------:R-:W-:Y:S01]  /*ebb0*/  HADD2.F32 R2, -RZ, R86.H0_H0 ;  /* 0x20000056ff027230 */ /* 0x000fe20000004100 */
[----:B------:R-:W-:Y:S01]  /*ebc0*/  FFMA.FTZ R19, R10, R3, R5 ;  /* 0x000000030a137223 */ /* 0x000fe20000010005 */
[----:B------:R-:W-:Y:S01]  /*ebd0*/  HADD2.F32 R18, -RZ, R27.H0_H0 ;  /* 0x2000001bff127230 */ /* 0x000fe20000004100 */
[----:B------:R-:W-:Y:S01]  /*ebe0*/  FFMA.FTZ R6, R23, R6, -R29 ;  /* 0x0000000617067223 */ /* 0x000fe2000001081d */
[----:B------:R-:W-:Y:S01]  /*ebf0*/  HADD2.F32 R5, -RZ, R54.H0_H0 ;  /* 0x20000036ff057230 */ /* 0x000fe20000004100 */
[-C--:B------:R-:W-:Y:S01]  /*ec00*/  FMUL.FTZ R16, R20, R2.reuse ;  /* 0x0000000214107220 */ /* 0x080fe20000410000 */
[----:B------:R-:W-:Y:S01]  /*ec10*/  HADD2.F32 R4, -RZ, R88.H0_H0 ;  /* 0x20000058ff047230 */ /* 0x000fe20000004100 */
[----:B------:R-:W-:Y:S01]  /*ec20*/  FMUL.FTZ R26, R12, R2 ;  /* 0x000000020c1a7220 */ /* 0x000fe20000410000 */
[----:B------:R-:W-:Y:S01]  /*ec30*/  HADD2.F32 R10, -RZ, R35.H0_H0 ;  /* 0x20000023ff0a7230 */ /* 0x000fe20000004100 */
[----:B------:R-:W-:Y:S01]  /*ec40*/  FMUL.FTZ R0, R14, R18 ;  /* 0x000000120e007220 */ /* 0x000fe20000410000 */
[----:B------:R-:W-:Y:S01]  /*ec50*/  HADD2.F32 R35, -RZ, R56.H0_H0 ;  /* 0x20000038ff237230 */ /* 0x000fe20000004100 */
[----:B------:R-:W-:-:S02]  /*ec60*/  FMUL.FTZ R2, R25, R5 ;  /* 0x0000000519027220 */ /* 0x000fc40000410000 */
[----:B------:R-:W-:Y:S02]  /*ec70*/  FFMA.FTZ R34, R12, R4, R16 ;  /* 0x000000040c227223 */ /* 0x000fe40000010010 */
[C---:B------:R-:W-:Y:S02]  /*ec80*/  FMUL.FTZ R12, R9.reuse, R18 ;  /* 0x00000012090c7220 */ /* 0x040fe40000410000 */
[----:B------:R-:W-:Y:S02]  /*ec90*/  FFMA.FTZ R16, R9, R57, R0 ;  /* 0x0000003909107223 */ /* 0x000fe40000010000 */
[----:B------:R-:W-:Y:S02]  /*eca0*/  FMUL.FTZ R0, R21, R10 ;  /* 0x0000000a15007220 */ /* 0x000fe40000410000 */
[C---:B------:R-:W-:Y:S02]  /*ecb0*/  FFMA.FTZ R18, R13.reuse, R35, R2 ;  /* 0x000000230d127223 */ /* 0x040fe40000010002 */
[----:B------:R-:W-:-:S02]  /*ecc0*/  FMUL.FTZ R9, R13, R5 ;  /* 0x000000050d097220 */ /* 0x000fc40000410000 */
[C---:B------:R-:W-:Y:S02]  /*ecd0*/  FMUL.FTZ R2, R11.reuse, R10 ;  /* 0x0000000a0b027220 */ /* 0x040fe40000410000 */
[----:B------:R-:W-:Y:S01]  /*ece0*/  FFMA.FTZ R27, R11, R33, R0 ;  /* 0x000000210b1b7223 */ /* 0x000fe20000010000 */
[----:B------:R-:W-:Y:S01]  /*ecf0*/  F2FP.PACK_AB R11, R16, R19 ;  /* 0x00000013100b723e */ /* 0x000fe200000000ff */
[----:B------:R-:W-:Y:S02]  /*ed00*/  FFMA.FTZ R5, R20, R4, -R26 ;  /* 0x0000000414057223 */ /* 0x000fe4000001081a */
[----:B------:R-:W-:Y:S01]  /*ed10*/  FFMA.FTZ R13, R24, R8, -R31 ;  /* 0x00000008180d7223 */ /* 0x000fe2000001081f */
[----:B------:R-:W-:Y:S01]  /*ed20*/  F2FP.PACK_AB R8, R18, R32 ;  /* 0x000000201208723e */ /* 0x000fe200000000ff */
[----:B------:R-:W-:Y:S02]  /*ed30*/  FFMA.FTZ R10, R22, R58, -R30 ;  /* 0x0000003a160a7223 */ /* 0x000fe4000001081e */
        /* <DEDUP_REMOVED lines=8> */
[----:B------:R-:W-:Y:S02]  /*edc0*/  F2FP.PACK_AB R14, R2, R5 ;  /* 0x00000005020e723e */ /* 0x000fe400000000ff */
[----:B------:R-:W-:-:S03]  /*edd0*/  F2FP.PACK_AB R10, R27, R34 ;  /* 0x000000221b0a723e */ /* 0x000fc600000000ff */
[----:B------:R2:W-:Y:S04]  /*ede0*/  STS.128 [R59], R12 ;  /* 0x0000000c3b007388 */ /* 0x0005e80000000c00 */
[----:B------:R2:W-:Y:S02]  /*edf0*/  STS.128 [R28+0x6080], R8 ;  /* 0x006080081c007388 */ /* 0x0005e40000000c00 */
.L_x_974:
[----:B------:R-:W-:Y:S05]  /*ee00*/  BSYNC B0 ;  /* 0x0000000000007941 */ /* 0x000fea0003800000 */
.L_x_973:
[----:B------:R-:W-:-:S13]  /*ee10*/  ISETP.GE.AND P0, PT, R136, c[0x0][0x27c], PT ;  /* 0x00009f0088007a0c */ /* 0x000fda0003f06270 */
[----:B------:R-:W-:Y:S05]  /*ee20*/  @P0 BRA `(.L_x_970) ;  /* 0x0000061000000947 */ /* 0x000fea0003800000 */
[----:B------:R-:W3:Y:S04]  /*ee30*/  LDL R2, [R1+0x5c] ;  /* 0x00005c0001027983 */ /* 0x000ee80000100800 */
[----:B------:R-:W4:Y:S01]  /*ee40*/  LDL R52, [R1+0xd0] ;  /* 0x0000d00001347983 */ /* 0x000f220000100800 */
[----:B------:R-:W-:Y:S01]  /*ee50*/  MOV R0, c[0x0][0x27c] ;  /* 0x00009f0000007a02 */ /* 0x000fe20000000f00 */
[----:B------:R-:W-:Y:S01]  /*ee60*/  HADD2.F32 R6, -RZ, R89.H1_H1 ;  /* 0x30000059ff067230 */ /* 0x000fe20000004100 */
[----:B------:R-:W-:Y:S02]  /*ee70*/  SHF.R.U32.HI R4, RZ, 0x10, R37 ;  /* 0x00000010ff047819 */ /* 0x000fe40000011625 */
[----:B------:R-:W-:Y:S02]  /*ee80*/  SHF.R.U32.HI R24, RZ, 0x10, R41 ;  /* 0x00000010ff187819 */ /* 0x000fe40000011629 */
[----:B------:R-:W-:-:S02]  /*ee90*/  SHF.R.U64 R33, R38, 0x10, R39 ;  /* 0x0000001026217819 */ /* 0x000fc40000001227 */
[----:B------:R-:W-:Y:S01]  /*eea0*/  SHF.R.U32.HI R26, RZ, 0x10, R39 ;  /* 0x00000010ff1a7819 */ /* 0x000fe20000011627 */
[----:B------:R-:W-:Y:S01]  /*eeb0*/  HADD2.F32 R39, -RZ, R24.H0_H0 ;  /* 0x20000018ff277230 */ /* 0x000fe20000004100 */
[----:B------:R-:W-:Y:S02]  /*eec0*/  SHF.R.U64 R36, R36, 0x10, R37 ;  /* 0x0000001024247819 */ /* 0x000fe40000001225 */
[----:B------:R-:W-:Y:S02]  /*eed0*/  SHF.R.U32.HI R27, RZ, 0x10, R43 ;  /* 0x00000010ff1b7819 */ /* 0x000fe4000001162b */
[----:B------:R-:W-:Y:S02]  /*eee0*/  SHF.R.U64 R40, R40, 0x10, R41 ;  /* 0x0000001028287819 */ /* 0x000fe40000001229 */
[----:B------:R-:W-:Y:S01]  /*eef0*/  SHF.R.U64 R37, R42, 0x10, R43 ;  /* 0x000000102a257819 */ /* 0x000fe2000000122b */
[----:B------:R-:W-:Y:S02]  /*ef00*/  HADD2.F32 R38, -RZ, R27.H0_H0 ;  /* 0x2000001bff267230 */ /* 0x000fe40000004100 */
[----:B------:R-:W-:-:S02]  /*ef10*/  HADD2.F32 R27, -RZ, R33.H0_H0 ;  /* 0x20000021ff1b7230 */ /* 0x000fc40000004100 */
[----:B------:R-:W-:Y:S01]  /*ef20*/  HADD2.F32 R33, -RZ, R37.H0_H0 ;  /* 0x20000025ff217230 */ /* 0x000fe20000004100 */
[----:B---3--:R-:W-:-:S04]  /*ef30*/  LEA.HI R0, R0, R2, RZ, 0x1d ;  /* 0x0000000200007211 */ /* 0x008fc800078fe8ff */
[----:B------:R-:W-:Y:S01]  /*ef40*/  SHF.R.S32.HI R2, RZ, 0x1f, R0 ;  /* 0x0000001fff027819 */ /* 0x000fe20000011400 */
[----:B--2-4-:R-:W2:Y:S01]  /*ef50*/  LDS.128 R8, [R52] ;  /* 0x0000000034087984 */ /* 0x014ea20000000c00 */
        /* <DEDUP_REMOVED lines=18> */
[----:B------:R-:W-:Y:S02]  /*f080*/  HADD2.F32 R23, -RZ, R8.H1_H1 ;  /* 0x30000008ff177230 */ /* 0x000fe40000004100 */
[--C-:B---3--:R-:W-:Y:S02]  /*f090*/  HADD2.F32 R3, -RZ, R13.reuse.H0_H0 ;  /* 0x2000000dff037230 */ /* 0x108fe40000004100 */
[----:B------:R-:W-:Y:S02]  /*f0a0*/  HADD2.F32 R2, -RZ, R13.H1_H1 ;  /* 0x3000000dff027230 */ /* 0x000fe40000004100 */
[--C-:B------:R-:W-:Y:S01]  /*f0b0*/  HADD2.F32 R9, -RZ, R12.reuse.H0_H0 ;  /* 0x2000000cff097230 */ /* 0x100fe20000004100 */
[C---:B------:R-:W-:Y:S01]  /*f0c0*/  FMUL.FTZ R30, R3.reuse, R0 ;  /* 0x00000000031e7220 */ /* 0x040fe20000410000 */
[----:B------:R-:W-:Y:S01]  /*f0d0*/  HADD2.F32 R13, -RZ, R12.H1_H1 ;  /* 0x3000000cff0d7230 */ /* 0x000fe20000004100 */
[----:B------:R-:W-:Y:S01]  /*f0e0*/  FFMA.FTZ R35, R3, R6, R5 ;  /* 0x0000000603237223 */ /* 0x000fe20000010005 */
[----:B------:R-:W-:-:S02]  /*f0f0*/  HADD2.F32 R12, -RZ, R14.H0_H0 ;  /* 0x2000000eff0c7230 */ /* 0x000fc40000004100 */
[----:B------:R-:W-:Y:S02]  /*f100*/  HADD2.F32 R11, -RZ, R14.H1_H1 ;  /* 0x3000000eff0b7230 */ /* 0x000fe40000004100 */
[----:B------:R-:W-:Y:S02]  /*f110*/  HADD2.F32 R14, -RZ, R4.H0_H0 ;  /* 0x20000004ff0e7230 */ /* 0x000fe40000004100 */
[----:B------:R-:W-:Y:S02]  /*f120*/  HADD2.F32 R4, -RZ, R89.H0_H0 ;  /* 0x20000059ff047230 */ /* 0x000fe40000004100 */
[----:B------:R-:W-:Y:S01]  /*f130*/  HADD2.F32 R5, -RZ, R91.H0_H0 ;  /* 0x2000005bff057230 */ /* 0x000fe20000004100 */
[-C--:B------:R-:W-:Y:S01]  /*f140*/  FMUL.FTZ R0, R20, R14.reuse ;  /* 0x0000000e14007220 */ /* 0x080fe20000410000 */
[--C-:B------:R-:W-:Y:S01]  /*f150*/  HADD2.F32 R10, -RZ, R15.reuse.H0_H0 ;  /* 0x2000000fff0a7230 */ /* 0x100fe20000004100 */
[C---:B------:R-:W-:Y:S01]  /*f160*/  FMUL.FTZ R29, R2.reuse, R14 ;  /* 0x0000000e021d7220 */ /* 0x040fe20000410000 */
[----:B------:R-:W-:Y:S01]  /*f170*/  HADD2.F32 R8, -RZ, R15.H1_H1 ;  /* 0x3000000fff087230 */ /* 0x000fe20000004100 */
[----:B------:R-:W-:Y:S01]  /*f180*/  FFMA.FTZ R34, R2, R39, R0 ;  /* 0x0000002702227223 */ /* 0x000fe20000010000 */
[--C-:B------:R-:W-:Y:S01]  /*f190*/  HADD2.F32 R2, -RZ, R90.reuse.H0_H0 ;  /* 0x2000005aff027230 */ /* 0x100fe20000004100 */
[-C--:B------:R-:W-:Y:S01]  /*f1a0*/  FMUL.FTZ R3, R21, R4.reuse ;  /* 0x0000000415037220 */ /* 0x080fe20000410000 */
[----:B------:R-:W-:Y:S01]  /*f1b0*/  HADD2.F32 R0, -RZ, R90.H1_H1 ;  /* 0x3000005aff007230 */ /* 0x000fe20000004100 */
[C---:B------:R-:W-:Y:S01]  /*f1c0*/  FMUL.FTZ R28, R9.reuse, R4 ;  /* 0x00000004091c7220 */ /* 0x040fe20000410000 */
[--C-:B------:R-:W-:Y:S01]  /*f1d0*/  HADD2.F32 R4, -RZ, R92.reuse.H1_H1 ;  /* 0x3000005cff047230 */ /* 0x100fe20000004100 */
[----:B------:R-:W-:Y:S01]  /*f1e0*/  FFMA.FTZ R31, R9, R5, R3 ;  /* 0x00000005091f7223 */ /* 0x000fe20000010003 */
[----:B------:R-:W-:Y:S01]  /*f1f0*/  HADD2.F32 R3, -RZ, R92.H0_H0 ;  /* 0x2000005cff037230 */ /* 0x000fe20000004100 */
[----:B------:R-:W-:Y:S01]  /*f200*/  FMUL.FTZ R14, R18, R2 ;  /* 0x00000002120e7220 */ /* 0x000fe20000410000 */
[----:B------:R-:W-:Y:S01]  /*f210*/  HADD2.F32 R15, -RZ, R26.H0_H0 ;  /* 0x2000001aff0f7230 */ /* 0x000fe20000004100 */
[----:B------:R-:W-:-:S02]  /*f220*/  FMUL.FTZ R9, R17, R0 ;  /* 0x0000000011097220 */ /* 0x000fc40000410000 */
[----:B------:R-:W-:Y:S02]  /*f230*/  FFMA.FTZ R32, R12, R4, R14 ;  /* 0x000000040c207223 */ /* 0x000fe4000001000e */
[C---:B------:R-:W-:Y:S02]  /*f240*/  FMUL.FTZ R14, R10.reuse, R0 ;  /* 0x000000000a0e7220 */ /* 0x040fe40000410000 */
[----:B------:R-:W-:Y:S01]  /*f250*/  FFMA.FTZ R24, R10, R3, R9 ;  /* 0x000000030a187223 */ /* 0x000fe20000010009 */
[----:B------:R-:W-:Y:S01]  /*f260*/  HADD2.F32 R10, -RZ, R36.H0_H0 ;  /* 0x20000024ff0a7230 */ /* 0x000fe20000004100 */
[----:B------:R-:W-:Y:S01]  /*f270*/  FMUL.FTZ R26, R12, R2 ;  /* 0x000000020c1a7220 */ /* 0x000fe20000410000 */
[----:B------:R-:W-:Y:S01]  /*f280*/  HADD2.F32 R36, -RZ, R40.H0_H0 ;  /* 0x20000028ff247230 */ /* 0x000fe20000004100 */
[----:B------:R-:W-:Y:S02]  /*f290*/  FMUL.FTZ R0, R16, R15 ;  /* 0x0000000f10007220 */ /* 0x000fe40000410000 */
[----:B------:R-:W-:-:S02]  /*f2a0*/  FMUL.FTZ R2, R23, R10 ;  /* 0x0000000a17027220 */ /* 0x000fc40000410000 */
[C---:B------:R-:W-:Y:S02]  /*f2b0*/  FMUL.FTZ R9, R8.reuse, R15 ;  /* 0x0000000f08097220 */ /* 0x040fe40000410000 */
[----:B------:R-:W-:Y:S02]  /*f2c0*/  FFMA.FTZ R12, R8, R38, R0 ;  /* 0x00000026080c7223 */ /* 0x000fe40000010000 */
[-C--:B------:R-:W-:Y:S02]  /*f2d0*/  FMUL.FTZ R0, R19, R27.reuse ;  /* 0x0000001b13007220 */ /* 0x080fe40000410000 */
[C---:B------:R-:W-:Y:S02]  /*f2e0*/  FFMA.FTZ R15, R13.reuse, R36, R2 ;  /* 0x000000240d0f7223 */ /* 0x040fe40000010002 */
[----:B------:R-:W-:Y:S02]  /*f2f0*/  FMUL.FTZ R8, R13, R10 ;  /* 0x0000000a0d087220 */ /* 0x000fe40000410000 */
[----:B------:R-:W-:-:S02]  /*f300*/  FMUL.FTZ R2, R11, R27 ;  /* 0x0000001b0b027220 */ /* 0x000fc40000410000 */
[----:B------:R-:W-:Y:S02]  /*f310*/  FFMA.FTZ R13, R22, R6, -R30 ;  /* 0x00000006160d7223 */ /* 0x000fe4000001081e */
[----:B------:R-:W-:Y:S02]  /*f320*/  FFMA.FTZ R6, R21, R5, -R28 ;  /* 0x0000000515067223 */ /* 0x000fe4000001081c */
[----:B------:R-:W-:Y:S01]  /*f330*/  FFMA.FTZ R27, R11, R33, R0 ;  /* 0x000000210b1b7223 */ /* 0x000fe20000010000 */
[----:B------:R-:W-:Y:S01]  /*f340*/  F2FP.PACK_AB R11, R12, R24 ;  /* 0x000000180c0b723e */ /* 0x000fe200000000ff */
[----:B------:R-:W-:Y:S02]  /*f350*/  FFMA.FTZ R5, R18, R4, -R26 ;  /* 0x0000000412057223 */ /* 0x000fe4000001081a */
        /* <DEDUP_REMOVED lines=10> */
[----:B------:R-:W-:-:S02]  /*f400*/  F2FP.PACK_AB R9, R34, R35 ;  /* 0x000000232209723e */ /* 0x000fc400000000ff */
[----:B------:R-:W-:Y:S01]  /*f410*/  F2FP.PACK_AB R10, R27, R32 ;  /* 0x000000201b0a723e */ /* 0x000fe200000000ff */
[----:B------:R2:W-:Y:S04]  /*f420*/  STS.128 [R52], R12 ;  /* 0x0000000c34007388 */ /* 0x0005e80000000c00 */
[----:B------:R2:W-:Y:S02]  /*f430*/  STS.128 [R25+0x6080], R8 ;  /* 0x0060800819007388 */ /* 0x0005e40000000c00 */
.L_x_970:
[----:B------:R-:W-:Y:S05]  /*f440*/  BSYNC B1 ;  /* 0x0000000000017941 */ /* 0x000fea0003800000 */
.L_x_969:
[----:B------:R-:W-:-:S04]  /*f450*/  IADD3 R0, R138, 0x40, RZ ;  /* 0x000000408a007810 */ /* 0x000fc80007ffe0ff */
[----:B------:R-:W-:-:S13]  /*f460*/  ISETP.GE.AND P0, PT, R0, R84, PT ;  /* 0x000000540000720c */ /* 0x000fda0003f06270 */
[----:B------:R-:W-:Y:S05]  /*f470*/  @P0 BRA `(.L_x_954) ;  /* 0x000012f000000947 */ /* 0x000fea0003800000 */
[----:B--2---:R2:W5:Y:S04]  /*f480*/  LDL R52, [R1+0xa8] ;  /* 0x0000a80001347983 */ /* 0x0045680000100800 */
[----:B------:R2:W5:Y:S04]  /*f490*/  LDL R43, [R1+0xac] ;  /* 0x0000ac00012b7983 */ /* 0x0005680000100800 */
[----:B------:R2:W5:Y:S01]  /*f4a0*/  LDL R42, [R1+0xb0] ;  /* 0x0000b000012a7983 */ /* 0x0005620000100800 */
[----:B------:R-:W-:Y:S01]  /*f4b0*/  ISETP.GE.AND P0, PT, R110, c[0x0][0x27c], PT ;  /* 0x00009f006e007a0c */ /* 0x000fe20003f06270 */
[----:B------:R-:W-:-:S12]  /*f4c0*/  BSSY B0, `(.L_x_975) ;  /* 0x0000062000007945 */ /* 0x000fd80003800000 */
[----:B------:R-:W-:Y:S05]  /*f4d0*/  @P0 BRA `(.L_x_976) ;  /* 0x0000060000000947 */ /* 0x000fea0003800000 */
[----:B------:R-:W3:Y:S01]  /*f4e0*/  LDL R41, [R1+0xdc] ;  /* 0x0000dc0001297983 */ /* 0x000ee20000100800 */
[----:B------:R-:W-:Y:S01]  /*f4f0*/  MOV R0, c[0x0][0x27c] ;  /* 0x00009f0000007a02 */ /* 0x000fe20000000f00 */
[----:B------:R-:W-:Y:S01]  /*f500*/  HADD2.F32 R6, -RZ, R93.H1_H1 ;  /* 0x3000005dff067230 */ /* 0x000fe20000004100 */
[----:B------:R-:W-:Y:S02]  /*f510*/  SHF.R.U32.HI R4, RZ, 0x10, R49 ;  /* 0x00000010ff047819 */ /* 0x000fe40000011631 */
[----:B------:R-:W-:Y:S02]  /*f520*/  LEA.HI R0, R0, R170, RZ, 0x1d ;  /* 0x000000aa00007211 */ /* 0x000fe400078fe8ff */
[----:B------:R-:W-:Y:S02]  /*f530*/  SHF.R.U32.HI R24, RZ, 0x10, R45 ;  /* 0x00000010ff187819 */ /* 0x000fe4000001162d */
[----:B------:R-:W-:Y:S02]  /*f540*/  SHF.R.S32.HI R3, RZ, 0x1f, R0 ;  /* 0x0000001fff037819 */ /* 0x000fe40000011400 */
[----:B------:R-:W-:Y:S01]  /*f550*/  SHF.L.U32 R2, R0, 0x3, RZ ;  /* 0x0000000300027819 */ /* 0x000fe200000006ff */
[----:B------:R-:W-:Y:S01]  /*f560*/  HADD2.F32 R40, -RZ, R24.H0_H0 ;  /* 0x20000018ff287230 */ /* 0x000fe20000004100 */
[----:B------:R-:W-:-:S02]  /*f570*/  LEA.HI R0, R3, R0, RZ, 0x2 ;  /* 0x0000000003007211 */ /* 0x000fc400078f10ff */
[----:B-----5:R-:W-:Y:S02]  /*f580*/  LOP3.LUT R2, R52, 0x18, R2, 0xf8, !PT ;  /* 0x0000001834027812 */ /* 0x020fe400078ef802 */
[----:B------:R-:W-:Y:S02]  /*f590*/  SHF.L.U32 R0, R0, 0xa, RZ ;  /* 0x0000000a00007819 */ /* 0x000fe400000006ff */
[----:B------:R-:W-:Y:S02]  /*f5a0*/  LOP3.LUT R2, R2, R43, RZ, 0x3c, !PT ;  /* 0x0000002b02027212 */ /* 0x000fe400078e3cff */
[----:B------:R-:W-:Y:S02]  /*f5b0*/  LOP3.LUT R0, R0, 0x7ffff000, RZ, 0xc0, !PT ;  /* 0x7ffff00000007812 */ /* 0x000fe400078ec0ff */
[----:B------:R-:W-:Y:S02]  /*f5c0*/  SHF.R.U32.HI R26, RZ, 0x10, R51 ;  /* 0x00000010ff1a7819 */ /* 0x000fe40000011633 */
[----:B------:R-:W-:-:S02]  /*f5d0*/  IADD3 R0, R2, R0, R42 ;  /* 0x0000000002007210 */ /* 0x000fc40007ffe02a */
[----:B------:R-:W-:Y:S02]  /*f5e0*/  SHF.R.U64 R36, R48, 0x10, R49 ;  /* 0x0000001030247819 */ /* 0x000fe40000001231 */
[----:B------:R-:W-:Y:S01]  /*f5f0*/  SHF.L.U32 R25, R0, 0x1, RZ ;  /* 0x0000000100197819 */ /* 0x000fe200000006ff */
[----:B------:R-:W-:Y:S01]  /*f600*/  HADD2.F32 R0, -RZ, R91.H1_H1 ;  /* 0x3000005bff007230 */ /* 0x000fe20000004100 */
[----:B------:R-:W-:Y:S02]  /*f610*/  SHF.R.U32.HI R27, RZ, 0x10, R47 ;  /* 0x00000010ff1b7819 */ /* 0x000fe4000001162f */
[----:B------:R-:W-:Y:S01]  /*f620*/  SHF.R.U64 R38, R44, 0x10, R45 ;  /* 0x000000102c267819 */ /* 0x000fe2000000122d */
[----:B------:R-:W4:Y:S01]  /*f630*/  LDS.128 R12, [R25+0x6080] ;  /* 0x00608000190c7984 */ /* 0x000f220000000c00 */
[----:B------:R-:W-:Y:S01]  /*f640*/  SHF.R.U64 R31, R50, 0x10, R51 ;  /* 0x00000010321f7819 */ /* 0x000fe20000001233 */
[----:B------:R-:W-:Y:S01]  /*f650*/  HADD2.F32 R39, -RZ, R27.H0_H0 ;  /* 0x2000001bff277230 */ /* 0x000fe20000004100 */
[----:B------:R-:W-:Y:S01]  /*f660*/  SHF.R.U64 R37, R46, 0x10, R47 ;  /* 0x000000102e257819 */ /* 0x000fe2000000122f */
[----:B------:R-:W-:-:S02]  /*f670*/  HADD2.F32 R38, -RZ, R38.H0_H0 ;  /* 0x20000026ff267230 */ /* 0x000fc40000004100 */
[----:B------:R-:W-:Y:S02]  /*f680*/  HADD2.F32 R27, -RZ, R31.H0_H0 ;  /* 0x2000001fff1b7230 */ /* 0x000fe40000004100 */
[----:B------:R-:W-:Y:S02]  /*f690*/  HADD2.F32 R31, -RZ, R37.H0_H0 ;  /* 0x20000025ff1f7230 */ /* 0x000fe40000004100 */
[--C-:B----4-:R-:W-:Y:S02]  /*f6a0*/  HADD2.F32 R3, -RZ, R13.reuse.H0_H0 ;  /* 0x2000000dff037230 */ /* 0x110fe40000004100 */
[----:B------:R-:W-:Y:S02]  /*f6b0*/  HADD2.F32 R2, -RZ, R13.H1_H1 ;  /* 0x3000000dff027230 */ /* 0x000fe40000004100 */
[----:B------:R-:W-:Y:S01]  /*f6c0*/  HADD2.F32 R13, -RZ, R12.H1_H1 ;  /* 0x3000000cff0d7230 */ /* 0x000fe20000004100 */
[----:B------:R-:W-:Y:S01]  /*f6d0*/  FMUL.FTZ R30, R3, R0 ;  /* 0x00000000031e7220 */ /* 0x000fe20000410000 */
[----:B---3--:R-:W3:Y:S02]  /*f6e0*/  LDS.128 R8, [R41] ;  /* 0x0000000029087984 */ /* 0x008ee40000000c00 */
[----:B---3--:R-:W-:-:S02]  /*f6f0*/  HADD2.F32 R22, -RZ, R9.H0_H0 ;  /* 0x20000009ff167230 */ /* 0x008fc40000004100 */
[----:B------:R-:W-:Y:S02]  /*f700*/  HADD2.F32 R20, -RZ, R9.H1_H1 ;  /* 0x30000009ff147230 */ /* 0x000fe40000004100 */
[--C-:B------:R-:W-:Y:S01]  /*f710*/  HADD2.F32 R17, -RZ, R11.reuse.H0_H0 ;  /* 0x2000000bff117230 */ /* 0x100fe20000004100 */
[----:B------:R-:W-:Y:S01]  /*f720*/  FMUL.FTZ R5, R22, R0 ;  /* 0x0000000016057220 */ /* 0x000fe20000410000 */
[----:B------:R-:W-:Y:S02]  /*f730*/  HADD2.F32 R16, -RZ, R11.H1_H1 ;  /* 0x3000000bff107230 */ /* 0x000fe40000004100 */
[----:B------:R-:W-:Y:S01]  /*f740*/  HADD2.F32 R9, -RZ, R12.H0_H0 ;  /* 0x2000000cff097230 */ /* 0x000fe20000004100 */
[----:B------:R-:W-:Y:S01]  /*f750*/  FFMA.FTZ R35, R3, R6, R5 ;  /* 0x0000000603237223 */ /* 0x000fe20000010005 */
[--C-:B------:R-:W-:Y:S02]  /*f760*/  HADD2.F32 R12, -RZ, R14.reuse.H0_H0 ;  /* 0x2000000eff0c7230 */ /* 0x100fe40000004100 */
[----:B------:R-:W-:-:S02]  /*f770*/  HADD2.F32 R11, -RZ, R14.H1_H1 ;  /* 0x3000000eff0b7230 */ /* 0x000fc40000004100 */
[----:B------:R-:W-:Y:S02]  /*f780*/  HADD2.F32 R14, -RZ, R4.H0_H0 ;  /* 0x20000004ff0e7230 */ /* 0x000fe40000004100 */
[----:B------:R-:W-:Y:S02]  /*f790*/  HADD2.F32 R21, -RZ, R8.H0_H0 ;  /* 0x20000008ff157230 */ /* 0x000fe40000004100 */
[----:B------:R-:W-:Y:S01]  /*f7a0*/  HADD2.F32 R4, -RZ, R93.H0_H0 ;  /* 0x2000005dff047230 */ /* 0x000fe20000004100 */
[-C--:B------:R-:W-:Y:S01]  /*f7b0*/  FMUL.FTZ R0, R20, R14.reuse ;  /* 0x0000000e14007220 */ /* 0x080fe20000410000 */
[----:B------:R-:W-:Y:S01]  /*f7c0*/  HADD2.F32 R5, -RZ, R96.H0_H0 ;  /* 0x20000060ff057230 */ /* 0x000fe20000004100 */
[C---:B------:R-:W-:Y:S01]  /*f7d0*/  FMUL.FTZ R29, R2.reuse, R14 ;  /* 0x0000000e021d7220 */ /* 0x040fe20000410000 */
[----:B------:R-:W-:Y:S01]  /*f7e0*/  HADD2.F32 R18, -RZ, R10.H0_H0 ;  /* 0x2000000aff127230 */ /* 0x000fe20000004100 */
[----:B------:R-:W-:Y:S01]  /*f7f0*/  FFMA.FTZ R34, R2, R40, R0 ;  /* 0x0000002802227223 */ /* 0x000fe20000010000 */
[--C-:B------:R-:W-:Y:S01]  /*f800*/  HADD2.F32 R2, -RZ, R94.reuse.H0_H0 ;  /* 0x2000005eff027230 */ /* 0x100fe20000004100 */
[-C--:B------:R-:W-:Y:S01]  /*f810*/  FMUL.FTZ R3, R21, R4.reuse ;  /* 0x0000000415037220 */ /* 0x080fe20000410000 */
[----:B------:R-:W-:Y:S01]  /*f820*/  HADD2.F32 R0, -RZ, R94.H1_H1 ;  /* 0x3000005eff007230 */ /* 0x000fe20000004100 */
[C---:B------:R-:W-:Y:S01]  /*f830*/  FMUL.FTZ R28, R9.reuse, R4 ;  /* 0x00000004091c7220 */ /* 0x040fe20000410000 */
[----:B------:R-:W-:Y:S01]  /*f840*/  HADD2.F32 R19, -RZ, R10.H1_H1 ;  /* 0x3000000aff137230 */ /* 0x000fe20000004100 */
[----:B------:R-:W-:Y:S01]  /*f850*/  FFMA.FTZ R32, R9, R5, R3 ;  /* 0x0000000509207223 */ /* 0x000fe20000010003 */
[----:B------:R-:W-:Y:S01]  /*f860*/  HADD2.F32 R4, -RZ, R97.H0_H0 ;  /* 0x20000061ff047230 */ /* 0x000fe20000004100 */
[----:B------:R-:W-:Y:S01]  /*f870*/  FMUL.FTZ R14, R18, R2 ;  /* 0x00000002120e7220 */ /* 0x000fe20000410000 */
[--C-:B------:R-:W-:Y:S01]  /*f880*/  HADD2.F32 R10, -RZ, R15.reuse.H0_H0 ;  /* 0x2000000fff0a7230 */ /* 0x100fe20000004100 */
[C---:B------:R-:W-:Y:S01]  /*f890*/  FMUL.FTZ R9, R17.reuse, R0 ;  /* 0x0000000011097220 */ /* 0x040fe20000410000 */
[----:B------:R-:W-:Y:S01]  /*f8a0*/  HADD2.F32 R3, -RZ, R96.H1_H1 ;  /* 0x30000060ff037230 */ /* 0x000fe20000004100 */
[----:B------:R-:W-:Y:S01]  /*f8b0*/  FFMA.FTZ R33, R12, R4, R14 ;  /* 0x000000040c217223 */ /* 0x000fe2000001000e */
[----:B------:R-:W-:Y:S01]  /*f8c0*/  HADD2.F32 R23, -RZ, R8.H1_H1 ;  /* 0x30000008ff177230 */ /* 0x000fe20000004100 */
[C---:B------:R-:W-:Y:S01]  /*f8d0*/  FMUL.FTZ R14, R10.reuse, R0 ;  /* 0x000000000a0e7220 */ /* 0x040fe20000410000 */
[----:B------:R-:W-:Y:S01]  /*f8e0*/  HADD2.F32 R8, -RZ, R15.H1_H1 ;  /* 0x3000000fff087230 */ /* 0x000fe20000004100 */
[-C--:B------:R-:W-:Y:S01]  /*f8f0*/  FFMA.FTZ R24, R10, R3.reuse, R9 ;  /* 0x000000030a187223 */ /* 0x080fe20000010009 */
[----:B------:R-:W-:Y:S01]  /*f900*/  HADD2.F32 R15, -RZ, R26.H0_H0 ;  /* 0x2000001aff0f7230 */ /* 0x000fe20000004100 */
[----:B------:R-:W-:Y:S01]  /*f910*/  FMUL.FTZ R26, R12, R2 ;  /* 0x000000020c1a7220 */ /* 0x000fe20000410000 */
[----:B------:R-:W-:Y:S01]  /*f920*/  HADD2.F32 R10, -RZ, R36.H0_H0 ;  /* 0x20000024ff0a7230 */ /* 0x000fe20000004100 */
[----:B------:R-:W-:-:S02]  /*f930*/  FFMA.FTZ R3, R17, R3, -R14 ;  /* 0x0000000311037223 */ /* 0x000fc4000001080e */
[-C--:B------:R-:W-:Y:S02]  /*f940*/  FMUL.FTZ R0, R16, R15.reuse ;  /* 0x0000000f10007220 */ /* 0x080fe40000410000 */
[----:B------:R-:W-:Y:S02]  /*f950*/  FMUL.FTZ R2, R23, R10 ;  /* 0x0000000a17027220 */ /* 0x000fe40000410000 */
[C---:B------:R-:W-:Y:S02]  /*f960*/  FMUL.FTZ R9, R8.reuse, R15 ;  /* 0x0000000f08097220 */ /* 0x040fe40000410000 */
[----:B------:R-:W-:Y:S02]  /*f970*/  FFMA.FTZ R12, R8, R39, R0 ;  /* 0x00000027080c7223 */ /* 0x000fe40000010000 */
[----:B------:R-:W-:Y:S02]  /*f980*/  FMUL.FTZ R0, R19, R27 ;  /* 0x0000001b13007220 */ /* 0x000fe40000410000 */
[----:B------:R-:W-:-:S02]  /*f990*/  FFMA.FTZ R15, R13, R38, R2 ;  /* 0x000000260d0f7223 */ /* 0x000fc40000010002 */
[----:B------:R-:W-:Y:S02]  /*f9a0*/  FMUL.FTZ R8, R13, R10 ;  /* 0x0000000a0d087220 */ /* 0x000fe40000410000 */
[----:B------:R-:W-:Y:S02]  /*f9b0*/  FMUL.FTZ R2, R11, R27 ;  /* 0x0000001b0b027220 */ /* 0x000fe40000410000 */
[----:B------:R-:W-:Y:S02]  /*f9c0*/  FFMA.FTZ R13, R22, R6, -R30 ;  /* 0x00000006160d7223 */ /* 0x000fe4000001081e */
[----:B------:R-:W-:Y:S02]  /*f9d0*/  FFMA.FTZ R6, R21, R5, -R28 ;  /* 0x0000000515067223 */ /* 0x000fe4000001081c */
[----:B------:R-:W-:Y:S01]  /*f9e0*/  FFMA.FTZ R27, R11, R31, R0 ;  /* 0x0000001f0b1b7223 */ /* 0x000fe20000010000 */
[----:B------:R-:W-:Y:S01]  /*f9f0*/  F2FP.PACK_AB R11, R12, R24 ;  /* 0x000000180c0b723e */ /* 0x000fe200000000ff */
[----:B------:R-:W-:-:S02]  /*fa00*/  FFMA.FTZ R5, R18, R4, -R26 ;  /* 0x0000000412057223 */ /* 0x000fc4000001081a */
[----:B------:R-:W-:Y:S02]  /*fa10*/  FFMA.FTZ R10, R20, R40, -R29 ;  /* 0x00000028140a7223 */ /* 0x000fe4000001081d */
[----:B------:R-:W-:Y:S01]  /*fa20*/  FFMA.FTZ R0, R16, R39, -R9 ;  /* 0x0000002710007223 */ /* 0x000fe20000010809 */
[----:B------:R-:W-:Y:S01]  /*fa30*/  F2FP.PACK_AB R9, R34, R35 ;  /* 0x000000232209723e */ /* 0x000fe200000000ff */
[----:B------:R-:W-:Y:S01]  /*fa40*/  FFMA.FTZ R4, R23, R38, -R8 ;  /* 0x0000002617047223 */ /* 0x000fe20000010808 */
[----:B------:R-:W-:Y:S01]  /*fa50*/  F2FP.PACK_AB R8, R15, R32 ;  /* 0x000000200f08723e */ /* 0x000fe200000000ff */
[----:B------:R-:W-:Y:S01]  /*fa60*/  FFMA.FTZ R2, R19, R31, -R2 ;  /* 0x0000001f13027223 */ /* 0x000fe20000010802 */
[----:B------:R-:W-:Y:S02]  /*fa70*/  F2FP.PACK_AB R15, R0, R3 ;  /* 0x00000003000f723e */ /* 0x000fe400000000ff */
[----:B------:R-:W-:Y:S02]  /*fa80*/  F2FP.PACK_AB R13, R10, R13 ;  /* 0x0000000d0a0d723e */ /* 0x000fe400000000ff */
[----:B------:R-:W-:-:S02]  /*fa90*/  F2FP.PACK_AB R12, R4, R6 ;  /* 0x00000006040c723e */ /* 0x000fc400000000ff */
[----:B------:R-:W-:Y:S02]  /*faa0*/  F2FP.PACK_AB R14, R2, R5 ;  /* 0x00000005020e723e */ /* 0x000fe400000000ff */
[----:B------:R-:W-:-:S03]  /*fab0*/  F2FP.PACK_AB R10, R27, R33 ;  /* 0x000000211b0a723e */ /* 0x000fc600000000ff */
[----:B------:R3:W-:Y:S04]  /*fac0*/  STS.128 [R41], R12 ;  /* 0x0000000c29007388 */ /* 0x0007e80000000c00 */
[----:B------:R3:W-:Y:S02]  /*fad0*/  STS.128 [R25+0x6080], R8 ;  /* 0x0060800819007388 */ /* 0x0007e40000000c00 */
.L_x_976:
[----:B------:R-:W-:Y:S05]  /*fae0*/  BSYNC B0 ;  /* 0x0000000000007941 */ /* 0x000fea0003800000 */
.L_x_975:
[----:B------:R-:W-:Y:S01]  /*faf0*/  ISETP.GE.AND P0, PT, R137, c[0x0][0x27c], PT ;  /* 0x00009f0089007a0c */ /* 0x000fe20003f06270 */
[----:B------:R-:W-:-:S12]  /*fb00*/  BSSY B0, `(.L_x_977) ;  /* 0x0000063000007945 */ /* 0x000fd80003800000 */
[----:B------:R-:W-:Y:S05]  /*fb10*/  @P0 BRA `(.L_x_978) ;  /* 0x0000061000000947 */ /* 0x000fea0003800000 */
[----:B------:R-:W4:Y:S04]  /*fb20*/  LDL R2, [R1+0x60] ;  /* 0x0000600001027983 */ /* 0x000f280000100800 */
[----:B---3--:R-:W3:Y:S01]  /*fb30*/  LDL R41, [R1+0xd4] ;  /* 0x0000d40001297983 */ /* 0x008ee20000100800 */
[----:B------:R-:W-:Y:S01]  /*fb40*/  MOV R0, c[0x0][0x27c] ;  /* 0x00009f0000007a02 */ /* 0x000fe20000000f00 */
[----:B------:R-:W-:Y:S01]  /*fb50*/  HADD2.F32 R6, -RZ, R98.H1_H1 ;  /* 0x30000062ff067230 */ /* 0x000fe20000004100 */
[----:B------:R-:W-:Y:S02]  /*fb60*/  SHF.R.U32.HI R4, RZ, 0x10, R69 ;  /* 0x00000010ff047819 */ /* 0x000fe40000011645 */
[----:B------:R-:W-:Y:S02]  /*fb70*/  SHF.R.U32.HI R24, RZ, 0x10, R65 ;  /* 0x00000010ff187819 */ /* 0x000fe40000011641 */
[----:B------:R-:W-:-:S02]  /*fb80*/  SHF.R.U32.HI R26, RZ, 0x10, R71 ;  /* 0x00000010ff1a7819 */ /* 0x000fc40000011647 */
[----:B------:R-:W-:Y:S01]  /*fb90*/  SHF.R.U64 R31, R68, 0x10, R69 ;  /* 0x00000010441f7819 */ /* 0x000fe20000001245 */
[----:B------:R-:W-:Y:S01]  /*fba0*/  HADD2.F32 R40, -RZ, R24.H0_H0 ;  /* 0x20000018ff287230 */ /* 0x000fe20000004100 */
[----:B------:R-:W-:Y:S02]  /*fbb0*/  SHF.R.U32.HI R27, RZ, 0x10, R67 ;  /* 0x00000010ff1b7819 */ /* 0x000fe40000011643 */
[----:B------:R-:W-:Y:S02]  /*fbc0*/  SHF.R.U64 R35, R64, 0x10, R65 ;  /* 0x0000001040237819 */ /* 0x000fe40000001241 */
[----:B------:R-:W-:Y:S01]  /*fbd0*/  SHF.R.U64 R32, R70, 0x10, R71 ;  /* 0x0000001046207819 */ /* 0x000fe20000001247 */
[----:B------:R-:W-:Y:S01]  /*fbe0*/  HADD2.F32 R39, -RZ, R27.H0_H0 ;  /* 0x2000001bff277230 */ /* 0x000fe20000004100 */
[----:B------:R-:W-:Y:S01]  /*fbf0*/  SHF.R.U64 R37, R66, 0x10, R67 ;  /* 0x0000001042257819 */ /* 0x000fe20000001243 */
[----:B------:R-:W-:Y:S02]  /*fc00*/  HADD2.F32 R35, -RZ, R35.H0_H0 ;  /* 0x20000023ff237230 */ /* 0x000fe40000004100 */
[----:B------:R-:W-:Y:S01]  /*fc10*/  HADD2.F32 R27, -RZ, R32.H0_H0 ;  /* 0x20000020ff1b7230 */ /* 0x000fe20000004100 */
[----:B----4-:R-:W-:-:S04]  /*fc20*/  LEA.HI R0, R0, R2, RZ, 0x1d ;  /* 0x0000000200007211 */ /* 0x010fc800078fe8ff */
[----:B------:R-:W-:Y:S01]  /*fc30*/  SHF.R.S32.HI R2, RZ, 0x1f, R0 ;  /* 0x0000001fff027819 */ /* 0x000fe20000011400 */
[----:B---3--:R-:W3:Y:S01]  /*fc40*/  LDS.128 R8, [R41] ;  /* 0x0000000029087984 */ /* 0x008ee20000000c00 */
        /* <DEDUP_REMOVED lines=9> */
[----:B------:R-:W4:Y:S01]  /*fce0*/  LDS.128 R12, [R25+0x6080] ;  /* 0x00608000190c7984 */ /* 0x000f220000000c00 */
[--C-:B---3--:R-:W-:Y:S02]  /*fcf0*/  HADD2.F32 R22, -RZ, R9.reuse.H0_H0 ;  /* 0x20000009ff167230 */ /* 0x108fe40000004100 */
        /* <DEDUP_REMOVED lines=8> */
[--C-:B----4-:R-:W-:Y:S02]  /*fd80*/  HADD2.F32 R3, -RZ, R13.reuse.H0_H0 ;  /* 0x2000000dff037230 */ /* 0x110fe40000004100 */
        /* <DEDUP_REMOVED lines=9> */
[--C-:B------:R-:W-:Y:S01]  /*fe20*/  HADD2.F32 R5, -RZ, R100.reuse.H0_H0 ;  /* 0x20000064ff057230 */ /* 0x100fe20000004100 */
        /* <DEDUP_REMOVED lines=9> */
[----:B------:R-:W-:Y:S01]  /*fec0*/  HADD2.F32 R4, -RZ, R101.H0_H0 ;  /* 0x20000065ff047230 */ /* 0x000fe20000004100 */
[----:B------:R-:W-:Y:S01]  /*fed0*/  FFMA.FTZ R33, R9, R5, R3 ;  /* 0x0000000509217223 */ /* 0x000fe20000010003 */
[----:B------:R-:W-:Y:S01]  /*fee0*/  HADD2.F32 R3, -RZ, R100.H1_H1 ;  /* 0x30000064ff037230 */ /* 0x000fe20000004100 */
        /* <DEDUP_REMOVED lines=13> */
[----:B------:R-:W-:Y:S02]  /*ffc0*/  FMUL.FTZ R0, R19, R27 ;  /* 0x0000001b13007220 */ /* 0x000fe40000410000 */
        /* <DEDUP_REMOVED lines=22> */
.L_x_978:
[----:B------:R-:W-:Y:S05]  /*10130*/  BSYNC B0 ;  /* 0x0000000000007941 */ /* 0x000fea0003800000 */
.L_x_977:
[----:B------:R-:W-:-:S13]  /*10140*/  ISETP.GE.AND P0, PT, R136, c[0x0][0x27c], PT ;  /* 0x00009f0088007a0c */ /* 0x000fda0003f06270 */
        /* <DEDUP_REMOVED lines=98> */
.L_x_954:
[----:B------:R-:W-:Y:S05]  /*10770*/  BSYNC B2 ;  /* 0x0000000000027941 */ /* 0x000fea0003800000 */
.L_x_936:
[----:B---3--:R-:W-:Y:S01]  /*10780*/  IMAD R0, R106, c[0x0][0x208], RZ ;  /* 0x000082006a007a24 */ /* 0x008fe200078e02ff */
[----:B------:R-:W-:-:S04]  /*10790*/  DEPBAR.LE SB0, 0x0 ;  /* 0x000080000000791a */ /* 0x000fc80000000000 */
[C---:B------:R-:W-:Y:S01]  /*107a0*/  IMAD.WIDE.U32 R2, R213.reuse, c[0x0][0x208], RZ ;  /* 0x00008200d5027a25 */ /* 0x040fe200078e00ff */
[----:B------:R-:W-:Y:S01]  /*107b0*/  BAR.SYNC.DEFER_BLOCKING 0x0 ;  /* 0x0000000000007b1d */ /* 0x000fe20000010000 */
[C---:B------:R-:W-:Y:S02]  /*107c0*/  ISETP.GE.AND P3, PT, R250.reuse, c[0x0][0x1d4], PT ;  /* 0x00007500fa007a0c */ /* 0x040fe40003f66270 */
[----:B------:R-:W-:Y:S01]  /*107d0*/  IMAD R0, R213, c[0x0][0x20c], R0 ;  /* 0x00008300d5007a24 */ /* 0x000fe200078e0200 */
[----:B------:R-:W-:Y:S01]  /*107e0*/  SHF.L.U64.HI R228, R250, 0x1, R251 ;  /* 0x00000001fae47819 */ /* 0x000fe200000102fb */
[----:B-12---:R-:W-:Y:S01]  /*107f0*/  IMAD.WIDE.U32 R8, R95, c[0x0][0x210], RZ ;  /* 0x000084005f087a25 */ /* 0x006fe200078e00ff */
[----:B------:R-:W-:Y:S01]  /*10800*/  SHF.L.U64.HI R230, R114, 0x1, R115 ;  /* 0x0000000172e67819 */ /* 0x000fe20000010273 */
[----:B------:R-:W1:Y:S01]  /*10810*/  S2R R27, SR_TID.X ;  /* 0x00000000001b7919 */ /* 0x000e620000002100 */
[C---:B------:R-:W-:Y:S01]  /*10820*/  SHF.L.U64.HI R226, R112.reuse, 0x1, R113 ;  /* 0x0000000170e27819 */ /* 0x040fe20000010271 */
[----:B------:R-:W-:Y:S01]  /*10830*/  IMAD.IADD R3, R3, 0x1, R0 ;  /* 0x0000000103037824 */ /* 0x000fe200078e0200 */
[----:B------:R-:W-:Y:S01]  /*10840*/  ISETP.GE.AND P2, PT, R112, c[0x0][0x1d4], PT ;  /* 0x0000750070007a0c */ /* 0x000fe20003f46270 */
[----:B------:R-:W-:Y:S01]  /*10850*/  IMAD R0, R107, c[0x0][0x218], RZ ;  /* 0x000086006b007a24 */ /* 0x000fe200078e02ff */
[----:B------:R-:W-:Y:S01]  /*10860*/  STL.64 [R1+0x30], R8 ;  /* 0x0000300801007387 */ /* 0x000fe20000100a00 */
[----:B------:R-:W-:Y:S01]  /*10870*/  IMAD.WIDE.U32 R2, R211, c[0x0][0x218], R2 ;  /* 0x00008600d3027a25 */ /* 0x000fe200078e0002 */
[----:B------:R-:W-:Y:S01]  /*10880*/  LOP3.LUT R209, R209, 0xffefffff, RZ, 0xc0, !PT ;  /* 0xffefffffd1d17812 */ /* 0x000fe200078ec0ff */
[----:B------:R-:W-:Y:S02]  /*10890*/  BSSY B0, `(.L_x_979) ;  /* 0x000003e000007945 */ /* 0x000fe40003800000 */
[----:B------:R-:W-:Y:S01]  /*108a0*/  IMAD R4, R211, c[0x0][0x21c], R0 ;  /* 0x00008700d3047a24 */ /* 0x000fe200078e0200 */
[----:B------:R-:W-:Y:S01]  /*108b0*/  IADD3 R0, P0, R2, R8, RZ ;  /* 0x0000000802007210 */ /* 0x000fe20007f1e0ff */
[----:B------:R-:W-:-:S02]  /*108c0*/  IMAD R5, R95, c[0x0][0x214], R9 ;  /* 0x000085005f057a24 */ /* 0x000fc400078e0209 */
[----:B------:R-:W-:Y:S02]  /*108d0*/  IMAD.SHL.U32 R229, R250, 0x2, RZ ;  /* 0x00000002fae57824 */ /* 0x000fe400078e00ff */
[----:B------:R-:W-:Y:S01]  /*108e0*/  IMAD.SHL.U32 R231, R114, 0x2, RZ ;  /* 0x0000000272e77824 */ /* 0x000fe200078e00ff */
[----:B------:R-:W-:Y:S01]  /*108f0*/  IADD3.X R2, R5, R3, R4, P0, !PT ;  /* 0x0000000305027210 */ /* 0x000fe200007fe404 */
[----:B------:R-:W-:Y:S01]  /*10900*/  STL [R1+0x28], R5 ;  /* 0x0000280501007387 */ /* 0x000fe20000100800 */
[C---:B------:R-:W-:Y:S01]  /*10910*/  LEA R26, P0, R0.reuse, c[0x0][0x1f8], 0x1 ;  /* 0x00007e00001a7a11 */ /* 0x040fe200078008ff */
[----:B------:R-:W-:Y:S02]  /*10920*/  IMAD.SHL.U32 R210, R117, 0x2, RZ ;  /* 0x0000000275d27824 */ /* 0x000fe400078e00ff */
[----:B------:R-:W-:Y:S01]  /*10930*/  LDSM.16.M88.4 R16, [R198] ;  /* 0x00000000c610783b */ /* 0x000fe20000000200 */
[----:B------:R-:W-:Y:S01]  /*10940*/  LEA.HI.X R6, R0, c[0x0][0x1fc], R2, 0x1, P0 ;  /* 0x00007f0000067a11 */ /* 0x000fe200000f0c02 */
[----:B------:R-:W-:Y:S01]  /*10950*/  IMAD.IADD R0, R109, 0x1, -R116 ;  /* 0x000000016d007824 */ /* 0x000fe200078e0a74 */
[----:B-1----:R-:W-:Y:S01]  /*10960*/  ISETP.GT.AND P4, PT, R27, 0x3f, PT ;  /* 0x0000003f1b00780c */ /* 0x002fe20003f84270 */
[----:B------:R-:W1:Y:S01]  /*10970*/  SHFL.IDX PT, R2, R26, RZ, 0x1c1f ;  /* 0x001c1fff1a027589 */ /* 0x000e6200000e0000 */
[----:B------:R-:W-:-:S02]  /*10980*/  IMAD.SHL.U32 R227, R112, 0x2, RZ ;  /* 0x0000000270e37824 */ /* 0x000fc400078e00ff */
[----:B------:R-:W-:Y:S01]  /*10990*/  ISETP.LT.OR P1, PT, R0, 0x1, P3 ;  /* 0x000000010000780c */ /* 0x000fe20001f21670 */
[----:B------:R-:W2:Y:S04]  /*109a0*/  SHFL.IDX PT, R3, R6, RZ, 0x1c1f ;  /* 0x001c1fff06037589 */ /* 0x000ea800000e0000 */
[----:B------:R3:W4:Y:S04]  /*109b0*/  LDSM.16.M88.4 R12, [R198+0x1000] ;  /* 0x00100000c60c783b */ /* 0x0007280000000200 */
[----:B------:R3:W3:Y:S01]  /*109c0*/  LDSM.16.M88.4 R36, [R171] ;  /* 0x00000000ab24783b */ /* 0x0006e20000000200 */
[----:B------:R-:W-:-:S03]  /*109d0*/  @P4 LOP3.LUT R209, R209, 0x100000, RZ, 0xfc, !PT ;  /* 0x00100000d1d14812 */ /* 0x000fc600078efcff */
[----:B------:R3:W3:Y:S04]  /*109e0*/  LDSM.16.M88.4 R32, [R171+0x400] ;  /* 0x00040000ab20783b */ /* 0x0006e80000000200 */
[----:B------:R3:W3:Y:S01]  /*109f0*/  LDSM.16.M88.4 R28, [R171+0x800] ;  /* 0x00080000ab1c783b */ /* 0x0006e20000000200 */
[----:B-1----:R-:W-:-:S03]  /*10a00*/  IADD3 R4, P0, R2, R229, RZ ;  /* 0x000000e502047210 */ /* 0x002fc60007f1e0ff */
[----:B------:R1:W1:Y:S02]  /*10a10*/  LDSM.16.M88.4 R20, [R199] ;  /* 0x00000000c714783b */ /* 0x0002640000000200 */
[----:B--2---:R-:W-:Y:S02]  /*10a20*/  IMAD.X R5, R3, 0x1, R228, P0 ;  /* 0x0000000103057824 */ /* 0x004fe400000e06e4 */
[----:B------:R2:W1:Y:S01]  /*10a30*/  LDSM.16.M88.4 R8, [R199+0x1000] ;  /* 0x00100000c708783b */ /* 0x0004620000000200 */
[----:B------:R-:W-:-:S03]  /*10a40*/  IADD3 R24, P0, R2, R231, RZ ;  /* 0x000000e702187210 */ /* 0x000fc60007f1e0ff */
[----:B-----5:R2:W1:Y:S02]  /*10a50*/  LDSM.16.M88.4 R40, [R200] ;  /* 0x00000000c828783b */ /* 0x0204640000000200 */
[----:B------:R-:W-:Y:S02]  /*10a60*/  IMAD.X R25, R3, 0x1, R230, P0 ;  /* 0x0000000103197824 */ /* 0x000fe400000e06e6 */
[----:B------:R2:W1:Y:S04]  /*10a70*/  LDSM.16.M88.4 R44, [R208] ;  /* 0x00000000d02c783b */ /* 0x0004680000000200 */
[----:B------:R2:W1:Y:S04]  /*10a80*/  LDSM.16.M88.4 R60, [R207] ;  /* 0x00000000cf3c783b */ /* 0x0004680000000200 */
[----:B------:R-:W-:Y:S01]  /*10a90*/  @!PT LDS RZ, [RZ] ;  /* 0x00000000fffff984 */ /* 0x000fe20000000800 */
[----:B------:R-:W-:Y:S01]  /*10aa0*/  @!PT LDS RZ, [RZ] ;  /* 0x00000000fffff984 */ /* 0x000fe20000000800 */
[----:B------:R-:W-:Y:S01]  /*10ab0*/  @!PT LDS RZ, [RZ] ;  /* 0x00000000fffff984 */ /* 0x000fe20000000800 */
[----:B------:R2:W-:Y:S01]  /*10ac0*/  LDGSTS.E.BYPASS.LTC128B.128 [R210+0x1880], [R4.64], !P1 ;  /* 0x0188000004d27fae */ /* 0x0005e2000c901d48 */
[----:B------:R-:W-:-:S04]  /*10ad0*/  ISETP.GE.AND P1, PT, R114, c[0x0][0x1d4], PT ;  /* 0x0000750072007a0c */ /* 0x000fc80003f26270 */
[----:B------:R-:W-:-:S13]  /*10ae0*/  ISETP.LT.OR P0, PT, R0, 0x1, P1 ;  /* 0x000000010000780c */ /* 0x000fda0000f01670 */
[----:B------:R2:W-:Y:S01]  /*10af0*/  LDGSTS.E.BYPASS.LTC128B.128 [R210+0x2480], [R24.64], !P0 ;  /* 0x0248000018d27fae */ /* 0x0005e2000c101d48 */
[----:B------:R-:W-:-:S05]  /*10b00*/  IADD3 R2, P0, R2, R227, RZ ;  /* 0x000000e302027210 */ /* 0x000fca0007f1e0ff */
[----:B------:R-:W-:Y:S01]  /*10b10*/  IMAD.X R3, R3, 0x1, R226, P0 ;  /* 0x0000000103037824 */ /* 0x000fe200000e06e2 */
[----:B------:R-:W-:-:S13]  /*10b20*/  ISETP.LT.OR P0, PT, R0, 0x1, P2 ;  /* 0x000000010000780c */ /* 0x000fda0001701670 */
[----:B------:R2:W-:Y:S01]  /*10b30*/  LDGSTS.E.BYPASS.LTC128B.128 [R210+0x3080], [R2.64], !P0 ;  /* 0x0308000002d27fae */ /* 0x0005e2000c101d48 */
[----:B------:R-:W-:Y:S05]  /*10b40*/  @P4 BRA `(.L_x_980) ;  /* 0x0000012000004947 */ /* 0x000fea0003800000 */
[----:B-1-34-:R-:W-:Y:S05]  /*10b50*/  BRA.DIV ~URZ, `(.L_x_981) ;  /* 0x00014db27f007947 */ /* 0x01afea000b800000 */
[----:B--2---:R1:W2:Y:S04]  /*10b60*/  SHFL.IDX PT, R4, R6, 0x1, 0x1c1f ;  /* 0x003c1f0006047f89 */ /* 0x0042a800000e0000 */
[----:B------:R1:W3:Y:S02]  /*10b70*/  SHFL.IDX PT, R2, R26, 0x1, 0x1c1f ;  /* 0x003c1f001a027f89 */ /* 0x0002e400000e0000 */
.L_x_1180:
[----:B-1-3--:R-:W-:Y:S02]  /*10b80*/  IADD3 R26, P0, R2, R229, RZ ;  /* 0x000000e5021a7210 */ /* 0x00afe40007f1e0ff */
[----:B------:R-:W-:-:S03]  /*10b90*/  ISETP.LT.OR P1, PT, R0, 0x21, P1 ;  /* 0x000000210000780c */ /* 0x000fc60000f21670 */
[----:B--2---:R-:W-:Y:S01]  /*10ba0*/  IMAD.X R27, R4, 0x1, R228, P0 ;  /* 0x00000001041b7824 */ /* 0x004fe200000e06e4 */
        /* <DEDUP_REMOVED lines=12> */
.L_x_980:
[----:B-1-34-:R-:W-:Y:S05]  /*10c70*/  BSYNC B0 ;  /* 0x0000000000007941 */ /* 0x01afea0003800000 */
.L_x_979:
[----:B------:R-:W3:Y:S04]  /*10c80*/  LDL R0, [R1+0x1c] ;  /* 0x00001c0001007983 */ /* 0x000ee80000100800 */
[----:B------:R-:W0:Y:S01]  /*10c90*/  LDGDEPBAR ;  /* 0x00000000000079af */ /* 0x000e220000000000 */
[----:B------:R-:W-:Y:S01]  /*10ca0*/  WARPSYNC 0xffffffff ;  /* 0xffffffff00007948 */ /* 0x000fe20003800000 */
[C---:B------:R-:W-:Y:S01]  /*10cb0*/  HMMA.16816.F32 R64, R12.reuse, R36, RZ ;  /* 0x000000240c40723c */ /* 0x040fe200000018ff */
[----:B------:R-:W-:Y:S07]  /*10cc0*/  BSSY B1, `(.L_x_982) ;  /* 0x00000b8000017945 */ /* 0x000fee0003800000 */
[C---:B------:R-:W-:Y:S08]  /*10cd0*/  HMMA.16816.F32 R52, R12.reuse, R32, RZ ;  /* 0x000000200c34723c */ /* 0x040ff000000018ff */
[C---:B--2---:R-:W-:Y:S08]  /*10ce0*/  HMMA.16816.F32 R24, R12.reuse, R28, RZ ;  /* 0x0000001c0c18723c */ /* 0x044ff000000018ff */
        /* <DEDUP_REMOVED lines=12> */
[C---:B------:R-:W-:Y:S08]  /*10db0*/  HMMA.16816.F32 R112, R8.reuse, R40, R64 ;  /* 0x000000280870723c */ /* 0x040ff00000001840 */
[C---:B------:R-:W-:Y:S01]  /*10dc0*/  HMMA.16816.F32 R104, R8.reuse, R44, R52 ;  /* 0x0000002c0868723c */ /* 0x040fe20000001834 */
[----:B------:R-:W-:Y:S07]  /*10dd0*/  LDSM.16.M88.4 R52, [R205] ;  /* 0x00000000cd34783b */ /* 0x000fee0000000200 */
[C---:B------:R-:W-:Y:S01]  /*10de0*/  HMMA.16816.F32 R100, R8.reuse, R60, R24 ;  /* 0x0000003c0864723c */ /* 0x040fe20000001818 */
[----:B------:R-:W-:Y:S07]  /*10df0*/  LDSM.16.M88.4 R24, [R199+0x3000] ;  /* 0x00300000c718783b */ /* 0x000fee0000000200 */
[C---:B------:R-:W-:Y:S01]  /*10e00*/  HMMA.16816.F32 R96, R8.reuse, R42, R56 ;  /* 0x0000002a0860723c */ /* 0x040fe20000001838 */
[----:B------:R-:W-:Y:S07]  /*10e10*/  LDSM.16.M88.4 R56, [R206] ;  /* 0x00000000ce38783b */ /* 0x000fee0000000200 */
[C---:B------:R-:W-:Y:S08]  /*10e20*/  HMMA.16816.F32 R92, R8.reuse, R46, R48 ;  /* 0x0000002e085c723c */ /* 0x040ff00000001830 */
[----:B------:R-:W-:Y:S01]  /*10e30*/  HMMA.16816.F32 R76, R8, R62, R12 ;  /* 0x0000003e084c723c */ /* 0x000fe2000000180c */
[----:B------:R-:W1:Y:S04]  /*10e40*/  LDSM.16.M88.4 R8, [R198+0x3000] ;  /* 0x00300000c608783b */ /* 0x000e680000000200 */
[----:B------:R-:W2:Y:S03]  /*10e50*/  LDSM.16.M88.4 R12, [R198+0x2000] ;  /* 0x00200000c60c783b */ /* 0x000ea60000000200 */
[C---:B------:R-:W-:Y:S08]  /*10e60*/  HMMA.16816.F32 R68, R20.reuse, R40, R68 ;  /* 0x000000281444723c */ /* 0x040ff00000001844 */
[C---:B------:R-:W-:Y:S08]  /*10e70*/  HMMA.16816.F32 R40, R20.reuse, R42, R84 ;  /* 0x0000002a1428723c */ /* 0x040ff00000001854 */
[C---:B------:R-:W-:Y:S08]  /*10e80*/  HMMA.16816.F32 R48, R20.reuse, R44, R72 ;  /* 0x0000002c1430723c */ /* 0x040ff00000001848 */
[C---:B------:R-:W-:Y:S08]  /*10e90*/  HMMA.16816.F32 R64, R20.reuse, R60, R80 ;  /* 0x0000003c1440723c */ /* 0x040ff00000001850 */
[C---:B------:R-:W-:Y:S08]  /*10ea0*/  HMMA.16816.F32 R44, R20.reuse, R46, R88 ;  /* 0x0000002e142c723c */ /* 0x040ff00000001858 */
[----:B------:R-:W-:Y:S01]  /*10eb0*/  HMMA.16816.F32 R20, R20, R62, R28 ;  /* 0x0000003e1414723c */ /* 0x000fe2000000181c */
[----:B------:R-:W4:Y:S04]  /*10ec0*/  LDSM.16.M88.4 R60, [R204] ;  /* 0x00000000cc3c783b */ /* 0x000f280000000200 */
[----:B------:R-:W5:Y:S03]  /*10ed0*/  LDSM.16.M88.4 R28, [R199+0x2000] ;  /* 0x00200000c71c783b */ /* 0x000f660000000200 */
        /* <DEDUP_REMOVED lines=17> */
[----:B------:R-:W-:Y:S01]  /*10ff0*/  HMMA.16816.F32 R68, R24, R56, R80 ;  /* 0x000000381844723c */ /* 0x000fe20000001850 */
[----:B---3--:R-:W-:-:S07]  /*11000*/  ISETP.GT.AND P0, PT, R126, R0, PT ;  /* 0x000000007e00720c */ /* 0x008fce0003f04270 */
[C---:B------:R-:W-:Y:S08]  /*11010*/  HMMA.16816.F32 R64, R24.reuse, R58, R96 ;  /* 0x0000003a1840723c */ /* 0x040ff00000001860 */
[C---:B------:R-:W-:Y:S08]  /*11020*/  HMMA.16816.F32 R116, R24.reuse, R52, R104 ;  /* 0x000000341874723c */ /* 0x040ff00000001868 */
[C---:B------:R-:W-:Y:S08]  /*11030*/  HMMA.16816.F32 R112, R24.reuse, R54, R92 ;  /* 0x000000361870723c */ /* 0x040ff0000000185c */
[C---:B----4-:R-:W-:Y:S08]  /*11040*/  HMMA.16816.F32 R120, R24.reuse, R60, R100 ;  /* 0x0000003c1878723c */ /* 0x050ff00000001864 */
        /* <DEDUP_REMOVED lines=28> */
[----:B------:R-:W-:Y:S08]  /*11210*/  HMMA.16816.F32 R64, R8, R34, R64 ;  /* 0x000000220840723c */ /* 0x000ff00000001840 */
[C---:B----4-:R-:W-:Y:S08]  /*11220*/  HMMA.16816.F32 R52, R12.reuse, R36, R52 ;  /* 0x000000240c34723c */ /* 0x050ff00000001834 */
[C---:B------:R-:W-:Y:S08]  /*11230*/  HMMA.16816.F32 R48, R12.reuse, R38, R48 ;  /* 0x000000260c30723c */ /* 0x040ff00000001830 */
        /* <DEDUP_REMOVED lines=9> */
[----:B------:R-:W2:Y:S04]  /*112d0*/  LDL R2, [R1+0x58] ;  /* 0x0000580001027983 */ /* 0x000ea80000100800 */
[----:B------:R-:W2:Y:S04]  /*112e0*/  LDL R0, [R1+0x24] ;  /* 0x0000240001007983 */ /* 0x000ea80000100800 */
[----:B------:R-:W3:Y:S01]  /*112f0*/  LDL.64 R130, [R1+0x48] ;  /* 0x0000480001827983 */ /* 0x000ee20000100a00 */
[----:B------:R-:W-:-:S03]  /*11300*/  IMAD.MOV.U32 R3, RZ, RZ, c[0x0][0x2b8] ;  /* 0x0000ae00ff037624 */ /* 0x000fc600078e00ff */
[----:B------:R-:W4:Y:S02]  /*11310*/  LDL R4, [R1+0x50] ;  /* 0x0000500001047983 */ /* 0x000f240000100800 */
[----:B------:R-:W-:Y:S01]  /*11320*/  ISETP.NE.AND P2, PT, R3, 0x1, PT ;  /* 0x000000010300780c */ /* 0x000fe20003f45270 */
[----:B------:R-:W-:Y:S01]  /*11330*/  IMAD.MOV.U32 R211, RZ, RZ, RZ ;  /* 0x000000ffffd37224 */ /* 0x000fe200078e00ff */
[----:B------:R-:W5:Y:S04]  /*11340*/  LDL.64 R128, [R1+0x40] ;  /* 0x0000400001807983 */ /* 0x000f680000100a00 */
[----:B------:R-:W3:Y:S01]  /*11350*/  LDL R6, [R1+0x3c] ;  /* 0x00003c0001067983 */ /* 0x000ee20000100800 */
[C---:B--2---:R-:W-:Y:S02]  /*11360*/  IADD3 R2, R0.reuse, R124, R2 ;  /* 0x0000007c00027210 */ /* 0x044fe40007ffe002 */
[----:B------:R-:W-:-:S02]  /*11370*/  ISETP.GT.AND P1, PT, R0, 0x2f, PT ;  /* 0x0000002f0000780c */ /* 0x000fc40003f24270 */
[----:B------:R-:W-:-:S05]  /*11380*/  IADD3 R2, R2, -0x30, RZ ;  /* 0xffffffd002027810 */ /* 0x000fca0007ffe0ff */
        /* <DEDUP_REMOVED lines=8> */
[----:B------:R-:W-:-:S03]  /*11410*/  IMAD.MOV R0, RZ, RZ, -R0 ;  /* 0x000000ffff007224 */ /* 0x000fc600078e0a00 */
[----:B------:R-:W1:Y:S01]  /*11420*/  S2R R127, SR_TID.X ;  /* 0x00000000007f7919 */ /* 0x000e620000002100 */
[----:B------:R-:W-:-:S04]  /*11430*/  IMAD R213, R0, c[0x0][0x2b8], R2 ;  /* 0x0000ae0000d57a24 */ /* 0x000fc800078e0202 */
[----:B------:R-:W-:Y:S01]  /*11440*/  IMAD.WIDE.U32 R2, R213, c[0x0][0x1e0], RZ ;  /* 0x00007800d5027a25 */ /* 0x000fe200078e00ff */
[----:B------:R-:W-:-:S05]  /*11450*/  SHF.R.S32.HI R0, RZ, 0x1f, R213 ;  /* 0x0000001fff007819 */ /* 0x000fca00000114d5 */
[----:B------:R-:W-:-:S04]  /*11460*/  IMAD R0, R0, c[0x0][0x1e0], RZ ;  /* 0x0000780000007a24 */ /* 0x000fc800078e02ff */
[----:B------:R-:W-:-:S04]  /*11470*/  IMAD R0, R213, c[0x0][0x1e4], R0 ;  /* 0x00007900d5007a24 */ /* 0x000fc800078e0200 */
[----:B------:R-:W-:Y:S01]  /*11480*/  IMAD.IADD R3, R3, 0x1, R0 ;  /* 0x0000000103037824 */ /* 0x000fe200078e0200 */
[----:B-1----:R-:W-:-:S04]  /*11490*/  SHF.R.S32.HI R125, RZ, 0x1f, R127 ;  /* 0x0000001fff7d7819 */ /* 0x002fc8000001147f */
[----:B------:R-:W-:-:S04]  /*114a0*/  LEA.HI R125, R125, R127, RZ, 0x2 ;  /* 0x0000007f7d7d7211 */ /* 0x000fc800078f10ff */
[----:B------:R-:W-:-:S04]  /*114b0*/  SHF.R.S32.HI R125, RZ, 0x2, R125 ;  /* 0x00000002ff7d7819 */ /* 0x000fc8000001147d */
[----:B------:R-:W-:-:S04]  /*114c0*/  IADD3 R10, -R125, 0x30, RZ ;  /* 0x000000307d0a7810 */ /* 0x000fc80007ffe1ff */
[----:B------:R-:W-:Y:S02]  /*114d0*/  ISETP.GE.AND P1, PT, R10, 0x1, PT ;  /* 0x000000010a00780c */ /* 0x000fe40003f26270 */
[----:B--2---:R-:W-:Y:S01]  /*114e0*/  SHF.R.S32.HI R0, RZ, 0x1f, R211 ;  /* 0x0000001fff007819 */ /* 0x004fe200000114d3 */
[----:B------:R-:W-:-:S04]  /*114f0*/  IMAD.WIDE.U32 R2, R211, c[0x0][0x1f0], R2 ;  /* 0x00007c00d3027a25 */ /* 0x000fc800078e0002 */
[----:B------:R-:W-:-:S04]  /*11500*/  IMAD R0, R0, c[0x0][0x1f0], RZ ;  /* 0x00007c0000007a24 */ /* 0x000fc800078e02ff */
[----:B------:R-:W-:Y:S01]  /*11510*/  IMAD R4, R211, c[0x0][0x1f4], R0 ;  /* 0x00007d00d3047a24 */ /* 0x000fe200078e0200 */
[----:B-----5:R-:W-:-:S04]  /*11520*/  IADD3 R0, P0, R128, R2, RZ ;  /* 0x0000000280007210 */ /* 0x020fc80007f1e0ff */
[----:B------:R-:W-:Y:S02]  /*11530*/  IADD3.X R2, R6, R3, R4, P0, !PT ;  /* 0x0000000306027210 */ /* 0x000fe400007fe404 */
[----:B------:R-:W-:-:S04]  /*11540*/  LEA R6, P0, R0, c[0x0][0x1c8], 0x1 ;  /* 0x0000720000067a11 */ /* 0x000fc800078008ff */
[----:B------:R-:W-:Y:S01]  /*11550*/  LEA.HI.X R5, R0, c[0x0][0x1cc], R2, 0x1, P0 ;  /* 0x0000730000057a11 */ /* 0x000fe200000f0c02 */
[----:B------:R-:W-:Y:S06]  /*11560*/  BRA.DIV ~URZ, `(.L_x_984) ;  /* 0x000144727f007947 */ /* 0x000fec000b800000 */
[----:B------:R1:W2:Y:S02]  /*11570*/  SHFL.IDX PT, R4, R5, RZ, 0x1c1f ;  /* 0x001c1fff05047589 */ /* 0x0002a400000e0000 */
.L_x_1181:
[----:B------:R-:W-:Y:S05]  /*11580*/  BRA.DIV ~URZ, `(.L_x_985) ;  /* 0x000144c27f007947 */ /* 0x000fea000b800000 */
[----:B------:R3:W4:Y:S02]  /*11590*/  SHFL.IDX PT, R0, R6, RZ, 0x1c1f ;  /* 0x001c1fff06007589 */ /* 0x00072400000e0000 */
.L_x_1182:
[----:B------:R-:W-:Y:S01]  /*115a0*/  BSSY B0, `(.L_x_986) ;  /* 0x0000013000007945 */ /* 0x000fe20003800000 */
[----:B------:R-:W-:Y:S05]  /*115b0*/  @!P1 BRA `(.L_x_987) ;  /* 0x0000011000009947 */ /* 0x000fea0003800000 */
[----:B------:R-:W5:Y:S04]  /*115c0*/  LDL R12, [R1] ;  /* 0x00000000010c7983 */ /* 0x000f680000100800 */
[----:B---3--:R-:W3:Y:S01]  /*115d0*/  LDL R11, [R1+0x4] ;  /* 0x00000400010b7983 */ /* 0x008ee20000100800 */
[----:B------:R-:W-:Y:S02]  /*115e0*/  ISETP.GE.AND P0, PT, R250, c[0x0][0x1d4], PT ;  /* 0x00007500fa007a0c */ /* 0x000fe40003f06270 */
[----:B----4-:R-:W-:-:S05]  /*115f0*/  IADD3 R2, P1, R0, R229, RZ ;  /* 0x000000e500027210 */ /* 0x010fca0007f3e0ff */
[----:B--2---:R-:W-:Y:S01]  /*11600*/  IMAD.X R3, R4, 0x1, R228, P1 ;  /* 0x0000000104037824 */ /* 0x004fe200008e06e4 */
[----:B------:R-:W-:-:S05]  /*11610*/  IADD3 R8, P1, R0, R231, RZ ;  /* 0x000000e700087210 */ /* 0x000fca0007f3e0ff */
[----:B------:R-:W-:Y:S01]  /*11620*/  @!PT LDS RZ, [RZ] ;  /* 0x00000000fffff984 */ /* 0x000fe20000000800 */
[----:B------:R-:W-:Y:S01]  /*11630*/  @!PT LDS RZ, [RZ] ;  /* 0x00000000fffff984 */ /* 0x000fe20000000800 */
[----:B------:R-:W-:Y:S01]  /*11640*/  @!PT LDS RZ, [RZ] ;  /* 0x00000000fffff984 */ /* 0x000fe20000000800 */
[----:B------:R2:W-:Y:S01]  /*11650*/  LDGSTS.E.BYPASS.LTC128B.128 [R210+0x3c80], [R2.64], !P0 ;  /* 0x03c8000002d27fae */ /* 0x0005e2000c101d48 */
[----:B------:R-:W-:Y:S01]  /*11660*/  IMAD.X R9, R4, 0x1, R230, P1 ;  /* 0x0000000104097824 */ /* 0x000fe200008e06e6 */
[----:B--2---:R-:W-:-:S05]  /*11670*/  IADD3 R2, P0, R0, R227, RZ ;  /* 0x000000e300027210 */ /* 0x004fca0007f1e0ff */
[----:B------:R-:W-:Y:S01]  /*11680*/  IMAD.X R3, R4, 0x1, R226, P0 ;  /* 0x0000000104037824 */ /* 0x000fe200000e06e2 */
[----:B-----5:R-:W-:Y:S02]  /*11690*/  ISETP.GE.AND P1, PT, R12, c[0x0][0x1d4], PT ;  /* 0x000075000c007a0c */ /* 0x020fe40003f26270 */
[----:B---3--:R-:W-:-:S11]  /*116a0*/  ISETP.GE.AND P0, PT, R11, c[0x0][0x1d4], PT ;  /* 0x000075000b007a0c */ /* 0x008fd60003f06270 */
[----:B------:R2:W-:Y:S04]  /*116b0*/  LDGSTS.E.BYPASS.LTC128B.128 [R210+0x4880], [R8.64], !P1 ;  /* 0x0488000008d27fae */ /* 0x0005e8000c901d48 */
[----:B------:R2:W-:Y:S02]  /*116c0*/  LDGSTS.E.BYPASS.LTC128B.128 [R210+0x5480], [R2.64], !P0 ;  /* 0x0548000002d27fae */ /* 0x0005e4000c101d48 */
.L_x_987:
[----:B------:R-:W-:Y:S05]  /*116d0*/  BSYNC B0 ;  /* 0x0000000000007941 */ /* 0x000fea0003800000 */
.L_x_986:
[----:B------:R-:W-:Y:S01]  /*116e0*/  ISETP.GE.AND P0, PT, R10, 0x21, PT ;  /* 0x000000210a00780c */ /* 0x000fe20003f06270 */
[----:B------:R-:W-:Y:S06]  /*116f0*/  BRA.DIV ~URZ, `(.L_x_988) ;  /* 0x000143c27f007947 */ /* 0x000fec000b800000 */
[----:B--2---:R2:W1:Y:S04]  /*11700*/  SHFL.IDX PT, R4, R5, 0x1, 0x1c1f ;  /* 0x003c1f0005047f89 */ /* 0x00446800000e0000 */
[----:B----4-:R2:W4:Y:S02]  /*11710*/  SHFL.IDX PT, R0, R6, 0x1, 0x1c1f ;  /* 0x003c1f0006007f89 */ /* 0x01052400000e0000 */
.L_x_1183:
[----:B------:R-:W-:Y:S05]  /*11720*/  @!P0 BRA `(.L_x_983) ;  /* 0x0000011000008947 */ /* 0x000fea0003800000 */
[----:B--23--:R-:W2:Y:S04]  /*11730*/  LDL R6, [R1] ;  /* 0x0000000001067983 */ /* 0x00cea80000100800 */
[----:B-1----:R-:W3:Y:S01]  /*11740*/  LDL R5, [R1+0x4] ;  /* 0x0000040001057983 */ /* 0x002ee20000100800 */
[----:B------:R-:W-:-:S02]  /*11750*/  ISETP.GE.AND P0, PT, R250, c[0x0][0x1d4], PT ;  /* 0x00007500fa007a0c */ /* 0x000fc40003f06270 */
[----:B----4-:R-:W-:-:S05]  /*11760*/  IADD3 R2, P1, R0, R229, RZ ;  /* 0x000000e500027210 */ /* 0x010fca0007f3e0ff */
[----:B------:R-:W-:Y:S01]  /*11770*/  IMAD.X R3, R4, 0x1, R228, P1 ;  /* 0x0000000104037824 */ /* 0x000fe200008e06e4 */
[----:B------:R-:W-:-:S05]  /*11780*/  IADD3 R8, P1, R0, R231, RZ ;  /* 0x000000e700087210 */ /* 0x000fca0007f3e0ff */
[----:B------:R-:W-:Y:S01]  /*11790*/  @!PT LDS RZ, [RZ] ;  /* 0x00000000fffff984 */ /* 0x000fe20000000800 */
[----:B------:R-:W-:Y:S01]  /*117a0*/  @!PT LDS RZ, [RZ] ;  /* 0x00000000fffff984 */ /* 0x000fe20000000800 */
[----:B------:R-:W-:Y:S01]  /*117b0*/  @!PT LDS RZ, [RZ] ;  /* 0x00000000fffff984 */ /* 0x000fe20000000800 */
[----:B------:R1:W-:Y:S01]  /*117c0*/  LDGSTS.E.BYPASS.LTC128B.128 [R210+0x4480], [R2.64], !P0 ;  /* 0x0448000002d27fae */ /* 0x0003e2000c101d48 */
[----:B------:R-:W-:Y:S01]  /*117d0*/  IMAD.X R9, R4, 0x1, R230, P1 ;  /* 0x0000000104097824 */ /* 0x000fe200008e06e6 */
[----:B-1----:R-:W-:-:S05]  /*117e0*/  IADD3 R2, P0, R0, R227, RZ ;  /* 0x000000e300027210 */ /* 0x002fca0007f1e0ff */
[----:B------:R-:W-:Y:S01]  /*117f0*/  IMAD.X R3, R4, 0x1, R226, P0 ;  /* 0x0000000104037824 */ /* 0x000fe200000e06e2 */
[----:B--2---:R-:W-:Y:S02]  /*11800*/  ISETP.GE.AND P1, PT, R6, c[0x0][0x1d4], PT ;  /* 0x0000750006007a0c */ /* 0x004fe40003f26270 */
[----:B---3--:R-:W-:-:S11]  /*11810*/  ISETP.GE.AND P0, PT, R5, c[0x0][0x1d4], PT ;  /* 0x0000750005007a0c */ /* 0x008fd60003f06270 */
[----:B------:R1:W-:Y:S04]  /*11820*/  LDGSTS.E.BYPASS.LTC128B.128 [R210+0x5080], [R8.64], !P1 ;  /* 0x0508000008d27fae */ /* 0x0003e8000c901d48 */
[----:B------:R1:W-:Y:S02]  /*11830*/  LDGSTS.E.BYPASS.LTC128B.128 [R210+0x5c80], [R2.64], !P0 ;  /* 0x05c8000002d27fae */ /* 0x0003e4000c101d48 */
.L_x_983:
[----:B------:R-:W-:Y:S05]  /*11840*/  BSYNC B1 ;  /* 0x0000000000017941 */ /* 0x000fea0003800000 */
.L_x_982:
[----:B-1----:R-:W5:Y:S01]  /*11850*/  LDL R2, [R1+0x54] ;  /* 0x0000540001027983 */ /* 0x002f620000100800 */
[----:B------:R-:W-:-:S03]  /*11860*/  IMAD.MOV.U32 R3, RZ, RZ, c[0x0][0x2c4] ;  /* 0x0000b100ff037624 */ /* 0x000fc600078e00ff */
[----:B----4-:R-:W5:Y:S02]  /*11870*/  LDL R0, [R1+0x78] ;  /* 0x0000780001007983 */ /* 0x010f640000100800 */
[----:B------:R-:W-:Y:S01]  /*11880*/  ISETP.NE.AND P0, PT, R3, 0x1, PT ;  /* 0x000000010300780c */ /* 0x000fe20003f05270 */
[----:B------:R-:W-:Y:S01]  /*11890*/  ULDC UR4, c[0x0][0x324] ;  /* 0x0000c90000047ab9 */ /* 0x000fe20000000800 */
[----:B------:R-:W0:Y:S01]  /*118a0*/  LDGDEPBAR ;  /* 0x00000000000079af */ /* 0x000e220000000000 */
[----:B------:R-:W-:Y:S01]  /*118b0*/  ULOP3.LUT UR4, URZ, UR4, URZ, 0x33, !UPT ;  /* 0x000000043f047292 */ /* 0x000fe2000f8e333f */
[----:B------:R-:W-:Y:S01]  /*118c0*/  IMAD.IADD R11, R109, 0x1, -R252 ;  /* 0x000000016d0b7824 */ /* 0x000fe200078e0afc */
[----:B------:R-:W-:Y:S01]  /*118d0*/  IADD3 R12, -R252, R108, RZ ;  /* 0x0000006cfc0c7210 */ /* 0x000fe20007ffe1ff */
[----:B-----5:R-:W-:Y:S01]  /*118e0*/  IMAD.IADD R0, R0, 0x1, R2 ;  /* 0x0000000100007824 */ /* 0x020fe200078e0202 */
[----:B------:R-:W-:-:S06]  /*118f0*/  IADD3 R2, -R252, 0x1, R109 ;  /* 0x00000001fc027810 */ /* 0x000fcc0007ffe16d */
[----:B------:R-:W-:-:S04]  /*11900*/  @P0 IMAD.HI.U32 R3, R0, c[0x0][0x2c8], RZ ;  /* 0x0000b20000030a27 */ /* 0x000fc800078e00ff */
[----:B------:R-:W-:Y:S01]  /*11910*/  IMAD.MOV.U32 R8, RZ, RZ, R0 ;  /* 0x000000ffff087224 */ /* 0x000fe200078e0000 */
[----:B------:R-:W-:-:S04]  /*11920*/  IADD3 R0, R2, -R248, RZ ;  /* 0x800000f802007210 */ /* 0x000fc80007ffe0ff */
[C---:B------:R-:W-:Y:S02]  /*11930*/  IADD3 R10, R0.reuse, UR4, RZ ;  /* 0x00000004000a7c10 */ /* 0x040fe4000fffe0ff */
[----:B------:R-:W-:Y:S02]  /*11940*/  @P0 SHF.R.U32.HI R8, RZ, c[0x0][0x2cc], R3 ;  /* 0x0000b300ff080a19 */ /* 0x000fe40000011603 */
[----:B------:R-:W-:Y:S01]  /*11950*/  IADD3 R9, R0, c[0x0][0x328], RZ ;  /* 0x0000ca0000097a10 */ /* 0x000fe20007ffe0ff */
[----:B------:R-:W-:Y:S05]  /*11960*/  BRA.DIV ~URZ, `(.L_x_989) ;  /* 0x000142227f007947 */ /* 0x000fea000b800000 */
[----:B------:R1:W4:Y:S02]  /*11970*/  SHFL.IDX PT, R2, R8, RZ, 0x1c1f ;  /* 0x001c1fff08027589 */ /* 0x00032400000e0000 */
.L_x_1184:
        /* <DEDUP_REMOVED lines=17> */
.L_x_992:
[----:B------:R-:W-:-:S04]  /*11a90*/  MOV R3, 0x1 ;  /* 0x0000000100037802 */ /* 0x000fc80000000f00 */
[----:B------:R-:W-:-:S13]  /*11aa0*/  ISETP.NE.AND P0, PT, R3, c[0x0][0x32c], PT ;  /* 0x0000cb0003007a0c */ /* 0x000fda0003f05270 */
[----:B------:R-:W-:-:S05]  /*11ab0*/  @P0 IMAD.HI.U32 R3, R2, c[0x0][0x330], RZ ;  /* 0x0000cc0002030a27 */ /* 0x000fca00078e00ff */
[----:B------:R-:W-:Y:S02]  /*11ac0*/  @P0 SHF.R.U32.HI R2, RZ, c[0x0][0x334], R3 ;  /* 0x0000cd00ff020a19 */ /* 0x000fe40000011603 */
.L_x_993:
[----:B------:R-:W-:Y:S05]  /*11ad0*/  BSYNC B0 ;  /* 0x0000000000007941 */ /* 0x000fea0003800000 */
.L_x_991:
[----:B------:R-:W-:-:S05]  /*11ae0*/  IMAD R2, R2, c[0x0][0x32c], R12 ;  /* 0x0000cb0002027a24 */ /* 0x000fca00078e020c */
[----:B------:R-:W-:Y:S02]  /*11af0*/  IADD3 R3, R2, c[0x0][0x32c], RZ ;  /* 0x0000cb0002037a10 */ /* 0x000fe40007ffe0ff */
[----:B------:R-:W-:Y:S02]  /*11b00*/  IMNMX R0, R0, R2, !PT ;  /* 0x0000000200007217 */ /* 0x000fe40007800200 */
[----:B------:R-:W-:Y:S02]  /*11b10*/  IMNMX R4, R4, R3, PT ;  /* 0x0000000304047217 */ /* 0x000fe40003800200 */
.L_x_990:
[----:B------:R-:W-:Y:S05]  /*11b20*/  BRA.DIV ~URZ, `(.L_x_994) ;  /* 0x000140d27f007947 */ /* 0x000fea000b800000 */
[----:B------:R4:W1:Y:S02]  /*11b30*/  SHFL.IDX PT, R2, R8, 0x1, 0x1c1f ;  /* 0x003c1f0008027f89 */ /* 0x00086400000e0000 */
.L_x_1185:
[----:B------:R-:W-:Y:S02]  /*11b40*/  IMAD.MOV.U32 R3, RZ, RZ, c[0x0][0x32c] ;  /* 0x0000cb00ff037624 */ /* 0x000fe400078e00ff */
[----:B-12---:R-:W-:-:S03]  /*11b50*/  IMAD.IADD R5, R10, 0x1, R2 ;  /* 0x000000010a057824 */ /* 0x006fc600078e0202 */
[----:B------:R-:W-:Y:S02]  /*11b60*/  ISETP.GE.AND P0, PT, R3, 0x1, PT ;  /* 0x000000010300780c */ /* 0x000fe40003f06270 */
[----:B------:R-:W-:-:S04]  /*11b70*/  IADD3 R3, R9, R2, RZ ;  /* 0x0000000209037210 */ /* 0x000fc80007ffe0ff */
[----:B---3--:R-:W-:-:S07]  /*11b80*/  IMNMX R6, R11, R3, PT ;  /* 0x000000030b067217 */ /* 0x008fce0003800200 */
        /* <DEDUP_REMOVED lines=12> */
.L_x_997:
[----:B------:R-:W-:-:S04]  /*11c50*/  MOV R3, 0x1 ;  /* 0x0000000100037802 */ /* 0x000fc80000000f00 */
[----:B------:R-:W-:-:S13]  /*11c60*/  ISETP.NE.AND P0, PT, R3, c[0x0][0x32c], PT ;  /* 0x0000cb0003007a0c */ /* 0x000fda0003f05270 */
[----:B------:R-:W-:-:S05]  /*11c70*/  @P0 IMAD.HI.U32 R3, R2, c[0x0][0x330], RZ ;  /* 0x0000cc0002030a27 */ /* 0x000fca00078e00ff */
[----:B------:R-:W-:Y:S02]  /*11c80*/  @P0 SHF.R.U32.HI R2, RZ, c[0x0][0x334], R3 ;  /* 0x0000cd00ff020a19 */ /* 0x000fe40000011603 */
.L_x_998:
[----:B------:R-:W-:Y:S05]  /*11c90*/  BSYNC B0 ;  /* 0x0000000000007941 */ /* 0x000fea0003800000 */
.L_x_996:
[----:B------:R-:W-:-:S05]  /*11ca0*/  IMAD R2, R2, c[0x0][0x32c], R12 ;  /* 0x0000cb0002027a24 */ /* 0x000fca00078e020c */
[----:B------:R-:W-:Y:S02]  /*11cb0*/  IADD3 R3, R2, c[0x0][0x32c], RZ ;  /* 0x0000cb0002037a10 */ /* 0x000fe40007ffe0ff */
[----:B------:R-:W-:Y:S02]  /*11cc0*/  IMNMX R5, R5, R2, !PT ;  /* 0x0000000205057217 */ /* 0x000fe40007800200 */
[----:B------:R-:W-:Y:S02]  /*11cd0*/  IMNMX R6, R6, R3, PT ;  /* 0x0000000306067217 */ /* 0x000fe40003800200 */
.L_x_995:
[C---:B------:R-:W-:Y:S02]  /*11ce0*/  ISETP.GE.AND P0, PT, R108.reuse, 0x2, PT ;  /* 0x000000026c00780c */ /* 0x040fe40003f06270 */
        /* <DEDUP_REMOVED lines=60> */
[----:B------:R1:W2:Y:S02]  /*120b0*/  SHFL.IDX PT, R3, R8, 0x2, 0x1c1f ;  /* 0x005c1f0008037f89 */ /* 0x0002a400000e0000 */
.L_x_1186:
[----:B------:R-:W-:Y:S01]  /*120c0*/  IMAD.MOV.U32 R0, RZ, RZ, c[0x0][0x32c] ;  /* 0x0000cb00ff007624 */ /* 0x000fe200078e00ff */
[----:B--2---:R-:W-:-:S04]  /*120d0*/  IADD3 R2, R9, R3, RZ ;  /* 0x0000000309027210 */ /* 0x004fc80007ffe0ff */
        /* <DEDUP_REMOVED lines=15> */
.L_x_1002:
[----:B------:R-:W-:-:S04]  /*121d0*/  MOV R4, 0x1 ;  /* 0x0000000100047802 */ /* 0x000fc80000000f00 */
[----:B------:R-:W-:-:S13]  /*121e0*/  ISETP.NE.AND P0, PT, R4, c[0x0][0x32c], PT ;  /* 0x0000cb0004007a0c */ /* 0x000fda0003f05270 */
[----:B------:R-:W-:-:S05]  /*121f0*/  @P0 IMAD.HI.U32 R4, R3, c[0x0][0x330], RZ ;  /* 0x0000cc0003040a27 */ /* 0x000fca00078e00ff */
[----:B------:R-:W-:Y:S02]  /*12200*/  @P0 SHF.R.U32.HI R3, RZ, c[0x0][0x334], R4 ;  /* 0x0000cd00ff030a19 */ /* 0x000fe40000011604 */
.L_x_1003:
[----:B------:R-:W-:Y:S05]  /*12210*/  BSYNC B0 ;  /* 0x0000000000007941 */ /* 0x000fea0003800000 */
.L_x_1001:
[----:B------:R-:W-:-:S05]  /*12220*/  IMAD R3, R3, c[0x0][0x32c], R12 ;  /* 0x0000cb0003037a24 */ /* 0x000fca00078e020c */
[----:B------:R-:W-:Y:S02]  /*12230*/  IADD3 R4, R3, c[0x0][0x32c], RZ ;  /* 0x0000cb0003047a10 */ /* 0x000fe40007ffe0ff */
[----:B------:R-:W-:Y:S02]  /*12240*/  IMNMX R0, R0, R3, !PT ;  /* 0x0000000300007217 */ /* 0x000fe40007800200 */
[----:B------:R-:W-:Y:S02]  /*12250*/  IMNMX R2, R2, R4, PT ;  /* 0x0000000402027217 */ /* 0x000fe40003800200 */
.L_x_1000:
        /* <DEDUP_REMOVED lines=86> */
[----:B------:R2:W3:Y:S02]  /*127c0*/  SHFL.IDX PT, R3, R8, 0x3, 0x1c1f ;  /* 0x007c1f0008037f89 */ /* 0x0004e400000e0000 */
.L_x_1187:
[----:B------:R-:W-:Y:S01]  /*127d0*/  IMAD.MOV.U32 R0, RZ, RZ, c[0x0][0x32c] ;  /* 0x0000cb00ff007624 */ /* 0x000fe200078e00ff */
[----:B---3--:R-:W-:-:S04]  /*127e0*/  IADD3 R2, R9, R3, RZ ;  /* 0x0000000309027210 */ /* 0x008fc80007ffe0ff */
        /* <DEDUP_REMOVED lines=15> */
.L_x_1007:
[----:B------:R-:W-:-:S04]  /*128e0*/  MOV R4, 0x1 ;  /* 0x0000000100047802 */ /* 0x000fc80000000f00 */
[----:B------:R-:W-:-:S13]  /*128f0*/  ISETP.NE.AND P0, PT, R4, c[0x0][0x32c], PT ;  /* 0x0000cb0004007a0c */ /* 0x000fda0003f05270 */
[----:B------:R-:W-:-:S05]  /*12900*/  @P0 IMAD.HI.U32 R4, R3, c[0x0][0x330], RZ ;  /* 0x0000cc0003040a27 */ /* 0x000fca00078e00ff */
[----:B------:R-:W-:Y:S02]  /*12910*/  @P0 SHF.R.U32.HI R3, RZ, c[0x0][0x334], R4 ;  /* 0x0000cd00ff030a19 */ /* 0x000fe40000011604 */
.L_x_1008:
[----:B------:R-:W-:Y:S05]  /*12920*/  BSYNC B0 ;  /* 0x0000000000007941 */ /* 0x000fea0003800000 */
.L_x_1006:
[----:B------:R-:W-:-:S05]  /*12930*/  IMAD R3, R3, c[0x0][0x32c], R12 ;  /* 0x0000cb0003037a24 */ /* 0x000fca00078e020c */
[----:B------:R-:W-:Y:S02]  /*12940*/  IADD3 R4, R3, c[0x0][0x32c], RZ ;  /* 0x0000cb0003047a10 */ /* 0x000fe40007ffe0ff */
[----:B------:R-:W-:Y:S02]  /*12950*/  IMNMX R0, R0, R3, !PT ;  /* 0x0000000300007217 */ /* 0x000fe40007800200 */
[----:B------:R-:W-:Y:S02]  /*12960*/  IMNMX R2, R2, R4, PT ;  /* 0x0000000402027217 */ /* 0x000fe40003800200 */
.L_x_1005:
        /* <DEDUP_REMOVED lines=45> */
[----:B------:R-:W-:Y:S02]  /*12c40*/  FMNMX.FTZ R5, R10, R11, !PT ;  /* 0x0000000b0a057209 */ /* 0x000fe40007810000 */
        /* <DEDUP_REMOVED lines=35> */
[----:B-12-4-:R-:W-:Y:S02]  /*12e80*/  FMNMX.FTZ R8, R79, R5, !PT ;  /* 0x000000054f087209 */ /* 0x016fe40007810000 */
[----:B------:R-:W-:Y:S02]  /*12e90*/  FMNMX.FTZ R4, R88, R3, !PT ;  /* 0x0000000358047209 */ /* 0x000fe40007810000 */
[----:B------:R-:W-:Y:S02]  /*12ea0*/  FMNMX.FTZ R5, R81, R2, !PT ;  /* 0x0000000251057209 */ /* 0x000fe40007810000 */
[----:B------:R-:W-:-:S02]  /*12eb0*/  FMNMX.FTZ R6, R82, R0, !PT ;  /* 0x0000000052067209 */ /* 0x000fc40007810000 */
[----:B------:R-:W-:Y:S01]  /*12ec0*/  FMNMX.FTZ R8, R77, R8, !PT ;  /* 0x000000084d087209 */ /* 0x000fe20007810000 */
[----:B------:R-:W-:Y:S05]  /*12ed0*/  BRA.DIV ~URZ, `(.L_x_1009) ;  /* 0x00012e727f007947 */ /* 0x000fea000b800000 */
[----:B------:R1:W2:Y:S02]  /*12ee0*/  SHFL.BFLY PT, R0, R4, 0x2, 0x1f ;  /* 0x0c401f0004007f89 */ /* 0x0002a400000e0000 */
.L_x_1188:
        /* <DEDUP_REMOVED lines=15> */
.L_x_1189:
[C---:B------:R-:W-:Y:S01]  /*12fe0*/  FMUL.FTZ R0, R105.reuse, c[0x0][0x2d0] ;  /* 0x0000b40069007a20 */ /* 0x040fe20000410000 */
[----:B------:R-:W-:Y:S01]  /*12ff0*/  FSETP.NEU.FTZ.AND P0, PT, R105, -INF , PT ;  /* 0xff8000006900780b */ /* 0x000fe20003f1d000 */
[----:B------:R-:W2:Y:S01]  /*13000*/  LDL R217, [R1+0x54] ;  /* 0x0000540001d97983 */ /* 0x000ea20000100800 */
[----:B------:R-:W-:Y:S01]  /*13010*/  FMUL.FTZ R3, R104, c[0x0][0x2d0] ;  /* 0x0000b40068037a20 */ /* 0x000fe20000410000 */
[----:B------:R-:W-:Y:S01]  /*13020*/  WARPSYNC 0xffffffff ;  /* 0xffffffff00007948 */ /* 0x000fe20003800000 */
[----:B------:R-:W-:Y:S01]  /*13030*/  FSEL R4, R0, RZ, P0 ;  /* 0x000000ff00047208 */ /* 0x000fe20000000000 */
[----:B------:R-:W-:Y:S01]  /*13040*/  LDSM.16.MT88.4 R60, [R196+0xc00] ;  /* 0x000c0000c43c783b */ /* 0x000fe20000004200 */
[----:B------:R-:W-:-:S02]  /*13050*/  FSETP.NEU.FTZ.AND P0, PT, R104, -INF , PT ;  /* 0xff8000006800780b */ /* 0x000fc40003f1d000 */
[----:B------:R-:W-:Y:S01]  /*13060*/  MOV R216, c[0x0][0x2c4] ;  /* 0x0000b10000d87a02 */ /* 0x000fe20000000f00 */
[--C-:B------:R-:W-:Y:S01]  /*13070*/  FFMA.FTZ R0, R14, c[0x0][0x2d0], -R4.reuse ;  /* 0x0000b4000e007a23 */ /* 0x100fe20000010804 */
[----:B------:R-:W-:Y:S01]  /*13080*/  FSEL R3, R3, RZ, P0 ;  /* 0x000000ff03037208 */ /* 0x000fe20000000000 */
[----:B------:R-:W-:Y:S01]  /*13090*/  FFMA.FTZ R2, R28, c[0x0][0x2d0], -R4 ;  /* 0x0000b4001c027a23 */ /* 0x000fe20000010804 */
[----:B------:R-:W-:Y:S01]  /*130a0*/  FSETP.NEU.FTZ.AND P0, PT, R6, -INF , PT ;  /* 0xff8000000600780b */ /* 0x000fe20003f1d000 */
[----:B------:R1:W-:Y:S01]  /*130b0*/  MUFU.EX2 R108, R0 ;  /* 0x00000000006c7308 */ /* 0x0003e20000000800 */
[----:B------:R-:W-:Y:S01]  /*130c0*/  LDSM.16.MT88.4 R64, [R197] ;  /* 0x00000000c540783b */ /* 0x000fe20000004200 */
[----:B------:R-:W-:Y:S01]  /*130d0*/  FFMA.FTZ R5, R27, c[0x0][0x2d0], -R3 ;  /* 0x0000b4001b057a23 */ /* 0x000fe20000010803 */
[----:B------:R-:W-:Y:S02]  /*130e0*/  ISETP.NE.AND P1, PT, R216, 0x1, PT ;  /* 0x00000001d800780c */ /* 0x000fe40003f25270 */
[----:B------:R-:W5:Y:S01]  /*130f0*/  LDSM.16.MT88.4 R68, [R196] ;  /* 0x00000000c444783b */ /* 0x000f620000004200 */
[----:B------:R-:W-:-:S02]  /*13100*/  MOV R216, c[0x0][0x32c] ;  /* 0x0000cb0000d87a02 */ /* 0x000fc40000000f00 */
[----:B------:R3:W-:Y:S01]  /*13110*/  MUFU.EX2 R146, R2 ;  /* 0x0000000200927308 */ /* 0x0007e20000000800 */
[----:B------:R-:W-:Y:S01]  /*13120*/  LDSM.16.MT88.4 R44, [R196+0x1000] ;  /* 0x00100000c42c783b */ /* 0x000fe20000004200 */
[----:B------:R-:W-:-:S03]  /*13130*/  IADD3 R212, R212, -0x2, RZ ;  /* 0xfffffffed4d47810 */ /* 0x000fc60007ffe0ff */
[----:B------:R-:W-:Y:S01]  /*13140*/  LDSM.16.MT88.4 R48, [R197+0x400] ;  /* 0x00040000c530783b */ /* 0x000fe20000004200 */
[----:B-1----:R-:W-:Y:S02]  /*13150*/  FFMA.FTZ R0, R16, c[0x0][0x2d0], -R4 ;  /* 0x0000b40010007a23 */ /* 0x002fe40000010804 */
[----:B------:R1:W-:Y:S01]  /*13160*/  MUFU.EX2 R144, R5 ;  /* 0x0000000500907308 */ /* 0x0003e20000000800 */
[----:B------:R-:W4:Y:S01]  /*13170*/  LDSM.16.MT88.4 R52, [R196+0x400] ;  /* 0x00040000c434783b */ /* 0x000f220000004200 */
[----:B---3--:R-:W-:-:S06]  /*13180*/  FMUL.FTZ R2, R6, c[0x0][0x2d0] ;  /* 0x0000b40006027a20 */ /* 0x008fcc0000410000 */
[----:B------:R3:W3:Y:S01]  /*13190*/  MUFU.EX2 R107, R0 ;  /* 0x00000000006b7308 */ /* 0x0006e20000000800 */
[----:B------:R-:W-:Y:S02]  /*131a0*/  FSEL R2, R2, RZ, P0 ;  /* 0x000000ff02027208 */ /* 0x000fe40000000000 */
[----:B-1--4-:R-:W-:-:S03]  /*131b0*/  FMNMX.FTZ R5, R9, R8, !PT ;  /* 0x0000000809057209 */ /* 0x012fc60007810000 */
[----:B------:R-:W-:Y:S01]  /*131c0*/  FFMA.FTZ R8, R36, c[0x0][0x2d0], -R2 ;  /* 0x0000b40024087a23 */ /* 0x000fe20000010802 */
[----:B------:R-:W-:-:S03]  /*131d0*/  FSETP.NEU.FTZ.AND P0, PT, R5, -INF , PT ;  /* 0xff8000000500780b */ /* 0x000fc60003f1d000 */
[----:B------:R1:W-:Y:S01]  /*131e0*/  MUFU.EX2 R129, R8 ;  /* 0x0000000800817308 */ /* 0x0003e20000000800 */
[----:B---3--:R-:W-:-:S07]  /*131f0*/  FFMA.FTZ R0, R18, c[0x0][0x2d0], -R4 ;  /* 0x0000b40012007a23 */ /* 0x008fce0000010804 */
[----:B------:R3:W-:Y:S01]  /*13200*/  MUFU.EX2 R112, R0 ;  /* 0x0000000000707308 */ /* 0x0007e20000000800 */
[----:B-1----:R-:W-:-:S07]  /*13210*/  FFMA.FTZ R8, R37, c[0x0][0x2d0], -R2 ;  /* 0x0000b40025087a23 */ /* 0x002fce0000010802 */
[----:B------:R-:W-:Y:S01]  /*13220*/  MUFU.EX2 R130, R8 ;  /* 0x0000000800827308 */ /* 0x000fe20000000800 */
[----:B---3--:R-:W-:Y:S01]  /*13230*/  FFMA.FTZ R0, R20, c[0x0][0x2d0], -R4 ;  /* 0x0000b40014007a23 */ /* 0x008fe20000010804 */
[----:B------:R-:W-:-:S06]  /*13240*/  F2FP.PACK_AB R20, R107, R108 ;  /* 0x0000006c6b14723e */ /* 0x000fcc00000000ff */
[----:B------:R1:W-:Y:S02]  /*13250*/  MUFU.EX2 R123, R0 ;  /* 0x00000000007b7308 */ /* 0x0003e40000000800 */
[----:B-1----:R-:W-:-:S06]  /*13260*/  FFMA.FTZ R0, R23, c[0x0][0x2d0], -R4 ;  /* 0x0000b40017007a23 */ /* 0x002fcc0000010804 */
[----:B------:R1:W-:Y:S02]  /*13270*/  MUFU.EX2 R128, R0 ;  /* 0x0000000000807308 */ /* 0x0003e40000000800 */
[----:B-1----:R-:W-:-:S06]  /*13280*/  FFMA.FTZ R0, R26, c[0x0][0x2d0], -R4 ;  /* 0x0000b4001a007a23 */ /* 0x002fcc0000010804 */
[----:B------:R1:W-:Y:S02]  /*13290*/  MUFU.EX2 R131, R0 ;  /* 0x0000000000837308 */ /* 0x0003e40000000800 */
[----:B-1----:R-:W-:-:S06]  /*132a0*/  FFMA.FTZ R0, R31, c[0x0][0x2d0], -R4 ;  /* 0x0000b4001f007a23 */ /* 0x002fcc0000010804 */
[----:B------:R1:W3:Y:S02]  /*132b0*/  MUFU.EX2 R147, R0 ;  /* 0x0000000000937308 */ /* 0x0002e40000000800 */
[----:B-1----:R-:W-:Y:S01]  /*132c0*/  FFMA.FTZ R0, R13, c[0x0][0x2d0], -R3 ;  /* 0x0000b4000d007a23 */ /* 0x002fe20000010803 */
[----:B---3--:R-:W-:-:S05]  /*132d0*/  F2FP.PACK_AB R14, R147, R146 ;  /* 0x00000092930e723e */ /* 0x008fca00000000ff */
        /* <DEDUP_REMOVED lines=8> */
[----:B------:R-:W-:Y:S02]  /*13360*/  F2FP.PACK_AB R22, R123, R112 ;  /* 0x000000707b16723e */ /* 0x000fe400000000ff */
[----:B---3--:R-:W-:-:S03]  /*13370*/  F2FP.PACK_AB R23, R113, R103 ;  /* 0x000000677117723e */ /* 0x008fc600000000ff */
[----:B------:R1:W-:Y:S02]  /*13380*/  MUFU.EX2 R114, R0 ;  /* 0x0000000000727308 */ /* 0x0003e40000000800 */
[----:B-1----:R-:W-:-:S06]  /*13390*/  FFMA.FTZ R0, R25, c[0x0][0x2d0], -R3 ;  /* 0x0000b40019007a23 */ /* 0x002fcc0000010803 */
[----:B------:R1:W3:Y:S02]  /*133a0*/  MUFU.EX2 R122, R0 ;  /* 0x00000000007a7308 */ /* 0x0002e40000000800 */
[----:B-1----:R-:W-:Y:S01]  /*133b0*/  FFMA.FTZ R0, R30, c[0x0][0x2d0], -R3 ;  /* 0x0000b4001e007a23 */ /* 0x002fe20000010803 */
[----:B---3--:R-:W-:-:S05]  /*133c0*/  F2FP.PACK_AB R13, R122, R114 ;  /* 0x000000727a0d723e */ /* 0x008fca00000000ff */
[----:B------:R1:W3:Y:S02]  /*133d0*/  MUFU.EX2 R145, R0 ;  /* 0x0000000000917308 */ /* 0x0002e40000000800 */
[----:B-1----:R-:W-:Y:S01]  /*133e0*/  FFMA.FTZ R0, R21, c[0x0][0x2d0], -R2 ;  /* 0x0000b40015007a23 */ /* 0x002fe20000010802 */
[----:B------:R-:W-:Y:S02]  /*133f0*/  F2FP.PACK_AB R21, R100, R101 ;  /* 0x000000656415723e */ /* 0x000fe400000000ff */
[----:B---3--:R-:W-:-:S03]  /*13400*/  F2FP.PACK_AB R15, R145, R144 ;  /* 0x00000090910f723e */ /* 0x008fc600000000ff */
[----:B------:R1:W-:Y:S02]  /*13410*/  MUFU.EX2 R96, R0 ;  /* 0x0000000000607308 */ /* 0x0003e40000000800 */
[C---:B-----5:R-:W-:Y:S08]  /*13420*/  HMMA.16816.F32 R36, R20.reuse, R68, RZ ;  /* 0x000000441424723c */ /* 0x060ff000000018ff */
[----:B------:R-:W-:Y:S01]  /*13430*/  HMMA.16816.F32 R72, R20, R64, RZ ;  /* 0x000000401448723c */ /* 0x000fe200000018ff */
[----:B-1----:R-:W-:-:S04]  /*13440*/  FFMA.FTZ R0, R24, c[0x0][0x2d0], -R2 ;  /* 0x0000b40018007a23 */ /* 0x002fc80000010802 */
[----:B------:R1:W3:Y:S02]  /*13450*/  MUFU.EX2 R95, R0 ;  /* 0x00000000005f7308 */ /* 0x0002e40000000800 */
[----:B-1----:R-:W-:Y:S01]  /*13460*/  FFMA.FTZ R0, R29, c[0x0][0x2d0], -R2 ;  /* 0x0000b4001d007a23 */ /* 0x002fe20000010802 */
[----:B---3--:R-:W-:-:S05]  /*13470*/  F2FP.PACK_AB R16, R95, R96 ;  /* 0x000000605f10723e */ /* 0x008fca00000000ff */
        /* <DEDUP_REMOVED lines=8> */
[----:B-1----:R-:W-:-:S05]  /*13500*/  FMUL.FTZ R0, R5, c[0x0][0x2d0] ;  /* 0x0000b40005007a20 */ /* 0x002fca0000410000 */
[----:B------:R-:W-:-:S05]  /*13510*/  FSEL R0, R0, RZ, P0 ;  /* 0x000000ff00007208 */ /* 0x000fca0000000000 */
[----:B------:R-:W-:Y:S01]  /*13520*/  FFMA.FTZ R8, R10, c[0x0][0x2d0], -R0 ;  /* 0x0000b4000a087a23 */ /* 0x000fe20000010800 */
[----:B------:R-:W-:-:S03]  /*13530*/  F2FP.PACK_AB R10, R130, R129 ;  /* 0x00000081820a723e */ /* 0x000fc600000000ff */
[----:B------:R1:W-:Y:S02]  /*13540*/  MUFU.EX2 R93, R8 ;  /* 0x00000008005d7308 */ /* 0x0003e40000000800 */
[----:B-1----:R-:W-:-:S06]  /*13550*/  FFMA.FTZ R8, R11, c[0x0][0x2d0], -R0 ;  /* 0x0000b4000b087a23 */ /* 0x002fcc0000010800 */
[----:B------:R1:W3:Y:S02]  /*13560*/  MUFU.EX2 R92, R8 ;  /* 0x00000008005c7308 */ /* 0x0002e40000000800 */
[----:B-1----:R-:W-:Y:S01]  /*13570*/  FFMA.FTZ R8, R12, c[0x0][0x2d0], -R0 ;  /* 0x0000b4000c087a23 */ /* 0x002fe20000010800 */
[----:B---3--:R-:W-:Y:S02]  /*13580*/  F2FP.PACK_AB R17, R92, R93 ;  /* 0x0000005d5c11723e */ /* 0x008fe400000000ff */
[----:B------:R-:W-:-:S03]  /*13590*/  F2FP.PACK_AB R12, R131, R128 ;  /* 0x00000080830c723e */ /* 0x000fc600000000ff */
[----:B------:R1:W-:Y:S04]  /*135a0*/  MUFU.EX2 R94, R8 ;  /* 0x00000008005e7308 */ /* 0x0003e80000000800 */
[C---:B------:R-:W-:Y:S01]  /*135b0*/  HMMA.16816.F32 R140, R12.reuse, R52, R36 ;  /* 0x000000340c8c723c */ /* 0x040fe20000001824 */
[----:B------:R-:W-:Y:S07]  /*135c0*/  LDSM.16.MT88.4 R36, [R196+0x1800] ;  /* 0x00180000c424783b */ /* 0x000fee0000004200 */
[----:B------:R-:W-:Y:S01]  /*135d0*/  HMMA.16816.F32 R148, R12, R48, R72 ;  /* 0x000000300c94723c */ /* 0x000fe20000001848 */
[----:B-1----:R-:W-:-:S04]  /*135e0*/  FFMA.FTZ R8, R35, c[0x0][0x2d0], -R0 ;  /* 0x0000b40023087a23 */ /* 0x002fc80000010800 */
[----:B------:R1:W3:Y:S02]  /*135f0*/  MUFU.EX2 R97, R8 ;  /* 0x0000000800617308 */ /* 0x0002e40000000800 */
[----:B-1----:R-:W-:Y:S01]  /*13600*/  FFMA.FTZ R8, R40, c[0x0][0x2d0], -R0 ;  /* 0x0000b40028087a23 */ /* 0x002fe20000010800 */
[----:B---3--:R-:W-:-:S05]  /*13610*/  F2FP.PACK_AB R19, R97, R94 ;  /* 0x0000005e6113723e */ /* 0x008fca00000000ff */
[----:B------:R1:W-:Y:S02]  /*13620*/  MUFU.EX2 R99, R8 ;  /* 0x0000000800637308 */ /* 0x0003e40000000800 */
[C---:B------:R-:W-:Y:S07]  /*13630*/  HMMA.16816.F32 R28, R16.reuse, R64, RZ ;  /* 0x00000040101c723c */ /* 0x040fee00000018ff */
[--C-:B------:R-:W-:Y:S01]  /*13640*/  FFMA.FTZ R64, R76, c[0x0][0x2d0], -R0.reuse ;  /* 0x0000b4004c407a23 */ /* 0x100fe20000010800 */
[----:B------:R-:W-:Y:S01]  /*13650*/  HMMA.16816.F32 R24, R16, R60, RZ ;  /* 0x0000003c1018723c */ /* 0x000fe200000018ff */
[----:B------:R-:W-:-:S02]  /*13660*/  FFMA.FTZ R65, R78, c[0x0][0x2d0], -R0 ;  /* 0x0000b4004e417a23 */ /* 0x000fc40000010800 */
[----:B-1----:R-:W-:-:S04]  /*13670*/  FFMA.FTZ R8, R41, c[0x0][0x2d0], -R0 ;  /* 0x0000b40029087a23 */ /* 0x002fc80000010800 */
[----:B------:R1:W3:Y:S01]  /*13680*/  MUFU.EX2 R120, R8 ;  /* 0x0000000800787308 */ /* 0x0002e20000000800 */
[----:B------:R-:W-:Y:S07]  /*13690*/  HMMA.16816.F32 R40, R20, R60, RZ ;  /* 0x0000003c1428723c */ /* 0x000fee00000018ff */
[--C-:B------:R-:W-:Y:S01]  /*136a0*/  FFMA.FTZ R61, R91, c[0x0][0x2d0], -R4.reuse ;  /* 0x0000b4005b3d7a23 */ /* 0x100fe20000010804 */
[----:B------:R-:W-:Y:S01]  /*136b0*/  HMMA.16816.F32 R32, R16, R68, RZ ;  /* 0x000000441020723c */ /* 0x000fe200000018ff */
[----:B------:R-:W-:-:S02]  /*136c0*/  FFMA.FTZ R60, R90, c[0x0][0x2d0], -R4 ;  /* 0x0000b4005a3c7a23 */ /* 0x000fc40000010804 */
[----:B-1----:R-:W-:Y:S01]  /*136d0*/  FFMA.FTZ R8, R56, c[0x0][0x2d0], -R0 ;  /* 0x0000b40038087a23 */ /* 0x002fe20000010800 */
[----:B---3--:R-:W-:-:S03]  /*136e0*/  F2FP.PACK_AB R9, R120, R99 ;  /* 0x000000637809723e */ /* 0x008fc600000000ff */
[--C-:B------:R-:W-:Y:S01]  /*136f0*/  FFMA.FTZ R68, R79, c[0x0][0x2d0], -R0.reuse ;  /* 0x0000b4004f447a23 */ /* 0x100fe20000010800 */
[----:B------:R1:W-:Y:S01]  /*13700*/  MUFU.EX2 R115, R8 ;  /* 0x0000000800737308 */ /* 0x0003e20000000800 */
[----:B------:R-:W-:-:S07]  /*13710*/  FFMA.FTZ R69, R77, c[0x0][0x2d0], -R0 ;  /* 0x0000b4004d457a23 */ /* 0x000fce0000010800 */
[----:B------:R-:W-:Y:S01]  /*13720*/  HMMA.16816.F32 R156, R12, R44, R40 ;  /* 0x0000002c0c9c723c */ /* 0x000fe20000001828 */
[----:B------:R-:W-:Y:S01]  /*13730*/  LDSM.16.MT88.4 R40, [R197+0x1000] ;  /* 0x00100000c528783b */ /* 0x000fe20000004200 */
[----:B-1----:R-:W-:-:S03]  /*13740*/  FFMA.FTZ R8, R57, c[0x0][0x2d0], -R0 ;  /* 0x0000b40039087a23 */ /* 0x002fc60000010800 */
[----:B------:R-:W1:Y:S01]  /*13750*/  LDSM.16.MT88.4 R56, [R197+0xc00] ;  /* 0x000c0000c538783b */ /* 0x000e620000004200 */
[----:B------:R-:W-:Y:S01]  /*13760*/  FADD.FTZ R0, R96, R95 ;  /* 0x0000005f60007221 */ /* 0x000fe20000010000 */
[----:B------:R3:W4:Y:S03]  /*13770*/  MUFU.EX2 R121, R8 ;  /* 0x0000000800797308 */ /* 0x0007260000000800 */
[----:B------:R-:W-:-:S04]  /*13780*/  FADD.FTZ R0, R98, R0 ;  /* 0x0000000062007221 */ /* 0x000fc80000010000 */
[----:B------:R-:W-:-:S04]  /*13790*/  FADD.FTZ R0, R102, R0 ;  /* 0x0000000066007221 */ /* 0x000fc80000010000 */
[----:B------:R-:W-:Y:S01]  /*137a0*/  FADD.FTZ R0, R106, R0 ;  /* 0x000000006a007221 */ /* 0x000fe20000010000 */
[----:B---3--:R-:W-:Y:S02]  /*137b0*/  F2FP.PACK_AB R8, R109, R106 ;  /* 0x0000006a6d08723e */ /* 0x008fe400000000ff */
[----:B----4-:R-:W-:-:S07]  /*137c0*/  F2FP.PACK_AB R11, R121, R115 ;  /* 0x00000073790b723e */ /* 0x010fce00000000ff */
[C---:B------:R-:W-:Y:S07]  /*137d0*/  HMMA.16816.F32 R124, R8.reuse, R48, R28 ;  /* 0x00000030087c723c */ /* 0x040fee000000181c */
[--C-:B------:R-:W-:Y:S01]  /*137e0*/  FFMA.FTZ R49, R85, c[0x0][0x2d0], -R3.reuse ;  /* 0x0000b40055317a23 */ /* 0x100fe20000010803 */
[----:B------:R-:W-:Y:S01]  /*137f0*/  HMMA.16816.F32 R116, R8, R44, R24 ;  /* 0x0000002c0874723c */ /* 0x000fe20000001818 */
[----:B------:R-:W-:-:S04]  /*13800*/  FFMA.FTZ R48, R81, c[0x0][0x2d0], -R3 ;  /* 0x0000b40051307a23 */ /* 0x000fc80000010803 */
[----:B------:R-:W-:Y:S02]  /*13810*/  MUFU.EX2 R49, R49 ;  /* 0x0000003100317308 */ /* 0x000fe40000000800 */
[--C-:B------:R-:W-:Y:S01]  /*13820*/  FFMA.FTZ R45, R80, c[0x0][0x2d0], -R2.reuse ;  /* 0x0000b400502d7a23 */ /* 0x100fe20000010802 */
[----:B-1----:R-:W-:Y:S01]  /*13830*/  HMMA.16816.F32 R28, R20, R56, RZ ;  /* 0x00000038141c723c */ /* 0x002fe200000018ff */
[----:B------:R-:W-:-:S04]  /*13840*/  FFMA.FTZ R44, R83, c[0x0][0x2d0], -R2 ;  /* 0x0000b400532c7a23 */ /* 0x000fc80000010802 */
[----:B------:R-:W-:Y:S03]  /*13850*/  MUFU.EX2 R45, R45 ;  /* 0x0000002d002d7308 */ /* 0x000fe60000000800 */
[----:B------:R-:W-:Y:S05]  /*13860*/  HMMA.16816.F32 R132, R8, R52, R32 ;  /* 0x000000340884723c */ /* 0x000fea0000001820 */
[----:B------:R-:W-:Y:S02]  /*13870*/  MUFU.EX2 R48, R48 ;  /* 0x0000003000307308 */ /* 0x000fe40000000800 */
[--C-:B------:R-:W-:Y:S01]  /*13880*/  FFMA.FTZ R53, R87, c[0x0][0x2d0], -R3.reuse ;  /* 0x0000b40057357a23 */ /* 0x100fe20000010803 */
[----:B------:R-:W-:Y:S01]  /*13890*/  HMMA.16816.F32 R24, R16, R56, RZ ;  /* 0x000000381018723c */ /* 0x000fe200000018ff */
[----:B------:R-:W-:-:S02]  /*138a0*/  FFMA.FTZ R52, R86, c[0x0][0x2d0], -R3 ;  /* 0x0000b40056347a23 */ /* 0x000fc40000010803 */
[----:B------:R-:W-:Y:S02]  /*138b0*/  FADD.FTZ R3, R108, R107 ;  /* 0x0000006b6c037221 */ /* 0x000fe40000010000 */
[----:B------:R-:W1:Y:S02]  /*138c0*/  MUFU.EX2 R44, R44 ;  /* 0x0000002c002c7308 */ /* 0x000e640000000800 */
[----:B------:R-:W-:Y:S01]  /*138d0*/  FADD.FTZ R3, R112, R3 ;  /* 0x0000000370037221 */ /* 0x000fe20000010000 */
[----:B------:R-:W-:Y:S01]  /*138e0*/  HMMA.16816.F32 R192, R12, R40, R28 ;  /* 0x000000280cc0723c */ /* 0x000fe2000000181c */
[----:B------:R-:W3:Y:S01]  /*138f0*/  LDSM.16.MT88.4 R28, [R196+0x1c00] ;  /* 0x001c0000c41c783b */ /* 0x000ee20000004200 */
[--C-:B------:R-:W-:Y:S02]  /*13900*/  FFMA.FTZ R57, R89, c[0x0][0x2d0], -R4.reuse ;  /* 0x0000b40059397a23 */ /* 0x100fe40000010804 */
[----:B------:R-:W-:Y:S02]  /*13910*/  FFMA.FTZ R56, R88, c[0x0][0x2d0], -R4 ;  /* 0x0000b40058387a23 */ /* 0x000fe40000010804 */
[----:B------:R-:W-:-:S02]  /*13920*/  FADD.FTZ R4, R93, R92 ;  /* 0x0000005c5d047221 */ /* 0x000fc40000010000 */
[----:B------:R-:W-:Y:S01]  /*13930*/  HMMA.16816.F32 R32, R20, R36, RZ ;  /* 0x000000241420723c */ /* 0x000fe200000018ff */
[----:B------:R-:W-:Y:S01]  /*13940*/  FADD.FTZ R3, R123, R3 ;  /* 0x000000037b037221 */ /* 0x000fe20000010000 */
[----:B------:R-:W-:Y:S01]  /*13950*/  MUFU.EX2 R57, R57 ;  /* 0x0000003900397308 */ /* 0x000fe20000000800 */
[----:B------:R-:W-:Y:S02]  /*13960*/  FADD.FTZ R4, R94, R4 ;  /* 0x000000045e047221 */ /* 0x000fe40000010000 */
[----:B------:R-:W-:Y:S01]  /*13970*/  FADD.FTZ R3, R128, R3 ;  /* 0x0000000380037221 */ /* 0x000fe20000010000 */
[----:B-1----:R-:W-:Y:S02]  /*13980*/  F2FP.PACK_AB R96, R44, R45 ;  /* 0x0000002d2c60723e */ /* 0x002fe400000000ff */
[----:B------:R-:W-:Y:S02]  /*13990*/  HMMA.16816.F32 R188, R8, R40, R24 ;  /* 0x0000002808bc723c */ /* 0x000fe40000001818 */
[----:B------:R-:W1:Y:S05]  /*139a0*/  MUFU.EX2 R56, R56 ;  /* 0x0000003800387308 */ /* 0x000e6a0000000800 */
[--C-:B------:R-:W-:Y:S01]  /*139b0*/  FFMA.FTZ R41, R84, c[0x0][0x2d0], -R2.reuse ;  /* 0x0000b40054297a23 */ /* 0x100fe20000010802 */
[----:B------:R-:W-:Y:S01]  /*139c0*/  HMMA.16816.F32 R24, R16, R36, RZ ;  /* 0x000000241018723c */ /* 0x000fe200000018ff */
[----:B------:R-:W-:Y:S01]  /*139d0*/  FFMA.FTZ R40, R82, c[0x0][0x2d0], -R2 ;  /* 0x0000b40052287a23 */ /* 0x000fe20000010802 */
[----:B------:R-:W-:Y:S01]  /*139e0*/  MUFU.EX2 R37, R61 ;  /* 0x0000003d00257308 */ /* 0x000fe20000000800 */
[----:B------:R-:W-:-:S04]  /*139f0*/  FADD.FTZ R2, R101, R100 ;  /* 0x0000006465027221 */ /* 0x000fc80000010000 */
[----:B------:R-:W-:Y:S01]  /*13a00*/  FADD.FTZ R2, R103, R2 ;  /* 0x0000000267027221 */ /* 0x000fe20000010000 */
[----:B------:R-:W-:Y:S01]  /*13a10*/  HMMA.16816.F32 R84, R16, R66, RZ ;  /* 0x000000421054723c */ /* 0x000fe200000018ff */
[----:B------:R-:W-:Y:S01]  /*13a20*/  F2FP.PACK_AB R103, R48, R49 ;  /* 0x000000313067723e */ /* 0x000fe200000000ff */
[----:B------:R-:W4:Y:S01]  /*13a30*/  MUFU.EX2 R36, R60 ;  /* 0x0000003c00247308 */ /* 0x000f220000000800 */
[----:B------:R-:W-:Y:S01]  /*13a40*/  FADD.FTZ R2, R113, R2 ;  /* 0x0000000271027221 */ /* 0x000fe20000010000 */
[----:B-1----:R-:W-:-:S03]  /*13a50*/  F2FP.PACK_AB R102, R56, R57 ;  /* 0x000000393866723e */ /* 0x002fc600000000ff */
[----:B------:R-:W-:Y:S01]  /*13a60*/  FADD.FTZ R2, R114, R2 ;  /* 0x0000000272027221 */ /* 0x000fe20000010000 */
[----:B------:R-:W-:Y:S02]  /*13a70*/  HMMA.16816.F32 R80, R16, R62, RZ ;  /* 0x0000003e1050723c */ /* 0x000fe400000018ff */
[----:B------:R-:W-:Y:S06]  /*13a80*/  MUFU.EX2 R41, R41 ;  /* 0x0000002900297308 */ /* 0x000fec0000000800 */
[----:B---3--:R-:W-:Y:S01]  /*13a90*/  HMMA.16816.F32 R180, R12, R28, R32 ;  /* 0x0000001c0cb4723c */ /* 0x008fe20000001820 */
[----:B------:R-:W1:Y:S01]  /*13aa0*/  LDSM.16.MT88.4 R32, [R197+0x1800] ;  /* 0x00180000c520783b */ /* 0x000e620000004200 */
[----:B----4-:R-:W-:-:S06]  /*13ab0*/  F2FP.PACK_AB R100, R36, R37 ;  /* 0x000000252464723e */ /* 0x010fcc00000000ff */
[----:B------:R-:W-:Y:S01]  /*13ac0*/  HMMA.16816.F32 R184, R8, R28, R24 ;  /* 0x0000001c08b8723c */ /* 0x000fe20000001818 */
[----:B------:R-:W3:Y:S06]  /*13ad0*/  LDSM.16.MT88.4 R24, [R197+0x1c00] ;  /* 0x001c0000c518783b */ /* 0x000eec0000004200 */
[----:B------:R-:W-:Y:S01]  /*13ae0*/  FADD.FTZ R29, R97, R4 ;  /* 0x00000004611d7221 */ /* 0x000fe20000010000 */
[----:B------:R-:W-:Y:S01]  /*13af0*/  HMMA.16816.F32 R60, R20, R62, RZ ;  /* 0x0000003e143c723c */ /* 0x000fe200000018ff */
[----:B------:R-:W-:Y:S02]  /*13b00*/  FADD.FTZ R28, R131, R3 ;  /* 0x00000003831c7221 */ /* 0x000fe40000010000 */
[----:B------:R-:W-:-:S02]  /*13b10*/  FADD.FTZ R4, R122, R2 ;  /* 0x000000027a047221 */ /* 0x000fc40000010000 */
[----:B------:R-:W-:Y:S02]  /*13b20*/  FADD.FTZ R2, R99, R29 ;  /* 0x0000001d63027221 */ /* 0x000fe40000010000 */
[----:B------:R-:W-:Y:S01]  /*13b30*/  FADD.FTZ R3, R109, R0 ;  /* 0x000000006d037221 */ /* 0x000fe20000010000 */
[----:B------:R-:W4:Y:S01]  /*13b40*/  MUFU.EX2 R29, R40 ;  /* 0x00000028001d7308 */ /* 0x000f220000000800 */
[----:B------:R-:W-:Y:S01]  /*13b50*/  FADD.FTZ R0, R146, R28 ;  /* 0x0000001c92007221 */ /* 0x000fe20000010000 */
[----:B------:R-:W-:Y:S01]  /*13b60*/  HMMA.16816.F32 R80, R8, R46, R80 ;  /* 0x0000002e0850723c */ /* 0x000fe20000001850 */
[----:B------:R-:W-:Y:S02]  /*13b70*/  FADD.FTZ R2, R120, R2 ;  /* 0x0000000278027221 */ /* 0x000fe40000010000 */
[----:B------:R-:W-:Y:S02]  /*13b80*/  FADD.FTZ R0, R147, R0 ;  /* 0x0000000093007221 */ /* 0x000fe40000010000 */
[----:B------:R-:W-:Y:S01]  /*13b90*/  FADD.FTZ R4, R144, R4 ;  /* 0x0000000490047221 */ /* 0x000fe20000010000 */
[----:B------:R-:W-:Y:S01]  /*13ba0*/  MUFU.EX2 R28, R64 ;  /* 0x00000040001c7308 */ /* 0x000fe20000000800 */
[----:B------:R-:W-:Y:S01]  /*13bb0*/  FADD.FTZ R0, R37, R0 ;  /* 0x0000000025007221 */ /* 0x000fe20000010000 */
[----:B------:R-:W-:Y:S03]  /*13bc0*/  HMMA.16816.F32 R88, R16, R70, RZ ;  /* 0x000000461058723c */ /* 0x000fe600000018ff */
[----:B------:R-:W-:Y:S01]  /*13bd0*/  FADD.FTZ R0, R36, R0 ;  /* 0x0000000024007221 */ /* 0x000fe20000010000 */
[----:B----4-:R-:W-:-:S03]  /*13be0*/  F2FP.PACK_AB R98, R29, R41 ;  /* 0x000000291d62723e */ /* 0x010fc600000000ff */
[----:B------:R-:W-:Y:S01]  /*13bf0*/  FADD.FTZ R0, R57, R0 ;  /* 0x0000000039007221 */ /* 0x000fe20000010000 */
[----:B-1----:R-:W-:Y:S03]  /*13c00*/  HMMA.16816.F32 R76, R20, R32, RZ ;  /* 0x00000020144c723c */ /* 0x002fe600000018ff */
[----:B------:R-:W-:-:S05]  /*13c10*/  FADD.FTZ R215, R56, R0 ;  /* 0x0000000038d77221 */ /* 0x000fca0000010000 */
[----:B------:R-:W-:Y:S01]  /*13c20*/  HMMA.16816.F32 R72, R16, R32, RZ ;  /* 0x000000201048723c */ /* 0x000fe200000018ff */
[----:B------:R-:W-:Y:S07]  /*13c30*/  MUFU.EX2 R33, R53 ;  /* 0x0000003500217308 */ /* 0x000fee0000000800 */
[C---:B------:R-:W-:Y:S01]  /*13c40*/  HMMA.16816.F32 R60, R12.reuse, R46, R60 ;  /* 0x0000002e0c3c723c */ /* 0x040fe2000000183c */
[----:B------:R-:W1:Y:S07]  /*13c50*/  MUFU.EX2 R32, R52 ;  /* 0x0000003400207308 */ /* 0x000e6e0000000800 */
[-C--:B---3--:R-:W-:Y:S08]  /*13c60*/  HMMA.16816.F32 R172, R12, R24.reuse, R76 ;  /* 0x000000180cac723c */ /* 0x088ff0000000184c */
[----:B------:R-:W-:Y:S01]  /*13c70*/  HMMA.16816.F32 R176, R8, R24, R72 ;  /* 0x0000001808b0723c */ /* 0x000fe20000001848 */
[----:B------:R3:W4:Y:S01]  /*13c80*/  MUFU.EX2 R25, R65 ;  /* 0x0000004100197308 */ /* 0x0007220000000800 */
[----:B-1----:R-:W-:-:S05]  /*13c90*/  F2FP.PACK_AB R101, R32, R33 ;  /* 0x000000212065723e */ /* 0x002fca00000000ff */
[----:B------:R-:W-:Y:S01]  /*13ca0*/  FADD.FTZ R24, R129, R3 ;  /* 0x0000000381187221 */ /* 0x000fe20000010000 */
[----:B------:R-:W-:Y:S01]  /*13cb0*/  HMMA.16816.F32 R76, R16, R58, RZ ;  /* 0x0000003a104c723c */ /* 0x000fe200000018ff */
[----:B------:R-:W-:Y:S02]  /*13cc0*/  FADD.FTZ R3, R115, R2 ;  /* 0x0000000273037221 */ /* 0x000fe40000010000 */
[----:B------:R-:W-:Y:S01]  /*13cd0*/  LDSM.16.MT88.4 R112, [R196+0x1400] ;  /* 0x00140000c470783b */ /* 0x000fe20000004200 */
[----:B------:R-:W-:Y:S02]  /*13ce0*/  FADD.FTZ R2, R145, R4 ;  /* 0x0000000491027221 */ /* 0x000fe40000010000 */
[----:B------:R-:W-:Y:S02]  /*13cf0*/  FADD.FTZ R3, R121, R3 ;  /* 0x0000000379037221 */ /* 0x000fe40000010000 */
[----:B------:R-:W1:Y:S01]  /*13d00*/  LDSM.16.MT88.4 R120, [R197+0x800] ;  /* 0x00080000c578783b */ /* 0x000e620000004200 */
[----:B---3--:R-:W-:Y:S01]  /*13d10*/  HMMA.16816.F32 R64, R20, R66, RZ ;  /* 0x000000421440723c */ /* 0x008fe200000018ff */
[----:B------:R-:W-:Y:S01]  /*13d20*/  FADD.FTZ R4, R130, R24 ;  /* 0x0000001882047221 */ /* 0x000fe20000010000 */
[----:B----4-:R-:W-:Y:S01]  /*13d30*/  F2FP.PACK_AB R97, R25, R28 ;  /* 0x0000001c1961723e */ /* 0x010fe200000000ff */
[----:B------:R-:W-:Y:S01]  /*13d40*/  MUFU.EX2 R24, R68 ;  /* 0x0000004400187308 */ /* 0x000fe20000000800 */
[----:B------:R-:W3:Y:S01]  /*13d50*/  LDSM.16.MT88.4 R128, [R196+0x800] ;  /* 0x00080000c480783b */ /* 0x000ee20000004200 */
[----:B------:R-:W-:-:S02]  /*13d60*/  FADD.FTZ R0, R45, R4 ;  /* 0x000000042d007221 */ /* 0x000fc40000010000 */
[----:B------:R-:W-:Y:S01]  /*13d70*/  FADD.FTZ R2, R33, R2 ;  /* 0x0000000221027221 */ /* 0x000fe20000010000 */
[C---:B------:R-:W-:Y:S01]  /*13d80*/  HMMA.16816.F32 R72, R16.reuse, R38, RZ ;  /* 0x000000261048723c */ /* 0x040fe200000018ff */
[----:B------:R-:W-:Y:S02]  /*13d90*/  FADD.FTZ R0, R44, R0 ;  /* 0x000000002c007221 */ /* 0x000fe40000010000 */
[----:B------:R-:W4:Y:S01]  /*13da0*/  MUFU.EX2 R4, R69 ;  /* 0x0000004500047308 */ /* 0x000f220000000800 */
[----:B------:R-:W-:Y:S02]  /*13db0*/  FADD.FTZ R2, R32, R2 ;  /* 0x0000000220027221 */ /* 0x000fe40000010000 */
[----:B------:R-:W-:Y:S02]  /*13dc0*/  FADD.FTZ R0, R41, R0 ;  /* 0x0000000029007221 */ /* 0x000fe40000010000 */
[----:B------:R-:W-:Y:S01]  /*13dd0*/  HMMA.16816.F32 R16, R16, R34, RZ ;  /* 0x000000221010723c */ /* 0x000fe200000018ff */
[----:B------:R-:W-:-:S02]  /*13de0*/  FADD.FTZ R2, R49, R2 ;  /* 0x0000000231027221 */ /* 0x000fc40000010000 */
[----:B------:R-:W-:Y:S02]  /*13df0*/  FADD.FTZ R232, R29, R0 ;  /* 0x000000001de87221 */ /* 0x000fe40000010000 */
[----:B------:R-:W-:Y:S02]  /*13e00*/  FADD.FTZ R214, R48, R2 ;  /* 0x0000000230d67221 */ /* 0x000fe40000010000 */
[----:B------:R-:W-:Y:S01]  /*13e10*/  FADD.FTZ R2, R28, R3 ;  /* 0x000000031c027221 */ /* 0x000fe20000010000 */
[----:B------:R-:W-:Y:S01]  /*13e20*/  HMMA.16816.F32 R64, R12, R50, R64 ;  /* 0x000000320c40723c */ /* 0x000fe20000001840 */
[----:B----4-:R-:W-:Y:S02]  /*13e30*/  F2FP.PACK_AB R99, R4, R24 ;  /* 0x000000180463723e */ /* 0x010fe400000000ff */
[----:B------:R-:W-:-:S05]  /*13e40*/  FADD.FTZ R2, R25, R2 ;  /* 0x0000000219027221 */ /* 0x000fca0000010000 */
[----:B------:R-:W-:Y:S01]  /*13e50*/  HMMA.16816.F32 R68, R20, R70, RZ ;  /* 0x000000461444723c */ /* 0x000fe200000018ff */
[----:B------:R-:W-:Y:S02]  /*13e60*/  FADD.FTZ R0, R24, R2 ;  /* 0x0000000218007221 */ /* 0x000fe40000010000 */
[----:B--2---:R-:W-:-:S04]  /*13e70*/  @P1 IMAD.HI.U32 R2, R217, c[0x0][0x2c8], RZ ;  /* 0x0000b200d9021a27 */ /* 0x004fc800078e00ff */
[----:B------:R-:W-:Y:S01]  /*13e80*/  FADD.FTZ R233, R4, R0 ;  /* 0x0000000004e97221 */ /* 0x000fe20000010000 */
[C---:B------:R-:W-:Y:S01]  /*13e90*/  HMMA.16816.F32 R56, R20.reuse, R58, RZ ;  /* 0x0000003a1438723c */ /* 0x040fe200000018ff */
[----:B------:R-:W-:Y:S02]  /*13ea0*/  MOV R0, R217 ;  /* 0x000000d900007202 */ /* 0x000fe40000000f00 */
[----:B------:R-:W-:Y:S02]  /*13eb0*/  @P1 SHF.R.U32.HI R0, RZ, c[0x0][0x2cc], R2 ;  /* 0x0000b300ff001a19 */ /* 0x000fe40000011602 */
[----:B------:R-:W-:Y:S02]  /*13ec0*/  ISETP.GE.AND P1, PT, R216, 0x1, PT ;  /* 0x00000001d800780c */ /* 0x000fe40003f26270 */
[----:B------:R-:W-:Y:S01]  /*13ed0*/  IADD3 R0, R218, R0, RZ ;  /* 0x00000000da007210 */ /* 0x000fe20007ffe0ff */
[----:B------:R-:W-:Y:S03]  /*13ee0*/  HMMA.16816.F32 R36, R20, R38, RZ ;  /* 0x000000261424723c */ /* 0x000fe600000018ff */
[----:B------:R-:W-:-:S05]  /*13ef0*/  IADD3 R3, R0, c[0x0][0x328], RZ ;  /* 0x0000ca0000037a10 */ /* 0x000fca0007ffe0ff */
[----:B------:R-:W-:Y:S08]  /*13f00*/  HMMA.16816.F32 R20, R20, R34, RZ ;  /* 0x000000221414723c */ /* 0x000ff000000018ff */
[C---:B-1----:R-:W-:Y:S01]  /*13f10*/  HMMA.16816.F32 R152, R100.reuse, R122, R64 ;  /* 0x0000007a6498723c */ /* 0x042fe20000001840 */
[----:B------:R-:W1:Y:S07]  /*13f20*/  LDSM.16.MT88.4 R64, [R197+0x1400] ;  /* 0x00140000c540783b */ /* 0x000e6e0000004200 */
[-C--:B------:R-:W-:Y:S08]  /*13f30*/  HMMA.16816.F32 R156, R100, R112.reuse, R156 ;  /* 0x00000070649c723c */ /* 0x080ff0000000189c */
[----:B------:R-:W-:Y:S08]  /*13f40*/  HMMA.16816.F32 R116, R96, R112, R116 ;  /* 0x000000706074723c */ /* 0x000ff00000001874 */
[-C--:B------:R-:W-:Y:S08]  /*13f50*/  HMMA.16816.F32 R160, R100, R114.reuse, R60 ;  /* 0x0000007264a0723c */ /* 0x080ff0000000183c */
[----:B------:R-:W-:Y:S01]  /*13f60*/  HMMA.16816.F32 R112, R96, R114, R80 ;  /* 0x000000726070723c */ /* 0x000fe20000001850 */
[----:B------:R-:W2:Y:S07]  /*13f70*/  LDSM.16.MT88.4 R80, [R196+0x2000] ;  /* 0x00200000c450783b */ /* 0x000eae0000004200 */
[C---:B------:R-:W-:Y:S08]  /*13f80*/  HMMA.16816.F32 R88, R8.reuse, R54, R88 ;  /* 0x000000360858723c */ /* 0x040ff00000001858 */
[C---:B------:R-:W-:Y:S08]  /*13f90*/  HMMA.16816.F32 R84, R8.reuse, R50, R84 ;  /* 0x000000320854723c */ /* 0x040ff00000001854 */
[C---:B------:R-:W-:Y:S08]  /*13fa0*/  HMMA.16816.F32 R76, R8.reuse, R42, R76 ;  /* 0x0000002a084c723c */ /* 0x040ff0000000184c */
[C---:B------:R-:W-:Y:S08]  /*13fb0*/  HMMA.16816.F32 R92, R8.reuse, R30, R72 ;  /* 0x0000001e085c723c */ /* 0x040ff00000001848 */
[----:B------:R-:W-:Y:S01]  /*13fc0*/  HMMA.16816.F32 R16, R8, R26, R16 ;  /* 0x0000001a0810723c */ /* 0x000fe20000001810 */
[----:B------:R-:W4:Y:S07]  /*13fd0*/  LDSM.16.MT88.4 R8, [R197+0x2000] ;  /* 0x00200000c508783b */ /* 0x000f2e0000004200 */
[C---:B------:R-:W-:Y:S08]  /*13fe0*/  HMMA.16816.F32 R68, R12.reuse, R54, R68 ;  /* 0x000000360c44723c */ /* 0x040ff00000001844 */
[C---:B------:R-:W-:Y:S08]  /*13ff0*/  HMMA.16816.F32 R40, R12.reuse, R42, R56 ;  /* 0x0000002a0c28723c */ /* 0x040ff00000001838 */
[C---:B------:R-:W-:Y:S08]  /*14000*/  HMMA.16816.F32 R36, R12.reuse, R30, R36 ;  /* 0x0000001e0c24723c */ /* 0x040ff00000001824 */
[----:B------:R-:W-:Y:S08]  /*14010*/  HMMA.16816.F32 R20, R12, R26, R20 ;  /* 0x0000001a0c14723c */ /* 0x000ff00000001814 */
[C---:B---3--:R-:W-:Y:S08]  /*14020*/  HMMA.16816.F32 R144, R100.reuse, R130, R68 ;  /* 0x000000826490723c */ /* 0x048ff00000001844 */
[-C--:B------:R-:W-:Y:S08]  /*14030*/  HMMA.16816.F32 R148, R100, R120.reuse, R148 ;  /* 0x000000786494723c */ /* 0x080ff00000001894 */
[----:B------:R-:W-:Y:S08]  /*14040*/  HMMA.16816.F32 R124, R96, R120, R124 ;  /* 0x00000078607c723c */ /* 0x000ff0000000187c */
[-C--:B-1----:R-:W-:Y:S08]  /*14050*/  HMMA.16816.F32 R56, R100, R64.reuse, R192 ;  /* 0x000000406438723c */ /* 0x082ff000000018c0 */
[----:B------:R-:W-:Y:S08]  /*14060*/  HMMA.16816.F32 R60, R96, R64, R188 ;  /* 0x00000040603c723c */ /* 0x000ff000000018bc */
[----:B------:R-:W-:Y:S08]  /*14070*/  HMMA.16816.F32 R68, R100, R66, R40 ;  /* 0x000000426444723c */ /* 0x000ff00000001828 */
[C---:B------:R-:W-:Y:S08]  /*14080*/  HMMA.16816.F32 R120, R96.reuse, R122, R84 ;  /* 0x0000007a6078723c */ /* 0x040ff00000001854 */
[----:B------:R-:W-:Y:S08]  /*14090*/  HMMA.16816.F32 R64, R96, R66, R76 ;  /* 0x000000426040723c */ /* 0x000ff0000000184c */
[-C--:B------:R-:W-:Y:S08]  /*140a0*/  HMMA.16816.F32 R140, R100, R128.reuse, R140 ;  /* 0x00000080648c723c */ /* 0x080ff0000000188c */
[----:B------:R-:W-:Y:S08]  /*140b0*/  HMMA.16816.F32 R132, R96, R128, R132 ;  /* 0x000000806084723c */ /* 0x000ff00000001884 */
[C---:B--2---:R-:W-:Y:S08]  /*140c0*/  HMMA.16816.F32 R72, R100.reuse, R80, R180 ;  /* 0x000000506448723c */ /* 0x044ff000000018b4 */
[----:B------:R-:W-:Y:S08]  /*140d0*/  HMMA.16816.F32 R84, R100, R82, R36 ;  /* 0x000000526454723c */ /* 0x000ff00000001824 */
[C---:B------:R-:W-:Y:S08]  /*140e0*/  HMMA.16816.F32 R76, R96.reuse, R80, R184 ;  /* 0x00000050604c723c */ /* 0x040ff000000018b8 */
[C---:B------:R-:W-:Y:S08]  /*140f0*/  HMMA.16816.F32 R128, R96.reuse, R130, R88 ;  /* 0x000000826080723c */ /* 0x040ff00000001858 */
[----:B------:R-:W-:Y:S08]  /*14100*/  HMMA.16816.F32 R80, R96, R82, R92 ;  /* 0x000000526050723c */ /* 0x000ff0000000185c */
[-C--:B----4-:R-:W-:Y:S08]  /*14110*/  HMMA.16816.F32 R88, R100, R8.reuse, R172 ;  /* 0x000000086458723c */ /* 0x090ff000000018ac */
[----:B------:R-:W-:Y:S08]  /*14120*/  HMMA.16816.F32 R92, R96, R8, R176 ;  /* 0x00000008605c723c */ /* 0x000ff000000018b0 */
[-C--:B------:R-:W-:Y:S08]  /*14130*/  HMMA.16816.F32 R100, R100, R10.reuse, R20 ;  /* 0x0000000a6464723c */ /* 0x080ff00000001814 */
[----:B------:R-:W-:Y:S01]  /*14140*/  HMMA.16816.F32 R96, R96, R10, R16 ;  /* 0x0000000a6060723c */ /* 0x000fe20000001810 */
[----:B------:R-:W-:Y:S07]  /*14150*/  @!P1 BRA `(.L_x_1011) ;  /* 0x0000013000009947 */ /* 0x000fee0003800000 */
[C---:B------:R-:W-:Y:S01]  /*14160*/  ISETP.GT.AND P0, PT, R0.reuse, RZ, PT ;  /* 0x000000ff0000720c */ /* 0x040fe20003f04270 */
[----:B------:R-:W-:Y:S01]  /*14170*/  BSSY B0, `(.L_x_1012) ;  /* 0x000000e000007945 */ /* 0x000fe20003800000 */
[----:B------:R-:W-:-:S11]  /*14180*/  IADD3 R2, R0, -0x1, RZ ;  /* 0xffffffff00027810 */ /* 0x000fd60007ffe0ff */
[----:B------:R-:W-:Y:S05]  /*14190*/  @P0 BRA `(.L_x_1013) ;  /* 0x0000007000000947 */ /* 0x000fea0003800000 */
[----:B------:R-:W-:Y:S02]  /*141a0*/  IMAD.MOV.U32 R2, RZ, RZ, 0x1 ;  /* 0x00000001ff027424 */ /* 0x000fe400078e00ff */
[----:B------:R-:W-:-:S03]  /*141b0*/  IMAD.MOV R0, RZ, RZ, -R0 ;  /* 0x000000ffff007224 */ /* 0x000fc600078e0a00 */
[----:B------:R-:W-:-:S13]  /*141c0*/  ISETP.NE.AND P0, PT, R2, c[0x0][0x32c], PT ;  /* 0x0000cb0002007a0c */ /* 0x000fda0003f05270 */
[----:B------:R-:W-:-:S05]  /*141d0*/  @P0 IMAD.HI.U32 R2, R0, c[0x0][0x330], RZ ;  /* 0x0000cc0000020a27 */ /* 0x000fca00078e00ff */
[----:B------:R-:W-:-:S04]  /*141e0*/  @P0 SHF.R.U32.HI R0, RZ, c[0x0][0x334], R2 ;  /* 0x0000cd00ff000a19 */ /* 0x000fc80000011602 */
[----:B------:R-:W-:Y:S01]  /*141f0*/  LOP3.LUT R2, RZ, R0, RZ, 0x33, !PT ;  /* 0x00000000ff027212 */ /* 0x000fe200078e33ff */
[----:B------:R-:W-:Y:S05]  /*14200*/  BRA `(.L_x_1014) ;  /* 0x0000004000007947 */ /* 0x000fea0003800000 */
.L_x_1013:
[----:B------:R-:W-:-:S04]  /*14210*/  MOV R0, 0x1 ;  /* 0x0000000100007802 */ /* 0x000fc80000000f00 */
[----:B------:R-:W-:-:S13]  /*14220*/  ISETP.NE.AND P0, PT, R0, c[0x0][0x32c], PT ;  /* 0x0000cb0000007a0c */ /* 0x000fda0003f05270 */
[----:B------:R-:W-:-:S05]  /*14230*/  @P0 IMAD.HI.U32 R0, R2, c[0x0][0x330], RZ ;  /* 0x0000cc0002000a27 */ /* 0x000fca00078e00ff */
[----:B------:R-:W-:Y:S02]  /*14240*/  @P0 SHF.R.U32.HI R2, RZ, c[0x0][0x334], R0 ;  /* 0x0000cd00ff020a19 */ /* 0x000fe40000011600 */
.L_x_1014:
[----:B------:R-:W-:Y:S05]  /*14250*/  BSYNC B0 ;  /* 0x0000000000007941 */ /* 0x000fea0003800000 */
.L_x_1012:
[----:B------:R-:W-:-:S05]  /*14260*/  MOV R0, c[0x0][0x32c] ;  /* 0x0000cb0000007a02 */ /* 0x000fca0000000f00 */
[----:B------:R-:W-:-:S05]  /*14270*/  IMAD R2, R2, R0, c[0x0][0x32c] ;  /* 0x0000cb0002027624 */ /* 0x000fca00078e0200 */
[----:B------:R-:W-:-:S04]  /*14280*/  IMNMX R3, R3, R2, PT ;  /* 0x0000000203037217 */ /* 0x000fc80003800200 */
.L_x_1011:
[----:B------:R-:W2:Y:S01]  /*14290*/  LDL R2, [R1+0x1c] ;  /* 0x00001c0001027983 */ /* 0x000ea20000100800 */
[----:B------:R-:W-:-:S05]  /*142a0*/  IMAD.HI R3, R3, 0x2aaaaaab, RZ ;  /* 0x2aaaaaab03037827 */ /* 0x000fca00078e02ff */
[----:B------:R-:W-:-:S04]  /*142b0*/  SHF.R.U32.HI R0, RZ, 0x1f, R3 ;  /* 0x0000001fff007819 */ /* 0x000fc80000011603 */
[----:B------:R-:W-:-:S04]  /*142c0*/  LEA.HI.SX32 R3, R3, R0, 0x1d ;  /* 0x0000000003037211 */ /* 0x000fc800078feaff */
[----:B--2---:R-:W-:-:S04]  /*142d0*/  IMNMX R247, R2, R3, !PT ;  /* 0x0000000302f77217 */ /* 0x004fc80007800200 */
[----:B------:R-:W-:-:S13]  /*142e0*/  ISETP.GE.AND P0, PT, R212, R247, PT ;  /* 0x000000f7d400720c */ /* 0x000fda0003f06270 */
[----:B------:R-:W-:Y:S05]  /*142f0*/  @!P0 BRA `(.L_x_1015) ;  /* 0x0000443000008947 */ /* 0x000fea0003800000 */
[----:B------:R-:W-:Y:S01]  /*14300*/  IMAD.MOV.U32 R107, RZ, RZ, R104 ;  /* 0x000000ffff6b7224 */ /* 0x000fe200078e0068 */
[----:B------:R-:W-:Y:S01]  /*14310*/  MOV R109, R5 ;  /* 0x00000005006d7202 */ /* 0x000fe20000000f00 */
[----:B------:R-:W-:Y:S01]  /*14320*/  IMAD.MOV.U32 R106, RZ, RZ, R105 ;  /* 0x000000ffff6a7224 */ /* 0x000fe200078e0069 */
[----:B------:R-:W-:Y:S02]  /*14330*/  MOV R108, R6 ;  /* 0x00000006006c7202 */ /* 0x000fe40000000f00 */
.L_x_1048:
[----:B------:R-:W2:Y:S01]  /*14340*/  LDL R0, [R1+0x1c] ;  /* 0x00001c0001007983 */ /* 0x000ea20000100800 */
[----:B------:R-:W-:Y:S04]  /*14350*/  DEPBAR.LE SB0, 0x0 ;  /* 0x000080000000791a */ /* 0x000fe80000000000 */
[----:B------:R-:W-:Y:S01]  /*14360*/  WARPSYNC 0xffffffff ;  /* 0xffffffff00007948 */ /* 0x000fe20003800000 */
[----:B------:R-:W-:Y:S06]  /*14370*/  BAR.SYNC.DEFER_BLOCKING 0x0 ;  /* 0x0000000000007b1d */ /* 0x000fec0000010000 */
[----:B------:R1:W3:Y:S01]  /*14380*/  LDSM.16.M88.4 R52, [R198] ;  /* 0x00000000c634783b */ /* 0x0002e20000000200 */
[----:B------:R-:W-:Y:S03]  /*14390*/  BSSY B0, `(.L_x_1016) ;  /* 0x0000043000007945 */ /* 0x000fe60003800000 */
[----:B------:R1:W4:Y:S04]  /*143a0*/  LDSM.16.M88.4 R48, [R198+0x1000] ;  /* 0x00100000c630783b */ /* 0x0003280000000200 */
        /* <DEDUP_REMOVED lines=8> */
[----:B--2---:R-:W-:Y:S11]  /*14430*/  ISETP.GT.AND P0, PT, R0, R212, PT ;  /* 0x000000d40000720c */ /* 0x004ff60003f04270 */
[----:B------:R-:W-:Y:S02]  /*14440*/  @!UPT UIADD3 URZ, URZ, URZ, URZ ;  /* 0x0000003f3f3ff290 */ /* 0x000fe4000fffe03f */
[----:B------:R-:W-:-:S05]  /*14450*/  @P0 BRA `(.L_x_1017) ;  /* 0x0000036000000947 */ /* 0x000fca0003800000 */
[C---:B-1-34-:R-:W-:Y:S01]  /*14460*/  IMAD.WIDE.U32 R2, R213.reuse, c[0x0][0x208], RZ ;  /* 0x00008200d5027a25 */ /* 0x05afe200078e00ff */
[----:B------:R-:W-:Y:S01]  /*14470*/  SHF.R.S32.HI R0, RZ, 0x1f, R213 ;  /* 0x0000001fff007819 */ /* 0x000fe200000114d5 */
[----:B------:R-:W2:Y:S04]  /*14480*/  LDL.64 R8, [R1+0x30] ;  /* 0x0000300001087983 */ /* 0x000ea80000100a00 */
[----:B------:R-:W-:Y:S02]  /*14490*/  IMAD R0, R0, c[0x0][0x208], RZ ;  /* 0x0000820000007a24 */ /* 0x000fe400078e02ff */
[----:B------:R-:W3:Y:S02]  /*144a0*/  LDL R5, [R1+0x28] ;  /* 0x0000280001057983 */ /* 0x000ee40000100800 */
[----:B------:R-:W-:Y:S05]  /*144b0*/  IMAD R0, R213, c[0x0][0x20c], R0 ;  /* 0x00008300d5007a24 */ /* 0x000fea00078e0200 */
[----:B------:R-:W-:Y:S02]  /*144c0*/  IADD3 R3, R3, R0, RZ ;  /* 0x0000000003037210 */ /* 0x000fe40007ffe0ff */
[----:B------:R-:W-:Y:S03]  /*144d0*/  SHF.R.S32.HI R0, RZ, 0x1f, R211 ;  /* 0x0000001fff007819 */ /* 0x000fe600000114d3 */
[C---:B------:R-:W-:Y:S04]  /*144e0*/  IMAD.WIDE.U32 R2, R211.reuse, c[0x0][0x218], R2 ;  /* 0x00008600d3027a25 */ /* 0x040fe800078e0002 */
[----:B------:R-:W-:Y:S04]  /*144f0*/  IMAD R4, R0, c[0x0][0x218], RZ ;  /* 0x0000860000047a24 */ /* 0x000fe800078e02ff */
[----:B------:R-:W-:Y:S01]  /*14500*/  IMAD R4, R211, c[0x0][0x21c], R4 ;  /* 0x00008700d3047a24 */ /* 0x000fe200078e0204 */
[----:B--2---:R-:W-:Y:S04]  /*14510*/  IADD3 R0, P0, R8, R2, RZ ;  /* 0x0000000208007210 */ /* 0x004fe80007f1e0ff */
[----:B---3--:R-:W-:Y:S02]  /*14520*/  IADD3.X R2, R5, R3, R4, P0, !PT ;  /* 0x0000000305027210 */ /* 0x008fe400007fe404 */
[C---:B------:R-:W-:Y:S04]  /*14530*/  LEA R6, P0, R0.reuse, c[0x0][0x1f8], 0x1 ;  /* 0x00007e0000067a11 */ /* 0x040fe800078008ff */
[----:B------:R-:W-:Y:S01]  /*14540*/  LEA.HI.X R5, R0, c[0x0][0x1fc], R2, 0x1, P0 ;  /* 0x00007f0000057a11 */ /* 0x000fe200000f0c02 */
[----:B------:R-:W-:-:S06]  /*14550*/  BRA.DIV ~URZ, `(.L_x_1018) ;  /* 0x00011a627f007947 */ /* 0x000fcc000b800000 */
[----:B------:R1:W2:Y:S02]  /*14560*/  SHFL.IDX PT, R4, R5, RZ, 0x1c1f ;  /* 0x001c1fff05047589 */ /* 0x0002a400000e0000 */
.L_x_1190:
[----:B------:R-:W-:-:S05]  /*14570*/  BRA.DIV ~URZ, `(.L_x_1019) ;  /* 0x00011ab27f007947 */ /* 0x000fca000b800000 */
[----:B------:R3:W4:Y:S02]  /*14580*/  SHFL.IDX PT, R0, R6, RZ, 0x1c1f ;  /* 0x001c1fff06007589 */ /* 0x00072400000e0000 */
.L_x_1191:
[----:B------:R-:W5:Y:S01]  /*14590*/  LDL R10, [R1] ;  /* 0x00000000010a7983 */ /* 0x000f620000100800 */
[----:B------:R-:W-:Y:S02]  /*145a0*/  ISETP.GE.AND P3, PT, R250, c[0x0][0x1d4], PT ;  /* 0x00007500fa007a0c */ /* 0x000fe40003f66270 */
[----:B----4-:R-:W-:Y:S01]  /*145b0*/  IADD3 R2, P0, R0, R229, RZ ;  /* 0x000000e500027210 */ /* 0x010fe20007f1e0ff */
[----:B------:R-:W4:Y:S04]  /*145c0*/  LDL R8, [R1+0x4] ;  /* 0x0000040001087983 */ /* 0x000f280000100800 */
[----:B------:R-:W1:Y:S01]  /*145d0*/  S2R R9, SR_TID.X ;  /* 0x0000000000097919 */ /* 0x000e620000002100 */
[----:B--2---:R-:W-:Y:S05]  /*145e0*/  IMAD.X R3, R4, 0x1, R228, P0 ;  /* 0x0000000104037824 */ /* 0x004fea00000e06e4 */
[----:B------:R-:W-:Y:S01]  /*145f0*/  @!PT LDS RZ, [RZ] ;  /* 0x00000000fffff984 */ /* 0x000fe20000000800 */
[----:B------:R-:W-:Y:S01]  /*14600*/  @!PT LDS RZ, [RZ] ;  /* 0x00000000fffff984 */ /* 0x000fe20000000800 */
[----:B------:R-:W-:Y:S01]  /*14610*/  @!PT LDS RZ, [RZ] ;  /* 0x00000000fffff984 */ /* 0x000fe20000000800 */
[----:B------:R2:W-:Y:S01]  /*14620*/  LDGSTS.E.BYPASS.LTC128B.128 [R210+0x1880], [R2.64], !P3 ;  /* 0x0188000002d27fae */ /* 0x0005e2000d901d48 */
[----:B-1----:R-:W-:Y:S02]  /*14630*/  ISETP.GT.AND P4, PT, R9, 0x3f, PT ;  /* 0x0000003f0900780c */ /* 0x002fe40003f84270 */
[----:B--2---:R-:W-:Y:S05]  /*14640*/  IADD3 R2, P0, R0, R231, RZ ;  /* 0x000000e700027210 */ /* 0x004fea0007f1e0ff */
[----:B------:R-:W-:Y:S01]  /*14650*/  IMAD.X R3, R4, 0x1, R230, P0 ;  /* 0x0000000104037824 */ /* 0x000fe200000e06e6 */
[----:B-----5:R-:W-:Y:S02]  /*14660*/  ISETP.GE.AND P2, PT, R10, c[0x0][0x1d4], PT ;  /* 0x000075000a007a0c */ /* 0x020fe40003f46270 */
[----:B----4-:R-:W-:Y:S11]  /*14670*/  ISETP.GE.AND P1, PT, R8, c[0x0][0x1d4], PT ;  /* 0x0000750008007a0c */ /* 0x010ff60003f26270 */
[----:B------:R1:W-:Y:S02]  /*14680*/  LDGSTS.E.BYPASS.LTC128B.128 [R210+0x2480], [R2.64], !P2 ;  /* 0x0248000002d27fae */ /* 0x0003e4000d101d48 */
[----:B-1----:R-:W-:Y:S05]  /*14690*/  IADD3 R2, P0, R0, R227, RZ ;  /* 0x000000e300027210 */ /* 0x002fea0007f1e0ff */
[----:B------:R-:W-:Y:S05]  /*146a0*/  IMAD.X R3, R4, 0x1, R226, P0 ;  /* 0x0000000104037824 */ /* 0x000fea00000e06e2 */
[----:B------:R1:W-:Y:S01]  /*146b0*/  LDGSTS.E.BYPASS.LTC128B.128 [R210+0x3080], [R2.64], !P1 ;  /* 0x0308000002d27fae */ /* 0x0003e2000c901d48 */
[----:B------:R-:W-:-:S05]  /*146c0*/  @P4 BRA `(.L_x_1017) ;  /* 0x000000f000004947 */ /* 0x000fca0003800000 */
[----:B------:R-:W-:-:S05]  /*146d0*/  BRA.DIV ~URZ, `(.L_x_1020) ;  /* 0x000119c27f007947 */ /* 0x000fca000b800000 */
[----:B------:R2:W4:Y:S04]  /*146e0*/  SHFL.IDX PT, R4, R5, 0x1, 0x1c1f ;  /* 0x003c1f0005047f89 */ /* 0x00052800000e0000 */
[----:B------:R2:W1:Y:S02]  /*146f0*/  SHFL.IDX PT, R0, R6, 0x1, 0x1c1f ;  /* 0x003c1f0006007f89 */ /* 0x00046400000e0000 */
.L_x_1192:
[----:B-1----:R-:W-:Y:S05]  /*14700*/  IADD3 R2, P0, R0, R229, RZ ;  /* 0x000000e500027210 */ /* 0x002fea0007f1e0ff */
[----:B----4-:R-:W-:Y:S05]  /*14710*/  IMAD.X R3, R4, 0x1, R228, P0 ;  /* 0x0000000104037824 */ /* 0x010fea00000e06e4 */
[----:B------:R-:W-:Y:S01]  /*14720*/  @!PT LDS RZ, [RZ] ;  /* 0x00000000fffff984 */ /* 0x000fe20000000800 */
[----:B------:R-:W-:Y:S01]  /*14730*/  @!PT LDS RZ, [RZ] ;  /* 0x00000000fffff984 */ /* 0x000fe20000000800 */
[----:B------:R-:W-:Y:S01]  /*14740*/  @!PT LDS RZ, [RZ] ;  /* 0x00000000fffff984 */ /* 0x000fe20000000800 */
[----:B------:R1:W-:Y:S02]  /*14750*/  LDGSTS.E.BYPASS.LTC128B.128 [R210+0x2080], [R2.64], !P3 ;  /* 0x0208000002d27fae */ /* 0x0003e4000d901d48 */
[----:B-1----:R-:W-:Y:S05]  /*14760*/  IADD3 R2, P0, R0, R231, RZ ;  /* 0x000000e700027210 */ /* 0x002fea0007f1e0ff */
[----:B------:R-:W-:Y:S05]  /*14770*/  IMAD.X R3, R4, 0x1, R230, P0 ;  /* 0x0000000104037824 */ /* 0x000fea00000e06e6 */
[----:B------:R1:W-:Y:S02]  /*14780*/  LDGSTS.E.BYPASS.LTC128B.128 [R210+0x2c80], [R2.64], !P2 ;  /* 0x02c8000002d27fae */ /* 0x0003e4000d101d48 */
[----:B-1----:R-:W-:Y:S05]  /*14790*/  IADD3 R2, P0, R0, R227, RZ ;  /* 0x000000e300027210 */ /* 0x002fea0007f1e0ff */
[----:B------:R-:W-:Y:S05]  /*147a0*/  IMAD.X R3, R4, 0x1, R226, P0 ;  /* 0x0000000104037824 */ /* 0x000fea00000e06e2 */
[----:B------:R1:W-:Y:S03]  /*147b0*/  LDGSTS.E.BYPASS.LTC128B.128 [R210+0x3880], [R2.64], !P1 ;  /* 0x0388000002d27fae */ /* 0x0003e6000c901d48 */
.L_x_1017:
[----:B-1-34-:R-:W-:Y:S05]  /*147c0*/  BSYNC B0 ;  /* 0x0000000000007941 */ /* 0x01afea0003800000 */
.L_x_1016:
[----:B------:R-:W0:Y:S01]  /*147d0*/  LDGDEPBAR ;  /* 0x00000000000079af */ /* 0x000e220000000000 */
[----:B------:R-:W-:Y:S01]  /*147e0*/  WARPSYNC 0xffffffff ;  /* 0xffffffff00007948 */ /* 0x000fe20003800000 */
[-C--:B------:R-:W-:Y:S01]  /*147f0*/  HMMA.16816.F32 R8, R52, R20.reuse, RZ ;  /* 0x000000143408723c */ /* 0x080fe200000018ff */
[----:B------:R-:W-:Y:S05]  /*14800*/  BSSY B0, `(.L_x_1021) ;  /* 0x00000bb000007945 */ /* 0x000fea0003800000 */
[----:B------:R-:W3:Y:S02]  /*14810*/  LDL R0, [R1+0x1c] ;  /* 0x00001c0001007983 */ /* 0x000ee40000100800 */
        /* <DEDUP_REMOVED lines=25> */
[----:B------:R-:W4:Y:S07]  /*149b0*/  LDSM.16.M88.4 R184, [R198+0x3000] ;  /* 0x00300000c6b8783b */ /* 0x000f2e0000000200 */
[----:B------:R-:W-:Y:S01]  /*149c0*/  HMMA.16816.F32 R52, R176, R194, R52 ;  /* 0x000000c2b034723c */ /* 0x000fe20000001834 */
[----:B------:R-:W5:Y:S07]  /*149d0*/  LDSM.16.M88.4 R176, [R171+0x1000] ;  /* 0x00100000abb0783b */ /* 0x000f6e0000000200 */
[-C--:B-1----:R-:W-:Y:S08]  /*149e0*/  HMMA.16816.F32 R8, R172, R180.reuse, R8 ;  /* 0x000000b4ac08723c */ /* 0x082ff00000001808 */
[C---:B----4-:R-:W-:Y:S08]  /*149f0*/  HMMA.16816.F32 R12, R184.reuse, R180, R12 ;  /* 0x000000b4b80c723c */ /* 0x050ff0000000180c */
[-C--:B------:R-:W-:Y:S08]  /*14a00*/  HMMA.16816.F32 R16, R184, R182.reuse, R16 ;  /* 0x000000b6b810723c */ /* 0x080ff00000001810 */
[C---:B------:R-:W-:Y:S01]  /*14a10*/  HMMA.16816.F32 R20, R172.reuse, R182, R20 ;  /* 0x000000b6ac14723c */ /* 0x040fe20000001814 */
[----:B------:R-:W-:Y:S07]  /*14a20*/  LDSM.16.M88.4 R180, [R206] ;  /* 0x00000000ceb4783b */ /* 0x000fee0000000200 */
[-C--:B-----5:R-:W-:Y:S08]  /*14a30*/  HMMA.16816.F32 R24, R172, R176.reuse, R24 ;  /* 0x000000b0ac18723c */ /* 0x0a0ff00000001818 */
[C---:B------:R-:W-:Y:S08]  /*14a40*/  HMMA.16816.F32 R28, R184.reuse, R176, R28 ;  /* 0x000000b0b81c723c */ /* 0x040ff0000000181c */
[-C--:B------:R-:W-:Y:S08]  /*14a50*/  HMMA.16816.F32 R32, R184, R178.reuse, R32 ;  /* 0x000000b2b820723c */ /* 0x080ff00000001820 */
[C---:B------:R-:W-:Y:S01]  /*14a60*/  HMMA.16816.F32 R36, R172.reuse, R178, R36 ;  /* 0x000000b2ac24723c */ /* 0x040fe20000001824 */
[----:B------:R-:W1:Y:S07]  /*14a70*/  LDSM.16.M88.4 R176, [R199+0x2000] ;  /* 0x00200000c7b0783b */ /* 0x000e6e0000000200 */
[-C--:B------:R-:W-:Y:S08]  /*14a80*/  HMMA.16816.F32 R40, R172, R188.reuse, R40 ;  /* 0x000000bcac28723c */ /* 0x080ff00000001828 */
[C---:B------:R-:W-:Y:S08]  /*14a90*/  HMMA.16816.F32 R44, R184.reuse, R188, R44 ;  /* 0x000000bcb82c723c */ /* 0x040ff0000000182c */
[-C--:B------:R-:W-:Y:S01]  /*14aa0*/  HMMA.16816.F32 R48, R184, R190.reuse, R48 ;  /* 0x000000beb830723c */ /* 0x080fe20000001830 */
[----:B------:R-:W4:Y:S07]  /*14ab0*/  LDSM.16.M88.4 R184, [R199+0x3000] ;  /* 0x00300000c7b8783b */ /* 0x000f2e0000000200 */
[----:B------:R-:W-:Y:S01]  /*14ac0*/  HMMA.16816.F32 R52, R172, R190, R52 ;  /* 0x000000beac34723c */ /* 0x000fe20000001834 */
[----:B------:R-:W5:Y:S07]  /*14ad0*/  LDSM.16.M88.4 R172, [R205] ;  /* 0x00000000cdac783b */ /* 0x000f6e0000000200 */
[-C--:B-1----:R-:W-:Y:S01]  /*14ae0*/  HMMA.16816.F32 R8, R176, R180.reuse, R8 ;  /* 0x000000b4b008723c */ /* 0x082fe20000001808 */
[----:B------:R-:W1:Y:S04]  /*14af0*/  LDSM.16.M88.4 R188, [R204] ;  /* 0x00000000ccbc783b */ /* 0x000e680000000200 */
[----:B---3--:R-:W-:Y:S03]  /*14b00*/  ISETP.GT.AND P0, PT, R212, R0, PT ;  /* 0x00000000d400720c */ /* 0x008fe60003f04270 */
[C---:B----4-:R-:W-:Y:S08]  /*14b10*/  HMMA.16816.F32 R12, R184.reuse, R180, R12 ;  /* 0x000000b4b80c723c */ /* 0x050ff0000000180c */
[-C--:B------:R-:W-:Y:S08]  /*14b20*/  HMMA.16816.F32 R16, R184, R182.reuse, R16 ;  /* 0x000000b6b810723c */ /* 0x080ff00000001810 */
[C---:B------:R-:W-:Y:S01]  /*14b30*/  HMMA.16816.F32 R20, R176.reuse, R182, R20 ;  /* 0x000000b6b014723c */ /* 0x040fe20000001814 */
[----:B------:R-:W-:Y:S07]  /*14b40*/  LDSM.16.M88.4 R180, [R171+0x1800] ;  /* 0x00180000abb4783b */ /* 0x000fee0000000200 */
[-C--:B-----5:R-:W-:Y:S08]  /*14b50*/  HMMA.16816.F32 R24, R176, R172.reuse, R24 ;  /* 0x000000acb018723c */ /* 0x0a0ff00000001818 */
[C---:B------:R-:W-:Y:S08]  /*14b60*/  HMMA.16816.F32 R28, R184.reuse, R172, R28 ;  /* 0x000000acb81c723c */ /* 0x040ff0000000181c */
[-C--:B------:R-:W-:Y:S08]  /*14b70*/  HMMA.16816.F32 R32, R184, R174.reuse, R32 ;  /* 0x000000aeb820723c */ /* 0x080ff00000001820 */
[C---:B------:R-:W-:Y:S01]  /*14b80*/  HMMA.16816.F32 R36, R176.reuse, R174, R36 ;  /* 0x000000aeb024723c */ /* 0x040fe20000001824 */
[----:B------:R-:W3:Y:S07]  /*14b90*/  LDSM.16.M88.4 R172, [R198+0x4000] ;  /* 0x00400000c6ac783b */ /* 0x000eee0000000200 */
[-C--:B-1----:R-:W-:Y:S08]  /*14ba0*/  HMMA.16816.F32 R40, R176, R188.reuse, R40 ;  /* 0x000000bcb028723c */ /* 0x082ff00000001828 */
[C---:B------:R-:W-:Y:S08]  /*14bb0*/  HMMA.16816.F32 R44, R184.reuse, R188, R44 ;  /* 0x000000bcb82c723c */ /* 0x040ff0000000182c */
[-C--:B------:R-:W-:Y:S01]  /*14bc0*/  HMMA.16816.F32 R48, R184, R190.reuse, R48 ;  /* 0x000000beb830723c */ /* 0x080fe20000001830 */
[----:B------:R-:W1:Y:S07]  /*14bd0*/  LDSM.16.M88.4 R184, [R198+0x5000] ;  /* 0x00500000c6b8783b */ /* 0x000e6e0000000200 */
[----:B------:R-:W-:Y:S01]  /*14be0*/  HMMA.16816.F32 R52, R176, R190, R52 ;  /* 0x000000beb034723c */ /* 0x000fe20000001834 */
[----:B------:R-:W4:Y:S07]  /*14bf0*/  LDSM.16.M88.4 R176, [R171+0x1c00] ;  /* 0x001c0000abb0783b */ /* 0x000f2e0000000200 */
[-C--:B---3--:R-:W-:Y:S01]  /*14c00*/  HMMA.16816.F32 R8, R172, R180.reuse, R8 ;  /* 0x000000b4ac08723c */ /* 0x088fe20000001808 */
[----:B------:R-:W3:Y:S07]  /*14c10*/  LDSM.16.M88.4 R188, [R171+0x2000] ;  /* 0x00200000abbc783b */ /* 0x000eee0000000200 */
[C---:B-1----:R-:W-:Y:S08]  /*14c20*/  HMMA.16816.F32 R12, R184.reuse, R180, R12 ;  /* 0x000000b4b80c723c */ /* 0x042ff0000000180c */
        /* <DEDUP_REMOVED lines=8> */
[-C--:B---3--:R-:W-:Y:S08]  /*14cb0*/  HMMA.16816.F32 R40, R172, R188.reuse, R40 ;  /* 0x000000bcac28723c */ /* 0x088ff00000001828 */
[C---:B------:R-:W-:Y:S08]  /*14cc0*/  HMMA.16816.F32 R44, R184.reuse, R188, R44 ;  /* 0x000000bcb82c723c */ /* 0x040ff0000000182c */
[-C--:B------:R-:W-:Y:S01]  /*14cd0*/  HMMA.16816.F32 R48, R184, R190.reuse, R48 ;  /* 0x000000beb830723c */ /* 0x080fe20000001830 */
[----:B------:R-:W3:Y:S07]  /*14ce0*/  LDSM.16.M88.4 R184, [R199+0x5000] ;  /* 0x00500000c7b8783b */ /* 0x000eee0000000200 */
[----:B------:R-:W-:Y:S01]  /*14cf0*/  HMMA.16816.F32 R52, R172, R190, R52 ;  /* 0x000000beac34723c */ /* 0x000fe20000001834 */
[----:B------:R-:W4:Y:S07]  /*14d00*/  LDSM.16.M88.4 R172, [R202] ;  /* 0x00000000caac783b */ /* 0x000f2e0000000200 */
[-C--:B-1----:R-:W-:Y:S01]  /*14d10*/  HMMA.16816.F32 R8, R176, R180.reuse, R8 ;  /* 0x000000b4b008723c */ /* 0x082fe20000001808 */
[----:B------:R-:W1:Y:S01]  /*14d20*/  LDSM.16.M88.4 R188, [R201] ;  /* 0x00000000c9bc783b */ /* 0x000e620000000200 */
[----:B------:R-:W-:Y:S07]  /*14d30*/  DEPBAR.LE SB0, 0x0 ;  /* 0x000080000000791a */ /* 0x000fee0000000000 */
[----:B------:R-:W-:Y:S01]  /*14d40*/  BAR.SYNC.DEFER_BLOCKING 0x0 ;  /* 0x0000000000007b1d */ /* 0x000fe20000010000 */
[C---:B---3--:R-:W-:Y:S08]  /*14d50*/  HMMA.16816.F32 R12, R184.reuse, R180, R12 ;  /* 0x000000b4b80c723c */ /* 0x048ff0000000180c */
[-C--:B------:R-:W-:Y:S08]  /*14d60*/  HMMA.16816.F32 R16, R184, R182.reuse, R16 ;  /* 0x000000b6b810723c */ /* 0x080ff00000001810 */
[C---:B------:R-:W-:Y:S08]  /*14d70*/  HMMA.16816.F32 R20, R176.reuse, R182, R20 ;  /* 0x000000b6b014723c */ /* 0x040ff00000001814 */
[-C--:B----4-:R-:W-:Y:S08]  /*14d80*/  HMMA.16816.F32 R24, R176, R172.reuse, R24 ;  /* 0x000000acb018723c */ /* 0x090ff00000001818 */
        /* <DEDUP_REMOVED lines=9> */
[----:B------:R-:W3:Y:S01]  /*14e20*/  LDL R2, [R1+0x58] ;  /* 0x0000580001027983 */ /* 0x000ee20000100800 */
[----:B------:R-:W-:Y:S02]  /*14e30*/  IMAD.MOV.U32 R3, RZ, RZ, c[0x0][0x2b8] ;  /* 0x0000ae00ff037624 */ /* 0x000fe400078e00ff */
[----:B------:R-:W-:Y:S01]  /*14e40*/  IMAD.MOV.U32 R211, RZ, RZ, RZ ;  /* 0x000000ffffd37224 */ /* 0x000fe200078e00ff */
[----:B------:R-:W4:Y:S02]  /*14e50*/  LDL R0, [R1+0x24] ;  /* 0x0000240001007983 */ /* 0x000f240000100800 */
[----:B------:R-:W-:Y:S02]  /*14e60*/  ISETP.NE.AND P2, PT, R3, 0x1, PT ;  /* 0x000000010300780c */ /* 0x000fe40003f45270 */
[----:B------:R-:W5:Y:S04]  /*14e70*/  LDL.64 R104, [R1+0x48] ;  /* 0x0000480001687983 */ /* 0x000f680000100a00 */
[----:B--2---:R-:W2:Y:S04]  /*14e80*/  LDL R5, [R1+0x50] ;  /* 0x0000500001057983 */ /* 0x004ea80000100800 */
[----:B------:R-:W2:Y:S04]  /*14e90*/  LDL.64 R216, [R1+0x40] ;  /* 0x0000400001d87983 */ /* 0x000ea80000100a00 */
[----:B------:R-:W2:Y:S01]  /*14ea0*/  LDL R6, [R1+0x3c] ;  /* 0x00003c0001067983 */ /* 0x000ea20000100800 */
[----:B----4-:R-:W-:Y:S01]  /*14eb0*/  ISETP.GT.AND P1, PT, R0, 0x2f, PT ;  /* 0x0000002f0000780c */ /* 0x010fe20003f24270 */
[----:B---3--:R-:W-:Y:S05]  /*14ec0*/  IMAD R2, R212, 0x30, R2 ;  /* 0x00000030d4027824 */ /* 0x008fea00078e0202 */
[----:B------:R-:W-:Y:S05]  /*14ed0*/  IADD3 R2, R2, -0x30, R0 ;  /* 0xffffffd002027810 */ /* 0x000fea0007ffe000 */
[----:B------:R-:W-:Y:S04]  /*14ee0*/  @P2 IMAD.HI.U32 R3, R2, c[0x0][0x2bc], RZ ;  /* 0x0000af0002032a27 */ /* 0x000fe800078e00ff */
[----:B------:R-:W-:Y:S01]  /*14ef0*/  IMAD.MOV.U32 R0, RZ, RZ, R2 ;  /* 0x000000ffff007224 */ /* 0x000fe200078e0002 */
[----:B------:R-:W-:Y:S04]  /*14f00*/  @P2 SHF.R.U32.HI R0, RZ, c[0x0][0x2c0], R3 ;  /* 0x0000b000ff002a19 */ /* 0x000fe80000011603 */
[C---:B-----5:R-:W-:Y:S01]  /*14f10*/  @!P1 IADD3 R3, P0, R0.reuse, R104, RZ ;  /* 0x0000006800039210 */ /* 0x060fe20007f1e0ff */
[----:B------:R-:W-:Y:S01]  /*14f20*/  IMAD.MOV R4, RZ, RZ, -R0 ;  /* 0x000000ffff047224 */ /* 0x000fe200078e0a00 */
[----:B------:R-:W1:Y:S02]  /*14f30*/  S2R R104, SR_TID.X ;  /* 0x0000000000687919 */ /* 0x000e640000002100 */
[----:B--2---:R-:W-:Y:S01]  /*14f40*/  @!P1 LEA.HI.X.SX32 R0, R0, R5, 0x1, P0 ;  /* 0x0000000500009211 */ /* 0x004fe200000f0eff */
[----:B------:R-:W-:Y:S01]  /*14f50*/  IMAD R213, R4, c[0x0][0x2b8], R2 ;  /* 0x0000ae0004d57a24 */ /* 0x000fe200078e0202 */
[C---:B------:R-:W-:Y:S04]  /*14f60*/  @!P1 LEA R2, P0, R3.reuse, c[0x0][0x2a0], 0x2 ;  /* 0x0000a80003029a11 */ /* 0x040fe800078010ff */
[----:B------:R-:W-:Y:S02]  /*14f70*/  @!P1 LEA.HI.X R3, R3, c[0x0][0x2a4], R0, 0x2, P0 ;  /* 0x0000a90003039a11 */ /* 0x000fe400000f1400 */
[----:B------:R-:W-:Y:S03]  /*14f80*/  SHF.R.S32.HI R0, RZ, 0x1f, R213 ;  /* 0x0000001fff007819 */ /* 0x000fe600000114d5 */
[----:B------:R2:W3:Y:S02]  /*14f90*/  @!P1 LDG.E R211, [R2.64] ;  /* 0x0000000802d39981 */ /* 0x0004e4000c1e1900 */
[----:B------:R-:W-:Y:S04]  /*14fa0*/  IMAD R0, R0, c[0x0][0x1e0], RZ ;  /* 0x0000780000007a24 */ /* 0x000fe800078e02ff */
[----:B------:R-:W-:Y:S01]  /*14fb0*/  IMAD R0, R213, c[0x0][0x1e4], R0 ;  /* 0x00007900d5007a24 */ /* 0x000fe200078e0200 */
[----:B-1----:R-:W-:Y:S04]  /*14fc0*/  SHF.R.S32.HI R5, RZ, 0x1f, R104 ;  /* 0x0000001fff057819 */ /* 0x002fe80000011468 */
[----:B------:R-:W-:Y:S04]  /*14fd0*/  LEA.HI R5, R5, R104, RZ, 0x2 ;  /* 0x0000006805057211 */ /* 0x000fe800078f10ff */
[----:B------:R-:W-:Y:S04]  /*14fe0*/  SHF.R.S32.HI R5, RZ, 0x2, R5 ;  /* 0x00000002ff057819 */ /* 0x000fe80000011405 */
[----:B------:R-:W-:Y:S01]  /*14ff0*/  IADD3 R5, -R5, 0x30, RZ ;  /* 0x0000003005057810 */ /* 0x000fe20007ffe1ff */
[----:B--2---:R-:W-:Y:S04]  /*15000*/  IMAD.WIDE.U32 R2, R213, c[0x0][0x1e0], RZ ;  /* 0x00007800d5027a25 */ /* 0x004fe800078e00ff */
[----:B------:R-:W-:Y:S01]  /*15010*/  IMAD.IADD R3, R3, 0x1, R0 ;  /* 0x0000000103037824 */ /* 0x000fe200078e0200 */
[----:B---3--:R-:W-:Y:S03]  /*15020*/  SHF.R.S32.HI R0, RZ, 0x1f, R211 ;  /* 0x0000001fff007819 */ /* 0x008fe600000114d3 */
[C---:B------:R-:W-:Y:S04]  /*15030*/  IMAD.WIDE.U32 R2, R211.reuse, c[0x0][0x1f0], R2 ;  /* 0x00007c00d3027a25 */ /* 0x040fe800078e0002 */
        /* <DEDUP_REMOVED lines=9> */
.L_x_1193:
[----:B------:R-:W-:-:S05]  /*150d0*/  BRA.DIV ~URZ, `(.L_x_1024) ;  /* 0x000111027f007947 */ /* 0x000fca000b800000 */
[----:B------:R3:W4:Y:S02]  /*150e0*/  SHFL.IDX PT, R0, R104, RZ, 0x1c1f ;  /* 0x001c1fff68007589 */ /* 0x00072400000e0000 */
.L_x_1194:
[----:B------:R-:W5:Y:S01]  /*150f0*/  LDL R172, [R1] ;  /* 0x0000000001ac7983 */ /* 0x000f620000100800 */
[----:B----4-:R-:W-:Y:S03]  /*15100*/  @P0 IADD3 R2, P1, R0, R229, RZ ;  /* 0x000000e500020210 */ /* 0x010fe60007f3e0ff */
[----:B------:R-:W4:Y:S02]  /*15110*/  LDL R105, [R1+0x4] ;  /* 0x0000040001697983 */ /* 0x000f240000100800 */
[----:B--2---:R-:W-:Y:S01]  /*15120*/  @P0 IMAD.X R3, R4, 0x1, R228, P1 ;  /* 0x0000000104030824 */ /* 0x004fe200008e06e4 */
[----:B------:R-:W-:Y:S11]  /*15130*/  @P0 ISETP.GE.AND P1, PT, R250, c[0x0][0x1d4], PT ;  /* 0x00007500fa000a0c */ /* 0x000ff60003f26270 */
[----:B------:R-:W-:Y:S02]  /*15140*/  @!UPT UIADD3 URZ, URZ, URZ, URZ ;  /* 0x0000003f3f3ff290 */ /* 0x000fe4000fffe03f */
[----:B------:R-:W-:Y:S01]  /*15150*/  @!PT LDS RZ, [RZ] ;  /* 0x00000000fffff984 */ /* 0x000fe20000000800 */
[----:B------:R-:W-:Y:S01]  /*15160*/  @!PT LDS RZ, [RZ] ;  /* 0x00000000fffff984 */ /* 0x000fe20000000800 */
[----:B------:R-:W-:Y:S01]  /*15170*/  @!PT LDS RZ, [RZ] ;  /* 0x00000000fffff984 */ /* 0x000fe20000000800 */
[----:B------:R2:W-:Y:S02]  /*15180*/  @P0 LDGSTS.E.BYPASS.LTC128B.128 [R210+0x3c80], [R2.64], !P1 ;  /* 0x03c8000002d20fae */ /* 0x0005e4000c901d48 */
[----:B--2---:R-:W-:Y:S05]  /*15190*/  @P0 IADD3 R2, P1, R0, R231, RZ ;  /* 0x000000e700020210 */ /* 0x004fea0007f3e0ff */
[----:B------:R-:W-:Y:S01]  /*151a0*/  @P0 IMAD.X R3, R4, 0x1, R230, P1 ;  /* 0x0000000104030824 */ /* 0x000fe200008e06e6 */
[----:B-----5:R-:W-:Y:S11]  /*151b0*/  @P0 ISETP.GE.AND P1, PT, R172, c[0x0][0x1d4], PT ;  /* 0x00007500ac000a0c */ /* 0x020ff60003f26270 */
[----:B------:R-:W-:Y:S02]  /*151c0*/  @!UPT UIADD3 URZ, URZ, URZ, URZ ;  /* 0x0000003f3f3ff290 */ /* 0x000fe4000fffe03f */
[----:B------:R2:W-:Y:S02]  /*151d0*/  @P0 LDGSTS.E.BYPASS.LTC128B.128 [R210+0x4880], [R2.64], !P1 ;  /* 0x0488000002d20fae */ /* 0x0005e4000c901d48 */
[----:B--2---:R-:W-:Y:S05]  /*151e0*/  @P0 IADD3 R2, P1, R0, R227, RZ ;  /* 0x000000e300020210 */ /* 0x004fea0007f3e0ff */
[----:B------:R-:W-:Y:S01]  /*151f0*/  @P0 IMAD.X R3, R4, 0x1, R226, P1 ;  /* 0x0000000104030824 */ /* 0x000fe200008e06e2 */
[----:B----4-:R-:W-:Y:S11]  /*15200*/  @P0 ISETP.GE.AND P1, PT, R105, c[0x0][0x1d4], PT ;  /* 0x0000750069000a0c */ /* 0x010ff60003f26270 */
[----:B------:R-:W-:Y:S02]  /*15210*/  @!UPT UIADD3 URZ, URZ, URZ, URZ ;  /* 0x0000003f3f3ff290 */ /* 0x000fe4000fffe03f */
[----:B------:R2:W-:Y:S01]  /*15220*/  @P0 LDGSTS.E.BYPASS.LTC128B.128 [R210+0x5480], [R2.64], !P1 ;  /* 0x0548000002d20fae */ /* 0x0005e2000c901d48 */
[----:B------:R-:W-:Y:S01]  /*15230*/  ISETP.GE.AND P0, PT, R5, 0x21, PT ;  /* 0x000000210500780c */ /* 0x000fe20003f06270 */
[----:B------:R-:W-:-:S06]  /*15240*/  BRA.DIV ~URZ, `(.L_x_1025) ;  /* 0x000110027f007947 */ /* 0x000fcc000b800000 */
[----:B------:R4:W1:Y:S04]  /*15250*/  SHFL.IDX PT, R4, R6, 0x1, 0x1c1f ;  /* 0x003c1f0006047f89 */ /* 0x00086800000e0000 */
[----:B------:R4:W2:Y:S02]  /*15260*/  SHFL.IDX PT, R0, R104, 0x1, 0x1c1f ;  /* 0x003c1f0068007f89 */ /* 0x0008a400000e0000 */
.L_x_1195:
[----:B-1--4-:R-:W4:Y:S01]  /*15270*/  LDL R6, [R1] ;  /* 0x0000000001067983 */ /* 0x012f220000100800 */
[----:B--2---:R-:W-:Y:S03]  /*15280*/  @P0 IADD3 R2, P1, R0, R229, RZ ;  /* 0x000000e500020210 */ /* 0x004fe60007f3e0ff */
[----:B------:R-:W2:Y:S02]  /*15290*/  LDL R5, [R1+0x4] ;  /* 0x0000040001057983 */ /* 0x000ea40000100800 */
[----:B------:R-:W-:Y:S01]  /*152a0*/  @P0 IMAD.X R3, R4, 0x1, R228, P1 ;  /* 0x0000000104030824 */ /* 0x000fe200008e06e4 */
[----:B------:R-:W-:Y:S11]  /*152b0*/  @P0 ISETP.GE.AND P1, PT, R250, c[0x0][0x1d4], PT ;  /* 0x00007500fa000a0c */ /* 0x000ff60003f26270 */
[----:B------:R-:W-:Y:S02]  /*152c0*/  @!UPT UIADD3 URZ, URZ, URZ, URZ ;  /* 0x0000003f3f3ff290 */ /* 0x000fe4000fffe03f */
[----:B------:R-:W-:Y:S01]  /*152d0*/  @!PT LDS RZ, [RZ] ;  /* 0x00000000fffff984 */ /* 0x000fe20000000800 */
[----:B------:R-:W-:Y:S01]  /*152e0*/  @!PT LDS RZ, [RZ] ;  /* 0x00000000fffff984 */ /* 0x000fe20000000800 */
[----:B------:R-:W-:Y:S01]  /*152f0*/  @!PT LDS RZ, [RZ] ;  /* 0x00000000fffff984 */ /* 0x000fe20000000800 */
[----:B------:R1:W-:Y:S02]  /*15300*/  @P0 LDGSTS.E.BYPASS.LTC128B.128 [R210+0x4480], [R2.64], !P1 ;  /* 0x0448000002d20fae */ /* 0x0003e4000c901d48 */
[----:B-1----:R-:W-:Y:S05]  /*15310*/  @P0 IADD3 R2, P1, R0, R231, RZ ;  /* 0x000000e700020210 */ /* 0x002fea0007f3e0ff */
[----:B------:R-:W-:Y:S01]  /*15320*/  @P0 IMAD.X R3, R4, 0x1, R230, P1 ;  /* 0x0000000104030824 */ /* 0x000fe200008e06e6 */
[----:B----4-:R-:W-:Y:S11]  /*15330*/  @P0 ISETP.GE.AND P1, PT, R6, c[0x0][0x1d4], PT ;  /* 0x0000750006000a0c */ /* 0x010ff60003f26270 */
[----:B------:R-:W-:Y:S02]  /*15340*/  @!UPT UIADD3 URZ, URZ, URZ, URZ ;  /* 0x0000003f3f3ff290 */ /* 0x000fe4000fffe03f */
[----:B------:R1:W-:Y:S02]  /*15350*/  @P0 LDGSTS.E.BYPASS.LTC128B.128 [R210+0x5080], [R2.64], !P1 ;  /* 0x0508000002d20fae */ /* 0x0003e4000c901d48 */
[----:B-1----:R-:W-:Y:S05]  /*15360*/  @P0 IADD3 R2, P1, R0, R227, RZ ;  /* 0x000000e300020210 */ /* 0x002fea0007f3e0ff */
[----:B------:R-:W-:Y:S01]  /*15370*/  @P0 IMAD.X R3, R4, 0x1, R226, P1 ;  /* 0x0000000104030824 */ /* 0x000fe200008e06e2 */
[----:B--2---:R-:W-:Y:S11]  /*15380*/  @P0 ISETP.GE.AND P1, PT, R5, c[0x0][0x1d4], PT ;  /* 0x0000750005000a0c */ /* 0x004ff60003f26270 */
[----:B------:R-:W-:Y:S02]  /*15390*/  @!UPT UIADD3 URZ, URZ, URZ, URZ ;  /* 0x0000003f3f3ff290 */ /* 0x000fe4000fffe03f */
[----:B------:R1:W-:Y:S02]  /*153a0*/  @P0 LDGSTS.E.BYPASS.LTC128B.128 [R210+0x5c80], [R2.64], !P1 ;  /* 0x05c8000002d20fae */ /* 0x0003e4000c901d48 */
.L_x_1022:
[----:B------:R-:W-:Y:S05]  /*153b0*/  BSYNC B0 ;  /* 0x0000000000007941 */ /* 0x000fea0003800000 */
.L_x_1021:
[----:B------:R-:W-:Y:S01]  /*153c0*/  LOP3.LUT R174, RZ, c[0x0][0x324], RZ, 0x33, !PT ;  /* 0x0000c900ffae7a12 */ /* 0x000fe200078e33ff */
[----:B-1----:R-:W4:Y:S01]  /*153d0*/  LDL R2, [R1+0x54] ;  /* 0x0000540001027983 */ /* 0x002f220000100800 */
[----:B------:R-:W-:Y:S02]  /*153e0*/  IMAD.MOV.U32 R3, RZ, RZ, c[0x0][0x2c4] ;  /* 0x0000b100ff037624 */ /* 0x000fe400078e00ff */
[----:B------:R-:W-:Y:S01]  /*153f0*/  IMAD R4, R212, -0x30, RZ ;  /* 0xffffffd0d4047824 */ /* 0x000fe200078e02ff */
[----:B------:R-:W4:Y:S02]  /*15400*/  LDL R0, [R1+0x78] ;  /* 0x0000780001007983 */ /* 0x000f240000100800 */
[----:B------:R-:W-:Y:S02]  /*15410*/  ISETP.NE.AND P0, PT, R3, 0x1, PT ;  /* 0x000000010300780c */ /* 0x000fe40003f05270 */
[----:B------:R-:W0:Y:S01]  /*15420*/  LDGDEPBAR ;  /* 0x00000000000079af */ /* 0x000e220000000000 */
[----:B----4-:R-:W-:Y:S10]  /*15430*/  IMAD.IADD R172, R0, 0x1, R2 ;  /* 0x0000000100ac7824 */ /* 0x010ff400078e0202 */
[----:B------:R-:W-:Y:S05]  /*15440*/  @P0 IMAD.HI.U32 R0, R172, c[0x0][0x2c8], RZ ;  /* 0x0000b200ac000a27 */ /* 0x000fea00078e00ff */
[----:B------:R-:W-:Y:S02]  /*15450*/  @P0 SHF.R.U32.HI R172, RZ, c[0x0][0x2cc], R0 ;  /* 0x0000b300ffac0a19 */ /* 0x000fe40000011600 */
[----:B------:R-:W-:Y:S04]  /*15460*/  IADD3 R0, -R252, 0x1, R4 ;  /* 0x00000001fc007810 */ /* 0x000fe80007ffe104 */
[----:B--2---:R-:W-:Y:S04]  /*15470*/  IADD3 R5, -R248, R0, R249 ;  /* 0x00000000f8057210 */ /* 0x004fe80007ffe1f9 */
[----:B------:R-:W-:Y:S01]  /*15480*/  IADD3 R173, R5, c[0x0][0x328], RZ ;  /* 0x0000ca0005ad7a10 */ /* 0x000fe20007ffe0ff */
[----:B------:R-:W-:-:S05]  /*15490*/  BRA.DIV ~URZ, `(.L_x_1026) ;  /* 0x00010e827f007947 */ /* 0x000fca000b800000 */
[----:B------:R1:W2:Y:S02]  /*154a0*/  SHFL.IDX PT, R0, R172, RZ, 0x1c1f ;  /* 0x001c1fffac007589 */ /* 0x0002a400000e0000 */
.L_x_1196:
[-C--:B--23--:R-:W-:Y:S01]  /*154b0*/  IADD3 R104, R173, R0.reuse, RZ ;  /* 0x00000000ad687210 */ /* 0x08cfe20007ffe0ff */
        /* <DEDUP_REMOVED lines=18> */
.L_x_1029:
[----:B------:R-:W-:Y:S04]  /*155e0*/  MOV R2, c[0x0][0x32c] ;  /* 0x0000cb0000027a02 */ /* 0x000fe80000000f00 */
[----:B------:R-:W-:Y:S11]  /*155f0*/  ISETP.NE.AND P0, PT, R2, 0x1, PT ;  /* 0x000000010200780c */ /* 0x000ff60003f05270 */
[----:B------:R-:W-:Y:S02]  /*15600*/  @!UPT UIADD3 URZ, URZ, URZ, URZ ;  /* 0x0000003f3f3ff290 */ /* 0x000fe4000fffe03f */
[----:B------:R-:W-:Y:S05]  /*15610*/  @P0 IMAD.HI.U32 R2, R0, c[0x0][0x330], RZ ;  /* 0x0000cc0000020a27 */ /* 0x000fea00078e00ff */
[----:B------:R-:W-:Y:S02]  /*15620*/  @P0 SHF.R.U32.HI R0, RZ, c[0x0][0x334], R2 ;  /* 0x0000cd00ff000a19 */ /* 0x000fe40000011602 */
.L_x_1030:
[----:B------:R-:W-:Y:S05]  /*15630*/  BSYNC B0 ;  /* 0x0000000000007941 */ /* 0x000fea0003800000 */
.L_x_1028:
[----:B------:R-:W-:Y:S04]  /*15640*/  IMAD.IADD R2, R4, 0x1, -R252 ;  /* 0x0000000104027824 */ /* 0x000fe800078e0afc */
[----:B------:R-:W-:Y:S05]  /*15650*/  IMAD R0, R0, c[0x0][0x32c], R2 ;  /* 0x0000cb0000007a24 */ /* 0x000fea00078e0202 */
[----:B------:R-:W-:Y:S02]  /*15660*/  IMNMX R5, R5, R0, !PT ;  /* 0x0000000005057217 */ /* 0x000fe40007800200 */
[----:B------:R-:W-:Y:S04]  /*15670*/  IADD3 R0, R0, c[0x0][0x32c], RZ ;  /* 0x0000cb0000007a10 */ /* 0x000fe80007ffe0ff */
[----:B------:R-:W-:Y:S02]  /*15680*/  IMNMX R104, R104, R0, PT ;  /* 0x0000000068687217 */ /* 0x000fe40003800200 */
.L_x_1027:
[----:B------:R-:W-:-:S05]  /*15690*/  BRA.DIV ~URZ, `(.L_x_1031) ;  /* 0x00010cf27f007947 */ /* 0x000fca000b800000 */
[----:B------:R2:W3:Y:S02]  /*156a0*/  SHFL.IDX PT, R2, R172, 0x1, 0x1c1f ;  /* 0x003c1f00ac027f89 */ /* 0x0004e400000e0000 */
.L_x_1197:
        /* <DEDUP_REMOVED lines=19> */
.L_x_1034:
[----:B------:R-:W-:Y:S04]  /*157e0*/  MOV R3, c[0x0][0x32c] ;  /* 0x0000cb0000037a02 */ /* 0x000fe80000000f00 */
[----:B------:R-:W-:Y:S11]  /*157f0*/  ISETP.NE.AND P0, PT, R3, 0x1, PT ;  /* 0x000000010300780c */ /* 0x000ff60003f05270 */
[----:B------:R-:W-:Y:S02]  /*15800*/  @!UPT UIADD3 URZ, URZ, URZ, URZ ;  /* 0x0000003f3f3ff290 */ /* 0x000fe4000fffe03f */
[----:B------:R-:W-:Y:S05]  /*15810*/  @P0 IMAD.HI.U32 R3, R2, c[0x0][0x330], RZ ;  /* 0x0000cc0002030a27 */ /* 0x000fea00078e00ff */
[----:B------:R-:W-:Y:S02]  /*15820*/  @P0 SHF.R.U32.HI R2, RZ, c[0x0][0x334], R3 ;  /* 0x0000cd00ff020a19 */ /* 0x000fe40000011603 */
.L_x_1035:
[----:B------:R-:W-:Y:S05]  /*15830*/  BSYNC B0 ;  /* 0x0000000000007941 */ /* 0x000fea0003800000 */
.L_x_1033:
[----:B------:R-:W-:Y:S04]  /*15840*/  IMAD.IADD R3, R4, 0x1, -R252 ;  /* 0x0000000104037824 */ /* 0x000fe800078e0afc */
[----:B------:R-:W-:Y:S05]  /*15850*/  IMAD R2, R2, c[0x0][0x32c], R3 ;  /* 0x0000cb0002027a24 */ /* 0x000fea00078e0203 */
[----:B------:R-:W-:Y:S02]  /*15860*/  IMNMX R0, R0, R2, !PT ;  /* 0x0000000200007217 */ /* 0x000fe40007800200 */
[----:B------:R-:W-:Y:S04]  /*15870*/  IADD3 R2, R2, c[0x0][0x32c], RZ ;  /* 0x0000cb0002027a10 */ /* 0x000fe80007ffe0ff */
[----:B------:R-:W-:Y:S02]  /*15880*/  IMNMX R6, R6, R2, PT ;  /* 0x0000000206067217 */ /* 0x000fe40003800200 */
.L_x_1032:
[----:B------:R-:W-:-:S05]  /*15890*/  BRA.DIV ~URZ, `(.L_x_1036) ;  /* 0x00010b627f007947 */ /* 0x000fca000b800000 */
[----:B------:R3:W4:Y:S02]  /*158a0*/  SHFL.IDX PT, R105, R172, 0x2, 0x1c1f ;  /* 0x005c1f00ac697f89 */ /* 0x00072400000e0000 */
.L_x_1198:
        /* <DEDUP_REMOVED lines=19> */
.L_x_1039:
[----:B------:R-:W-:Y:S04]  /*159e0*/  MOV R175, c[0x0][0x32c] ;  /* 0x0000cb0000af7a02 */ /* 0x000fe80000000f00 */
[----:B------:R-:W-:Y:S11]  /*159f0*/  ISETP.NE.AND P0, PT, R175, 0x1, PT ;  /* 0x00000001af00780c */ /* 0x000ff60003f05270 */
[----:B------:R-:W-:Y:S02]  /*15a00*/  @!UPT UIADD3 URZ, URZ, URZ, URZ ;  /* 0x0000003f3f3ff290 */ /* 0x000fe4000fffe03f */
[----:B------:R-:W-:Y:S05]  /*15a10*/  @P0 IMAD.HI.U32 R175, R105, c[0x0][0x330], RZ ;  /* 0x0000cc0069af0a27 */ /* 0x000fea00078e00ff */
[----:B------:R-:W-:Y:S02]  /*15a20*/  @P0 SHF.R.U32.HI R105, RZ, c[0x0][0x334], R175 ;  /* 0x0000cd00ff690a19 */ /* 0x000fe400000116af */
.L_x_1040:
[----:B------:R-:W-:Y:S05]  /*15a30*/  BSYNC B0 ;  /* 0x0000000000007941 */ /* 0x000fea0003800000 */
.L_x_1038:
[----:B------:R-:W-:Y:S04]  /*15a40*/  IMAD.IADD R175, R4, 0x1, -R252 ;  /* 0x0000000104af7824 */ /* 0x000fe800078e0afc */
[----:B------:R-:W-:Y:S05]  /*15a50*/  IMAD R105, R105, c[0x0][0x32c], R175 ;  /* 0x0000cb0069697a24 */ /* 0x000fea00078e02af */
[----:B------:R-:W-:Y:S02]  /*15a60*/  IMNMX R2, R2, R105, !PT ;  /* 0x0000006902027217 */ /* 0x000fe40007800200 */
[----:B------:R-:W-:Y:S04]  /*15a70*/  IADD3 R105, R105, c[0x0][0x32c], RZ ;  /* 0x0000cb0069697a10 */ /* 0x000fe80007ffe0ff */
[----:B------:R-:W-:Y:S02]  /*15a80*/  IMNMX R3, R3, R105, PT ;  /* 0x0000006903037217 */ /* 0x000fe40003800200 */
.L_x_1037:
[C---:B------:R-:W-:Y:S02]  /*15a90*/  ISETP.GE.AND P0, PT, R4.reuse, 0x9, PT ;  /* 0x000000090400780c */ /* 0x040fe40003f06270 */
[C---:B------:R-:W-:Y:S02]  /*15aa0*/  ISETP.GE.AND P1, PT, R4.reuse, 0xa, PT ;  /* 0x0000000a0400780c */ /* 0x040fe40003f26270 */
        /* <DEDUP_REMOVED lines=11> */
[C---:B------:R-:W-:Y:S02]  /*15b60*/  ISETP.LT.OR P0, PT, R104.reuse, 0xa, P0 ;  /* 0x0000000a6800780c */ /* 0x040fe40000701670 */
        /* <DEDUP_REMOVED lines=21> */
[C---:B------:R-:W-:Y:S02]  /*15cc0*/  ISETP.LT.OR P3, PT, R104.reuse, 0x1a, P0 ;  /* 0x0000001a6800780c */ /* 0x040fe40000761670 */
        /* <DEDUP_REMOVED lines=12> */
[C---:B------:R-:W-:Y:S02]  /*15d90*/  ISETP.GE.AND P5, PT, R4.reuse, 0x1, PT ;  /* 0x000000010400780c */ /* 0x040fe40003fa6270 */
[----:B------:R-:W-:Y:S02]  /*15da0*/  LOP3.LUT R209, R209, 0xfffffdff, RZ, 0xc0, !PT ;  /* 0xfffffdffd1d17812 */ /* 0x000fe400078ec0ff */
[----:B------:R-:W-:Y:S07]  /*15db0*/  ISETP.GT.AND P0, PT, R5, RZ, !P5 ;  /* 0x000000ff0500720c */ /* 0x000fee0006f04270 */
[----:B------:R-:W-:Y:S02]  /*15dc0*/  @P6 LOP3.LUT R209, R209, 0x200, RZ, 0xfc, !PT ;  /* 0x00000200d1d16812 */ /* 0x000fe400078efcff */
[----:B------:R-:W-:Y:S02]  /*15dd0*/  ISETP.GE.AND P6, PT, R4, 0x2, PT ;  /* 0x000000020400780c */ /* 0x000fe40003fc6270 */
[----:B------:R-:W-:Y:S04]  /*15de0*/  LOP3.LUT R209, R209, 0xffbfffff, RZ, 0xc0, !PT ;  /* 0xffbfffffd1d17812 */ /* 0x000fe800078ec0ff */
[----:B------:R-:W-:Y:S02]  /*15df0*/  @P5 LOP3.LUT R209, R209, 0x400000, RZ, 0xfc, !PT ;  /* 0x00400000d1d15812 */ /* 0x000fe400078efcff */
[C---:B------:R-:W-:Y:S02]  /*15e00*/  ISETP.LT.OR P5, PT, R104.reuse, 0x1, P0 ;  /* 0x000000016800780c */ /* 0x040fe400007a1670 */
        /* <DEDUP_REMOVED lines=25> */
[C---:B------:R-:W-:Y:S02]  /*15fa0*/  LOP3.LUT P2, RZ, R209.reuse, 0x1000, RZ, 0xc0, !PT ;  /* 0x00001000d1ff7812 */ /* 0x040fe4000784c0ff */
[----:B------:R-:W-:Y:S02]  /*15fb0*/  ISETP.GT.AND P0, PT, R0, 0x9, !P0 ;  /* 0x000000090000780c */ /* 0x000fe40004704270 */
[----:B------:R-:W-:Y:S02]  /*15fc0*/  LOP3.LUT P5, RZ, R209, 0x400, RZ, 0xc0, !PT ;  /* 0x00000400d1ff7812 */ /* 0x000fe400078ac0ff */
[----:B------:R-:W-:Y:S04]  /*15fd0*/  ISETP.LT.OR P0, PT, R6, 0xa, P0 ;  /* 0x0000000a0600780c */ /* 0x000fe80000701670 */
[----:B------:R-:W-:Y:S02]  /*15fe0*/  FSEL R188, R23, -INF , !P0 ;  /* 0xff80000017bc7808 */ /* 0x000fe40004000000 */
[C---:B------:R-:W-:Y:S02]  /*15ff0*/  LOP3.LUT P0, RZ, R209.reuse, 0x1, RZ, 0xc0, !PT ;  /* 0x00000001d1ff7812 */ /* 0x040fe4000780c0ff */
[----:B------:R-:W-:Y:S02]  /*16000*/  LOP3.LUT R209, R209, 0xffdfffff, RZ, 0xc0, !PT ;  /* 0xffdfffffd1d17812 */ /* 0x000fe400078ec0ff */
[----:B------:R-:W-:Y:S02]  /*16010*/  ISETP.GT.AND P0, PT, R0, 0x10, !P0 ;  /* 0x000000100000780c */ /* 0x000fe40004704270 */
[----:B------:R-:W-:Y:S02]  /*16020*/  @P2 LOP3.LUT R209, R209, 0x200000, RZ, 0xfc, !PT ;  /* 0x00200000d1d12812 */ /* 0x000fe400078efcff */
[----:B------:R-:W-:Y:S02]  /*16030*/  ISETP.LT.OR P0, PT, R6, 0x11, P0 ;  /* 0x000000110600780c */ /* 0x000fe40000701670 */
[C---:B------:R-:W-:Y:S02]  /*16040*/  LOP3.LUT P3, RZ, R209.reuse, 0x80, RZ, 0xc0, !PT ;  /* 0x00000080d1ff7812 */ /* 0x040fe4000786c0ff */
[----:B------:R-:W-:Y:S02]  /*16050*/  FSEL R187, R26, -INF , !P0 ;  /* 0xff8000001abb7808 */ /* 0x000fe40004000000 */
[C---:B------:R-:W-:Y:S02]  /*16060*/  LOP3.LUT P0, RZ, R209.reuse, 0x8, RZ, 0xc0, !PT ;  /* 0x00000008d1ff7812 */ /* 0x040fe4000780c0ff */
[C---:B------:R-:W-:Y:S02]  /*16070*/  LOP3.LUT P4, RZ, R209.reuse, 0x100, RZ, 0xc0, !PT ;  /* 0x00000100d1ff7812 */ /* 0x040fe4000788c0ff */
[----:B------:R-:W-:Y:S02]  /*16080*/  ISETP.GT.AND P0, PT, R0, 0x11, !P0 ;  /* 0x000000110000780c */ /* 0x000fe40004704270 */
[C---:B------:R-:W-:Y:S02]  /*16090*/  LOP3.LUT P1, RZ, R209.reuse, 0x40, RZ, 0xc0, !PT ;  /* 0x00000040d1ff7812 */ /* 0x040fe4000782c0ff */
[----:B------:R-:W-:Y:S02]  /*160a0*/  ISETP.LT.OR P0, PT, R6, 0x12, P0 ;  /* 0x000000120600780c */ /* 0x000fe40000701670 */
[----:B------:R-:W-:Y:S02]  /*160b0*/  LOP3.LUT P2, RZ, R209, 0x8000, RZ, 0xc0, !PT ;  /* 0x00008000d1ff7812 */ /* 0x000fe4000784c0ff */
[----:B------:R-:W-:Y:S02]  /*160c0*/  FSEL R186, R27, -INF , !P0 ;  /* 0xff8000001bba7808 */ /* 0x000fe40004000000 */
[C---:B------:R-:W-:Y:S02]  /*160d0*/  LOP3.LUT P0, RZ, R209.reuse, 0x10, RZ, 0xc0, !PT ;  /* 0x00000010d1ff7812 */ /* 0x040fe4000780c0ff */
[----:B------:R-:W-:Y:S02]  /*160e0*/  FSEL R27, R52, -INF , !P2 ;  /* 0xff800000341b7808 */ /* 0x000fe40005000000 */
[----:B------:R-:W-:Y:S02]  /*160f0*/  ISETP.GT.AND P0, PT, R0, 0x18, !P0 ;  /* 0x000000180000780c */ /* 0x000fe40004704270 */
[C---:B------:R-:W-:Y:S02]  /*16100*/  LOP3.LUT P2, RZ, R209.reuse, 0x200000, RZ, 0xc0, !PT ;  /* 0x00200000d1ff7812 */ /* 0x040fe4000784c0ff */
[----:B------:R-:W-:Y:S04]  /*16110*/  ISETP.LT.OR P0, PT, R6, 0x19, P0 ;  /* 0x000000190600780c */ /* 0x000fe80000701670 */
[----:B------:R-:W-:Y:S02]  /*16120*/  FSEL R185, R38, -INF , !P0 ;  /* 0xff80000026b97808 */ /* 0x000fe40004000000 */
[----:B------:R-:W-:Y:S04]  /*16130*/  LOP3.LUT P0, RZ, R209, 0x20, RZ, 0xc0, !PT ;  /* 0x00000020d1ff7812 */ /* 0x000fe8000780c0ff */
[----:B------:R-:W-:Y:S04]  /*16140*/  ISETP.GT.AND P0, PT, R0, 0x19, !P0 ;  /* 0x000000190000780c */ /* 0x000fe80004704270 */
[----:B------:R-:W-:Y:S04]  /*16150*/  ISETP.LT.OR P0, PT, R6, 0x1a, P0 ;  /* 0x0000001a0600780c */ /* 0x000fe80000701670 */
[----:B------:R-:W-:Y:S02]  /*16160*/  FSEL R184, R39, -INF , !P0 ;  /* 0xff80000027b87808 */ /* 0x000fe40004000000 */
[----:B------:R-:W-:Y:S02]  /*16170*/  LOP3.LUT P0, RZ, R209, 0x200, RZ, 0xc0, !PT ;  /* 0x00000200d1ff7812 */ /* 0x000fe4000780c0ff */
[----:B------:R-:W-:Y:S02]  /*16180*/  FSEL R39, R40, -INF , !P5 ;  /* 0xff80000028277808 */ /* 0x000fe40006800000 */
[----:B------:R-:W-:Y:S02]  /*16190*/  FSEL R38, R41, -INF , !P0 ;  /* 0xff80000029267808 */ /* 0x000fe40004000000 */
[----:B------:R-:W-:Y:S02]  /*161a0*/  ISETP.GT.AND P0, PT, R0, 0x20, !P3 ;  /* 0x000000200000780c */ /* 0x000fe40005f04270 */
[C---:B------:R-:W-:Y:S02]  /*161b0*/  LOP3.LUT P5, RZ, R209.reuse, 0x800000, RZ, 0xc0, !PT ;  /* 0x00800000d1ff7812 */ /* 0x040fe400078ac0ff */
[----:B------:R-:W-:Y:S02]  /*161c0*/  ISETP.LT.OR P0, PT, R6, 0x21, P0 ;  /* 0x000000210600780c */ /* 0x000fe40000701670 */
[----:B------:R-:W-:Y:S02]  /*161d0*/  FSEL R23, R8, -INF , !P5 ;  /* 0xff80000008177808 */ /* 0x000fe40006800000 */
        /* <DEDUP_REMOVED lines=21> */
[C---:B------:R-:W-:Y:S04]  /*16330*/  ISETP.GT.AND P0, PT, R2.reuse, 0x1, !P6 ;  /* 0x000000010200780c */ /* 0x040fe80007704270 */
[----:B------:R-:W-:Y:S04]  /*16340*/  ISETP.LT.OR P0, PT, R3, 0x2, P0 ;  /* 0x000000020300780c */ /* 0x000fe80000701670 */
[----:B------:R-:W-:Y:S02]  /*16350*/  FSEL R55, R13, -INF , !P0 ;  /* 0xff8000000d377808 */ /* 0x000fe40004000000 */
[----:B------:R-:W-:Y:S04]  /*16360*/  LOP3.LUT P0, RZ, R209, 0x4, RZ, 0xc0, !PT ;  /* 0x00000004d1ff7812 */ /* 0x000fe8000780c0ff */
[----:B------:R-:W-:Y:S04]  /*16370*/  ISETP.GT.AND P0, PT, R2, 0x8, !P0 ;  /* 0x000000080200780c */ /* 0x000fe80004704270 */
[----:B------:R-:W-:Y:S04]  /*16380*/  ISETP.LT.OR P0, PT, R3, 0x9, P0 ;  /* 0x000000090300780c */ /* 0x000fe80000701670 */
[----:B------:R-:W-:Y:S02]  /*16390*/  FSEL R54, R16, -INF , !P0 ;  /* 0xff80000010367808 */ /* 0x000fe40004000000 */
[----:B------:R-:W-:Y:S04]  /*163a0*/  LOP3.LUT P0, RZ, R209, 0x2, RZ, 0xc0, !PT ;  /* 0x00000002d1ff7812 */ /* 0x000fe8000780c0ff */
        /* <DEDUP_REMOVED lines=36> */
.L_x_1199:
        /* <DEDUP_REMOVED lines=19> */
.L_x_1044:
[----:B------:R-:W-:Y:S04]  /*16720*/  MOV R5, c[0x0][0x32c] ;  /* 0x0000cb0000057a02 */ /* 0x000fe80000000f00 */
[----:B------:R-:W-:Y:S11]  /*16730*/  ISETP.NE.AND P0, PT, R5, 0x1, PT ;  /* 0x000000010500780c */ /* 0x000ff60003f05270 */
[----:B------:R-:W-:Y:S02]  /*16740*/  @!UPT UIADD3 URZ, URZ, URZ, URZ ;  /* 0x0000003f3f3ff290 */ /* 0x000fe4000fffe03f */
[----:B------:R-:W-:Y:S05]  /*16750*/  @P0 IMAD.HI.U32 R5, R3, c[0x0][0x330], RZ ;  /* 0x0000cc0003050a27 */ /* 0x000fea00078e00ff */
[----:B------:R-:W-:Y:S02]  /*16760*/  @P0 SHF.R.U32.HI R3, RZ, c[0x0][0x334], R5 ;  /* 0x0000cd00ff030a19 */ /* 0x000fe40000011605 */
.L_x_1045:
[----:B------:R-:W-:Y:S05]  /*16770*/  BSYNC B0 ;  /* 0x0000000000007941 */ /* 0x000fea0003800000 */
.L_x_1043:
[----:B------:R-:W-:Y:S04]  /*16780*/  IMAD.IADD R4, R4, 0x1, -R252 ;  /* 0x0000000104047824 */ /* 0x000fe800078e0afc */
[----:B------:R-:W-:Y:S05]  /*16790*/  IMAD R3, R3, c[0x0][0x32c], R4 ;  /* 0x0000cb0003037a24 */ /* 0x000fea00078e0204 */
[----:B------:R-:W-:Y:S02]  /*167a0*/  IMNMX R0, R0, R3, !PT ;  /* 0x0000000300007217 */ /* 0x000fe40007800200 */
[----:B------:R-:W-:Y:S04]  /*167b0*/  IADD3 R3, R3, c[0x0][0x32c], RZ ;  /* 0x0000cb0003037a10 */ /* 0x000fe80007ffe0ff */
[----:B------:R-:W-:Y:S02]  /*167c0*/  IMNMX R2, R2, R3, PT ;  /* 0x0000000302027217 */ /* 0x000fe40003800200 */
.L_x_1042:
[----:B------:R-:W-:Y:S02]  /*167d0*/  ISETP.GT.AND P0, PT, R0, RZ, !P5 ;  /* 0x000000ff0000720c */ /* 0x000fe40006f04270 */
[C---:B------:R-:W-:Y:S02]  /*167e0*/  LOP3.LUT P3, RZ, R209.reuse, 0x4, RZ, 0xc0, !PT ;  /* 0x00000004d1ff7812 */ /* 0x040fe4000786c0ff */
[----:B------:R-:W-:Y:S02]  /*167f0*/  ISETP.LT.OR P0, PT, R2, 0x1, P0 ;  /* 0x000000010200780c */ /* 0x000fe40000701670 */
[C---:B------:R-:W-:Y:S02]  /*16800*/  LOP3.LUT P2, RZ, R209.reuse, 0x2, RZ, 0xc0, !PT ;  /* 0x00000002d1ff7812 */ /* 0x040fe4000784c0ff */
[----:B------:R-:W-:Y:S02]  /*16810*/  FSEL R17, R14, -INF , !P0 ;  /* 0xff8000000e117808 */ /* 0x000fe40004000000 */
[----:B------:R-:W-:Y:S02]  /*16820*/  ISETP.GT.AND P0, PT, R0, 0x1, !P6 ;  /* 0x000000010000780c */ /* 0x000fe40007704270 */
[C---:B------:R-:W-:Y:S02]  /*16830*/  LOP3.LUT P1, RZ, R209.reuse, 0x1, RZ, 0xc0, !PT ;  /* 0x00000001d1ff7812 */ /* 0x040fe4000782c0ff */
[----:B------:R-:W-:Y:S02]  /*16840*/  ISETP.LT.OR P0, PT, R2, 0x2, P0 ;  /* 0x000000020200780c */ /* 0x000fe40000701670 */
[----:B------:R-:W-:Y:S02]  /*16850*/  LOP3.LUT P6, RZ, R209, 0x10, RZ, 0xc0, !PT ;  /* 0x00000010d1ff7812 */ /* 0x000fe400078cc0ff */
[----:B------:R-:W-:Y:S02]  /*16860*/  FSEL R22, R15, -INF , !P0 ;  /* 0xff8000000f167808 */ /* 0x000fe40004000000 */
[----:B------:R-:W-:Y:S02]  /*16870*/  ISETP.GT.AND P0, PT, R0, 0x8, !P3 ;  /* 0x000000080000780c */ /* 0x000fe40005f04270 */
        /* <DEDUP_REMOVED lines=85> */
.L_x_1200:
        /* <DEDUP_REMOVED lines=15> */
.L_x_1201:
[C---:B------:R-:W-:Y:S01]  /*16ec0*/  FSETP.NEU.FTZ.AND P0, PT, R105.reuse, -INF , PT ;  /* 0xff8000006900780b */ /* 0x040fe20003f1d000 */
[C---:B------:R-:W-:Y:S01]  /*16ed0*/  FMUL.FTZ R2, R105.reuse, c[0x0][0x2d0] ;  /* 0x0000b40069027a20 */ /* 0x040fe20000410000 */
[----:B--2---:R-:W-:Y:S01]  /*16ee0*/  FMNMX.FTZ R5, R0, R4, !PT ;  /* 0x0000000400057209 */ /* 0x004fe20007810000 */
[----:B------:R-:W-:Y:S01]  /*16ef0*/  WARPSYNC 0xffffffff ;  /* 0xffffffff00007948 */ /* 0x000fe20003800000 */
[----:B------:R-:W-:Y:S02]  /*16f00*/  FSEL R0, R105, RZ, P0 ;  /* 0x000000ff69007208 */ /* 0x000fe40000000000 */
[----:B------:R-:W-:Y:S02]  /*16f10*/  FSEL R2, R2, RZ, P0 ;  /* 0x000000ff02027208 */ /* 0x000fe40000000000 */
[----:B------:R-:W-:Y:S01]  /*16f20*/  FSETP.NEU.FTZ.AND P0, PT, R104, -INF , PT ;  /* 0xff8000006800780b */ /* 0x000fe20003f1d000 */
[----:B------:R-:W-:Y:S02]  /*16f30*/  FADD.FTZ R0, -R0, R106 ;  /* 0x0000006a00007221 */ /* 0x000fe40000010100 */
[--C-:B------:R-:W-:Y:S02]  /*16f40*/  FFMA.FTZ R3, R23, c[0x0][0x2d0], -R2.reuse ;  /* 0x0000b40017037a23 */ /* 0x100fe40000010802 */
[----:B------:R-:W-:Y:S02]  /*16f50*/  FMUL.FTZ R0, R0, c[0x0][0x2d0] ;  /* 0x0000b40000007a20 */ /* 0x000fe40000410000 */
[--C-:B------:R-:W-:Y:S02]  /*16f60*/  FFMA.FTZ R8, R9, c[0x0][0x2d0], -R2.reuse ;  /* 0x0000b40009087a23 */ /* 0x100fe40000010802 */
        /* <DEDUP_REMOVED lines=11> */
[----:B------:R-:W-:Y:S01]  /*17020*/  FFMA.FTZ R222, R26, c[0x0][0x2d0], -R2 ;  /* 0x0000b4001ade7a23 */ /* 0x000fe20000010802 */
[----:B------:R-:W-:Y:S10]  /*17030*/  MUFU.EX2 R106, R106 ;  /* 0x0000006a006a7308 */ /* 0x000ff40000000800 */
[----:B------:R-:W1:Y:S02]  /*17040*/  MUFU.EX2 R2, R8 ;  /* 0x0000000800027308 */ /* 0x000e640000000800 */
[----:B-1-34-:R-:W-:Y:S01]  /*17050*/  F2FP.PACK_AB R172, R2, R3 ;  /* 0x0000000302ac723e */ /* 0x01afe200000000ff */
[C---:B------:R-:W-:Y:S02]  /*17060*/  FFMA.FTZ R0, R4.reuse, R215, R3 ;  /* 0x000000d704007223 */ /* 0x040fe40000010003 */
[----:B------:R-:W-:Y:S02]  /*17070*/  FMUL.FTZ R56, R4, R56 ;  /* 0x0000003804387220 */ /* 0x000fe40000410000 */
[----:B------:R-:W-:Y:S01]  /*17080*/  FADD.FTZ R23, R2, R0 ;  /* 0x0000000002177221 */ /* 0x000fe20000010000 */
[C---:B------:R-:W-:Y:S01]  /*17090*/  FSEL R0, R104.reuse, RZ, P0 ;  /* 0x000000ff68007208 */ /* 0x040fe20000000000 */
[----:B------:R-:W-:Y:S02]  /*170a0*/  FMUL.FTZ R2, R104, c[0x0][0x2d0] ;  /* 0x0000b40068027a20 */ /* 0x000fe40000410000 */
[----:B------:R-:W-:Y:S02]  /*170b0*/  FMUL.FTZ R57, R4, R57 ;  /* 0x0000003904397220 */ /* 0x000fe40000410000 */
[----:B------:R-:W-:Y:S01]  /*170c0*/  FADD.FTZ R0, -R0, R107 ;  /* 0x0000006b00007221 */ /* 0x000fe20000010100 */
[----:B------:R-:W-:Y:S01]  /*170d0*/  FSEL R2, R2, RZ, P0 ;  /* 0x000000ff02027208 */ /* 0x000fe20000000000 */
[----:B------:R-:W-:Y:S01]  /*170e0*/  FMUL.FTZ R68, R4, R68 ;  /* 0x0000004404447220 */ /* 0x000fe20000410000 */
[----:B------:R-:W-:Y:S01]  /*170f0*/  FSETP.NEU.FTZ.AND P0, PT, R6, -INF , PT ;  /* 0xff8000000600780b */ /* 0x000fe20003f1d000 */
[----:B------:R-:W-:Y:S01]  /*17100*/  FMUL.FTZ R0, R0, c[0x0][0x2d0] ;  /* 0x0000b40000007a20 */ /* 0x000fe20000410000 */
        /* <DEDUP_REMOVED lines=12> */
[----:B------:R-:W1:Y:S01]  /*171d0*/  MUFU.EX2 R3, R0 ;  /* 0x0000000000037308 */ /* 0x000e620000000800 */
[--C-:B------:R-:W-:Y:S02]  /*171e0*/  FFMA.FTZ R186, R185, c[0x0][0x2d0], -R2.reuse ;  /* 0x0000b400b9ba7a23 */ /* 0x100fe40000010802 */
[----:B------:R-:W-:Y:S02]  /*171f0*/  FFMA.FTZ R185, R184, c[0x0][0x2d0], -R2 ;  /* 0x0000b400b8b97a23 */ /* 0x000fe40000010802 */
        /* <DEDUP_REMOVED lines=9> */
[----:B------:R3:W-:Y:S01]  /*17290*/  MUFU.EX2 R235, R39 ;  /* 0x0000002700eb7308 */ /* 0x0007e20000000800 */
[----:B------:R-:W-:Y:S02]  /*172a0*/  FMUL.FTZ R89, R4, R89 ;  /* 0x0000005904597220 */ /* 0x000fe40000410000 */
[C---:B-1----:R-:W-:Y:S02]  /*172b0*/  FFMA.FTZ R0, R3.reuse, R214, R26 ;  /* 0x000000d603007223 */ /* 0x042fe4000001001a */
[C---:B------:R-:W-:Y:S02]  /*172c0*/  FMUL.FTZ R58, R3.reuse, R58 ;  /* 0x0000003a033a7220 */ /* 0x040fe40000410000 */
[C---:B------:R-:W-:Y:S02]  /*172d0*/  FMUL.FTZ R59, R3.reuse, R59 ;  /* 0x0000003b033b7220 */ /* 0x040fe40000410000 */
[C---:B------:R-:W-:Y:S01]  /*172e0*/  FMUL.FTZ R70, R3.reuse, R70 ;  /* 0x0000004603467220 */ /* 0x040fe20000410000 */
[----:B------:R-:W-:Y:S01]  /*172f0*/  MUFU.EX2 R239, R187 ;  /* 0x000000bb00ef7308 */ /* 0x000fe20000000800 */
[C---:B------:R-:W-:Y:S02]  /*17300*/  FMUL.FTZ R71, R3.reuse, R71 ;  /* 0x0000004703477220 */ /* 0x040fe40000410000 */
[C---:B--2---:R-:W-:Y:S01]  /*17310*/  FADD.FTZ R38, R2.reuse, R0 ;  /* 0x0000000002267221 */ /* 0x044fe20000010000 */
[----:B------:R-:W-:Y:S01]  /*17320*/  F2FP.PACK_AB R173, R2, R26 ;  /* 0x0000001a02ad723e */ /* 0x000fe200000000ff */
[C---:B------:R-:W-:Y:S01]  /*17330*/  FMUL.FTZ R2, R6.reuse, c[0x0][0x2d0] ;  /* 0x0000b40006027a20 */ /* 0x040fe20000410000 */
[----:B------:R-:W-:Y:S01]  /*17340*/  FSEL R0, R6, RZ, P0 ;  /* 0x000000ff06007208 */ /* 0x000fe20000000000 */
[C---:B------:R-:W-:Y:S02]  /*17350*/  FMUL.FTZ R74, R3.reuse, R74 ;  /* 0x0000004a034a7220 */ /* 0x040fe40000410000 */
[----:B------:R-:W-:Y:S01]  /*17360*/  FMUL.FTZ R75, R3, R75 ;  /* 0x0000004b034b7220 */ /* 0x000fe20000410000 */
[----:B------:R-:W-:Y:S01]  /*17370*/  FSEL R2, R2, RZ, P0 ;  /* 0x000000ff02027208 */ /* 0x000fe20000000000 */
[----:B------:R-:W-:Y:S01]  /*17380*/  FADD.FTZ R0, -R0, R108 ;  /* 0x0000006c00007221 */ /* 0x000fe20000010100 */
[----:B------:R1:W-:Y:S01]  /*17390*/  MUFU.EX2 R26, R9 ;  /* 0x00000009001a7308 */ /* 0x0003e20000000800 */
[----:B------:R-:W-:Y:S01]  /*173a0*/  FSETP.NEU.FTZ.AND P0, PT, R5, -INF , PT ;  /* 0xff8000000500780b */ /* 0x000fe20003f1d000 */
[----:B---3--:R-:W-:Y:S02]  /*173b0*/  FMUL.FTZ R39, R3, R155 ;  /* 0x0000009b03277220 */ /* 0x008fe40000410000 */
[--C-:B------:R-:W-:Y:S02]  /*173c0*/  FFMA.FTZ R8, R25, c[0x0][0x2d0], -R2.reuse ;  /* 0x0000b40019087a23 */ /* 0x100fe40000010802 */
[----:B------:R-:W-:Y:S02]  /*173d0*/  FMUL.FTZ R0, R0, c[0x0][0x2d0] ;  /* 0x0000b40000007a20 */ /* 0x000fe40000410000 */
[--C-:B------:R-:W-:Y:S02]  /*173e0*/  FFMA.FTZ R177, R40, c[0x0][0x2d0], -R2.reuse ;  /* 0x0000b40028b17a23 */ /* 0x100fe40000010802 */
[----:B------:R2:W-:Y:S01]  /*173f0*/  MUFU.EX2 R41, R8 ;  /* 0x0000000800297308 */ /* 0x0005e20000000800 */
[--C-:B------:R-:W-:Y:S02]  /*17400*/  FFMA.FTZ R195, R33, c[0x0][0x2d0], -R2.reuse ;  /* 0x0000b40021c37a23 */ /* 0x100fe40000010802 */
[--C-:B------:R-:W-:Y:S02]  /*17410*/  FFMA.FTZ R194, R32, c[0x0][0x2d0], -R2.reuse ;  /* 0x0000b40020c27a23 */ /* 0x100fe40000010802 */
[--C-:B------:R-:W-:Y:S02]  /*17420*/  FFMA.FTZ R189, R29, c[0x0][0x2d0], -R2.reuse ;  /* 0x0000b4001dbd7a23 */ /* 0x100fe40000010802 */
[--C-:B------:R-:W-:Y:S02]  /*17430*/  FFMA.FTZ R215, R28, c[0x0][0x2d0], -R2.reuse ;  /* 0x0000b4001cd77a23 */ /* 0x100fe40000010802 */
[--C-:B------:R-:W-:Y:S01]  /*17440*/  FFMA.FTZ R180, R43, c[0x0][0x2d0], -R2.reuse ;  /* 0x0000b4002bb47a23 */ /* 0x100fe20000010802 */
[----:B------:R-:W3:Y:S01]  /*17450*/  MUFU.EX2 R25, R24 ;  /* 0x0000001800197308 */ /* 0x000ee20000000800 */
[--C-:B------:R-:W-:Y:S02]  /*17460*/  FFMA.FTZ R179, R42, c[0x0][0x2d0], -R2.reuse ;  /* 0x0000b4002ab37a23 */ /* 0x100fe40000010802 */
[--C-:B------:R-:W-:Y:S02]  /*17470*/  FFMA.FTZ R37, R54, c[0x0][0x2d0], -R2.reuse ;  /* 0x0000b40036257a23 */ /* 0x100fe40000010802 */
[--C-:B-1----:R-:W-:Y:S02]  /*17480*/  FFMA.FTZ R9, R55, c[0x0][0x2d0], -R2.reuse ;  /* 0x0000b40037097a23 */ /* 0x102fe40000010802 */
[--C-:B------:R-:W-:Y:S02]  /*17490*/  FFMA.FTZ R36, R53, c[0x0][0x2d0], -R2.reuse ;  /* 0x0000b40035247a23 */ /* 0x100fe40000010802 */
[----:B------:R-:W-:Y:S01]  /*174a0*/  FFMA.FTZ R182, R52, c[0x0][0x2d0], -R2 ;  /* 0x0000b40034b67a23 */ /* 0x000fe20000010802 */
[----:B------:R-:W1:Y:S01]  /*174b0*/  MUFU.EX2 R40, R13 ;  /* 0x0000000d00287308 */ /* 0x000e620000000800 */
[C---:B------:R-:W-:Y:S01]  /*174c0*/  FSEL R2, R5.reuse, RZ, P0 ;  /* 0x000000ff05027208 */ /* 0x040fe20000000000 */
[----:B------:R-:W-:Y:S02]  /*174d0*/  FMUL.FTZ R52, R4, R160 ;  /* 0x000000a004347220 */ /* 0x000fe40000410000 */
[----:B--2---:R-:W-:Y:S02]  /*174e0*/  FMUL.FTZ R8, R5, c[0x0][0x2d0] ;  /* 0x0000b40005087a20 */ /* 0x004fe40000410000 */
[----:B------:R-:W-:Y:S02]  /*174f0*/  FADD.FTZ R2, -R2, R109 ;  /* 0x0000006d02027221 */ /* 0x000fe40000010100 */
[----:B------:R-:W-:Y:S01]  /*17500*/  FMUL.FTZ R53, R4, R161 ;  /* 0x000000a104357220 */ /* 0x000fe20000410000 */
[----:B------:R-:W-:Y:S01]  /*17510*/  FSEL R8, R8, RZ, P0 ;  /* 0x000000ff08087208 */ /* 0x000fe20000000000 */
[----:B------:R-:W2:Y:S01]  /*17520*/  MUFU.EX2 R0, R0 ;  /* 0x0000000000007308 */ /* 0x000ea20000000800 */
[----:B------:R-:W-:Y:S01]  /*17530*/  FMUL.FTZ R2, R2, c[0x0][0x2d0] ;  /* 0x0000b40002027a20 */ /* 0x000fe20000410000 */
[C---:B------:R-:W-:Y:S01]  /*17540*/  ISETP.GT.AND P0, PT, R212.reuse, R247, PT ;  /* 0x000000f7d400720c */ /* 0x040fe20003f04270 */
[----:B------:R-:W-:Y:S01]  /*17550*/  FMUL.FTZ R54, R3, R162 ;  /* 0x000000a203367220 */ /* 0x000fe20000410000 */
[----:B---3--:R-:W-:Y:S01]  /*17560*/  F2FP.PACK_AB R174, R25, R26 ;  /* 0x0000001a19ae723e */ /* 0x008fe200000000ff */
[--C-:B------:R-:W-:Y:S01]  /*17570*/  FFMA.FTZ R24, R17, c[0x0][0x2d0], -R8.reuse ;  /* 0x0000b40011187a23 */ /* 0x100fe20000010808 */
[----:B------:R-:W-:Y:S01]  /*17580*/  IADD3 R212, R212, -0x1, RZ ;  /* 0xffffffffd4d47810 */ /* 0x000fe20007ffe0ff */
[--C-:B------:R-:W-:Y:S02]  /*17590*/  FFMA.FTZ R22, R22, c[0x0][0x2d0], -R8.reuse ;  /* 0x0000b40016167a23 */ /* 0x100fe40000010808 */
[--C-:B------:R-:W-:Y:S01]  /*175a0*/  FFMA.FTZ R21, R21, c[0x0][0x2d0], -R8.reuse ;  /* 0x0000b40015157a23 */ /* 0x100fe20000010808 */
[----:B------:R-:W3:Y:S01]  /*175b0*/  MUFU.EX2 R27, R9 ;  /* 0x00000009001b7308 */ /* 0x000ee20000000800 */
[--C-:B------:R-:W-:Y:S02]  /*175c0*/  FFMA.FTZ R20, R20, c[0x0][0x2d0], -R8.reuse ;  /* 0x0000b40014147a23 */ /* 0x100fe40000010808 */
[--C-:B------:R-:W-:Y:S01]  /*175d0*/  FFMA.FTZ R176, R19, c[0x0][0x2d0], -R8.reuse ;  /* 0x0000b40013b07a23 */ /* 0x100fe20000010808 */
[----:B-1----:R-:W-:Y:S01]  /*175e0*/  F2FP.PACK_AB R175, R235, R40 ;  /* 0x00000028ebaf723e */ /* 0x002fe200000000ff */
[--C-:B------:R-:W-:Y:S02]  /*175f0*/  FFMA.FTZ R178, R18, c[0x0][0x2d0], -R8.reuse ;  /* 0x0000b40012b27a23 */ /* 0x100fe40000010808 */
[--C-:B------:R-:W-:Y:S02]  /*17600*/  FFMA.FTZ R183, R16, c[0x0][0x2d0], -R8.reuse ;  /* 0x0000b40010b77a23 */ /* 0x100fe40000010808 */
[--C-:B------:R-:W-:Y:S01]  /*17610*/  FFMA.FTZ R184, R15, c[0x0][0x2d0], -R8.reuse ;  /* 0x0000b4000fb87a23 */ /* 0x100fe20000010808 */
[----:B------:R-:W1:Y:S01]  /*17620*/  MUFU.EX2 R2, R2 ;  /* 0x0000000200027308 */ /* 0x000e620000000800 */
[--C-:B------:R-:W-:Y:S02]  /*17630*/  FFMA.FTZ R193, R14, c[0x0][0x2d0], -R8.reuse ;  /* 0x0000b4000ec17a23 */ /* 0x100fe40000010808 */
[--C-:B------:R-:W-:Y:S02]  /*17640*/  FFMA.FTZ R214, R12, c[0x0][0x2d0], -R8.reuse ;  /* 0x0000b4000cd67a23 */ /* 0x100fe40000010808 */
[C---:B--2---:R-:W-:Y:S02]  /*17650*/  FMUL.FTZ R16, R0.reuse, R128 ;  /* 0x0000008000107220 */ /* 0x044fe40000410000 */
        /* <DEDUP_REMOVED lines=8> */
[----:B------:R-:W2:Y:S01]  /*176e0*/  MUFU.EX2 R245, R36 ;  /* 0x0000002400f57308 */ /* 0x000ea20000000800 */
[--C-:B------:R-:W-:Y:S02]  /*176f0*/  FFMA.FTZ R216, R11, c[0x0][0x2d0], -R8.reuse ;  /* 0x0000b4000bd87a23 */ /* 0x100fe40000010808 */
[----:B------:R-:W-:Y:S02]  /*17700*/  FFMA.FTZ R217, R10, c[0x0][0x2d0], -R8 ;  /* 0x0000b4000ad97a23 */ /* 0x000fe40000010808 */
[C---:B------:R-:W-:Y:S02]  /*17710*/  FFMA.FTZ R8, R0.reuse, R232, R41 ;  /* 0x000000e800087223 */ /* 0x040fe40000010029 */
[C---:B------:R-:W-:Y:S02]  /*17720*/  FMUL.FTZ R12, R0.reuse, R132 ;  /* 0x00000084000c7220 */ /* 0x040fe40000410000 */
[C---:B------:R-:W-:Y:S01]  /*17730*/  FMUL.FTZ R13, R0.reuse, R133 ;  /* 0x00000085000d7220 */ /* 0x040fe20000410000 */
[----:B------:R-:W-:Y:S01]  /*17740*/  MUFU.EX2 R232, R22 ;  /* 0x0000001600e87308 */ /* 0x000fe20000000800 */
[C---:B------:R-:W-:Y:S01]  /*17750*/  FMUL.FTZ R48, R0.reuse, R112 ;  /* 0x0000007000307220 */ /* 0x040fe20000410000 */
[C---:B---3--:R-:W-:Y:S01]  /*17760*/  F2FP.PACK_AB R112, R27.reuse, R41 ;  /* 0x000000291b70723e */ /* 0x048fe200000000ff */
        /* <DEDUP_REMOVED lines=14> */
[----:B------:R-:W-:Y:S02]  /*17850*/  FMUL.FTZ R97, R0, R97 ;  /* 0x0000006100617220 */ /* 0x000fe40000410000 */
[----:B------:R-:W-:Y:S01]  /*17860*/  FADD.FTZ R9, R26, R23 ;  /* 0x000000171a097221 */ /* 0x000fe20000010000 */
[----:B------:R3:W4:Y:S01]  /*17870*/  MUFU.EX2 R0, R24 ;  /* 0x0000001800007308 */ /* 0x0007220000000800 */
[----:B------:R-:W-:Y:S02]  /*17880*/  FADD.FTZ R133, R27, R8 ;  /* 0x000000081b857221 */ /* 0x000fe40000010000 */
[----:B------:R-:W-:Y:S02]  /*17890*/  FADD.FTZ R181, R25, R9 ;  /* 0x0000000919b57221 */ /* 0x000fe40000010000 */
[C---:B------:R-:W-:Y:S02]  /*178a0*/  FMUL.FTZ R8, R4.reuse, R140 ;  /* 0x0000008c04087220 */ /* 0x040fe40000410000 */
[----:B------:R-:W-:Y:S02]  /*178b0*/  FMUL.FTZ R9, R4, R141 ;  /* 0x0000008d04097220 */ /* 0x000fe40000410000 */
[C---:B------:R-:W-:Y:S01]  /*178c0*/  FMUL.FTZ R10, R3.reuse, R142 ;  /* 0x0000008e030a7220 */ /* 0x040fe20000410000 */
[----:B------:R-:W-:Y:S01]  /*178d0*/  MUFU.EX2 R242, R186 ;  /* 0x000000ba00f27308 */ /* 0x000fe20000000800 */
[----:B------:R-:W-:Y:S02]  /*178e0*/  FMUL.FTZ R11, R3, R143 ;  /* 0x0000008f030b7220 */ /* 0x000fe40000410000 */
[----:B------:R-:W-:Y:S02]  /*178f0*/  FADD.FTZ R109, R40, R38 ;  /* 0x00000026286d7221 */ /* 0x000fe40000010000 */
[----:B------:R-:W-:Y:S01]  /*17900*/  LDSM.16.MT88.4 R40, [R197] ;  /* 0x00000000c528783b */ /* 0x000fe20000004200 */
[C---:B-1----:R-:W-:Y:S01]  /*17910*/  FMUL.FTZ R50, R2.reuse, R114 ;  /* 0x0000007202327220 */ /* 0x042fe20000410000 */
[----:B--2---:R-:W-:Y:S01]  /*17920*/  F2FP.PACK_AB R114, R245, R234 ;  /* 0x000000eaf572723e */ /* 0x004fe200000000ff */
[C---:B------:R-:W-:Y:S02]  /*17930*/  FMUL.FTZ R51, R2.reuse, R115 ;  /* 0x0000007302337220 */ /* 0x040fe40000410000 */
[C---:B------:R-:W-:Y:S01]  /*17940*/  FMUL.FTZ R14, R2.reuse, R134 ;  /* 0x00000086020e7220 */ /* 0x040fe20000410000 */
[----:B------:R-:W-:Y:S01]  /*17950*/  MUFU.EX2 R243, R185 ;  /* 0x000000b900f37308 */ /* 0x000fe20000000800 */
[C---:B------:R-:W-:Y:S01]  /*17960*/  FMUL.FTZ R15, R2.reuse, R135 ;  /* 0x00000087020f7220 */ /* 0x040fe20000410000 */
[----:B---3--:R-:W1:Y:S01]  /*17970*/  LDSM.16.MT88.4 R24, [R196] ;  /* 0x00000000c418783b */ /* 0x008e620000004200 */
[----:B----4-:R-:W-:Y:S01]  /*17980*/  FFMA.FTZ R132, R2, R233, R0 ;  /* 0x000000e902847223 */ /* 0x010fe20000010000 */
[----:B------:R-:W-:Y:S01]  /*17990*/  F2FP.PACK_AB R113, R232, R0 ;  /* 0x00000000e871723e */ /* 0x000fe200000000ff */
[C---:B------:R-:W-:Y:S02]  /*179a0*/  FMUL.FTZ R18, R2.reuse, R130 ;  /* 0x0000008202127220 */ /* 0x040fe40000410000 */
[----:B------:R-:W-:Y:S03]  /*179b0*/  FMUL.FTZ R19, R2, R131 ;  /* 0x0000008302137220 */ /* 0x000fe60000410000 */
[----:B------:R-:W2:Y:S01]  /*179c0*/  MUFU.EX2 R233, R21 ;  /* 0x0000001500e97308 */ /* 0x000ea20000000800 */
[----:B------:R-:W-:Y:S01]  /*179d0*/  LDSM.16.MT88.4 R128, [R196+0x1000] ;  /* 0x00100000c480783b */ /* 0x000fe20000004200 */
[----:B------:R-:W-:Y:S02]  /*179e0*/  FMUL.FTZ R20, R4, R144 ;  /* 0x0000009004147220 */ /* 0x000fe40000410000 */
[C---:B------:R-:W-:Y:S02]  /*179f0*/  FMUL.FTZ R22, R3.reuse, R146 ;  /* 0x0000009203167220 */ /* 0x040fe40000410000 */
[C---:B------:R-:W-:Y:S02]  /*17a00*/  FMUL.FTZ R23, R3.reuse, R147 ;  /* 0x0000009303177220 */ /* 0x040fe40000410000 */
[C---:B------:R-:W-:Y:S02]  /*17a10*/  FMUL.FTZ R46, R2.reuse, R118 ;  /* 0x00000076022e7220 */ /* 0x040fe40000410000 */
[C---:B------:R-:W-:Y:S01]  /*17a20*/  FMUL.FTZ R47, R2.reuse, R119 ;  /* 0x00000077022f7220 */ /* 0x040fe20000410000 */
[----:B------:R-:W-:Y:S01]  /*17a30*/  MUFU.EX2 R135, R188 ;  /* 0x000000bc00877308 */ /* 0x000fe20000000800 */
[----:B------:R-:W3:Y:S01]  /*17a40*/  LDSM.16.MT88.4 R116, [R196+0xc00] ;  /* 0x000c0000c474783b */ /* 0x000ee20000004200 */
[C---:B------:R-:W-:Y:S02]  /*17a50*/  FMUL.FTZ R30, R2.reuse, R126 ;  /* 0x0000007e021e7220 */ /* 0x040fe40000410000 */
[C---:B------:R-:W-:Y:S02]  /*17a60*/  FMUL.FTZ R31, R2.reuse, R127 ;  /* 0x0000007f021f7220 */ /* 0x040fe40000410000 */
[C---:B------:R-:W-:Y:S02]  /*17a70*/  FMUL.FTZ R34, R2.reuse, R122 ;  /* 0x0000007a02227220 */ /* 0x040fe40000410000 */
[----:B------:R-:W-:Y:S01]  /*17a80*/  FMUL.FTZ R35, R2, R123 ;  /* 0x0000007b02237220 */ /* 0x000fe20000410000 */
[----:B------:R-:W-:Y:S01]  /*17a90*/  LDSM.16.MT88.4 R124, [R197+0x400] ;  /* 0x00040000c57c783b */ /* 0x000fe20000004200 */
[C---:B------:R-:W-:Y:S01]  /*17aa0*/  FMUL.FTZ R36, R4.reuse, R152 ;  /* 0x0000009804247220 */ /* 0x040fe20000410000 */
[----:B------:R-:W-:Y:S01]  /*17ab0*/  MUFU.EX2 R134, R182 ;  /* 0x000000b600867308 */ /* 0x000fe20000000800 */
[----:B------:R-:W-:Y:S01]  /*17ac0*/  FMUL.FTZ R37, R4, R153 ;  /* 0x0000009904257220 */ /* 0x000fe20000410000 */
[----:B--2---:R-:W-:Y:S01]  /*17ad0*/  F2FP.PACK_AB R115, R246, R233 ;  /* 0x000000e9f673723e */ /* 0x004fe200000000ff */
[----:B------:R-:W-:Y:S02]  /*17ae0*/  FMUL.FTZ R21, R4, R145 ;  /* 0x0000009104157220 */ /* 0x000fe40000410000 */
[C---:B------:R-:W-:Y:S01]  /*17af0*/  FMUL.FTZ R38, R3.reuse, R154 ;  /* 0x0000009a03267220 */ /* 0x040fe20000410000 */
[----:B------:R-:W-:Y:S01]  /*17b00*/  LDSM.16.MT88.4 R120, [R196+0x400] ;  /* 0x00040000c478783b */ /* 0x000fe20000004200 */
[C---:B------:R-:W-:Y:S02]  /*17b10*/  FMUL.FTZ R55, R3.reuse, R163 ;  /* 0x000000a303377220 */ /* 0x040fe40000410000 */
[C---:B------:R-:W-:Y:S01]  /*17b20*/  FMUL.FTZ R62, R2.reuse, R62 ;  /* 0x0000003e023e7220 */ /* 0x040fe20000410000 */
[----:B------:R-:W-:Y:S01]  /*17b30*/  MUFU.EX2 R240, R180 ;  /* 0x000000b400f07308 */ /* 0x000fe20000000800 */
[-C--:B-1----:R-:W-:Y:S03]  /*17b40*/  HMMA.16816.F32 R8, R172, R24.reuse, R8 ;  /* 0x00000018ac08723c */ /* 0x082fe60000001808 */
[----:B------:R-:W-:Y:S02]  /*17b50*/  LDSM.16.MT88.4 R144, [R196+0x800] ;  /* 0x00080000c490783b */ /* 0x000fe40000004200 */
[C---:B------:R-:W-:Y:S02]  /*17b60*/  FMUL.FTZ R63, R2.reuse, R63 ;  /* 0x0000003f023f7220 */ /* 0x040fe40000410000 */
[C---:B------:R-:W-:Y:S01]  /*17b70*/  FMUL.FTZ R66, R2.reuse, R66 ;  /* 0x0000004202427220 */ /* 0x040fe20000410000 */
[C---:B------:R-:W-:Y:S01]  /*17b80*/  HMMA.16816.F32 R12, R112.reuse, R24, R12 ;  /* 0x00000018700c723c */ /* 0x040fe2000000180c */
[----:B------:R-:W-:Y:S02]  /*17b90*/  MUFU.EX2 R241, R179 ;  /* 0x000000b300f17308 */ /* 0x000fe40000000800 */
[----:B------:R-:W-:Y:S01]  /*17ba0*/  LDSM.16.MT88.4 R152, [R197+0x800] ;  /* 0x00080000c598783b */ /* 0x000fe20000004200 */
[C---:B------:R-:W-:Y:S02]  /*17bb0*/  FMUL.FTZ R67, R2.reuse, R67 ;  /* 0x0000004302437220 */ /* 0x040fe40000410000 */
[C---:B------:R-:W-:Y:S02]  /*17bc0*/  FMUL.FTZ R78, R2.reuse, R78 ;  /* 0x0000004e024e7220 */ /* 0x040fe40000410000 */
[-C--:B------:R-:W-:Y:S03]  /*17bd0*/  HMMA.16816.F32 R16, R112, R26.reuse, R16 ;  /* 0x0000001a7010723c */ /* 0x080fe60000001810 */
[----:B------:R-:W-:Y:S01]  /*17be0*/  LDSM.16.MT88.4 R160, [R196+0x1400] ;  /* 0x00140000c4a0783b */ /* 0x000fe20000004200 */
[C---:B------:R-:W-:Y:S01]  /*17bf0*/  FMUL.FTZ R79, R2.reuse, R79 ;  /* 0x0000004f024f7220 */ /* 0x040fe20000410000 */
[----:B------:R-:W-:Y:S01]  /*17c00*/  MUFU.EX2 R244, R177 ;  /* 0x000000b100f47308 */ /* 0x000fe20000000800 */
[----:B------:R-:W-:Y:S02]  /*17c10*/  FMUL.FTZ R82, R2, R82 ;  /* 0x0000005202527220 */ /* 0x000fe40000410000 */
[C---:B------:R-:W-:Y:S04]  /*17c20*/  HMMA.16816.F32 R20, R172.reuse, R26, R20 ;  /* 0x0000001aac14723c */ /* 0x040fe80000001814 */
[C---:B------:R-:W-:Y:S02]  /*17c30*/  FMUL.FTZ R24, R4.reuse, R148 ;  /* 0x0000009404187220 */ /* 0x040fe40000410000 */
[----:B------:R-:W-:Y:S01]  /*17c40*/  FMUL.FTZ R25, R4, R149 ;  /* 0x0000009504197220 */ /* 0x000fe20000410000 */
[----:B------:R-:W-:Y:S01]  /*17c50*/  MUFU.EX2 R238, R176 ;  /* 0x000000b000ee7308 */ /* 0x000fe20000000800 */
[C---:B------:R-:W-:Y:S04]  /*17c60*/  FMUL.FTZ R26, R3.reuse, R150 ;  /* 0x00000096031a7220 */ /* 0x040fe80000410000 */
[C---:B------:R-:W-:Y:S02]  /*17c70*/  FMUL.FTZ R27, R3.reuse, R151 ;  /* 0x00000097031b7220 */ /* 0x040fe40000410000 */
[C---:B------:R-:W-:Y:S02]  /*17c80*/  FMUL.FTZ R83, R2.reuse, R83 ;  /* 0x0000005302537220 */ /* 0x040fe40000410000 */
[C---:B------:R-:W-:Y:S01]  /*17c90*/  FMUL.FTZ R86, R3.reuse, R86 ;  /* 0x0000005603567220 */ /* 0x040fe20000410000 */
[----:B------:R-:W-:Y:S01]  /*17ca0*/  MUFU.EX2 R237, R178 ;  /* 0x000000b200ed7308 */ /* 0x000fe20000000800 */
[C---:B------:R-:W-:Y:S01]  /*17cb0*/  FMUL.FTZ R87, R3.reuse, R87 ;  /* 0x0000005703577220 */ /* 0x040fe20000410000 */
[-C--:B------:R-:W-:Y:S03]  /*17cc0*/  HMMA.16816.F32 R24, R172, R40.reuse, R24 ;  /* 0x00000028ac18723c */ /* 0x080fe60000001818 */
[C---:B------:R-:W-:Y:S02]  /*17cd0*/  FMUL.FTZ R90, R3.reuse, R90 ;  /* 0x0000005a035a7220 */ /* 0x040fe40000410000 */
[C---:B------:R-:W-:Y:S02]  /*17ce0*/  FMUL.FTZ R91, R3.reuse, R91 ;  /* 0x0000005b035b7220 */ /* 0x040fe40000410000 */
[C---:B------:R-:W-:Y:S01]  /*17cf0*/  FMUL.FTZ R102, R3.reuse, R102 ;  /* 0x0000006603667220 */ /* 0x040fe20000410000 */
[C---:B------:R-:W-:Y:S01]  /*17d00*/  HMMA.16816.F32 R28, R112.reuse, R40, R28 ;  /* 0x00000028701c723c */ /* 0x040fe2000000181c */
[----:B------:R-:W-:Y:S03]  /*17d10*/  MUFU.EX2 R236, R183 ;  /* 0x000000b700ec7308 */ /* 0x000fe60000000800 */
[----:B------:R-:W-:Y:S02]  /*17d20*/  FMUL.FTZ R103, R3, R103 ;  /* 0x0000006703677220 */ /* 0x000fe40000410000 */
[----:B------:R-:W-:Y:S02]  /*17d30*/  FMUL.FTZ R94, R2, R94 ;  /* 0x0000005e025e7220 */ /* 0x000fe40000410000 */
[-C--:B------:R-:W-:Y:S03]  /*17d40*/  HMMA.16816.F32 R32, R112, R42.reuse, R32 ;  /* 0x0000002a7020723c */ /* 0x080fe60000001820 */
[----:B------:R-:W-:Y:S01]  /*17d50*/  MUFU.EX2 R186, R221 ;  /* 0x000000dd00ba7308 */ /* 0x000fe20000000800 */
[C---:B------:R-:W-:Y:S02]  /*17d60*/  FMUL.FTZ R40, R4.reuse, R156 ;  /* 0x0000009c04287220 */ /* 0x040fe40000410000 */
[----:B------:R-:W-:Y:S02]  /*17d70*/  FMUL.FTZ R41, R4, R157 ;  /* 0x0000009d04297220 */ /* 0x000fe40000410000 */
[C---:B------:R-:W-:Y:S04]  /*17d80*/  HMMA.16816.F32 R36, R172.reuse, R42, R36 ;  /* 0x0000002aac24723c */ /* 0x040fe80000001824 */
[----:B------:R-:W-:Y:S01]  /*17d90*/  FADD.FTZ R4, R235, R109 ;  /* 0x0000006deb047221 */ /* 0x000fe20000010000 */
[----:B------:R-:W-:Y:S01]  /*17da0*/  MUFU.EX2 R187, R220 ;  /* 0x000000dc00bb7308 */ /* 0x000fe20000000800 */
[----:B------:R-:W-:Y:S02]  /*17db0*/  FMUL.FTZ R95, R2, R95 ;  /* 0x0000005f025f7220 */ /* 0x000fe40000410000 */
[C---:B------:R-:W-:Y:S04]  /*17dc0*/  FMUL.FTZ R42, R3.reuse, R158 ;  /* 0x0000009e032a7220 */ /* 0x040fe80000410000 */
[----:B------:R-:W-:Y:S02]  /*17dd0*/  FMUL.FTZ R43, R3, R159 ;  /* 0x0000009f032b7220 */ /* 0x000fe40000410000 */
[----:B------:R-:W-:Y:S01]  /*17de0*/  FADD.FTZ R3, R234, R133 ;  /* 0x00000085ea037221 */ /* 0x000fe20000010000 */
[----:B------:R-:W-:Y:S01]  /*17df0*/  MUFU.EX2 R109, R222 ;  /* 0x000000de006d7308 */ /* 0x000fe20000000800 */
[C---:B------:R-:W-:Y:S02]  /*17e00*/  FMUL.FTZ R98, R2.reuse, R98 ;  /* 0x0000006202627220 */ /* 0x040fe40000410000 */
[----:B------:R-:W-:Y:S01]  /*17e10*/  FMUL.FTZ R99, R2, R99 ;  /* 0x0000006302637220 */ /* 0x000fe20000410000 */
[-C--:B---3--:R-:W-:Y:S03]  /*17e20*/  HMMA.16816.F32 R40, R172, R116.reuse, R40 ;  /* 0x00000074ac28723c */ /* 0x088fe60000001828 */
[----:B------:R-:W-:Y:S03]  /*17e30*/  FADD.FTZ R0, R106, R181 ;  /* 0x000000b56a007221 */ /* 0x000fe60000010000 */
[----:B------:R-:W1:Y:S02]  /*17e40*/  MUFU.EX2 R2, R192 ;  /* 0x000000c000027308 */ /* 0x000e640000000800 */
[C---:B------:R-:W-:Y:S08]  /*17e50*/  HMMA.16816.F32 R44, R112.reuse, R116, R44 ;  /* 0x00000074702c723c */ /* 0x040ff0000000182c */
[-C--:B------:R-:W-:Y:S01]  /*17e60*/  HMMA.16816.F32 R48, R112, R118.reuse, R48 ;  /* 0x000000767030723c */ /* 0x080fe20000001830 */
[----:B------:R-:W-:Y:S07]  /*17e70*/  MUFU.EX2 R192, R184 ;  /* 0x000000b800c07308 */ /* 0x000fee0000000800 */
[C---:B------:R-:W-:Y:S01]  /*17e80*/  HMMA.16816.F32 R52, R172.reuse, R118, R52 ;  /* 0x00000076ac34723c */ /* 0x040fe20000001834 */
[----:B------:R-:W2:Y:S02]  /*17e90*/  LDSM.16.MT88.4 R116, [R197+0xc00] ;  /* 0x000c0000c574783b */ /* 0x000ea40000004200 */
[----:B------:R-:W-:Y:S01]  /*17ea0*/  MUFU.EX2 R190, R219 ;  /* 0x000000db00be7308 */ /* 0x000fe20000000800 */
[----:B-1----:R-:W-:Y:S04]  /*17eb0*/  FADD.FTZ R0, R2, R0 ;  /* 0x0000000002007221 */ /* 0x002fe80000010000 */
[----:B------:R-:W-:Y:S05]  /*17ec0*/  FADD.FTZ R0, R108, R0 ;  /* 0x000000006c007221 */ /* 0x000fea0000010000 */
[----:B------:R-:W-:Y:S10]  /*17ed0*/  MUFU.EX2 R191, R218 ;  /* 0x000000da00bf7308 */ /* 0x000ff40000000800 */
[----:B------:R-:W-:Y:S10]  /*17ee0*/  MUFU.EX2 R185, R195 ;  /* 0x000000c300b97308 */ /* 0x000ff40000000800 */
[----:B------:R-:W1:Y:S01]  /*17ef0*/  MUFU.EX2 R188, R194 ;  /* 0x000000c200bc7308 */ /* 0x000e620000000800 */
[-C--:B--2---:R-:W-:Y:S09]  /*17f00*/  HMMA.16816.F32 R56, R172, R116.reuse, R56 ;  /* 0x00000074ac38723c */ /* 0x084ff20000001838 */
[----:B------:R-:W-:Y:S01]  /*17f10*/  MUFU.EX2 R189, R189 ;  /* 0x000000bd00bd7308 */ /* 0x000fe20000000800 */
[C---:B------:R-:W-:Y:S09]  /*17f20*/  HMMA.16816.F32 R60, R112.reuse, R116, R60 ;  /* 0x00000074703c723c */ /* 0x040ff2000000183c */
[----:B------:R-:W2:Y:S01]  /*17f30*/  MUFU.EX2 R184, R215 ;  /* 0x000000d700b87308 */ /* 0x000ea20000000800 */
[-C--:B------:R-:W-:Y:S03]  /*17f40*/  HMMA.16816.F32 R64, R112, R118.reuse, R64 ;  /* 0x000000767040723c */ /* 0x080fe60000001840 */
[----:B-1----:R-:W-:Y:S06]  /*17f50*/  F2FP.PACK_AB R176, R188, R185 ;  /* 0x000000b9bcb0723e */ /* 0x002fec00000000ff */
[----:B------:R-:W-:Y:S01]  /*17f60*/  MUFU.EX2 R183, R193 ;  /* 0x000000c100b77308 */ /* 0x000fe20000000800 */
[C---:B------:R-:W-:Y:S01]  /*17f70*/  HMMA.16816.F32 R68, R172.reuse, R118, R68 ;  /* 0x00000076ac44723c */ /* 0x040fe20000001844 */
[----:B------:R-:W1:Y:S08]  /*17f80*/  LDSM.16.MT88.4 R116, [R196+0x1800] ;  /* 0x00180000c474783b */ /* 0x000e700000004200 */
[----:B------:R-:W3:Y:S03]  /*17f90*/  MUFU.EX2 R182, R214 ;  /* 0x000000d600b67308 */ /* 0x000ee60000000800 */
[----:B--2---:R-:W-:Y:S07]  /*17fa0*/  F2FP.PACK_AB R178, R184, R189 ;  /* 0x000000bdb8b2723e */ /* 0x004fee00000000ff */
[----:B------:R-:W-:Y:S10]  /*17fb0*/  MUFU.EX2 R181, R216 ;  /* 0x000000d800b57308 */ /* 0x000ff40000000800 */
[----:B------:R-:W2:Y:S01]  /*17fc0*/  MUFU.EX2 R180, R217 ;  /* 0x000000d900b47308 */ /* 0x000ea20000000800 */
[----:B---3--:R-:W-:Y:S01]  /*17fd0*/  F2FP.PACK_AB R177, R182, R183 ;  /* 0x000000b7b6b1723e */ /* 0x008fe200000000ff */
[-C--:B-1----:R-:W-:Y:S08]  /*17fe0*/  HMMA.16816.F32 R72, R172, R116.reuse, R72 ;  /* 0x00000074ac48723c */ /* 0x082ff00000001848 */
[C---:B------:R-:W-:Y:S04]  /*17ff0*/  HMMA.16816.F32 R76, R112.reuse, R116, R76 ;  /* 0x00000074704c723c */ /* 0x040fe8000000184c */
[----:B--2---:R-:W-:Y:S04]  /*18000*/  F2FP.PACK_AB R179, R180, R181 ;  /* 0x000000b5b4b3723e */ /* 0x004fe800000000ff */
        /* <DEDUP_REMOVED lines=13> */
[----:B------:R-:W1:Y:S01]  /*180e0*/  MUFU.EX2 R108, R225 ;  /* 0x000000e1006c7308 */ /* 0x000e620000000800 */
[----:B------:R-:W-:Y:S01]  /*180f0*/  F2FP.PACK_AB R115, R243, R242 ;  /* 0x000000f2f373723e */ /* 0x000fe200000000ff */
[----:B------:R-:W-:Y:S03]  /*18100*/  FADD.FTZ R0, R232, R132 ;  /* 0x00000084e8007221 */ /* 0x000fe60000010000 */
[----:B------:R-:W-:Y:S01]  /*18110*/  F2FP.PACK_AB R118, R244, R241 ;  /* 0x000000f1f476723e */ /* 0x000fe200000000ff */
[----:B------:R-:W-:Y:S01]  /*18120*/  FADD.FTZ R106, R233, R0 ;  /* 0x00000000e96a7221 */ /* 0x000fe20000010000 */
[----:B------:R-:W-:Y:S01]  /*18130*/  F2FP.PACK_AB R119, R192, R236 ;  /* 0x000000ecc077723e */ /* 0x000fe200000000ff */
[-C--:B------:R-:W-:Y:S02]  /*18140*/  HMMA.16816.F32 R8, R112, R120.reuse, R8 ;  /* 0x000000787008723c */ /* 0x080fe40000001808 */
[----:B------:R-:W2:Y:S03]  /*18150*/  MUFU.EX2 R132, R223 ;  /* 0x000000df00847308 */ /* 0x000ea60000000800 */
[----:B------:R-:W-:Y:S02]  /*18160*/  F2FP.PACK_AB R173, R187, R186 ;  /* 0x000000babbad723e */ /* 0x000fe400000000ff */
[----:B------:R-:W-:Y:S01]  /*18170*/  F2FP.PACK_AB R175, R191, R190 ;  /* 0x000000bebfaf723e */ /* 0x000fe200000000ff */
[C---:B------:R-:W-:Y:S04]  /*18180*/  HMMA.16816.F32 R12, R116.reuse, R120, R12 ;  /* 0x00000078740c723c */ /* 0x040fe8000000180c */
[----:B------:R-:W3:Y:S04]  /*18190*/  MUFU.EX2 R107, R224 ;  /* 0x000000e0006b7308 */ /* 0x000ee80000000800 */
[-C--:B------:R-:W-:Y:S04]  /*181a0*/  HMMA.16816.F32 R16, R116, R122.reuse, R16 ;  /* 0x0000007a7410723c */ /* 0x080fe80000001810 */
[----:B-1----:R-:W-:Y:S02]  /*181b0*/  FADD.FTZ R0, R108, R2 ;  /* 0x000000026c007221 */ /* 0x002fe40000010000 */
[----:B------:R-:W-:Y:S01]  /*181c0*/  FADD.FTZ R2, R246, R106 ;  /* 0x0000006af6027221 */ /* 0x000fe20000010000 */
[----:B------:R-:W-:Y:S01]  /*181d0*/  MOV R106, R105 ;  /* 0x00000069006a7202 */ /* 0x000fe20000000f00 */
[C---:B------:R-:W-:Y:S01]  /*181e0*/  HMMA.16816.F32 R20, R112.reuse, R122, R20 ;  /* 0x0000007a7014723c */ /* 0x040fe20000001814 */
[----:B------:R-:W1:Y:S03]  /*181f0*/  LDSM.16.MT88.4 R120, [R197+0x1000] ;  /* 0x00100000c578783b */ /* 0x000e660000004200 */
[----:B--2---:R-:W-:Y:S01]  /*18200*/  F2FP.PACK_AB R174, R109, R132 ;  /* 0x000000846dae723e */ /* 0x004fe200000000ff */
[----:B------:R-:W-:Y:S03]  /*18210*/  FADD.FTZ R2, R238, R2 ;  /* 0x00000002ee027221 */ /* 0x000fe60000010000 */
[-C--:B------:R-:W-:Y:S04]  /*18220*/  HMMA.16816.F32 R24, R112, R124.reuse, R24 ;  /* 0x0000007c7018723c */ /* 0x080fe80000001818 */
[C---:B---3--:R-:W-:Y:S01]  /*18230*/  F2FP.PACK_AB R172, R107.reuse, R108 ;  /* 0x0000006c6bac723e */ /* 0x048fe200000000ff */
[----:B------:R-:W-:Y:S01]  /*18240*/  FADD.FTZ R0, R107, R0 ;  /* 0x000000006b007221 */ /* 0x000fe20000010000 */
[----:B------:R-:W-:Y:S01]  /*18250*/  MOV R107, R104 ;  /* 0x00000068006b7202 */ /* 0x000fe20000000f00 */
[----:B------:R-:W-:Y:S01]  /*18260*/  FADD.FTZ R2, R237, R2 ;  /* 0x00000002ed027221 */ /* 0x000fe20000010000 */
[C---:B------:R-:W-:Y:S04]  /*18270*/  HMMA.16816.F32 R28, R116.reuse, R124, R28 ;  /* 0x0000007c741c723c */ /* 0x040fe8000000181c */
[----:B------:R-:W-:Y:S01]  /*18280*/  FADD.FTZ R0, R132, R0 ;  /* 0x0000000084007221 */ /* 0x000fe20000010000 */
[----:B------:R-:W-:Y:S01]  /*18290*/  MOV R108, R6 ;  /* 0x00000006006c7202 */ /* 0x000fe20000000f00 */
[----:B------:R-:W-:Y:S02]  /*182a0*/  FADD.FTZ R2, R236, R2 ;  /* 0x00000002ec027221 */ /* 0x000fe40000010000 */
[-C--:B------:R-:W-:Y:S04]  /*182b0*/  HMMA.16816.F32 R32, R116, R126.reuse, R32 ;  /* 0x0000007e7420723c */ /* 0x080fe80000001820 */
[----:B------:R-:W-:Y:S01]  /*182c0*/  FADD.FTZ R215, R109, R0 ;  /* 0x000000006dd77221 */ /* 0x000fe20000010000 */
[----:B------:R-:W-:Y:S01]  /*182d0*/  MOV R109, R5 ;  /* 0x00000005006d7202 */ /* 0x000fe20000000f00 */
[----:B------:R-:W-:Y:S02]  /*182e0*/  FADD.FTZ R0, R245, R3 ;  /* 0x00000003f5007221 */ /* 0x000fe40000010000 */
[C---:B------:R-:W-:Y:S01]  /*182f0*/  HMMA.16816.F32 R36, R112.reuse, R126, R36 ;  /* 0x0000007e7024723c */ /* 0x040fe20000001824 */
[----:B------:R-:W2:Y:S03]  /*18300*/  LDSM.16.MT88.4 R124, [R196+0x1c00] ;  /* 0x001c0000c47c783b */ /* 0x000ea60000004200 */
        /* <DEDUP_REMOVED lines=12> */
[----:B------:R-:W3:Y:S03]  /*183d0*/  LDSM.16.MT88.4 R128, [R197+0x1c00] ;  /* 0x001c0000c580783b */ /* 0x000ee60000004200 */
        /* <DEDUP_REMOVED lines=18> */
[----:B------:R-:W-:Y:S04]  /*18500*/  FADD.FTZ R233, R180, R0 ;  /* 0x00000000b4e97221 */ /* 0x000fe80000010000 */
[-C--:B------:R-:W-:Y:S08]  /*18510*/  HMMA.16816.F32 R80, R116, R126.reuse, R80 ;  /* 0x0000007e7450723c */ /* 0x080ff00000001850 */
[C---:B------:R-:W-:Y:S08]  /*18520*/  HMMA.16816.F32 R84, R112.reuse, R126, R84 ;  /* 0x0000007e7054723c */ /* 0x040ff00000001854 */
[-C--:B---3--:R-:W-:Y:S08]  /*18530*/  HMMA.16816.F32 R88, R112, R128.reuse, R88 ;  /* 0x000000807058723c */ /* 0x088ff00000001858 */
[C---:B------:R-:W-:Y:S08]  /*18540*/  HMMA.16816.F32 R92, R116.reuse, R128, R92 ;  /* 0x00000080745c723c */ /* 0x040ff0000000185c */
[-C--:B------:R-:W-:Y:S08]  /*18550*/  HMMA.16816.F32 R96, R116, R130.reuse, R96 ;  /* 0x000000827460723c */ /* 0x080ff00000001860 */
[----:B------:R-:W-:Y:S08]  /*18560*/  HMMA.16816.F32 R100, R112, R130, R100 ;  /* 0x000000827064723c */ /* 0x000ff00000001864 */
        /* <DEDUP_REMOVED lines=28> */
.L_x_1015:
[----:B------:R-:W2:Y:S01]  /*18730*/  LDL R0, [R1+0x54] ;  /* 0x0000540001007983 */ /* 0x000ea20000100800 */
[----:B------:R-:W-:-:S05]  /*18740*/  IMAD.MOV.U32 R2, RZ, RZ, c[0x0][0x2c4] ;  /* 0x0000b100ff027624 */ /* 0x000fca00078e00ff */
[----:B------:R-:W-:Y:S01]  /*18750*/  ISETP.NE.AND P0, PT, R2, 0x1, PT ;  /* 0x000000010200780c */ /* 0x000fe20003f05270 */
[----:B------:R-:W-:Y:S01]  /*18760*/  IMAD.MOV.U32 R3, RZ, RZ, c[0x0][0x32c] ;  /* 0x0000cb00ff037624 */ /* 0x000fe200078e00ff */
[----:B--2---:R-:W-:-:S11]  /*18770*/  IADD3 R0, R0, 0x7f, RZ ;  /* 0x0000007f00007810 */ /* 0x004fd60007ffe0ff */
[----:B------:R-:W-:-:S05]  /*18780*/  @P0 IMAD.HI.U32 R2, R0, c[0x0][0x2c8], RZ ;  /* 0x0000b20000020a27 */ /* 0x000fca00078e00ff */
[----:B------:R-:W-:Y:S02]  /*18790*/  @P0 SHF.R.U32.HI R0, RZ, c[0x0][0x2cc], R2 ;  /* 0x0000b300ff000a19 */ /* 0x000fe40000011602 */
[----:B------:R-:W-:Y:S02]  /*187a0*/  ISETP.GE.AND P0, PT, R3, 0x1, PT ;  /* 0x000000010300780c */ /* 0x000fe40003f06270 */
[----:B------:R-:W-:-:S05]  /*187b0*/  IADD3 R2, R249, 0x1, -R248 ;  /* 0x00000001f9027810 */ /* 0x000fca0007ffe8f8 */
        /* <DEDUP_REMOVED lines=13> */
.L_x_1051:
[----:B------:R-:W-:-:S04]  /*18890*/  MOV R3, 0x1 ;  /* 0x0000000100037802 */ /* 0x000fc80000000f00 */
[----:B------:R-:W-:-:S13]  /*188a0*/  ISETP.NE.AND P0, PT, R3, c[0x0][0x32c], PT ;  /* 0x0000cb0003007a0c */ /* 0x000fda0003f05270 */
[----:B------:R-:W-:-:S05]  /*188b0*/  @P0 IMAD.HI.U32 R3, R0, c[0x0][0x330], RZ ;  /* 0x0000cc0000030a27 */ /* 0x000fca00078e00ff */
[----:B------:R-:W-:Y:S02]  /*188c0*/  @P0 SHF.R.U32.HI R0, RZ, c[0x0][0x334], R3 ;  /* 0x0000cd00ff000a19 */ /* 0x000fe40000011603 */
.L_x_1052:
[----:B------:R-:W-:Y:S05]  /*188d0*/  BSYNC B0 ;  /* 0x0000000000007941 */ /* 0x000fea0003800000 */
.L_x_1050:
[----:B------:R-:W-:-:S05]  /*188e0*/  IMAD R0, R0, c[0x0][0x32c], RZ ;  /* 0x0000cb0000007a24 */ /* 0x000fca00078e02ff */
[----:B------:R-:W-:-:S03]  /*188f0*/  IMNMX R2, R2, R0, !PT ;  /* 0x0000000002027217 */ /* 0x000fc60007800200 */
.L_x_1049:
[----:B------:R-:W2:Y:S01]  /*18900*/  LDL R3, [R1+0x1c] ;  /* 0x00001c0001037983 */ /* 0x000ea20000100800 */
[----:B------:R-:W-:-:S05]  /*18910*/  IADD3 R2, R2, 0x2f, RZ ;  /* 0x0000002f02027810 */ /* 0x000fca0007ffe0ff */
[----:B------:R-:W-:-:S05]  /*18920*/  IMAD.HI R2, R2, 0x2aaaaaab, RZ ;  /* 0x2aaaaaab02027827 */ /* 0x000fca00078e02ff */
[----:B------:R-:W-:-:S04]  /*18930*/  SHF.R.U32.HI R0, RZ, 0x1f, R2 ;  /* 0x0000001fff007819 */ /* 0x000fc80000011602 */
[----:B------:R-:W-:-:S04]  /*18940*/  LEA.HI.SX32 R0, R2, R0, 0x1d ;  /* 0x0000000002007211 */ /* 0x000fc800078feaff */
[----:B--2---:R-:W-:-:S04]  /*18950*/  IMNMX R3, R3, R0, !PT ;  /* 0x0000000003037217 */ /* 0x004fc80007800200 */
[----:B------:R-:W-:Y:S01]  /*18960*/  ISETP.GE.AND P0, PT, R212, R3, PT ;  /* 0x00000003d400720c */ /* 0x000fe20003f06270 */
[----:B------:R1:W-:-:S12]  /*18970*/  STL [R1+0x20], R3 ;  /* 0x0000200301007387 */ /* 0x0003d80000100800 */
[----:B------:R-:W-:Y:S05]  /*18980*/  @!P0 BRA `(.L_x_1053) ;  /* 0x00002c7000008947 */ /* 0x000fea0003800000 */
.L_x_1066:
[----:B------:R-:W2:Y:S01]  /*18990*/  LDL R0, [R1+0x1c] ;  /* 0x00001c0001007983 */ /* 0x000ea20000100800 */
[----:B------:R-:W-:Y:S04]  /*189a0*/  DEPBAR.LE SB0, 0x0 ;  /* 0x000080000000791a */ /* 0x000fe80000000000 */
[----:B------:R-:W-:Y:S01]  /*189b0*/  WARPSYNC 0xffffffff ;  /* 0xffffffff00007948 */ /* 0x000fe20003800000 */
[----:B------:R-:W-:Y:S01]  /*189c0*/  BAR.SYNC.DEFER_BLOCKING 0x0 ;  /* 0x0000000000007b1d */ /* 0x000fe20000010000 */
[----:B------:R-:W-:Y:S01]  /*189d0*/  IMAD.MOV.U32 R107, RZ, RZ, R105 ;  /* 0x000000ffff6b7224 */ /* 0x000fe200078e0069 */
[----:B------:R-:W-:Y:S01]  /*189e0*/  MOV R108, R104 ;  /* 0x00000068006c7202 */ /* 0x000fe20000000f00 */
[----:B------:R-:W-:Y:S03]  /*189f0*/  IMAD.MOV.U32 R109, RZ, RZ, R6 ;  /* 0x000000ffff6d7224 */ /* 0x000fe600078e0006 */
[----:B------:R3:W4:Y:S01]  /*18a00*/  LDSM.16.M88.4 R52, [R198] ;  /* 0x00000000c634783b */ /* 0x0007220000000200 */
[----:B------:R-:W-:Y:S03]  /*18a10*/  BSSY B0, `(.L_x_1054) ;  /* 0x0000043000007945 */ /* 0x000fe60003800000 */
        /* <DEDUP_REMOVED lines=29> */
.L_x_1202:
[----:B------:R-:W-:-:S05]  /*18bf0*/  BRA.DIV ~URZ, `(.L_x_1057) ;  /* 0x0000db827f007947 */ /* 0x000fca000b800000 */
[----:B------:R3:W4:Y:S02]  /*18c00*/  SHFL.IDX PT, R0, R9, RZ, 0x1c1f ;  /* 0x001c1fff09007589 */ /* 0x00072400000e0000 */
.L_x_1203:
        /* <DEDUP_REMOVED lines=23> */
.L_x_1204:
        /* <DEDUP_REMOVED lines=12> */
.L_x_1055:
[----:B-1-34-:R-:W-:Y:S05]  /*18e40*/  BSYNC B0 ;  /* 0x0000000000007941 */ /* 0x01afea0003800000 */
.L_x_1054:
[----:B------:R-:W0:Y:S01]  /*18e50*/  LDGDEPBAR ;  /* 0x00000000000079af */ /* 0x000e220000000000 */
[----:B------:R-:W-:Y:S01]  /*18e60*/  WARPSYNC 0xffffffff ;  /* 0xffffffff00007948 */ /* 0x000fe20003800000 */
[-C--:B--2---:R-:W-:Y:S01]  /*18e70*/  HMMA.16816.F32 R8, R52, R20.reuse, RZ ;  /* 0x000000143408723c */ /* 0x084fe200000018ff */
[----:B------:R-:W-:Y:S05]  /*18e80*/  BSSY B0, `(.L_x_1059) ;  /* 0x00000bb000007945 */ /* 0x000fea0003800000 */
[----:B------:R-:W2:Y:S02]  /*18e90*/  LDL R0, [R1+0x1c] ;  /* 0x00001c0001007983 */ /* 0x000ea40000100800 */
        /* <DEDUP_REMOVED lines=96> */
[----:B------:R-:W2:Y:S01]  /*194a0*/  LDL R2, [R1+0x58] ;  /* 0x0000580001027983 */ /* 0x000ea20000100800 */
[----:B------:R-:W-:Y:S02]  /*194b0*/  IMAD.MOV.U32 R3, RZ, RZ, c[0x0][0x2b8] ;  /* 0x0000ae00ff037624 */ /* 0x000fe400078e00ff */
[----:B------:R-:W-:Y:S01]  /*194c0*/  IMAD.MOV.U32 R211, RZ, RZ, RZ ;  /* 0x000000ffffd37224 */ /* 0x000fe200078e00ff */
[----:B------:R-:W3:Y:S02]  /*194d0*/  LDL R0, [R1+0x24] ;  /* 0x0000240001007983 */ /* 0x000ee40000100800 */
[----:B------:R-:W-:Y:S02]  /*194e0*/  ISETP.NE.AND P2, PT, R3, 0x1, PT ;  /* 0x000000010300780c */ /* 0x000fe40003f45270 */
[----:B------:R-:W4:Y:S04]  /*194f0*/  LDL.64 R218, [R1+0x48] ;  /* 0x0000480001da7983 */ /* 0x000f280000100a00 */
[----:B------:R-:W5:Y:S04]  /*19500*/  LDL R106, [R1+0x50] ;  /* 0x00005000016a7983 */ /* 0x000f680000100800 */
[----:B------:R-:W4:Y:S04]  /*19510*/  LDL.64 R216, [R1+0x40] ;  /* 0x0000400001d87983 */ /* 0x000f280000100a00 */
[----:B------:R-:W4:Y:S04]  /*19520*/  LDL R172, [R1+0x3c] ;  /* 0x00003c0001ac7983 */ /* 0x000f280000100800 */
[----:B------:R-:W1:Y:S01]  /*19530*/  S2R R173, SR_TID.X ;  /* 0x0000000000ad7919 */ /* 0x000e620000002100 */
[----:B---3--:R-:W-:Y:S01]  /*19540*/  ISETP.GT.AND P1, PT, R0, 0x2f, PT ;  /* 0x0000002f0000780c */ /* 0x008fe20003f24270 */
[----:B--2---:R-:W-:Y:S05]  /*19550*/  IMAD R2, R212, 0x30, R2 ;  /* 0x00000030d4027824 */ /* 0x004fea00078e0202 */
[----:B------:R-:W-:Y:S05]  /*19560*/  IADD3 R2, R2, -0x30, R0 ;  /* 0xffffffd002027810 */ /* 0x000fea0007ffe000 */
[----:B------:R-:W-:Y:S04]  /*19570*/  @P2 IMAD.HI.U32 R3, R2, c[0x0][0x2bc], RZ ;  /* 0x0000af0002032a27 */ /* 0x000fe800078e00ff */
[----:B------:R-:W-:Y:S01]  /*19580*/  IMAD.MOV.U32 R0, RZ, RZ, R2 ;  /* 0x000000ffff007224 */ /* 0x000fe200078e0002 */
[----:B------:R-:W-:Y:S04]  /*19590*/  @P2 SHF.R.U32.HI R0, RZ, c[0x0][0x2c0], R3 ;  /* 0x0000b000ff002a19 */ /* 0x000fe80000011603 */
[C---:B----4-:R-:W-:Y:S01]  /*195a0*/  @!P1 IADD3 R3, P0, R0.reuse, R218, RZ ;  /* 0x000000da00039210 */ /* 0x050fe20007f1e0ff */
[----:B------:R-:W-:Y:S03]  /*195b0*/  IMAD.MOV R4, RZ, RZ, -R0 ;  /* 0x000000ffff047224 */ /* 0x000fe600078e0a00 */
[----:B-----5:R-:W-:Y:S01]  /*195c0*/  @!P1 LEA.HI.X.SX32 R0, R0, R106, 0x1, P0 ;  /* 0x0000006a00009211 */ /* 0x020fe200000f0eff */
[----:B------:R-:W-:Y:S01]  /*195d0*/  IMAD R213, R4, c[0x0][0x2b8], R2 ;  /* 0x0000ae0004d57a24 */ /* 0x000fe200078e0202 */
[C---:B------:R-:W-:Y:S02]  /*195e0*/  @!P1 LEA R2, P0, R3.reuse, c[0x0][0x2a0], 0x2 ;  /* 0x0000a80003029a11 */ /* 0x040fe400078010ff */
[----:B-1----:R-:W-:Y:S02]  /*195f0*/  SHF.R.S32.HI R106, RZ, 0x1f, R173 ;  /* 0x0000001fff6a7819 */ /* 0x002fe400000114ad */
[----:B------:R-:W-:Y:S02]  /*19600*/  @!P1 LEA.HI.X R3, R3, c[0x0][0x2a4], R0, 0x2, P0 ;  /* 0x0000a90003039a11 */ /* 0x000fe400000f1400 */
[----:B------:R-:W-:Y:S02]  /*19610*/  SHF.R.S32.HI R0, RZ, 0x1f, R213 ;  /* 0x0000001fff007819 */ /* 0x000fe400000114d5 */
[----:B------:R-:W-:Y:S01]  /*19620*/  LEA.HI R106, R106, R173, RZ, 0x2 ;  /* 0x000000ad6a6a7211 */ /* 0x000fe200078f10ff */
[----:B------:R1:W2:Y:S02]  /*19630*/  @!P1 LDG.E R211, [R2.64] ;  /* 0x0000000802d39981 */ /* 0x0002a4000c1e1900 */
[----:B------:R-:W-:Y:S01]  /*19640*/  IMAD R0, R0, c[0x0][0x1e0], RZ ;  /* 0x0000780000007a24 */ /* 0x000fe200078e02ff */
[----:B------:R-:W-:Y:S03]  /*19650*/  SHF.R.S32.HI R106, RZ, 0x2, R106 ;  /* 0x00000002ff6a7819 */ /* 0x000fe6000001146a */
[C---:B------:R-:W-:Y:S01]  /*19660*/  IMAD R0, R213.reuse, c[0x0][0x1e4], R0 ;  /* 0x00007900d5007a24 */ /* 0x040fe200078e0200 */
[----:B------:R-:W-:Y:S01]  /*19670*/  IADD3 R106, -R106, 0x30, RZ ;  /* 0x000000306a6a7810 */ /* 0x000fe20007ffe1ff */
[----:B-1----:R-:W-:Y:S04]  /*19680*/  IMAD.WIDE.U32 R2, R213, c[0x0][0x1e0], RZ ;  /* 0x00007800d5027a25 */ /* 0x002fe800078e00ff */
        /* <DEDUP_REMOVED lines=12> */
.L_x_1205:
[----:B------:R-:W-:-:S05]  /*19750*/  BRA.DIV ~URZ, `(.L_x_1062) ;  /* 0x0000d1d27f007947 */ /* 0x000fca000b800000 */
[----:B------:R3:W4:Y:S02]  /*19760*/  SHFL.IDX PT, R0, R173, RZ, 0x1c1f ;  /* 0x001c1fffad007589 */ /* 0x00072400000e0000 */
.L_x_1206:
        /* <DEDUP_REMOVED lines=24> */
.L_x_1207:
        /* <DEDUP_REMOVED lines=20> */
.L_x_1060:
[----:B------:R-:W-:Y:S05]  /*19a30*/  BSYNC B0 ;  /* 0x0000000000007941 */ /* 0x000fea0003800000 */
.L_x_1059:
        /* <DEDUP_REMOVED lines=51> */
.L_x_1208:
        /* <DEDUP_REMOVED lines=15> */
.L_x_1209:
[C---:B------:R-:W-:Y:S01]  /*19e60*/  FMUL.FTZ R2, R105.reuse, c[0x0][0x2d0] ;  /* 0x0000b40069027a20 */ /* 0x040fe20000410000 */
[----:B--2---:R-:W-:Y:S01]  /*19e70*/  FMNMX.FTZ R106, R0, R4, !PT ;  /* 0x00000004006a7209 */ /* 0x004fe20007810000 */
        /* <DEDUP_REMOVED lines=17> */
[----:B------:R1:W2:Y:S10]  /*19f90*/  MUFU.EX2 R2, R8 ;  /* 0x0000000800027308 */ /* 0x0002b40000000800 */
[----:B------:R-:W-:Y:S01]  /*19fa0*/  MUFU.EX2 R107, R107 ;  /* 0x0000006b006b7308 */ /* 0x000fe20000000800 */
[----:B-1----:R-:W-:Y:S04]  /*19fb0*/  FMUL.FTZ R8, R6, c[0x0][0x2d0] ;  /* 0x0000b40006087a20 */ /* 0x002fe80000410000 */
[--C-:B------:R-:W-:Y:S02]  /*19fc0*/  FFMA.FTZ R180, R28, c[0x0][0x2d0], -R8.reuse ;  /* 0x0000b4001cb47a23 */ /* 0x100fe40000010808 */
[--C-:B------:R-:W-:Y:S02]  /*19fd0*/  FFMA.FTZ R179, R29, c[0x0][0x2d0], -R8.reuse ;  /* 0x0000b4001db37a23 */ /* 0x100fe40000010808 */
[----:B------:R-:W-:Y:S02]  /*19fe0*/  FFMA.FTZ R178, R32, c[0x0][0x2d0], -R8 ;  /* 0x0000b40020b27a23 */ /* 0x000fe40000010808 */
[----:B--2---:R-:W-:Y:S01]  /*19ff0*/  FFMA.FTZ R0, R4, R215, R2 ;  /* 0x000000d704007223 */ /* 0x004fe20000010002 */
[C---:B------:R-:W-:Y:S01]  /*1a000*/  F2FP.PACK_AB R172, R3.reuse, R2 ;  /* 0x0000000203ac723e */ /* 0x040fe200000000ff */
[C---:B------:R-:W-:Y:S01]  /*1a010*/  FMUL.FTZ R2, R104.reuse, c[0x0][0x2d0] ;  /* 0x0000b40068027a20 */ /* 0x040fe20000410000 */
        /* <DEDUP_REMOVED lines=19> */
[----:B------:R-:W2:Y:S01]  /*1a150*/  MUFU.EX2 R10, R10 ;  /* 0x0000000a000a7308 */ /* 0x000ea20000000800 */
[--C-:B------:R-:W-:Y:S02]  /*1a160*/  FFMA.FTZ R23, R16, c[0x0][0x2d0], -R8.reuse ;  /* 0x0000b40010177a23 */ /* 0x100fe40000010808 */
[--C-:B------:R-:W-:Y:S02]  /*1a170*/  FFMA.FTZ R22, R17, c[0x0][0x2d0], -R8.reuse ;  /* 0x0000b40011167a23 */ /* 0x100fe40000010808 */
[--C-:B------:R-:W-:Y:S02]  /*1a180*/  FFMA.FTZ R176, R33, c[0x0][0x2d0], -R8.reuse ;  /* 0x0000b40021b07a23 */ /* 0x100fe40000010808 */
[--C-:B------:R-:W-:Y:S02]  /*1a190*/  FFMA.FTZ R194, R44, c[0x0][0x2d0], -R8.reuse ;  /* 0x0000b4002cc27a23 */ /* 0x100fe40000010808 */
[--C-:B------:R-:W-:Y:S01]  /*1a1a0*/  FFMA.FTZ R193, R45, c[0x0][0x2d0], -R8.reuse ;  /* 0x0000b4002dc17a23 */ /* 0x100fe20000010808 */
[----:B------:R-:W4:Y:S01]  /*1a1b0*/  MUFU.EX2 R2, R11 ;  /* 0x0000000b00027308 */ /* 0x000f220000000800 */
[----:B------:R-:W-:Y:S02]  /*1a1c0*/  FFMA.FTZ R192, R48, c[0x0][0x2d0], -R8 ;  /* 0x0000b40030c07a23 */ /* 0x000fe40000010808 */
[C---:B------:R-:W-:Y:S02]  /*1a1d0*/  FMUL.FTZ R52, R4.reuse, R160 ;  /* 0x000000a004347220 */ /* 0x040fe40000410000 */
[C---:B-1----:R-:W-:Y:S02]  /*1a1e0*/  FMUL.FTZ R39, R3.reuse, R155 ;  /* 0x0000009b03277220 */ /* 0x042fe40000410000 */
[C---:B------:R-:W-:Y:S02]  /*1a1f0*/  FMUL.FTZ R53, R4.reuse, R161 ;  /* 0x000000a104357220 */ /* 0x040fe40000410000 */
[C---:B------:R-:W-:Y:S01]  /*1a200*/  FMUL.FTZ R54, R3.reuse, R162 ;  /* 0x000000a203367220 */ /* 0x040fe20000410000 */
[----:B------:R1:W-:Y:S01]  /*1a210*/  MUFU.EX2 R26, R9 ;  /* 0x00000009001a7308 */ /* 0x0003e20000000800 */
[C---:B------:R-:W-:Y:S02]  /*1a220*/  FMUL.FTZ R55, R3.reuse, R163 ;  /* 0x000000a303377220 */ /* 0x040fe40000410000 */
[----:B------:R-:W-:Y:S01]  /*1a230*/  LDSM.16.MT88.4 R160, [R196+0x1400] ;  /* 0x00140000c4a0783b */ /* 0x000fe20000004200 */
[----:B--2---:R-:W-:Y:S02]  /*1a240*/  FFMA.FTZ R0, R3, R214, R10 ;  /* 0x000000d603007223 */ /* 0x004fe4000001000a */
[----:B------:R-:W-:Y:S02]  /*1a250*/  FFMA.FTZ R214, R49, c[0x0][0x2d0], -R8 ;  /* 0x0000b40031d67a23 */ /* 0x000fe40000010808 */
[C---:B------:R-:W-:Y:S02]  /*1a260*/  FMUL.FTZ R56, R4.reuse, R56 ;  /* 0x0000003804387220 */ /* 0x040fe40000410000 */
[----:B------:R-:W2:Y:S01]  /*1a270*/  MUFU.EX2 R27, R20 ;  /* 0x00000014001b7308 */ /* 0x000ea20000000800 */
[----:B------:R-:W-:Y:S02]  /*1a280*/  FMUL.FTZ R57, R4, R57 ;  /* 0x0000003904397220 */ /* 0x000fe40000410000 */
[C---:B------:R-:W-:Y:S01]  /*1a290*/  FMUL.FTZ R58, R3.reuse, R58 ;  /* 0x0000003a033a7220 */ /* 0x040fe20000410000 */
[C---:B---34-:R-:W-:Y:S01]  /*1a2a0*/  F2FP.PACK_AB R173, R2.reuse, R10 ;  /* 0x0000000a02ad723e */ /* 0x058fe200000000ff */
[----:B------:R-:W-:Y:S02]  /*1a2b0*/  FADD.FTZ R37, R2, R0 ;  /* 0x0000000002257221 */ /* 0x000fe40000010000 */
[----:B------:R-:W-:Y:S02]  /*1a2c0*/  FADD.FTZ R0, -R6, R109 ;  /* 0x0000006d06007221 */ /* 0x000fe40000010100 */
[--C-:B------:R-:W-:Y:S01]  /*1a2d0*/  FFMA.FTZ R10, R12, c[0x0][0x2d0], -R8.reuse ;  /* 0x0000b4000c0a7a23 */ /* 0x100fe20000010808 */
[----:B------:R3:W-:Y:S01]  /*1a2e0*/  MUFU.EX2 R235, R36 ;  /* 0x0000002400eb7308 */ /* 0x0007e20000000800 */
[----:B------:R-:W-:Y:S02]  /*1a2f0*/  FMUL.FTZ R0, R0, c[0x0][0x2d0] ;  /* 0x0000b40000007a20 */ /* 0x000fe40000410000 */
[----:B------:R-:W-:Y:S02]  /*1a300*/  FMUL.FTZ R59, R3, R59 ;  /* 0x0000003b033b7220 */ /* 0x000fe40000410000 */
[----:B-1----:R-:W-:Y:S02]  /*1a310*/  FFMA.FTZ R9, R13, c[0x0][0x2d0], -R8 ;  /* 0x0000b4000d097a23 */ /* 0x002fe40000010808 */
[----:B------:R-:W-:Y:S02]  /*1a320*/  FMUL.FTZ R8, R106, c[0x0][0x2d0] ;  /* 0x0000b4006a087a20 */ /* 0x000fe40000410000 */
[----:B------:R-:W-:Y:S01]  /*1a330*/  FMUL.FTZ R68, R4, R68 ;  /* 0x0000004404447220 */ /* 0x000fe20000410000 */
[----:B------:R1:W4:Y:S01]  /*1a340*/  MUFU.EX2 R2, R0 ;  /* 0x0000000000027308 */ /* 0x0003220000000800 */
[--C-:B------:R-:W-:Y:S02]  /*1a350*/  FFMA.FTZ R21, R15, c[0x0][0x2d0], -R8.reuse ;  /* 0x0000b4000f157a23 */ /* 0x100fe40000010808 */
[--C-:B------:R-:W-:Y:S01]  /*1a360*/  FFMA.FTZ R11, R19, c[0x0][0x2d0], -R8.reuse ;  /* 0x0000b400130b7a23 */ /* 0x100fe20000010808 */
[----:B--2---:R-:W-:Y:S01]  /*1a370*/  F2FP.PACK_AB R174, R26, R27 ;  /* 0x0000001b1aae723e */ /* 0x004fe200000000ff */
[--C-:B------:R-:W-:Y:S02]  /*1a380*/  FFMA.FTZ R20, R18, c[0x0][0x2d0], -R8.reuse ;  /* 0x0000b40012147a23 */ /* 0x100fe40000010808 */
[--C-:B------:R-:W-:Y:S02]  /*1a390*/  FFMA.FTZ R177, R30, c[0x0][0x2d0], -R8.reuse ;  /* 0x0000b4001eb17a23 */ /* 0x100fe40000010808 */
[--C-:B------:R-:W-:Y:S01]  /*1a3a0*/  FFMA.FTZ R181, R31, c[0x0][0x2d0], -R8.reuse ;  /* 0x0000b4001fb57a23 */ /* 0x100fe20000010808 */
[----:B------:R2:W5:Y:S01]  /*1a3b0*/  MUFU.EX2 R38, R10 ;  /* 0x0000000a00267308 */ /* 0x0005620000000800 */
[--C-:B------:R-:W-:Y:S02]  /*1a3c0*/  FFMA.FTZ R182, R34, c[0x0][0x2d0], -R8.reuse ;  /* 0x0000b40022b67a23 */ /* 0x100fe40000010808 */
[--C-:B------:R-:W-:Y:S02]  /*1a3d0*/  FFMA.FTZ R183, R35, c[0x0][0x2d0], -R8.reuse ;  /* 0x0000b40023b77a23 */ /* 0x100fe40000010808 */
[--C-:B------:R-:W-:Y:S02]  /*1a3e0*/  FFMA.FTZ R195, R46, c[0x0][0x2d0], -R8.reuse ;  /* 0x0000b4002ec37a23 */ /* 0x100fe40000010808 */
[--C-:B------:R-:W-:Y:S02]  /*1a3f0*/  FFMA.FTZ R215, R47, c[0x0][0x2d0], -R8.reuse ;  /* 0x0000b4002fd77a23 */ /* 0x100fe40000010808 */
[--C-:B------:R-:W-:Y:S01]  /*1a400*/  FFMA.FTZ R216, R50, c[0x0][0x2d0], -R8.reuse ;  /* 0x0000b40032d87a23 */ /* 0x100fe20000010808 */
[----:B------:R-:W5:Y:S01]  /*1a410*/  MUFU.EX2 R9, R9 ;  /* 0x0000000900097308 */ /* 0x000f620000000800 */
[--C-:B------:R-:W-:Y:S02]  /*1a420*/  FFMA.FTZ R221, R51, c[0x0][0x2d0], -R8.reuse ;  /* 0x0000b40033dd7a23 */ /* 0x100fe40000010808 */
[----:B---3--:R-:W-:Y:S02]  /*1a430*/  FMUL.FTZ R36, R4, R152 ;  /* 0x0000009804247220 */ /* 0x008fe40000410000 */
[----:B-1----:R-:W-:Y:S02]  /*1a440*/  FADD.FTZ R0, -R106, R5 ;  /* 0x000000056a007221 */ /* 0x002fe40000010100 */
[----:B------:R-:W-:Y:S02]  /*1a450*/  FADD.FTZ R5, R27, R25 ;  /* 0x000000191b057221 */ /* 0x000fe40000010000 */
[----:B------:R-:W-:Y:S01]  /*1a460*/  FMUL.FTZ R0, R0, c[0x0][0x2d0] ;  /* 0x0000b40000007a20 */ /* 0x000fe20000410000 */
[----:B------:R-:W-:Y:S01]  /*1a470*/  MUFU.EX2 R247, R11 ;  /* 0x0000000b00f77308 */ /* 0x000fe20000000800 */
[----:B------:R-:W-:Y:S02]  /*1a480*/  FADD.FTZ R188, R26, R5 ;  /* 0x000000051abc7221 */ /* 0x000fe40000010000 */
[----:B----4-:R-:W-:Y:S02]  /*1a490*/  FMUL.FTZ R16, R2, R128 ;  /* 0x0000008002107220 */ /* 0x010fe40000410000 */
        /* <DEDUP_REMOVED lines=10> */
[C---:B-----5:R-:W-:Y:S02]  /*1a540*/  FFMA.FTZ R5, R2.reuse, R232, R38 ;  /* 0x000000e802057223 */ /* 0x060fe40000010026 */
[C---:B------:R-:W-:Y:S01]  /*1a550*/  FMUL.FTZ R48, R2.reuse, R112 ;  /* 0x0000007002307220 */ /* 0x040fe20000410000 */
[C---:B------:R-:W-:Y:S01]  /*1a560*/  F2FP.PACK_AB R112, R9.reuse, R38 ;  /* 0x000000260970723e */ /* 0x040fe200000000ff */
        /* <DEDUP_REMOVED lines=32> */
[----:B------:R-:W-:Y:S01]  /*1a770*/  FMUL.FTZ R50, R0, R114 ;  /* 0x0000007200327220 */ /* 0x000fe20000410000 */
[----:B--2---:R-:W-:Y:S01]  /*1a780*/  F2FP.PACK_AB R114, R246, R234 ;  /* 0x000000eaf672723e */ /* 0x004fe200000000ff */
[C---:B------:R-:W-:Y:S01]  /*1a790*/  FMUL.FTZ R51, R0.reuse, R115 ;  /* 0x0000007300337220 */ /* 0x040fe20000410000 */
[----:B------:R-:W-:Y:S01]  /*1a7a0*/  LDSM.16.MT88.4 R116, [R196+0xc00] ;  /* 0x000c0000c474783b */ /* 0x000fe20000004200 */
[C---:B------:R-:W-:Y:S02]  /*1a7b0*/  FMUL.FTZ R62, R0.reuse, R62 ;  /* 0x0000003e003e7220 */ /* 0x040fe40000410000 */
[C---:B------:R-:W-:Y:S01]  /*1a7c0*/  FMUL.FTZ R63, R0.reuse, R63 ;  /* 0x0000003f003f7220 */ /* 0x040fe20000410000 */
[----:B------:R-:W-:Y:S01]  /*1a7d0*/  MUFU.EX2 R135, R187 ;  /* 0x000000bb00877308 */ /* 0x000fe20000000800 */
[----:B------:R-:W-:Y:S01]  /*1a7e0*/  FMUL.FTZ R66, R0, R66 ;  /* 0x0000004200427220 */ /* 0x000fe20000410000 */
        /* <DEDUP_REMOVED lines=29> */
[----:B------:R-:W-:Y:S01]  /*1a9c0*/  FMUL.FTZ R73, R4, R73 ;  /* 0x0000004904497220 */ /* 0x000fe20000410000 */
[----:B------:R-:W4:Y:S01]  /*1a9d0*/  MUFU.EX2 R5, R191 ;  /* 0x000000bf00057308 */ /* 0x000f220000000800 */
[C---:B------:R-:W-:Y:S02]  /*1a9e0*/  FMUL.FTZ R74, R3.reuse, R74 ;  /* 0x0000004a034a7220 */ /* 0x040fe40000410000 */
[----:B------:R-:W-:Y:S01]  /*1a9f0*/  FMUL.FTZ R75, R3, R75 ;  /* 0x0000004b034b7220 */ /* 0x000fe20000410000 */
[----:B-1----:R-:W1:Y:S01]  /*1aa00*/  LDSM.16.MT88.4 R24, [R196] ;  /* 0x00000000c418783b */ /* 0x002e620000004200 */
[----:B--2---:R-:W-:Y:S01]  /*1aa10*/  F2FP.PACK_AB R175, R235, R0 ;  /* 0x00000000ebaf723e */ /* 0x004fe200000000ff */
[----:B------:R-:W-:Y:S02]  /*1aa20*/  FADD.FTZ R132, R0, R37 ;  /* 0x0000002500847221 */ /* 0x000fe40000010000 */
[C---:B------:R-:W-:Y:S02]  /*1aa30*/  FMUL.FTZ R37, R4.reuse, R153 ;  /* 0x0000009904257220 */ /* 0x040fe40000410000 */
[C---:B------:R-:W-:Y:S01]  /*1aa40*/  FMUL.FTZ R84, R4.reuse, R84 ;  /* 0x0000005404547220 */ /* 0x040fe20000410000 */
        /* <DEDUP_REMOVED lines=9> */
[C---:B------:R-:W-:Y:S02]  /*1aae0*/  FMUL.FTZ R100, R4.reuse, R100 ;  /* 0x0000006404647220 */ /* 0x040fe40000410000 */
[C---:B------:R-:W-:Y:S02]  /*1aaf0*/  FMUL.FTZ R101, R4.reuse, R101 ;  /* 0x0000006504657220 */ /* 0x040fe40000410000 */
[C---:B------:R-:W-:Y:S02]  /*1ab00*/  FMUL.FTZ R102, R3.reuse, R102 ;  /* 0x0000006603667220 */ /* 0x040fe40000410000 */
[----:B------:R-:W-:Y:S02]  /*1ab10*/  FMUL.FTZ R103, R3, R103 ;  /* 0x0000006703677220 */ /* 0x000fe40000410000 */
[----:B----4-:R-:W-:Y:S01]  /*1ab20*/  FADD.FTZ R0, R5, R188 ;  /* 0x000000bc05007221 */ /* 0x010fe20000010000 */
[----:B------:R-:W-:Y:S01]  /*1ab30*/  MUFU.EX2 R244, R176 ;  /* 0x000000b000f47308 */ /* 0x000fe20000000800 */
[C---:B------:R-:W-:Y:S02]  /*1ab40*/  FMUL.FTZ R88, R4.reuse, R88 ;  /* 0x0000005804587220 */ /* 0x040fe40000410000 */
[----:B------:R-:W-:Y:S02]  /*1ab50*/  FMUL.FTZ R89, R4, R89 ;  /* 0x0000005904597220 */ /* 0x000fe40000410000 */
[----:B--2---:R-:W-:Y:S02]  /*1ab60*/  FADD.FTZ R0, R2, R0 ;  /* 0x0000000002007221 */ /* 0x004fe40000010000 */
[C---:B------:R-:W-:Y:S02]  /*1ab70*/  FMUL.FTZ R90, R3.reuse, R90 ;  /* 0x0000005a035a7220 */ /* 0x040fe40000410000 */
[----:B------:R-:W-:Y:S01]  /*1ab80*/  FADD.FTZ R0, R108, R0 ;  /* 0x000000006c007221 */ /* 0x000fe20000010000 */
[----:B------:R-:W-:Y:S01]  /*1ab90*/  MUFU.EX2 R239, R177 ;  /* 0x000000b100ef7308 */ /* 0x000fe20000000800 */
[C---:B------:R-:W-:Y:S01]  /*1aba0*/  FMUL.FTZ R91, R3.reuse, R91 ;  /* 0x0000005b035b7220 */ /* 0x040fe20000410000 */
[-C--:B-1----:R-:W-:Y:S08]  /*1abb0*/  HMMA.16816.F32 R8, R172, R24.reuse, R8 ;  /* 0x00000018ac08723c */ /* 0x082ff00000001808 */
        /* <DEDUP_REMOVED lines=63> */
[----:B------:R-:W2:Y:S01]  /*1afb0*/  LDL R232, [R1+0x20] ;  /* 0x0000200001e87983 */ /* 0x000ea20000100800 */
        /* <DEDUP_REMOVED lines=99> */
[----:B------:R-:W-:-:S07]  /*1b5f0*/  @P0 BRA `(.L_x_1066) ;  /* 0xffffd39000000947 */ /* 0x000fce000383ffff */
.L_x_1053:
[----:B------:R-:W2:Y:S02]  /*1b600*/  LDL R0, [R1+0x1c] ;  /* 0x00001c0001007983 */ /* 0x000ea40000100800 */
[----:B--2---:R-:W-:-:S13]  /*1b610*/  ISETP.GE.AND P0, PT, R212, R0, PT ;  /* 0x00000000d400720c */ /* 0x004fda0003f06270 */
[----:B------:R-:W-:Y:S05]  /*1b620*/  @!P0 BRA `(.L_x_1067) ;  /* 0x0000430000008947 */ /* 0x000fea0003800000 */
[----:B------:R-:W-:Y:S01]  /*1b630*/  IMAD.MOV.U32 R107, RZ, RZ, R104 ;  /* 0x000000ffff6b7224 */ /* 0x000fe200078e0068 */
[----:B------:R-:W-:Y:S01]  /*1b640*/  MOV R109, R5 ;  /* 0x00000005006d7202 */ /* 0x000fe20000000f00 */
[----:B------:R-:W-:Y:S01]  /*1b650*/  IMAD.MOV.U32 R106, RZ, RZ, R105 ;  /* 0x000000ffff6a7224 */ /* 0x000fe200078e0069 */
[----:B------:R-:W-:Y:S02]  /*1b660*/  MOV R108, R6 ;  /* 0x00000006006c7202 */ /* 0x000fe40000000f00 */
.L_x_1099:
[----:B------:R-:W2:Y:S01]  /*1b670*/  LDL.64 R8, [R1+0x30] ;  /* 0x0000300001087983 */ /* 0x000ea20000100a00 */
[----:B------:R-:W-:Y:S04]  /*1b680*/  DEPBAR.LE SB0, 0x0 ;  /* 0x000080000000791a */ /* 0x000fe80000000000 */
[----:B------:R-:W3:Y:S01]  /*1b690*/  LDL R5, [R1+0x28] ;  /* 0x0000280001057983 */ /* 0x000ee20000100800 */
[----:B------:R-:W-:Y:S01]  /*1b6a0*/  WARPSYNC 0xffffffff ;  /* 0xffffffff00007948 */ /* 0x000fe20003800000 */
[----:B------:R-:W-:Y:S01]  /*1b6b0*/  SHF.R.S32.HI R0, RZ, 0x1f, R213 ;  /* 0x0000001fff007819 */ /* 0x000fe200000114d5 */
[C---:B-1----:R-:W-:Y:S01]  /*1b6c0*/  IMAD.WIDE.U32 R2, R213.reuse, c[0x0][0x208], RZ ;  /* 0x00008200d5027a25 */ /* 0x042fe200078e00ff */
[----:B------:R-:W-:Y:S01]  /*1b6d0*/  BAR.SYNC.DEFER_BLOCKING 0x0 ;  /* 0x0000000000007b1d */ /* 0x000fe20000010000 */
[----:B------:R-:W-:Y:S02]  /*1b6e0*/  SHF.R.S32.HI R4, RZ, 0x1f, R211 ;  /* 0x0000001fff047819 */ /* 0x000fe400000114d3 */
[----:B------:R-:W-:Y:S03]  /*1b6f0*/  IMAD R0, R0, c[0x0][0x208], RZ ;  /* 0x0000820000007a24 */ /* 0x000fe600078e02ff */
[----:B------:R-:W-:Y:S02]  /*1b700*/  IMAD R4, R4, c[0x0][0x218], RZ ;  /* 0x0000860004047a24 */ /* 0x000fe400078e02ff */
[----:B------:R-:W-:Y:S02]  /*1b710*/  IMAD R0, R213, c[0x0][0x20c], R0 ;  /* 0x00008300d5007a24 */ /* 0x000fe400078e0200 */
[----:B------:R-:W-:Y:S03]  /*1b720*/  IMAD R4, R211, c[0x0][0x21c], R4 ;  /* 0x00008700d3047a24 */ /* 0x000fe600078e0204 */
[----:B------:R-:W-:Y:S05]  /*1b730*/  IADD3 R3, R3, R0, RZ ;  /* 0x0000000003037210 */ /* 0x000fea0007ffe0ff */
        /* <DEDUP_REMOVED lines=17> */
.L_x_1210:
[----:B------:R-:W3:Y:S01]  /*1b850*/  LDL R3, [R1] ;  /* 0x0000000001037983 */ /* 0x000ee20000100800 */
[----:B------:R-:W-:Y:S01]  /*1b860*/  ISETP.GE.AND P4, PT, R250, c[0x0][0x1d4], PT ;  /* 0x00007500fa007a0c */ /* 0x000fe20003f86270 */
[----:B------:R-:W-:Y:S02]  /*1b870*/  BSSY B0, `(.L_x_1069) ;  /* 0x0000022000007945 */ /* 0x000fe40003800000 */
[----:B------:R-:W4:Y:S04]  /*1b880*/  LDL R9, [R1+0x4] ;  /* 0x0000040001097983 */ /* 0x000f280000100800 */
[----:B------:R-:W5:Y:S04]  /*1b890*/  SHFL.IDX PT, R2, R8, RZ, 0x1c1f ;  /* 0x001c1fff08027589 */ /* 0x000f6800000e0000 */
[----:B------:R-:W1:Y:S01]  /*1b8a0*/  S2R R10, SR_TID.X ;  /* 0x00000000000a7919 */ /* 0x000e620000002100 */
[----:B----4-:R-:W-:Y:S02]  /*1b8b0*/  ISETP.GE.AND P2, PT, R9, c[0x0][0x1d4], PT ;  /* 0x0000750009007a0c */ /* 0x010fe40003f46270 */
[----:B-----5:R-:W-:Y:S02]  /*1b8c0*/  IADD3 R4, P0, R2, R229, RZ ;  /* 0x000000e502047210 */ /* 0x020fe40007f1e0ff */
[----:B---3--:R-:W-:Y:S02]  /*1b8d0*/  ISETP.GE.AND P3, PT, R3, c[0x0][0x1d4], PT ;  /* 0x0000750003007a0c */ /* 0x008fe40003f66270 */
[----:B-1----:R-:W-:Y:S01]  /*1b8e0*/  ISETP.GT.AND P1, PT, R10, 0x3f, PT ;  /* 0x0000003f0a00780c */ /* 0x002fe20003f24270 */
[----:B--2---:R-:W-:Y:S05]  /*1b8f0*/  IMAD.X R5, R0, 0x1, R228, P0 ;  /* 0x0000000100057824 */ /* 0x004fea00000e06e4 */
[----:B------:R-:W-:Y:S01]  /*1b900*/  @!PT LDS RZ, [RZ] ;  /* 0x00000000fffff984 */ /* 0x000fe20000000800 */
[----:B------:R-:W-:Y:S01]  /*1b910*/  @!PT LDS RZ, [RZ] ;  /* 0x00000000fffff984 */ /* 0x000fe20000000800 */
[----:B------:R1:W-:Y:S02]  /*1b920*/  LDGSTS.E.BYPASS.LTC128B.128 [R210+0x1880], [R4.64], !P4 ;  /* 0x0188000004d27fae */ /* 0x0003e4000e101d48 */
[----:B-1----:R-:W-:Y:S05]  /*1b930*/  IADD3 R4, P0, R2, R231, RZ ;  /* 0x000000e702047210 */ /* 0x002fea0007f1e0ff */
[----:B------:R-:W-:Y:S01]  /*1b940*/  IMAD.X R5, R0, 0x1, R230, P0 ;  /* 0x0000000100057824 */ /* 0x000fe200000e06e6 */
[----:B------:R-:W-:Y:S04]  /*1b950*/  IADD3 R2, P0, R2, R227, RZ ;  /* 0x000000e302027210 */ /* 0x000fe80007f1e0ff */
[----:B------:R1:W-:Y:S01]  /*1b960*/  LDGSTS.E.BYPASS.LTC128B.128 [R210+0x2480], [R4.64], !P3 ;  /* 0x0248000004d27fae */ /* 0x0003e2000d901d48 */
[----:B------:R-:W-:Y:S05]  /*1b970*/  IMAD.X R3, R0, 0x1, R226, P0 ;  /* 0x0000000100037824 */ /* 0x000fea00000e06e2 */
[----:B------:R1:W-:Y:S01]  /*1b980*/  LDGSTS.E.BYPASS.LTC128B.128 [R210+0x3080], [R2.64], !P2 ;  /* 0x0308000002d27fae */ /* 0x0003e2000d101d48 */
[----:B------:R-:W-:-:S05]  /*1b990*/  @P1 BRA `(.L_x_1070) ;  /* 0x000000f000001947 */ /* 0x000fca0003800000 */
[----:B------:R-:W-:-:S05]  /*1b9a0*/  BRA.DIV ~URZ, `(.L_x_1071) ;  /* 0x0000b3627f007947 */ /* 0x000fca000b800000 */
[----:B-1----:R1:W2:Y:S04]  /*1b9b0*/  SHFL.IDX PT, R4, R6, 0x1, 0x1c1f ;  /* 0x003c1f0006047f89 */ /* 0x0022a800000e0000 */
[----:B------:R1:W3:Y:S02]  /*1b9c0*/  SHFL.IDX PT, R0, R8, 0x1, 0x1c1f ;  /* 0x003c1f0008007f89 */ /* 0x0002e400000e0000 */
.L_x_1211:
[----:B---3--:R-:W-:Y:S05]  /*1b9d0*/  IADD3 R2, P0, R0, R229, RZ ;  /* 0x000000e500027210 */ /* 0x008fea0007f1e0ff */
[----:B--2---:R-:W-:Y:S05]  /*1b9e0*/  IMAD.X R3, R4, 0x1, R228, P0 ;  /* 0x0000000104037824 */ /* 0x004fea00000e06e4 */
[----:B------:R-:W-:Y:S01]  /*1b9f0*/  @!PT LDS RZ, [RZ] ;  /* 0x00000000fffff984 */ /* 0x000fe20000000800 */
[----:B------:R-:W-:Y:S01]  /*1ba00*/  @!PT LDS RZ, [RZ] ;  /* 0x00000000fffff984 */ /* 0x000fe20000000800 */
[----:B------:R-:W-:Y:S01]  /*1ba10*/  @!PT LDS RZ, [RZ] ;  /* 0x00000000fffff984 */ /* 0x000fe20000000800 */
[----:B------:R2:W-:Y:S02]  /*1ba20*/  LDGSTS.E.BYPASS.LTC128B.128 [R210+0x2080], [R2.64], !P4 ;  /* 0x0208000002d27fae */ /* 0x0005e4000e101d48 */
[----:B--2---:R-:W-:Y:S05]  /*1ba30*/  IADD3 R2, P0, R0, R231, RZ ;  /* 0x000000e700027210 */ /* 0x004fea0007f1e0ff */
[----:B------:R-:W-:Y:S05]  /*1ba40*/  IMAD.X R3, R4, 0x1, R230, P0 ;  /* 0x0000000104037824 */ /* 0x000fea00000e06e6 */
[----:B------:R2:W-:Y:S02]  /*1ba50*/  LDGSTS.E.BYPASS.LTC128B.128 [R210+0x2c80], [R2.64], !P3 ;  /* 0x02c8000002d27fae */ /* 0x0005e4000d901d48 */
[----:B--2---:R-:W-:Y:S05]  /*1ba60*/  IADD3 R2, P0, R0, R227, RZ ;  /* 0x000000e300027210 */ /* 0x004fea0007f1e0ff */
[----:B------:R-:W-:Y:S05]  /*1ba70*/  IMAD.X R3, R4, 0x1, R226, P0 ;  /* 0x0000000104037824 */ /* 0x000fea00000e06e2 */
[----:B------:R2:W-:Y:S03]  /*1ba80*/  LDGSTS.E.BYPASS.LTC128B.128 [R210+0x3880], [R2.64], !P2 ;  /* 0x0388000002d27fae */ /* 0x0005e6000d101d48 */
.L_x_1070:
[----:B------:R-:W-:Y:S05]  /*1ba90*/  BSYNC B0 ;  /* 0x0000000000007941 */ /* 0x000fea0003800000 */
.L_x_1069:
[----:B------:R-:W0:Y:S01]  /*1baa0*/  LDGDEPBAR ;  /* 0x00000000000079af */ /* 0x000e220000000000 */
[----:B------:R-:W-:Y:S01]  /*1bab0*/  WARPSYNC 0xffffffff ;  /* 0xffffffff00007948 */ /* 0x000fe20003800000 */
[-C--:B-1----:R-:W-:Y:S01]  /*1bac0*/  HMMA.16816.F32 R8, R52, R20.reuse, RZ ;  /* 0x000000143408723c */ /* 0x082fe200000018ff */
        /* <DEDUP_REMOVED lines=98> */
[----:B--2---:R-:W2:Y:S01]  /*1c0f0*/  LDL R2, [R1+0x58] ;  /* 0x0000580001027983 */ /* 0x004ea20000100800 */
[----:B------:R-:W-:Y:S02]  /*1c100*/  IMAD.MOV.U32 R3, RZ, RZ, c[0x0][0x2b8] ;  /* 0x0000ae00ff037624 */ /* 0x000fe400078e00ff */
[----:B------:R-:W-:Y:S01]  /*1c110*/  IMAD.MOV.U32 R211, RZ, RZ, RZ ;  /* 0x000000ffffd37224 */ /* 0x000fe200078e00ff */
[----:B------:R-:W3:Y:S02]  /*1c120*/  LDL R0, [R1+0x24] ;  /* 0x0000240001007983 */ /* 0x000ee40000100800 */
[----:B------:R-:W-:Y:S02]  /*1c130*/  ISETP.NE.AND P5, PT, R3, 0x1, PT ;  /* 0x000000010300780c */ /* 0x000fe40003fa5270 */
[----:B------:R-:W4:Y:S04]  /*1c140*/  LDL.64 R104, [R1+0x48] ;  /* 0x0000480001687983 */ /* 0x000f280000100a00 */
[----:B------:R-:W5:Y:S04]  /*1c150*/  LDL R4, [R1+0x50] ;  /* 0x0000500001047983 */ /* 0x000f680000100800 */
[----:B------:R-:W4:Y:S04]  /*1c160*/  LDL.64 R216, [R1+0x40] ;  /* 0x0000400001d87983 */ /* 0x000f280000100a00 */
[----:B------:R-:W4:Y:S01]  /*1c170*/  LDL R6, [R1+0x3c] ;  /* 0x00003c0001067983 */ /* 0x000f220000100800 */
[----:B---3--:R-:W-:Y:S01]  /*1c180*/  ISETP.GT.AND P1, PT, R0, 0x2f, PT ;  /* 0x0000002f0000780c */ /* 0x008fe20003f24270 */
[----:B--2---:R-:W-:Y:S05]  /*1c190*/  IMAD R2, R212, 0x30, R2 ;  /* 0x00000030d4027824 */ /* 0x004fea00078e0202 */
[----:B------:R-:W-:Y:S05]  /*1c1a0*/  IADD3 R2, R2, -0x30, R0 ;  /* 0xffffffd002027810 */ /* 0x000fea0007ffe000 */
[----:B------:R-:W-:Y:S04]  /*1c1b0*/  @P5 IMAD.HI.U32 R3, R2, c[0x0][0x2bc], RZ ;  /* 0x0000af0002035a27 */ /* 0x000fe800078e00ff */
[----:B------:R-:W-:Y:S01]  /*1c1c0*/  IMAD.MOV.U32 R0, RZ, RZ, R2 ;  /* 0x000000ffff007224 */ /* 0x000fe200078e0002 */
[----:B------:R-:W-:Y:S04]  /*1c1d0*/  @P5 SHF.R.U32.HI R0, RZ, c[0x0][0x2c0], R3 ;  /* 0x0000b000ff005a19 */ /* 0x000fe80000011603 */
[C---:B----4-:R-:W-:Y:S02]  /*1c1e0*/  @!P1 IADD3 R3, P0, R0.reuse, R104, RZ ;  /* 0x0000006800039210 */ /* 0x050fe40007f1e0ff */
[----:B------:R-:W1:Y:S02]  /*1c1f0*/  S2R R104, SR_TID.X ;  /* 0x0000000000687919 */ /* 0x000e640000002100 */
[----:B-----5:R-:W-:Y:S01]  /*1c200*/  @!P1 LEA.HI.X.SX32 R5, R0, R4, 0x1, P0 ;  /* 0x0000000400059211 */ /* 0x020fe200000f0eff */
[----:B------:R-:W-:Y:S01]  /*1c210*/  IMAD.MOV R0, RZ, RZ, -R0 ;  /* 0x000000ffff007224 */ /* 0x000fe200078e0a00 */
[C---:B------:R-:W-:Y:S03]  /*1c220*/  @!P1 LEA R4, P0, R3.reuse, c[0x0][0x2a0], 0x2 ;  /* 0x0000a80003049a11 */ /* 0x040fe600078010ff */
[----:B------:R-:W-:Y:S01]  /*1c230*/  IMAD R213, R0, c[0x0][0x2b8], R2 ;  /* 0x0000ae0000d57a24 */ /* 0x000fe200078e0202 */
[----:B------:R-:W-:Y:S03]  /*1c240*/  @!P1 LEA.HI.X R5, R3, c[0x0][0x2a4], R5, 0x2, P0 ;  /* 0x0000a90003059a11 */ /* 0x000fe600000f1405 */
[C---:B------:R-:W-:Y:S01]  /*1c250*/  IMAD.WIDE.U32 R2, R213.reuse, c[0x0][0x1e0], RZ ;  /* 0x00007800d5027a25 */ /* 0x040fe200078e00ff */
[----:B------:R-:W-:Y:S01]  /*1c260*/  SHF.R.S32.HI R0, RZ, 0x1f, R213 ;  /* 0x0000001fff007819 */ /* 0x000fe200000114d5 */
[----:B------:R2:W3:Y:S04]  /*1c270*/  @!P1 LDG.E R211, [R4.64] ;  /* 0x0000000804d39981 */ /* 0x0004e8000c1e1900 */
[----:B------:R-:W-:Y:S04]  /*1c280*/  IMAD R0, R0, c[0x0][0x1e0], RZ ;  /* 0x0000780000007a24 */ /* 0x000fe800078e02ff */
[----:B------:R-:W-:Y:S01]  /*1c290*/  IMAD R0, R213, c[0x0][0x1e4], R0 ;  /* 0x00007900d5007a24 */ /* 0x000fe200078e0200 */
[----:B-1----:R-:W-:Y:S03]  /*1c2a0*/  SHF.R.S32.HI R105, RZ, 0x1f, R104 ;  /* 0x0000001fff697819 */ /* 0x002fe60000011468 */
[----:B------:R-:W-:Y:S01]  /*1c2b0*/  IMAD.IADD R3, R3, 0x1, R0 ;  /* 0x0000000103037824 */ /* 0x000fe200078e0200 */
[----:B------:R-:W-:Y:S04]  /*1c2c0*/  LEA.HI R105, R105, R104, RZ, 0x2 ;  /* 0x0000006869697211 */ /* 0x000fe800078f10ff */
[----:B------:R-:W-:Y:S04]  /*1c2d0*/  SHF.R.S32.HI R105, RZ, 0x2, R105 ;  /* 0x00000002ff697819 */ /* 0x000fe80000011469 */
[----:B--2---:R-:W-:Y:S02]  /*1c2e0*/  IADD3 R5, -R105, 0x30, RZ ;  /* 0x0000003069057810 */ /* 0x004fe40007ffe1ff */
[----:B---3--:R-:W-:Y:S01]  /*1c2f0*/  SHF.R.S32.HI R0, RZ, 0x1f, R211 ;  /* 0x0000001fff007819 */ /* 0x008fe200000114d3 */
        /* <DEDUP_REMOVED lines=10> */
.L_x_1212:
[----:B------:R-:W-:-:S05]  /*1c3a0*/  BRA.DIV ~URZ, `(.L_x_1075) ;  /* 0x0000aaa27f007947 */ /* 0x000fca000b800000 */
[----:B------:R3:W4:Y:S02]  /*1c3b0*/  SHFL.IDX PT, R0, R104, RZ, 0x1c1f ;  /* 0x001c1fff68007589 */ /* 0x00072400000e0000 */
.L_x_1213:
        /* <DEDUP_REMOVED lines=9> */
[----:B--2---:R-:W-:Y:S05]  /*1c450*/  @P0 IADD3 R2, P1, R0, R227, RZ ;  /* 0x000000e300020210 */ /* 0x004fea0007f3e0ff */
[----:B------:R-:W-:Y:S05]  /*1c460*/  @P0 IMAD.X R3, R4, 0x1, R226, P1 ;  /* 0x0000000104030824 */ /* 0x000fea00008e06e2 */
[----:B------:R2:W-:Y:S01]  /*1c470*/  @P0 LDGSTS.E.BYPASS.LTC128B.128 [R210+0x5480], [R2.64], !P2 ;  /* 0x0548000002d20fae */ /* 0x0005e2000d101d48 */
[----:B------:R-:W-:Y:S01]  /*1c480*/  ISETP.GE.AND P0, PT, R5, 0x21, PT ;  /* 0x000000210500780c */ /* 0x000fe20003f06270 */
[----:B------:R-:W-:-:S06]  /*1c490*/  BRA.DIV ~URZ, `(.L_x_1076) ;  /* 0x0000aa227f007947 */ /* 0x000fcc000b800000 */
[----:B------:R4:W1:Y:S04]  /*1c4a0*/  SHFL.IDX PT, R4, R6, 0x1, 0x1c1f ;  /* 0x003c1f0006047f89 */ /* 0x00086800000e0000 */
[----:B------:R4:W2:Y:S02]  /*1c4b0*/  SHFL.IDX PT, R0, R104, 0x1, 0x1c1f ;  /* 0x003c1f0068007f89 */ /* 0x0008a400000e0000 */
.L_x_1214:
[----:B--2---:R-:W-:Y:S05]  /*1c4c0*/  @P0 IADD3 R2, P1, R0, R229, RZ ;  /* 0x000000e500020210 */ /* 0x004fea0007f3e0ff */
[----:B-1----:R-:W-:Y:S05]  /*1c4d0*/  @P0 IMAD.X R3, R4, 0x1, R228, P1 ;  /* 0x0000000104030824 */ /* 0x002fea00008e06e4 */
[----:B------:R-:W-:Y:S01]  /*1c4e0*/  @!PT LDS RZ, [RZ] ;  /* 0x00000000fffff984 */ /* 0x000fe20000000800 */
[----:B------:R-:W-:Y:S01]  /*1c4f0*/  @!PT LDS RZ, [RZ] ;  /* 0x00000000fffff984 */ /* 0x000fe20000000800 */
[----:B------:R-:W-:Y:S01]  /*1c500*/  @!PT LDS RZ, [RZ] ;  /* 0x00000000fffff984 */ /* 0x000fe20000000800 */
[----:B------:R1:W-:Y:S02]  /*1c510*/  @P0 LDGSTS.E.BYPASS.LTC128B.128 [R210+0x4480], [R2.64], !P4 ;  /* 0x0448000002d20fae */ /* 0x0003e4000e101d48 */
[----:B-1----:R-:W-:Y:S05]  /*1c520*/  @P0 IADD3 R2, P1, R0, R231, RZ ;  /* 0x000000e700020210 */ /* 0x002fea0007f3e0ff */
[----:B------:R-:W-:Y:S05]  /*1c530*/  @P0 IMAD.X R3, R4, 0x1, R230, P1 ;  /* 0x0000000104030824 */ /* 0x000fea00008e06e6 */
[----:B------:R1:W-:Y:S02]  /*1c540*/  @P0 LDGSTS.E.BYPASS.LTC128B.128 [R210+0x5080], [R2.64], !P3 ;  /* 0x0508000002d20fae */ /* 0x0003e4000d901d48 */
[----:B-1----:R-:W-:Y:S05]  /*1c550*/  @P0 IADD3 R2, P1, R0, R227, RZ ;  /* 0x000000e300020210 */ /* 0x002fea0007f3e0ff */
[----:B------:R-:W-:Y:S05]  /*1c560*/  @P0 IMAD.X R3, R4, 0x1, R226, P1 ;  /* 0x0000000104030824 */ /* 0x000fea00008e06e2 */
[----:B------:R1:W-:Y:S03]  /*1c570*/  @P0 LDGSTS.E.BYPASS.LTC128B.128 [R210+0x5c80], [R2.64], !P2 ;  /* 0x05c8000002d20fae */ /* 0x0003e6000d101d48 */
.L_x_1073:
[----:B------:R-:W-:Y:S05]  /*1c580*/  BSYNC B0 ;  /* 0x0000000000007941 */ /* 0x000fea0003800000 */
.L_x_1072:
[----:B------:R-:W-:Y:S01]  /*1c590*/  LOP3.LUT R174, RZ, c[0x0][0x324], RZ, 0x33, !PT ;  /* 0x0000c900ffae7a12 */ /* 0x000fe200078e33ff */
[----:B-12---:R-:W2:Y:S01]  /*1c5a0*/  LDL R2, [R1+0x54] ;  /* 0x0000540001027983 */ /* 0x006ea20000100800 */
[----:B------:R-:W-:Y:S02]  /*1c5b0*/  IMAD.MOV.U32 R3, RZ, RZ, c[0x0][0x2c4] ;  /* 0x0000b100ff037624 */ /* 0x000fe400078e00ff */
[----:B------:R-:W-:Y:S01]  /*1c5c0*/  IMAD R4, R212, -0x30, RZ ;  /* 0xffffffd0d4047824 */ /* 0x000fe200078e02ff */
[----:B------:R-:W2:Y:S02]  /*1c5d0*/  LDL R0, [R1+0x78] ;  /* 0x0000780001007983 */ /* 0x000ea40000100800 */
[----:B------:R-:W-:Y:S02]  /*1c5e0*/  ISETP.NE.AND P0, PT, R3, 0x1, PT ;  /* 0x000000010300780c */ /* 0x000fe40003f05270 */
[----:B------:R-:W0:Y:S01]  /*1c5f0*/  LDGDEPBAR ;  /* 0x00000000000079af */ /* 0x000e220000000000 */
[----:B--2---:R-:W-:Y:S10]  /*1c600*/  IMAD.IADD R172, R0, 0x1, R2 ;  /* 0x0000000100ac7824 */ /* 0x004ff400078e0202 */
[----:B------:R-:W-:Y:S05]  /*1c610*/  @P0 IMAD.HI.U32 R0, R172, c[0x0][0x2c8], RZ ;  /* 0x0000b200ac000a27 */ /* 0x000fea00078e00ff */
[----:B------:R-:W-:Y:S02]  /*1c620*/  @P0 SHF.R.U32.HI R172, RZ, c[0x0][0x2cc], R0 ;  /* 0x0000b300ffac0a19 */ /* 0x000fe40000011600 */
[----:B------:R-:W-:Y:S04]  /*1c630*/  IADD3 R0, -R252, 0x1, R4 ;  /* 0x00000001fc007810 */ /* 0x000fe80007ffe104 */
[----:B------:R-:W-:Y:S04]  /*1c640*/  IADD3 R5, -R248, R0, R249 ;  /* 0x00000000f8057210 */ /* 0x000fe80007ffe1f9 */
[----:B------:R-:W-:Y:S01]  /*1c650*/  IADD3 R173, R5, c[0x0][0x328], RZ ;  /* 0x0000ca0005ad7a10 */ /* 0x000fe20007ffe0ff */
[----:B------:R-:W-:-:S05]  /*1c660*/  BRA.DIV ~URZ, `(.L_x_1077) ;  /* 0x0000a9227f007947 */ /* 0x000fca000b800000 */
[----:B------:R1:W2:Y:S02]  /*1c670*/  SHFL.IDX PT, R0, R172, RZ, 0x1c1f ;  /* 0x001c1fffac007589 */ /* 0x0002a400000e0000 */
.L_x_1215:
[-C--:B--234-:R-:W-:Y:S01]  /*1c680*/  IADD3 R104, R173, R0.reuse, RZ ;  /* 0x00000000ad687210 */ /* 0x09cfe20007ffe0ff */
        /* <DEDUP_REMOVED lines=18> */
.L_x_1080:
[----:B------:R-:W-:Y:S04]  /*1c7b0*/  MOV R2, 0x1 ;  /* 0x0000000100027802 */ /* 0x000fe80000000f00 */
[----:B------:R-:W-:Y:S11]  /*1c7c0*/  ISETP.NE.AND P0, PT, R2, c[0x0][0x32c], PT ;  /* 0x0000cb0002007a0c */ /* 0x000ff60003f05270 */
[----:B------:R-:W-:Y:S02]  /*1c7d0*/  @!UPT UIADD3 URZ, URZ, URZ, URZ ;  /* 0x0000003f3f3ff290 */ /* 0x000fe4000fffe03f */
[----:B------:R-:W-:Y:S05]  /*1c7e0*/  @P0 IMAD.HI.U32 R2, R0, c[0x0][0x330], RZ ;  /* 0x0000cc0000020a27 */ /* 0x000fea00078e00ff */
[----:B------:R-:W-:Y:S02]  /*1c7f0*/  @P0 SHF.R.U32.HI R0, RZ, c[0x0][0x334], R2 ;  /* 0x0000cd00ff000a19 */ /* 0x000fe40000011602 */
.L_x_1081:
[----:B------:R-:W-:Y:S05]  /*1c800*/  BSYNC B0 ;  /* 0x0000000000007941 */ /* 0x000fea0003800000 */
.L_x_1079:
[----:B------:R-:W-:Y:S04]  /*1c810*/  IMAD.IADD R2, R4, 0x1, -R252 ;  /* 0x0000000104027824 */ /* 0x000fe800078e0afc */
[----:B------:R-:W-:Y:S05]  /*1c820*/  IMAD R0, R0, c[0x0][0x32c], R2 ;  /* 0x0000cb0000007a24 */ /* 0x000fea00078e0202 */
[----:B------:R-:W-:Y:S02]  /*1c830*/  IMNMX R5, R5, R0, !PT ;  /* 0x0000000005057217 */ /* 0x000fe40007800200 */
[----:B------:R-:W-:Y:S04]  /*1c840*/  IADD3 R0, R0, c[0x0][0x32c], RZ ;  /* 0x0000cb0000007a10 */ /* 0x000fe80007ffe0ff */
[----:B------:R-:W-:Y:S02]  /*1c850*/  IMNMX R104, R104, R0, PT ;  /* 0x0000000068687217 */ /* 0x000fe40003800200 */
.L_x_1078:
[----:B------:R-:W-:-:S05]  /*1c860*/  BRA.DIV ~URZ, `(.L_x_1082) ;  /* 0x0000a7927f007947 */ /* 0x000fca000b800000 */
[----:B------:R2:W3:Y:S02]  /*1c870*/  SHFL.IDX PT, R2, R172, 0x1, 0x1c1f ;  /* 0x003c1f00ac027f89 */ /* 0x0004e400000e0000 */
.L_x_1216:
        /* <DEDUP_REMOVED lines=19> */
.L_x_1085:
[----:B------:R-:W-:Y:S04]  /*1c9b0*/  MOV R3, 0x1 ;  /* 0x0000000100037802 */ /* 0x000fe80000000f00 */
[----:B------:R-:W-:Y:S11]  /*1c9c0*/  ISETP.NE.AND P0, PT, R3, c[0x0][0x32c], PT ;  /* 0x0000cb0003007a0c */ /* 0x000ff60003f05270 */
[----:B------:R-:W-:Y:S02]  /*1c9d0*/  @!UPT UIADD3 URZ, URZ, URZ, URZ ;  /* 0x0000003f3f3ff290 */ /* 0x000fe4000fffe03f */
[----:B------:R-:W-:Y:S05]  /*1c9e0*/  @P0 IMAD.HI.U32 R3, R2, c[0x0][0x330], RZ ;  /* 0x0000cc0002030a27 */ /* 0x000fea00078e00ff */
[----:B------:R-:W-:Y:S02]  /*1c9f0*/  @P0 SHF.R.U32.HI R2, RZ, c[0x0][0x334], R3 ;  /* 0x0000cd00ff020a19 */ /* 0x000fe40000011603 */
.L_x_1086:
[----:B------:R-:W-:Y:S05]  /*1ca00*/  BSYNC B0 ;  /* 0x0000000000007941 */ /* 0x000fea0003800000 */
.L_x_1084:
[----:B------:R-:W-:Y:S04]  /*1ca10*/  IMAD.IADD R3, R4, 0x1, -R252 ;  /* 0x0000000104037824 */ /* 0x000fe800078e0afc */
[----:B------:R-:W-:Y:S05]  /*1ca20*/  IMAD R2, R2, c[0x0][0x32c], R3 ;  /* 0x0000cb0002027a24 */ /* 0x000fea00078e0203 */
[----:B------:R-:W-:Y:S02]  /*1ca30*/  IMNMX R0, R0, R2, !PT ;  /* 0x0000000200007217 */ /* 0x000fe40007800200 */
[----:B------:R-:W-:Y:S04]  /*1ca40*/  IADD3 R2, R2, c[0x0][0x32c], RZ ;  /* 0x0000cb0002027a10 */ /* 0x000fe80007ffe0ff */
[----:B------:R-:W-:Y:S02]  /*1ca50*/  IMNMX R6, R6, R2, PT ;  /* 0x0000000206067217 */ /* 0x000fe40003800200 */
.L_x_1083:
[----:B------:R-:W-:-:S05]  /*1ca60*/  BRA.DIV ~URZ, `(.L_x_1087) ;  /* 0x0000a6027f007947 */ /* 0x000fca000b800000 */
[----:B------:R3:W4:Y:S02]  /*1ca70*/  SHFL.IDX PT, R105, R172, 0x2, 0x1c1f ;  /* 0x005c1f00ac697f89 */ /* 0x00072400000e0000 */
.L_x_1217:
        /* <DEDUP_REMOVED lines=19> */
.L_x_1090:
[----:B------:R-:W-:Y:S04]  /*1cbb0*/  MOV R175, 0x1 ;  /* 0x0000000100af7802 */ /* 0x000fe80000000f00 */
[----:B------:R-:W-:Y:S11]  /*1cbc0*/  ISETP.NE.AND P0, PT, R175, c[0x0][0x32c], PT ;  /* 0x0000cb00af007a0c */ /* 0x000ff60003f05270 */
[----:B------:R-:W-:Y:S02]  /*1cbd0*/  @!UPT UIADD3 URZ, URZ, URZ, URZ ;  /* 0x0000003f3f3ff290 */ /* 0x000fe4000fffe03f */
[----:B------:R-:W-:Y:S05]  /*1cbe0*/  @P0 IMAD.HI.U32 R175, R105, c[0x0][0x330], RZ ;  /* 0x0000cc0069af0a27 */ /* 0x000fea00078e00ff */
[----:B------:R-:W-:Y:S02]  /*1cbf0*/  @P0 SHF.R.U32.HI R105, RZ, c[0x0][0x334], R175 ;  /* 0x0000cd00ff690a19 */ /* 0x000fe400000116af */
.L_x_1091:
[----:B------:R-:W-:Y:S05]  /*1cc00*/  BSYNC B0 ;  /* 0x0000000000007941 */ /* 0x000fea0003800000 */
.L_x_1089:
[----:B------:R-:W-:Y:S04]  /*1cc10*/  IMAD.IADD R175, R4, 0x1, -R252 ;  /* 0x0000000104af7824 */ /* 0x000fe800078e0afc */
[----:B------:R-:W-:Y:S05]  /*1cc20*/  IMAD R105, R105, c[0x0][0x32c], R175 ;  /* 0x0000cb0069697a24 */ /* 0x000fea00078e02af */
[----:B------:R-:W-:Y:S02]  /*1cc30*/  IMNMX R2, R2, R105, !PT ;  /* 0x0000006902027217 */ /* 0x000fe40007800200 */
[----:B------:R-:W-:Y:S04]  /*1cc40*/  IADD3 R105, R105, c[0x0][0x32c], RZ ;  /* 0x0000cb0069697a10 */ /* 0x000fe80007ffe0ff */
[----:B------:R-:W-:Y:S02]  /*1cc50*/  IMNMX R3, R3, R105, PT ;  /* 0x0000006903037217 */ /* 0x000fe40003800200 */
.L_x_1088:
        /* <DEDUP_REMOVED lines=182> */
.L_x_1218:
        /* <DEDUP_REMOVED lines=19> */
.L_x_1095:
[----:B------:R-:W-:Y:S04]  /*1d8f0*/  MOV R5, 0x1 ;  /* 0x0000000100057802 */ /* 0x000fe80000000f00 */
[----:B------:R-:W-:Y:S11]  /*1d900*/  ISETP.NE.AND P0, PT, R5, c[0x0][0x32c], PT ;  /* 0x0000cb0005007a0c */ /* 0x000ff60003f05270 */
[----:B------:R-:W-:Y:S02]  /*1d910*/  @!UPT UIADD3 URZ, URZ, URZ, URZ ;  /* 0x0000003f3f3ff290 */ /* 0x000fe4000fffe03f */
[----:B------:R-:W-:Y:S05]  /*1d920*/  @P0 IMAD.HI.U32 R5, R3, c[0x0][0x330], RZ ;  /* 0x0000cc0003050a27 */ /* 0x000fea00078e00ff */
[----:B------:R-:W-:Y:S02]  /*1d930*/  @P0 SHF.R.U32.HI R3, RZ, c[0x0][0x334], R5 ;  /* 0x0000cd00ff030a19 */ /* 0x000fe40000011605 */
.L_x_1096:
[----:B------:R-:W-:Y:S05]  /*1d940*/  BSYNC B0 ;  /* 0x0000000000007941 */ /* 0x000fea0003800000 */
.L_x_1094:
[----:B------:R-:W-:Y:S04]  /*1d950*/  IMAD.IADD R4, R4, 0x1, -R252 ;  /* 0x0000000104047824 */ /* 0x000fe800078e0afc */
[----:B------:R-:W-:Y:S05]  /*1d960*/  IMAD R3, R3, c[0x0][0x32c], R4 ;  /* 0x0000cb0003037a24 */ /* 0x000fea00078e0204 */
[----:B------:R-:W-:Y:S02]  /*1d970*/  IMNMX R0, R0, R3, !PT ;  /* 0x0000000300007217 */ /* 0x000fe40007800200 */
[----:B------:R-:W-:Y:S04]  /*1d980*/  IADD3 R3, R3, c[0x0][0x32c], RZ ;  /* 0x0000cb0003037a10 */ /* 0x000fe80007ffe0ff */
[----:B------:R-:W-:Y:S02]  /*1d990*/  IMNMX R2, R2, R3, PT ;  /* 0x0000000302027217 */ /* 0x000fe40003800200 */
.L_x_1093:
        /* <DEDUP_REMOVED lines=96> */
.L_x_1219:
        /* <DEDUP_REMOVED lines=15> */
.L_x_1220:
[C---:B------:R-:W-:Y:S01]  /*1e090*/  FSETP.NEU.FTZ.AND P0, PT, R105.reuse, -INF , PT ;  /* 0xff8000006900780b */ /* 0x040fe20003f1d000 */
[C---:B------:R-:W-:Y:S01]  /*1e0a0*/  FMUL.FTZ R2, R105.reuse, c[0x0][0x2d0] ;  /* 0x0000b40069027a20 */ /* 0x040fe20000410000 */
[----:B--2---:R-:W-:Y:S01]  /*1e0b0*/  FMNMX.FTZ R5, R0, R4, !PT ;  /* 0x0000000400057209 */ /* 0x004fe20007810000 */
[----:B------:R-:W-:Y:S01]  /*1e0c0*/  WARPSYNC 0xffffffff ;  /* 0xffffffff00007948 */ /* 0x000fe20003800000 */
[----:B------:R-:W-:Y:S01]  /*1e0d0*/  FSEL R0, R105, RZ, P0 ;  /* 0x000000ff69007208 */ /* 0x000fe20000000000 */
[----:B------:R-:W2:Y:S01]  /*1e0e0*/  LDL R247, [R1+0x1c] ;  /* 0x00001c0001f77983 */ /* 0x000ea20000100800 */
[----:B------:R-:W-:Y:S02]  /*1e0f0*/  FSEL R2, R2, RZ, P0 ;  /* 0x000000ff02027208 */ /* 0x000fe40000000000 */
[----:B------:R-:W-:Y:S01]  /*1e100*/  FSETP.NEU.FTZ.AND P0, PT, R104, -INF , PT ;  /* 0xff8000006800780b */ /* 0x000fe20003f1d000 */
[----:B------:R-:W-:Y:S02]  /*1e110*/  FADD.FTZ R0, -R0, R106 ;  /* 0x0000006a00007221 */ /* 0x000fe40000010100 */
[--C-:B------:R-:W-:Y:S02]  /*1e120*/  FFMA.FTZ R3, R23, c[0x0][0x2d0], -R2.reuse ;  /* 0x0000b40017037a23 */ /* 0x100fe40000010802 */
[----:B------:R-:W-:Y:S02]  /*1e130*/  FMUL.FTZ R0, R0, c[0x0][0x2d0] ;  /* 0x0000b40000007a20 */ /* 0x000fe40000410000 */
[--C-:B------:R-:W-:Y:S02]  /*1e140*/  FFMA.FTZ R8, R9, c[0x0][0x2d0], -R2.reuse ;  /* 0x0000b40009087a23 */ /* 0x100fe40000010802 */
[----:B-1----:R-:W1:Y:S01]  /*1e150*/  MUFU.EX2 R4, R0 ;  /* 0x0000000000047308 */ /* 0x002e620000000800 */
[--C-:B------:R-:W-:Y:S02]  /*1e160*/  FFMA.FTZ R9, R183, c[0x0][0x2d0], -R2.reuse ;  /* 0x0000b400b7097a23 */ /* 0x100fe40000010802 */
[--C-:B------:R-:W-:Y:S02]  /*1e170*/  FFMA.FTZ R24, R182, c[0x0][0x2d0], -R2.reuse ;  /* 0x0000b400b6187a23 */ /* 0x100fe40000010802 */
[--C-:B------:R-:W-:Y:S02]  /*1e180*/  FFMA.FTZ R106, R179, c[0x0][0x2d0], -R2.reuse ;  /* 0x0000b400b36a7a23 */ /* 0x100fe40000010802 */
[--C-:B------:R-:W-:Y:S02]  /*1e190*/  FFMA.FTZ R190, R175, c[0x0][0x2d0], -R2.reuse ;  /* 0x0000b400afbe7a23 */ /* 0x100fe40000010802 */
[--C-:B------:R-:W-:Y:S01]  /*1e1a0*/  FFMA.FTZ R223, R27, c[0x0][0x2d0], -R2.reuse ;  /* 0x0000b4001bdf7a23 */ /* 0x100fe20000010802 */
[----:B------:R-:W5:Y:S01]  /*1e1b0*/  MUFU.EX2 R3, R3 ;  /* 0x0000000300037308 */ /* 0x000f620000000800 */
[--C-:B------:R-:W-:Y:S02]  /*1e1c0*/  FFMA.FTZ R192, R178, c[0x0][0x2d0], -R2.reuse ;  /* 0x0000b400b2c07a23 */ /* 0x100fe40000010802 */
[--C-:B------:R-:W-:Y:S02]  /*1e1d0*/  FFMA.FTZ R191, R177, c[0x0][0x2d0], -R2.reuse ;  /* 0x0000b400b1bf7a23 */ /* 0x100fe40000010802 */
[--C-:B------:R-:W-:Y:S02]  /*1e1e0*/  FFMA.FTZ R225, R39, c[0x0][0x2d0], -R2.reuse ;  /* 0x0000b40027e17a23 */ /* 0x100fe40000010802 */
[--C-:B------:R-:W-:Y:S02]  /*1e1f0*/  FFMA.FTZ R224, R38, c[0x0][0x2d0], -R2.reuse ;  /* 0x0000b40026e07a23 */ /* 0x100fe40000010802 */
[----:B------:R-:W-:Y:S01]  /*1e200*/  FFMA.FTZ R222, R26, c[0x0][0x2d0], -R2 ;  /* 0x0000b4001ade7a23 */ /* 0x000fe20000010802 */
[----:B------:R-:W-:Y:S10]  /*1e210*/  MUFU.EX2 R106, R106 ;  /* 0x0000006a006a7308 */ /* 0x000ff40000000800 */
[----:B------:R-:W3:Y:S01]  /*1e220*/  MUFU.EX2 R2, R8 ;  /* 0x0000000800027308 */ /* 0x000ee20000000800 */
[C---:B-1----:R-:W-:Y:S02]  /*1e230*/  FMUL.FTZ R56, R4.reuse, R56 ;  /* 0x0000003804387220 */ /* 0x042fe40000410000 */
[C---:B------:R-:W-:Y:S02]  /*1e240*/  FMUL.FTZ R57, R4.reuse, R57 ;  /* 0x0000003904397220 */ /* 0x040fe40000410000 */
[C---:B-----5:R-:W-:Y:S02]  /*1e250*/  FFMA.FTZ R0, R4.reuse, R215, R3 ;  /* 0x000000d704007223 */ /* 0x060fe40000010003 */
        /* <DEDUP_REMOVED lines=9> */
[C---:B---34-:R-:W-:Y:S01]  /*1e2f0*/  F2FP.PACK_AB R172, R2.reuse, R3 ;  /* 0x0000000302ac723e */ /* 0x058fe200000000ff */
[----:B------:R-:W-:Y:S01]  /*1e300*/  FADD.FTZ R23, R2, R0 ;  /* 0x0000000002177221 */ /* 0x000fe20000010000 */
[C---:B------:R-:W-:Y:S01]  /*1e310*/  FSEL R0, R104.reuse, RZ, P0 ;  /* 0x000000ff68007208 */ /* 0x040fe20000000000 */
[----:B------:R-:W-:Y:S02]  /*1e320*/  FMUL.FTZ R2, R104, c[0x0][0x2d0] ;  /* 0x0000b40068027a20 */ /* 0x000fe40000410000 */
[----:B------:R-:W-:Y:S02]  /*1e330*/  FMUL.FTZ R89, R4, R89 ;  /* 0x0000005904597220 */ /* 0x000fe40000410000 */
[----:B------:R-:W-:Y:S01]  /*1e340*/  FADD.FTZ R0, -R0, R107 ;  /* 0x0000006b00007221 */ /* 0x000fe20000010100 */
[----:B------:R-:W-:Y:S01]  /*1e350*/  FSEL R2, R2, RZ, P0 ;  /* 0x000000ff02027208 */ /* 0x000fe20000000000 */
[----:B------:R-:W-:Y:S01]  /*1e360*/  MUFU.EX2 R107, R190 ;  /* 0x000000be006b7308 */ /* 0x000fe20000000800 */
[----:B------:R-:W-:Y:S01]  /*1e370*/  FSETP.NEU.FTZ.AND P0, PT, R6, -INF , PT ;  /* 0xff8000000600780b */ /* 0x000fe20003f1d000 */
[----:B------:R-:W-:Y:S02]  /*1e380*/  FMUL.FTZ R0, R0, c[0x0][0x2d0] ;  /* 0x0000b40000007a20 */ /* 0x000fe40000410000 */
[--C-:B------:R-:W-:Y:S02]  /*1e390*/  FFMA.FTZ R3, R36, c[0x0][0x2d0], -R2.reuse ;  /* 0x0000b40024037a23 */ /* 0x100fe40000010802 */
[--C-:B------:R-:W-:Y:S02]  /*1e3a0*/  FFMA.FTZ R8, R176, c[0x0][0x2d0], -R2.reuse ;  /* 0x0000b400b0087a23 */ /* 0x100fe40000010802 */
[--C-:B------:R-:W-:Y:S02]  /*1e3b0*/  FFMA.FTZ R13, R189, c[0x0][0x2d0], -R2.reuse ;  /* 0x0000b400bd0d7a23 */ /* 0x100fe40000010802 */
        /* <DEDUP_REMOVED lines=8> */
[--C-:B------:R-:W-:Y:S02]  /*1e440*/  FFMA.FTZ R187, R186, c[0x0][0x2d0], -R2.reuse ;  /* 0x0000b400babb7a23 */ /* 0x100fe40000010802 */
[--C-:B------:R-:W-:Y:S02]  /*1e450*/  FFMA.FTZ R186, R185, c[0x0][0x2d0], -R2.reuse ;  /* 0x0000b400b9ba7a23 */ /* 0x100fe40000010802 */
[----:B------:R-:W-:Y:S03]  /*1e460*/  FFMA.FTZ R185, R184, c[0x0][0x2d0], -R2 ;  /* 0x0000b400b8b97a23 */ /* 0x000fe60000010802 */
[----:B------:R-:W3:Y:S10]  /*1e470*/  MUFU.EX2 R2, R8 ;  /* 0x0000000800027308 */ /* 0x000ef40000000800 */
[----:B------:R4:W-:Y:S01]  /*1e480*/  MUFU.EX2 R235, R39 ;  /* 0x0000002700eb7308 */ /* 0x0009e20000000800 */
[C---:B-1----:R-:W-:Y:S02]  /*1e490*/  FFMA.FTZ R0, R3.reuse, R214, R26 ;  /* 0x000000d603007223 */ /* 0x042fe4000001001a */
[C---:B------:R-:W-:Y:S02]  /*1e4a0*/  FMUL.FTZ R58, R3.reuse, R58 ;  /* 0x0000003a033a7220 */ /* 0x040fe40000410000 */
[C---:B------:R-:W-:Y:S02]  /*1e4b0*/  FMUL.FTZ R59, R3.reuse, R59 ;  /* 0x0000003b033b7220 */ /* 0x040fe40000410000 */
[C---:B------:R-:W-:Y:S03]  /*1e4c0*/  FMUL.FTZ R70, R3.reuse, R70 ;  /* 0x0000004603467220 */ /* 0x040fe60000410000 */
[----:B------:R-:W-:Y:S01]  /*1e4d0*/  MUFU.EX2 R239, R187 ;  /* 0x000000bb00ef7308 */ /* 0x000fe20000000800 */
[C---:B------:R-:W-:Y:S02]  /*1e4e0*/  FMUL.FTZ R71, R3.reuse, R71 ;  /* 0x0000004703477220 */ /* 0x040fe40000410000 */
[C---:B---3--:R-:W-:Y:S01]  /*1e4f0*/  FADD.FTZ R38, R2.reuse, R0 ;  /* 0x0000000002267221 */ /* 0x048fe20000010000 */
        /* <DEDUP_REMOVED lines=9> */
[----:B----4-:R-:W-:Y:S02]  /*1e590*/  FMUL.FTZ R39, R3, R155 ;  /* 0x0000009b03277220 */ /* 0x010fe40000410000 */
        /* <DEDUP_REMOVED lines=9> */
[----:B------:R-:W4:Y:S01]  /*1e630*/  MUFU.EX2 R25, R24 ;  /* 0x0000001800197308 */ /* 0x000f220000000800 */
        /* <DEDUP_REMOVED lines=8> */
[----:B---3--:R-:W-:Y:S02]  /*1e6c0*/  FMUL.FTZ R8, R5, c[0x0][0x2d0] ;  /* 0x0000b40005087a20 */ /* 0x008fe40000410000 */
[----:B------:R-:W-:Y:S02]  /*1e6d0*/  FADD.FTZ R2, -R2, R109 ;  /* 0x0000006d02027221 */ /* 0x000fe40000010100 */
[----:B------:R-:W-:Y:S01]  /*1e6e0*/  FMUL.FTZ R53, R4, R161 ;  /* 0x000000a104357220 */ /* 0x000fe20000410000 */
[----:B------:R-:W-:Y:S01]  /*1e6f0*/  FSEL R8, R8, RZ, P0 ;  /* 0x000000ff08087208 */ /* 0x000fe20000000000 */
[----:B------:R-:W3:Y:S01]  /*1e700*/  MUFU.EX2 R0, R0 ;  /* 0x0000000000007308 */ /* 0x000ee20000000800 */
[----:B------:R-:W-:Y:S02]  /*1e710*/  FMUL.FTZ R2, R2, c[0x0][0x2d0] ;  /* 0x0000b40002027a20 */ /* 0x000fe40000410000 */
[----:B------:R-:W-:Y:S01]  /*1e720*/  FMUL.FTZ R54, R3, R162 ;  /* 0x000000a203367220 */ /* 0x000fe20000410000 */
[----:B----4-:R-:W-:Y:S01]  /*1e730*/  F2FP.PACK_AB R174, R25, R26 ;  /* 0x0000001a19ae723e */ /* 0x010fe200000000ff */
[--C-:B------:R-:W-:Y:S02]  /*1e740*/  FFMA.FTZ R24, R17, c[0x0][0x2d0], -R8.reuse ;  /* 0x0000b40011187a23 */ /* 0x100fe40000010808 */
[--C-:B------:R-:W-:Y:S02]  /*1e750*/  FFMA.FTZ R22, R22, c[0x0][0x2d0], -R8.reuse ;  /* 0x0000b40016167a23 */ /* 0x100fe40000010808 */
[--C-:B------:R-:W-:Y:S01]  /*1e760*/  FFMA.FTZ R21, R21, c[0x0][0x2d0], -R8.reuse ;  /* 0x0000b40015157a23 */ /* 0x100fe20000010808 */
[----:B------:R-:W4:Y:S01]  /*1e770*/  MUFU.EX2 R27, R9 ;  /* 0x00000009001b7308 */ /* 0x000f220000000800 */
        /* <DEDUP_REMOVED lines=9> */
[C---:B---3--:R-:W-:Y:S02]  /*1e810*/  FMUL.FTZ R16, R0.reuse, R128 ;  /* 0x0000008000107220 */ /* 0x048fe40000410000 */
        /* <DEDUP_REMOVED lines=8> */
[----:B------:R-:W3:Y:S01]  /*1e8a0*/  MUFU.EX2 R245, R36 ;  /* 0x0000002400f57308 */ /* 0x000ee20000000800 */
[--C-:B------:R-:W-:Y:S02]  /*1e8b0*/  FFMA.FTZ R216, R11, c[0x0][0x2d0], -R8.reuse ;  /* 0x0000b4000bd87a23 */ /* 0x100fe40000010808 */
[----:B------:R-:W-:Y:S02]  /*1e8c0*/  FFMA.FTZ R217, R10, c[0x0][0x2d0], -R8 ;  /* 0x0000b4000ad97a23 */ /* 0x000fe40000010808 */
[C---:B------:R-:W-:Y:S02]  /*1e8d0*/  FFMA.FTZ R8, R0.reuse, R232, R41 ;  /* 0x000000e800087223 */ /* 0x040fe40000010029 */
[C---:B------:R-:W-:Y:S02]  /*1e8e0*/  FMUL.FTZ R12, R0.reuse, R132 ;  /* 0x00000084000c7220 */ /* 0x040fe40000410000 */
[C---:B------:R-:W-:Y:S01]  /*1e8f0*/  FMUL.FTZ R13, R0.reuse, R133 ;  /* 0x00000085000d7220 */ /* 0x040fe20000410000 */
[----:B------:R-:W-:Y:S01]  /*1e900*/  MUFU.EX2 R232, R22 ;  /* 0x0000001600e87308 */ /* 0x000fe20000000800 */
[C---:B------:R-:W-:Y:S01]  /*1e910*/  FMUL.FTZ R48, R0.reuse, R112 ;  /* 0x0000007000307220 */ /* 0x040fe20000410000 */
[C---:B----4-:R-:W-:Y:S01]  /*1e920*/  F2FP.PACK_AB R112, R27.reuse, R41 ;  /* 0x000000291b70723e */ /* 0x050fe200000000ff */
        /* <DEDUP_REMOVED lines=16> */
[----:B------:R4:W5:Y:S01]  /*1ea30*/  MUFU.EX2 R0, R24 ;  /* 0x0000001800007308 */ /* 0x0009620000000800 */
        /* <DEDUP_REMOVED lines=10> */
[----:B---3--:R-:W-:Y:S01]  /*1eae0*/  F2FP.PACK_AB R114, R245, R234 ;  /* 0x000000eaf572723e */ /* 0x008fe200000000ff */
[C---:B------:R-:W-:Y:S02]  /*1eaf0*/  FMUL.FTZ R51, R2.reuse, R115 ;  /* 0x0000007302337220 */ /* 0x040fe40000410000 */
[C---:B------:R-:W-:Y:S01]  /*1eb00*/  FMUL.FTZ R14, R2.reuse, R134 ;  /* 0x00000086020e7220 */ /* 0x040fe20000410000 */
[----:B------:R-:W-:Y:S01]  /*1eb10*/  MUFU.EX2 R243, R185 ;  /* 0x000000b900f37308 */ /* 0x000fe20000000800 */
[C---:B------:R-:W-:Y:S01]  /*1eb20*/  FMUL.FTZ R15, R2.reuse, R135 ;  /* 0x00000087020f7220 */ /* 0x040fe20000410000 */
[----:B----4-:R-:W1:Y:S01]  /*1eb30*/  LDSM.16.MT88.4 R24, [R196] ;  /* 0x00000000c418783b */ /* 0x010e620000004200 */
[----:B-----5:R-:W-:Y:S01]  /*1eb40*/  FFMA.FTZ R132, R2, R233, R0 ;  /* 0x000000e902847223 */ /* 0x020fe20000010000 */
[----:B------:R-:W-:Y:S01]  /*1eb50*/  F2FP.PACK_AB R113, R232, R0 ;  /* 0x00000000e871723e */ /* 0x000fe200000000ff */
[C---:B------:R-:W-:Y:S02]  /*1eb60*/  FMUL.FTZ R18, R2.reuse, R130 ;  /* 0x0000008202127220 */ /* 0x040fe40000410000 */
[----:B------:R-:W-:Y:S03]  /*1eb70*/  FMUL.FTZ R19, R2, R131 ;  /* 0x0000008302137220 */ /* 0x000fe60000410000 */
[----:B------:R-:W3:Y:S01]  /*1eb80*/  MUFU.EX2 R233, R21 ;  /* 0x0000001500e97308 */ /* 0x000ee20000000800 */
[----:B------:R-:W-:Y:S01]  /*1eb90*/  LDSM.16.MT88.4 R128, [R196+0x1000] ;  /* 0x00100000c480783b */ /* 0x000fe20000004200 */
[----:B------:R-:W-:Y:S02]  /*1eba0*/  FMUL.FTZ R20, R4, R144 ;  /* 0x0000009004147220 */ /* 0x000fe40000410000 */
[C---:B------:R-:W-:Y:S02]  /*1ebb0*/  FMUL.FTZ R22, R3.reuse, R146 ;  /* 0x0000009203167220 */ /* 0x040fe40000410000 */
[C---:B------:R-:W-:Y:S02]  /*1ebc0*/  FMUL.FTZ R23, R3.reuse, R147 ;  /* 0x0000009303177220 */ /* 0x040fe40000410000 */
[C---:B------:R-:W-:Y:S02]  /*1ebd0*/  FMUL.FTZ R46, R2.reuse, R118 ;  /* 0x00000076022e7220 */ /* 0x040fe40000410000 */
[C---:B------:R-:W-:Y:S01]  /*1ebe0*/  FMUL.FTZ R47, R2.reuse, R119 ;  /* 0x00000077022f7220 */ /* 0x040fe20000410000 */
[----:B------:R-:W-:Y:S01]  /*1ebf0*/  MUFU.EX2 R135, R188 ;  /* 0x000000bc00877308 */ /* 0x000fe20000000800 */
[----:B------:R-:W4:Y:S01]  /*1ec00*/  LDSM.16.MT88.4 R116, [R196+0xc00] ;  /* 0x000c0000c474783b */ /* 0x000f220000004200 */
[----:B------:R-:W-:Y:S01]  /*1ec10*/  FMUL.FTZ R30, R2, R126 ;  /* 0x0000007e021e7220 */ /* 0x000fe20000410000 */
[----:B--2---:R-:W-:Y:S01]  /*1ec20*/  ISETP.GT.AND P0, PT, R212, R247, PT ;  /* 0x000000f7d400720c */ /* 0x004fe20003f04270 */
[C---:B------:R-:W-:Y:S02]  /*1ec30*/  FMUL.FTZ R31, R2.reuse, R127 ;  /* 0x0000007f021f7220 */ /* 0x040fe40000410000 */
[C---:B------:R-:W-:Y:S02]  /*1ec40*/  FMUL.FTZ R34, R2.reuse, R122 ;  /* 0x0000007a02227220 */ /* 0x040fe40000410000 */
[----:B------:R-:W-:Y:S01]  /*1ec50*/  FMUL.FTZ R35, R2, R123 ;  /* 0x0000007b02237220 */ /* 0x000fe20000410000 */
[----:B------:R-:W-:Y:S01]  /*1ec60*/  LDSM.16.MT88.4 R124, [R197+0x400] ;  /* 0x00040000c57c783b */ /* 0x000fe20000004200 */
[C---:B------:R-:W-:Y:S01]  /*1ec70*/  FMUL.FTZ R36, R4.reuse, R152 ;  /* 0x0000009804247220 */ /* 0x040fe20000410000 */
[----:B------:R-:W-:Y:S01]  /*1ec80*/  MUFU.EX2 R134, R182 ;  /* 0x000000b600867308 */ /* 0x000fe20000000800 */
[----:B------:R-:W-:Y:S01]  /*1ec90*/  FMUL.FTZ R37, R4, R153 ;  /* 0x0000009904257220 */ /* 0x000fe20000410000 */
[----:B---3--:R-:W-:Y:S01]  /*1eca0*/  F2FP.PACK_AB R115, R246, R233 ;  /* 0x000000e9f673723e */ /* 0x008fe200000000ff */
        /* <DEDUP_REMOVED lines=52> */
[-C--:B----4-:R-:W-:Y:S03]  /*1eff0*/  HMMA.16816.F32 R40, R172, R116.reuse, R40 ;  /* 0x00000074ac28723c */ /* 0x090fe60000001828 */
        /* <DEDUP_REMOVED lines=94> */
[----:B------:R-:W-:Y:S04]  /*1f5e0*/  FADD.FTZ R4, R183, R2 ;  /* 0x00000002b7047221 */ /* 0x000fe80000010000 */
        /* <DEDUP_REMOVED lines=37> */
[----:B------:R-:W-:Y:S01]  /*1f840*/  FADD.FTZ R2, R181, R0 ;  /* 0x00000000b5027221 */ /* 0x000fe20000010000 */
[----:B------:R-:W-:Y:S01]  /*1f850*/  IADD3 R0, R212, -0x1, RZ ;  /* 0xffffffffd4007810 */ /* 0x000fe20007ffe0ff */
[C---:B------:R-:W-:Y:S04]  /*1f860*/  HMMA.16816.F32 R76, R176.reuse, R12, R76 ;  /* 0x0000000cb04c723c */ /* 0x040fe8000000184c */
[----:B------:R-:W-:Y:S01]  /*1f870*/  FADD.FTZ R214, R191, R4 ;  /* 0x00000004bfd67221 */ /* 0x000fe20000010000 */
[----:B------:R-:W-:Y:S01]  /*1f880*/  MOV R212, R0 ;  /* 0x0000000000d47202 */ /* 0x000fe20000000f00 */
[----:B------:R-:W-:Y:S02]  /*1f890*/  FADD.FTZ R232, R184, R3 ;  /* 0x00000003b8e87221 */ /* 0x000fe40000010000 */
[-C--:B------:R-:W-:Y:S04]  /*1f8a0*/  HMMA.16816.F32 R80, R176, R14.reuse, R80 ;  /* 0x0000000eb050723c */ /* 0x080fe80000001850 */
[----:B------:R-:W-:Y:S04]  /*1f8b0*/  FADD.FTZ R233, R180, R2 ;  /* 0x00000002b4e97221 */ /* 0x000fe80000010000 */
[C---:B------:R-:W-:Y:S08]  /*1f8c0*/  HMMA.16816.F32 R84, R172.reuse, R14, R84 ;  /* 0x0000000eac54723c */ /* 0x040ff00000001854 */
[-C--:B---3--:R-:W-:Y:S08]  /*1f8d0*/  HMMA.16816.F32 R88, R172, R16.reuse, R88 ;  /* 0x00000010ac58723c */ /* 0x088ff00000001858 */
[C---:B------:R-:W-:Y:S08]  /*1f8e0*/  HMMA.16816.F32 R92, R176.reuse, R16, R92 ;  /* 0x00000010b05c723c */ /* 0x040ff0000000185c */
[-C--:B------:R-:W-:Y:S08]  /*1f8f0*/  HMMA.16816.F32 R96, R176, R18.reuse, R96 ;  /* 0x00000012b060723c */ /* 0x080ff00000001860 */
[----:B------:R-:W-:Y:S01]  /*1f900*/  HMMA.16816.F32 R100, R172, R18, R100 ;  /* 0x00000012ac64723c */ /* 0x000fe20000001864 */
[----:B------:R-:W-:Y:S07]  /*1f910*/  @!UPT UIADD3 URZ, URZ, URZ, URZ ;  /* 0x0000003f3f3ff290 */ /* 0x000fee000fffe03f */
[----:B------:R-:W-:-:S11]  /*1f920*/  @P0 BRA `(.L_x_1099) ;  /* 0xffffbd4000000947 */ /* 0x000fd6000383ffff */
.L_x_1067:
[----:B------:R-:W-:Y:S05]  /*1f930*/  BRA.DIV ~URZ, `(.L_x_1100) ;  /* 0x00007a427f007947 */ /* 0x000fea000b800000 */
[----:B------:R2:W3:Y:S02]  /*1f940*/  SHFL.BFLY PT, R0, R215, 0x2, 0x1f ;  /* 0x0c401f00d7007f89 */ /* 0x0004e400000e0000 */
.L_x_1221:
[----:B---3--:R-:W-:Y:S01]  /*1f950*/  FADD.FTZ R4, R0, R215 ;  /* 0x000000d700047221 */ /* 0x008fe20000010000 */
[----:B------:R-:W-:Y:S05]  /*1f960*/  BRA.DIV ~URZ, `(.L_x_1101) ;  /* 0x00007a627f007947 */ /* 0x000fea000b800000 */
[----:B------:R-:W3:Y:S04]  /*1f970*/  SHFL.BFLY PT, R2, R214, 0x2, 0x1f ;  /* 0x0c401f00d6027f89 */ /* 0x000ee800000e0000 */
[----:B------:R-:W4:Y:S04]  /*1f980*/  SHFL.BFLY PT, R0, R232, 0x2, 0x1f ;  /* 0x0c401f00e8007f89 */ /* 0x000f2800000e0000 */
[----:B------:R-:W5:Y:S04]  /*1f990*/  SHFL.BFLY PT, R11, R233, 0x2, 0x1f ;  /* 0x0c401f00e90b7f89 */ /* 0x000f6800000e0000 */
[----:B-1----:R-:W1:Y:S01]  /*1f9a0*/  SHFL.BFLY PT, R3, R4, 0x1, 0x1f ;  /* 0x0c201f0004037f89 */ /* 0x002e6200000e0000 */
[----:B---3--:R-:W-:-:S02]  /*1f9b0*/  FADD.FTZ R2, R2, R214 ;  /* 0x000000d602027221 */ /* 0x008fc40000010000 */
[----:B----4-:R-:W-:-:S03]  /*1f9c0*/  FADD.FTZ R0, R0, R232 ;  /* 0x000000e800007221 */ /* 0x010fc60000010000 */
[----:B------:R-:W3:Y:S01]  /*1f9d0*/  SHFL.BFLY PT, R9, R2, 0x1, 0x1f ;  /* 0x0c201f0002097f89 */ /* 0x000ee200000e0000 */
[----:B-----5:R-:W-:-:S03]  /*1f9e0*/  FADD.FTZ R11, R11, R233 ;  /* 0x000000e90b0b7221 */ /* 0x020fc60000010000 */
[----:B------:R-:W4:Y:S01]  /*1f9f0*/  SHFL.BFLY PT, R8, R0, 0x1, 0x1f ;  /* 0x0c201f0000087f89 */ /* 0x000f2200000e0000 */
[----:B-1----:R-:W-:-:S03]  /*1fa00*/  FADD.FTZ R10, R4, R3 ;  /* 0x00000003040a7221 */ /* 0x002fc60000010000 */
[----:B------:R1:W2:Y:S01]  /*1fa10*/  SHFL.BFLY PT, R12, R11, 0x1, 0x1f ;  /* 0x0c201f000b0c7f89 */ /* 0x0002a200000e0000 */
[----:B---3--:R-:W-:Y:S02]  /*1fa20*/  FADD.FTZ R9, R2, R9 ;  /* 0x0000000902097221 */ /* 0x008fe40000010000 */
[----:B----4-:R-:W-:Y:S02]  /*1fa30*/  FADD.FTZ R8, R0, R8 ;  /* 0x0000000800087221 */ /* 0x010fe40000010000 */
.L_x_1222:
[----:B------:R-:W-:Y:S01]  /*1fa40*/  FSETP.NE.FTZ.AND P3, PT, R10, RZ, PT ;  /* 0x000000ff0a00720b */ /* 0x000fe20003f75000 */
[----:B------:R-:W-:Y:S01]  /*1fa50*/  CS2R R2, SRZ ;  /* 0x0000000000027805 */ /* 0x000fe2000001ff00 */
[----:B------:R-:W-:Y:S01]  /*1fa60*/  MOV R0, RZ ;  /* 0x000000ff00007202 */ /* 0x000fe20000000f00 */
[----:B--2---:R-:W-:Y:S01]  /*1fa70*/  FADD.FTZ R4, R12, R11 ;  /* 0x0000000b0c047221 */ /* 0x004fe20000010000 */
[----:B------:R-:W-:Y:S02]  /*1fa80*/  FSETP.NE.FTZ.AND P2, PT, R9, RZ, PT ;  /* 0x000000ff0900720b */ /* 0x000fe40003f55000 */
[----:B------:R-:W-:Y:S02]  /*1fa90*/  FSETP.NE.FTZ.AND P1, PT, R8, RZ, PT ;  /* 0x000000ff0800720b */ /* 0x000fe40003f35000 */
[----:B------:R-:W-:-:S02]  /*1faa0*/  FSETP.NE.FTZ.AND P0, PT, R4, RZ, PT ;  /* 0x000000ff0400720b */ /* 0x000fc40003f15000 */
[----:B------:R-:W-:Y:S02]  /*1fab0*/  MOV R25, 0xff800000 ;  /* 0xff80000000197802 */ /* 0x000fe40000000f00 */
[----:B------:R-:W-:Y:S01]  /*1fac0*/  MOV R23, 0xff800000 ;  /* 0xff80000000177802 */ /* 0x000fe20000000f00 */
[----:B------:R-:W2:Y:S01]  /*1fad0*/  @P3 MUFU.RCP R0, R10 ;  /* 0x0000000a00003308 */ /* 0x000ea20000001000 */
[----:B------:R-:W-:Y:S02]  /*1fae0*/  MOV R24, 0xff800000 ;  /* 0xff80000000187802 */ /* 0x000fe40000000f00 */
[----:B------:R-:W-:-:S03]  /*1faf0*/  MOV R22, 0xff800000 ;  /* 0xff80000000167802 */ /* 0x000fc60000000f00 */
[----:B------:R-:W-:Y:S02]  /*1fb00*/  @P1 MOV R13, 0x3f317218 ;  /* 0x3f317218000d1802 */ /* 0x000fe40000000f00 */
[----:B------:R-:W-:Y:S01]  /*1fb10*/  @P2 MUFU.RCP R3, R9 ;  /* 0x0000000900032308 */ /* 0x000fe20000001000 */
[----:B--2---:R-:W-:-:S07]  /*1fb20*/  FMUL.FTZ R182, R0, R84 ;  /* 0x0000005400b67220 */ /* 0x004fce0000410000 */
[----:B------:R-:W2:Y:S01]  /*1fb30*/  @P2 MUFU.LG2 R9, R9 ;  /* 0x0000000900092308 */ /* 0x000ea20000000c00 */
        /* <DEDUP_REMOVED lines=25> */
[----:B------:R3:W4:Y:S01]  /*1fcd0*/  @P1 MUFU.LG2 R0, R8 ;  /* 0x0000000800001308 */ /* 0x0007220000000c00 */
[----:B-12---:R-:W-:-:S02]  /*1fce0*/  @P2 FMUL.FTZ R11, R9, 0.69314718246459960938 ;  /* 0x3f317218090b2820 */ /* 0x006fc40000410000 */
[C---:B------:R-:W-:Y:S02]  /*1fcf0*/  FMUL.FTZ R144, R3.reuse, R142 ;  /* 0x0000008e03907220 */ /* 0x040fe40000410000 */
[C---:B------:R-:W-:Y:S02]  /*1fd00*/  FMUL.FTZ R145, R3.reuse, R143 ;  /* 0x0000008f03917220 */ /* 0x040fe40000410000 */
[C---:B------:R-:W-:Y:S02]  /*1fd10*/  FMUL.FTZ R88, R3.reuse, R154 ;  /* 0x0000009a03587220 */ /* 0x040fe40000410000 */
[C---:B------:R-:W-:Y:S02]  /*1fd20*/  FMUL.FTZ R89, R3.reuse, R155 ;  /* 0x0000009b03597220 */ /* 0x040fe40000410000 */
[C---:B------:R-:W-:Y:S02]  /*1fd30*/  FMUL.FTZ R100, R3.reuse, R158 ;  /* 0x0000009e03647220 */ /* 0x040fe40000410000 */
[----:B------:R-:W-:-:S02]  /*1fd40*/  FMUL.FTZ R101, R3, R159 ;  /* 0x0000009f03657220 */ /* 0x000fc40000410000 */
[C---:B------:R-:W-:Y:S01]  /*1fd50*/  FMUL.FTZ R142, R3.reuse, R70 ;  /* 0x00000046038e7220 */ /* 0x040fe20000410000 */
[----:B---3--:R-:W-:Y:S01]  /*1fd60*/  @P2 MOV R8, 0x3f317218 ;  /* 0x3f31721800082802 */ /* 0x008fe20000000f00 */
[----:B----4-:R-:W-:Y:S01]  /*1fd70*/  @P1 FMUL.FTZ R9, R0, 0.69314718246459960938 ;  /* 0x3f31721800091820 */ /* 0x010fe20000410000 */
        /* <DEDUP_REMOVED lines=8> */
[----:B------:R-:W-:Y:S02]  /*1fe00*/  FMUL.FTZ R45, R2, R61 ;  /* 0x0000003d022d7220 */ /* 0x000fe40000410000 */
        /* <DEDUP_REMOVED lines=73> */
.L_x_922:
[----:B------:R2:W5:Y:S04]  /*202a0*/  LDL R6, [R1+0x80] ;  /* 0x0000800001067983 */ /* 0x0005680000100800 */
[----:B------:R-:W4:Y:S01]  /*202b0*/  S2R R2, SR_TID.X ;  /* 0x0000000000027919 */ /* 0x000f220000002100 */
[----:B------:R-:W-:Y:S01]  /*202c0*/  BSSY B0, `(.L_x_1102) ;  /* 0x0000011000007945 */ /* 0x000fe20003800000 */
[----:B----4-:R-:W-:-:S13]  /*202d0*/  LOP3.LUT P0, RZ, R2, 0x7f, RZ, 0xc0, !PT ;  /* 0x0000007f02ff7812 */ /* 0x010fda000780c0ff */
[----:B------:R-:W-:Y:S05]  /*202e0*/  @P0 BRA `(.L_x_1103) ;  /* 0x000000e000000947 */ /* 0x000fea0003800000 */
[----:B--2---:R-:W2:Y:S01]  /*202f0*/  S2R R4, SR_LANEID ;  /* 0x0000000000047919 */ /* 0x004ea20000000000 */
[----:B------:R-:W-:Y:S01]  /*20300*/  VOTEU.ANY UR4, UPT, PT ;  /* 0x0000000000047886 */ /* 0x000fe200038e0100 */
[----:B---3--:R-:W-:Y:S01]  /*20310*/  IMAD.MOV.U32 R5, RZ, RZ, c[0x0][0x564] ;  /* 0x00015900ff057624 */ /* 0x008fe200078e00ff */
[----:B-1----:R-:W2:Y:S08]  /*20320*/  FLO.U32 R3, UR4 ;  /* 0x0000000400037d00 */ /* 0x002eb000080e0000 */
        /* <DEDUP_REMOVED lines=8> */
[----:B--2--5:R-:W-:-:S05]  /*203b0*/  IADD3 R6, R3, c[0x0][0xc], R2 ;  /* 0x0000030003067a10 */ /* 0x024fca0007ffe002 */
[----:B------:R1:W-:Y:S02]  /*203c0*/  STL [R1+0x80], R6 ;  /* 0x0000800601007387 */ /* 0x0003e40000100800 */
.L_x_1103:
[----:B--2---:R-:W-:Y:S05]  /*203d0*/  BSYNC B0 ;  /* 0x0000000000007941 */ /* 0x004fea0003800000 */
.L_x_1102:
[----:B------:R-:W-:Y:S01]  /*203e0*/  PRMT R0, R0, 0x9910, RZ ;  /* 0x0000991000007816 */ /* 0x000fe200000000ff */
[----:B------:R-:W-:Y:S01]  /*203f0*/  BSSY B1, `(.L_x_1104) ;  /* 0x00003cc000017945 */ /* 0x000fe20003800000 */
[----:B-----5:R-:W-:Y:S02]  /*20400*/  IMAD.MOV.U32 R76, RZ, RZ, R6 ;  /* 0x000000ffff4c7224 */ /* 0x020fe400078e0006 */
[----:B------:R-:W-:-:S13]  /*20410*/  ISETP.NE.AND P0, PT, R0, RZ, PT ;  /* 0x000000ff0000720c */ /* 0x000fda0003f05270 */
[----:B------:R-:W-:Y:S05]  /*20420*/  @!P0 BRA `(.L_x_1105) ;  /* 0x00002ef000008947 */ /* 0x000fea0003800000 */
[----:B------:R-:W2:Y:S04]  /*20430*/  LDL R10, [R1+0x94] ;  /* 0x00009400010a7983 */ /* 0x000ea80000100800 */
[----:B------:R-:W4:Y:S04]  /*20440*/  LDL R9, [R1+0x98] ;  /* 0x0000980001097983 */ /* 0x000f280000100800 */
[----:B---3--:R-:W3:Y:S04]  /*20450*/  LDL R8, [R1+0xa0] ;  /* 0x0000a00001087983 */ /* 0x008ee80000100800 */
[----:B------:R-:W3:Y:S04]  /*20460*/  LDL R11, [R1+0x9c] ;  /* 0x00009c00010b7983 */ /* 0x000ee80000100800 */
[----:B-1----:R-:W3:Y:S01]  /*20470*/  LDL R6, [R1+0x8c] ;  /* 0x00008c0001067983 */ /* 0x002ee20000100800 */
        /* <DEDUP_REMOVED lines=20> */
[----:B------:R4:W-:Y:S01]  /*205c0*/  STS [R10+0x1280], R2 ;  /* 0x001280020a007388 */ /* 0x0009e20000000800 */
[----:B-1----:R-:W-:Y:S02]  /*205d0*/  F2FP.PACK_AB R0, R37, R36 ;  /* 0x000000242500723e */ /* 0x002fe400000000ff */
[----:B--2---:R-:W-:-:S03]  /*205e0*/  F2FP.PACK_AB R3, R149, R148 ;  /* 0x000000949503723e */ /* 0x004fc600000000ff */
[----:B------:R1:W-:Y:S01]  /*205f0*/  STS [R9+0x1000], R0 ;  /* 0x0010000009007388 */ /* 0x0003e20000000800 */
[----:B----4-:R-:W-:-:S03]  /*20600*/  F2FP.PACK_AB R2, R151, R150 ;  /* 0x000000969702723e */ /* 0x010fc600000000ff */
[----:B------:R2:W-:Y:S04]  /*20610*/  STS [R9+0x1200], R4 ;  /* 0x0012000409007388 */ /* 0x0005e80000000800 */
[----:B---3--:R3:W-:Y:S04]  /*20620*/  STS [R8+0x80], R3 ;  /* 0x0000800308007388 */ /* 0x0087e80000000800 */
[----:B------:R4:W-:Y:S01]  /*20630*/  STS [R8+0x280], R2 ;  /* 0x0002800208007388 */ /* 0x0009e20000000800 */
[----:B-1----:R-:W-:Y:S02]  /*20640*/  F2FP.PACK_AB R0, R153, R152 ;  /* 0x000000989900723e */ /* 0x002fe400000000ff */
[----:B--2---:R-:W-:-:S03]  /*20650*/  F2FP.PACK_AB R4, R39, R38 ;  /* 0x000000262704723e */ /* 0x004fc600000000ff */
[----:B------:R1:W-:Y:S01]  /*20660*/  STS [R11], R0 ;  /* 0x000000000b007388 */ /* 0x0003e20000000800 */
        /* <DEDUP_REMOVED lines=69> */
[----:B-1----:R-:W-:-:S02]  /*20ac0*/  F2FP.PACK_AB R2, R27, R26 ;  /* 0x0000001a1b02723e */ /* 0x002fc400000000ff */
[----:B--2---:R-:W-:-:S03]  /*20ad0*/  F2FP.PACK_AB R0, R33, R32 ;  /* 0x000000202100723e */ /* 0x004fc600000000ff */
[----:B------:R-:W-:Y:S01]  /*20ae0*/  STS [R11+0x5000], R2 ;  /* 0x005000020b007388 */ /* 0x000fe20000000800 */
[----:B---3--:R-:W-:-:S03]  /*20af0*/  IMAD.MOV.U32 R4, RZ, RZ, 0x4 ;  /* 0x00000004ff047424 */ /* 0x008fc600078e00ff */
[----:B------:R1:W-:Y:S01]  /*20b00*/  STS [R11+0x5200], R0 ;  /* 0x005200000b007388 */ /* 0x0003e20000000800 */
[----:B------:R-:W-:Y:S02]  /*20b10*/  IMAD.MOV.U32 R3, RZ, RZ, RZ ;  /* 0x000000ffff037224 */ /* 0x000fe400078e00ff */
[CC--:B------:R-:W-:Y:S01]  /*20b20*/  @P1 IMAD.WIDE R8, R6.reuse, R4.reuse, c[0x0][0x508] ;  /* 0x0001420006081625 */ /* 0x0c0fe200078e0204 */
[----:B------:R-:W-:Y:S03]  /*20b30*/  BAR.SYNC.DEFER_BLOCKING 0x1, 0x80 ;  /* 0x0042000000007b1d */ /* 0x000fe60000010000 */
[----:B------:R-:W-:-:S03]  /*20b40*/  IMAD.WIDE R4, R6, R4, c[0x0][0x500] ;  /* 0x0001400006047625 */ /* 0x000fc600078e0204 */
[----:B------:R2:W5:Y:S04]  /*20b50*/  @P1 LDG.E R12, [R8.64] ;  /* 0x00000008080c1981 */ /* 0x000568000c1e1900 */
[----:B------:R2:W5:Y:S01]  /*20b60*/  @P2 LDG.E R3, [R4.64] ;  /* 0x0000000804032981 */ /* 0x000562000c1e1900 */
[----:B----4-:R-:W-:-:S04]  /*20b70*/  ISETP.NE.AND P0, PT, R10, RZ, PT ;  /* 0x000000ff0a00720c */ /* 0x010fc80003f05270 */
[----:B-1----:R-:W-:Y:S01]  /*20b80*/  SEL R0, R10, c[0x0][0x3d4], P0 ;  /* 0x0000f5000a007a07 */ /* 0x002fe20000000000 */
[----:B------:R-:W-:Y:S05]  /*20b90*/  @P1 BRA `(.L_x_1106) ;  /* 0x0000004000001947 */ /* 0x000fea0003800000 */
[----:B--2---:R-:W-:Y:S05]  /*20ba0*/  @!P2 BRA `(.L_x_1106) ;  /* 0x000000300000a947 */ /* 0x004fea0003800000 */
[----:B-----5:R1:W2:Y:S04]  /*20bb0*/  LDG.E R12, [R4.64] ;  /* 0x00000008040c7981 */ /* 0x0202a8000c1e1900 */
[----:B-1----:R-:W2:Y:S02]  /*20bc0*/  LDG.E R4, [R4.64+0x4] ;  /* 0x0000040804047981 */ /* 0x002ea4000c1e1900 */
[----:B--2---:R-:W-:Y:S02]  /*20bd0*/  IADD3 R12, -R12, R4, RZ ;  /* 0x000000040c0c7210 */ /* 0x004fe40007ffe1ff */
.L_x_1106:
[----:B--2---:R-:W2:Y:S04]  /*20be0*/  LDL R4, [R1+0x78] ;  /* 0x0000780001047983 */ /* 0x004ea80000100800 */
[----:B------:R-:W3:Y:S04]  /*20bf0*/  LDL.LU R5, [R1+0x88] ;  /* 0x0000880001057983 */ /* 0x000ee80000300800 */
[----:B------:R-:W2:Y:S04]  /*20c00*/  LDL R77, [R1+0x54] ;  /* 0x00005400014d7983 */ /* 0x000ea80000100800 */
[----:B------:R-:W4:Y:S04]  /*20c10*/  LDL R15, [R1+0xa4] ;  /* 0x0000a400010f7983 */ /* 0x000f280000100800 */
[----:B------:R-:W4:Y:S01]  /*20c20*/  LDL R78, [R1+0xe4] ;  /* 0x0000e400014e7983 */ /* 0x000f220000100800 */
[----:B------:R-:W-:Y:S01]  /*20c30*/  IMAD.MOV.U32 R13, RZ, RZ, 0x368 ;  /* 0x00000368ff0d7424 */ /* 0x000fe200078e00ff */
[----:B------:R-:W-:-:S04]  /*20c40*/  ISETP.GT.AND P2, PT, R0, 0x1, PT ;  /* 0x000000010000780c */ /* 0x000fc80003f44270 */
[----:B------:R-:W-:-:S04]  /*20c50*/  SEL R13, R13, 0x328, P2 ;  /* 0x000003280d0d7807 */ /* 0x000fc80001000000 */
[----:B------:R-:W1:Y:S08]  /*20c60*/  LDC.64 R8, c[0x0][R13+0x170] ;  /* 0x00005c000d087b82 */ /* 0x000e700000000a00 */
[----:B------:R-:W2:Y:S08]  /*20c70*/  LDC.64 R16, c[0x0][R13+0x168] ;  /* 0x00005a000d107b82 */ /* 0x000eb00000000a00 */
[----:B------:R1:W2:Y:S08]  /*20c80*/  LDC.64 R20, c[0x0][R13+0x178] ;  /* 0x00005e000d147b82 */ /* 0x0002b00000000a00 */
[----:B------:R1:W2:Y:S01]  /*20c90*/  LDC.64 R18, c[0x0][R13+0x160] ;  /* 0x000058000d127b82 */ /* 0x0002a20000000a00 */
[----:B------:R-:W-:Y:S01]  /*20ca0*/  ISETP.NE.U32.AND P0, PT, RZ, c[0x0][0x500], PT ;  /* 0x00014000ff007a0c */ /* 0x000fe20003f05070 */
[----:B------:R-:W-:-:S03]  /*20cb0*/  IMAD.MOV.U32 R0, RZ, RZ, c[0x0][0x4e8] ;  /* 0x00013a00ff007624 */ /* 0x000fc600078e00ff */
[----:B------:R-:W-:Y:S02]  /*20cc0*/  ISETP.NE.AND.EX P0, PT, RZ, c[0x0][0x504], PT, P0 ;  /* 0x00014100ff007a0c */ /* 0x000fe40003f05300 */
[----:B------:R-:W-:Y:S02]  /*20cd0*/  ISETP.NE.AND P5, PT, R0, 0x1, PT ;  /* 0x000000010000780c */ /* 0x000fe40003fa5270 */
[----:B------:R-:W-:Y:S02]  /*20ce0*/  SHF.R.S32.HI R0, RZ, 0x1f, R6 ;  /* 0x0000001fff007819 */ /* 0x000fe40000011406 */
[----:B------:R-:W-:Y:S02]  /*20cf0*/  SEL R2, R6, RZ, !P0 ;  /* 0x000000ff06027207 */ /* 0x000fe40004000000 */
[----:B------:R-:W-:Y:S01]  /*20d00*/  SEL R6, R0, RZ, !P0 ;  /* 0x000000ff00067207 */ /* 0x000fe20004000000 */
[----:B------:R-:W2:Y:S02]  /*20d10*/  S2R R79, SR_TID.X ;  /* 0x00000000004f7919 */ /* 0x000ea40000002100 */
[----:B-1----:R-:W-:-:S04]  /*20d20*/  IMAD R0, R9, R2, RZ ;  /* 0x0000000209007224 */ /* 0x002fc800078e02ff */
[C---:B------:R-:W-:Y:S02]  /*20d30*/  IMAD R14, R8.reuse, R6, R0 ;  /* 0x00000006080e7224 */ /* 0x040fe400078e0200 */
[----:B------:R-:W-:-:S04]  /*20d40*/  IMAD.WIDE.U32 R8, R8, R2, RZ ;  /* 0x0000000208087225 */ /* 0x000fc800078e00ff */
[----:B------:R-:W-:Y:S01]  /*20d50*/  IMAD.IADD R14, R9, 0x1, R14 ;  /* 0x00000001090e7824 */ /* 0x000fe200078e020e */
[----:B------:R-:W-:-:S04]  /*20d60*/  LOP3.LUT R209, R209, 0xfffffffd, RZ, 0xc0, !PT ;  /* 0xfffffffdd1d17812 */ /* 0x000fc800078ec0ff */
[----:B------:R-:W-:Y:S02]  /*20d70*/  LOP3.LUT R209, R209, 0xfffffffe, RZ, 0xc0, !PT ;  /* 0xfffffffed1d17812 */ /* 0x000fe400078ec0ff */
[----:B---3--:R-:W-:Y:S01]  /*20d80*/  LOP3.LUT R5, R5, 0xffff, RZ, 0xc0, !PT ;  /* 0x0000ffff05057812 */ /* 0x008fe200078ec0ff */
[----:B--2---:R-:W-:-:S04]  /*20d90*/  IMAD.IADD R4, R4, 0x1, R77 ;  /* 0x0000000104047824 */ /* 0x004fc800078e024d */
[----:B------:R-:W-:-:S04]  /*20da0*/  IMAD.WIDE.U32 R10, R16, R5, RZ ;  /* 0x00000005100a7225 */ /* 0x000fc800078e00ff */
[----:B------:R-:W-:-:S04]  /*20db0*/  @P5 IMAD.HI.U32 R6, R4, c[0x0][0x4ec], RZ ;  /* 0x00013b0004065a27 */ /* 0x000fc800078e00ff */
[----:B------:R-:W-:Y:S01]  /*20dc0*/  IMAD.MOV.U32 R0, RZ, RZ, R4 ;  /* 0x000000ffff007224 */ /* 0x000fe200078e0004 */
[----:B------:R-:W-:Y:S01]  /*20dd0*/  @P5 SHF.R.U32.HI R0, RZ, c[0x0][0x4f0], R6 ;  /* 0x00013c00ff005a19 */ /* 0x000fe20000011606 */
[----:B------:R-:W-:Y:S01]  /*20de0*/  IMAD R13, R17, R5, RZ ;  /* 0x00000005110d7224 */ /* 0x000fe200078e02ff */
[----:B----4-:R-:W-:Y:S02]  /*20df0*/  SEL R6, R15, RZ, P2 ;  /* 0x000000ff0f067207 */ /* 0x010fe40001000000 */
        /* <DEDUP_REMOVED lines=37> */
[----:B---3--:R-:W-:-:S05]  /*21050*/  IMAD.IADD R6, R78, 0x1, R77 ;  /* 0x000000014e067824 */ /* 0x008fca00078e024d */
        /* <DEDUP_REMOVED lines=18> */
[----:B------:R-:W2:Y:S04]  /*21180*/  LDL R78, [R1+0x24] ;  /* 0x00002400014e7983 */ /* 0x000ea80000100800 */
[----:B------:R-:W3:Y:S01]  /*21190*/  LDL R20, [R1+0x38] ;  /* 0x0000380001147983 */ /* 0x000ee20000100800 */
[----:B------:R-:W-:Y:S01]  /*211a0*/  IMAD R16, R16, c[0x0][0x3a0], RZ ;  /* 0x0000e80010107a24 */ /* 0x000fe200078e02ff */
[----:B------:R-:W-:Y:S01]  /*211b0*/  SHF.R.S32.HI R4, RZ, 0x1f, R2 ;  /* 0x0000001fff047819 */ /* 0x000fe20000011402 */
[C---:B-1----:R-:W-:Y:S01]  /*211c0*/  IMAD.WIDE.U32 R8, R3.reuse, c[0x0][0x3a0], RZ ;  /* 0x0000e80003087a25 */ /* 0x042fe200078e00ff */
[----:B------:R-:W1:Y:S03]  /*211d0*/  S2R R12, SR_TID.X ;  /* 0x00000000000c7919 */ /* 0x000e660000002100 */
[----:B------:R-:W-:-:S02]  /*211e0*/  IMAD R3, R3, c[0x0][0x3a4], R16 ;  /* 0x0000e90003037a24 */ /* 0x000fc400078e0210 */
[----:B------:R-:W-:-:S03]  /*211f0*/  IMAD R10, R4, c[0x0][0x3f0], RZ ;  /* 0x0000fc00040a7a24 */ /* 0x000fc600078e02ff */
[----:B------:R-:W-:Y:S01]  /*21200*/  IADD3 R9, R9, R3, RZ ;  /* 0x0000000309097210 */ /* 0x000fe20007ffe0ff */
[----:B------:R-:W-:-:S04]  /*21210*/  IMAD R10, R2, c[0x0][0x3f4], R10 ;  /* 0x0000fd00020a7a24 */ /* 0x000fc800078e020a */
[----:B------:R-:W-:-:S04]  /*21220*/  IMAD.WIDE.U32 R8, R5, c[0x0][0x3e8], R8 ;  /* 0x0000fa0005087a25 */ /* 0x000fc800078e0008 */
[----:B------:R-:W-:Y:S01]  /*21230*/  IMAD R5, R5, c[0x0][0x3ec], R9 ;  /* 0x0000fb0005057a24 */ /* 0x000fe200078e0209 */
[----:B------:R-:W-:-:S05]  /*21240*/  MOV R4, R8 ;  /* 0x0000000800047202 */ /* 0x000fca0000000f00 */
[----:B------:R-:W-:Y:S01]  /*21250*/  IMAD.WIDE.U32 R4, R2, c[0x0][0x3f0], R4 ;  /* 0x0000fc0002047a25 */ /* 0x000fe200078e0004 */
[----:B-1----:R-:W-:-:S04]  /*21260*/  SHF.R.S32.HI R13, RZ, 0x1f, R12 ;  /* 0x0000001fff0d7819 */ /* 0x002fc8000001140c */
[----:B------:R-:W-:Y:S02]  /*21270*/  IADD3 R5, R5, R10, RZ ;  /* 0x0000000a05057210 */ /* 0x000fe40007ffe0ff */
[----:B------:R-:W-:-:S04]  /*21280*/  LEA.HI R13, R13, R12, RZ, 0x2 ;  /* 0x0000000c0d0d7211 */ /* 0x000fc800078f10ff */
[----:B------:R-:W-:Y:S02]  /*21290*/  SHF.R.S32.HI R13, RZ, 0x2, R13 ;  /* 0x00000002ff0d7819 */ /* 0x000fe4000001140d */
[----:B--2---:R-:W-:Y:S02]  /*212a0*/  IADD3 R6, R78, R77, RZ ;  /* 0x0000004d4e067210 */ /* 0x004fe40007ffe0ff */
[----:B---3--:R-:W-:-:S03]  /*212b0*/  SHF.L.U32 R9, R20, 0x1, RZ ;  /* 0x0000000114097819 */ /* 0x008fc600000006ff */
[----:B------:R-:W-:Y:S01]  /*212c0*/  @P5 IMAD.HI.U32 R11, R6, c[0x0][0x4ec], RZ ;  /* 0x00013b00060b5a27 */ /* 0x000fe200078e00ff */
[----:B------:R-:W-:Y:S01]  /*212d0*/  MOV R3, R6 ;  /* 0x0000000600037202 */ /* 0x000fe20000000f00 */
[----:B------:R1:W2:Y:S03]  /*212e0*/  LDS.128 R24, [R9+0x80] ;  /* 0x0000800009187984 */ /* 0x0002a60000000c00 */
[----:B------:R-:W-:Y:S01]  /*212f0*/  @P5 SHF.R.U32.HI R3, RZ, c[0x0][0x4f0], R11 ;  /* 0x00013c00ff035a19 */ /* 0x000fe2000001160b */
[----:B------:R1:W3:Y:S03]  /*21300*/  LDS.128 R36, [R9+0x880] ;  /* 0x0008800009247984 */ /* 0x0002e60000000c00 */
[----:B------:R-:W-:Y:S02]  /*21310*/  SHF.R.S32.HI R8, RZ, 0x1f, R3 ;  /* 0x0000001fff087819 */ /* 0x000fe40000011403 */
[----:B------:R-:W-:Y:S01]  /*21320*/  IADD3 R2, -R3, RZ, RZ ;  /* 0x000000ff03027210 */ /* 0x000fe20007ffe1ff */
[----:B------:R1:W4:Y:S02]  /*21330*/  LDS.128 R48, [R9+0x1080] ;  /* 0x0010800009307984 */ /* 0x0003240000000c00 */
[----:B------:R-:W-:-:S02]  /*21340*/  IMAD R8, R8, c[0x0][0x3e0], RZ ;  /* 0x0000f80008087a24 */ /* 0x000fc400078e02ff */
[----:B------:R1:W1:Y:S01]  /*21350*/  LDS.128 R60, [R9+0x1880] ;  /* 0x00188000093c7984 */ /* 0x0002620000000c00 */
[----:B------:R-:W-:Y:S02]  /*21360*/  IMAD R6, R2, c[0x0][0x4e8], R6 ;  /* 0x00013a0002067a24 */ /* 0x000fe400078e0206 */
[C---:B------:R-:W-:Y:S01]  /*21370*/  IMAD R8, R3.reuse, c[0x0][0x3e4], R8 ;  /* 0x0000f90003087a24 */ /* 0x040fe200078e0208 */
[----:B------:R1:W1:Y:S01]  /*21380*/  LDS.128 R20, [R9+0x2080] ;  /* 0x0020800009147984 */ /* 0x0002620000000c00 */
[----:B------:R-:W-:Y:S01]  /*21390*/  IMAD.WIDE.U32 R2, R3, c[0x0][0x3e0], R4 ;  /* 0x0000f80003027a25 */ /* 0x000fe200078e0004 */
[----:B------:R-:W-:Y:S02]  /*213a0*/  SHF.R.S32.HI R4, RZ, 0x1f, R6 ;  /* 0x0000001fff047819 */ /* 0x000fe40000011406 */
[----:B------:R1:W1:Y:S02]  /*213b0*/  LDS.128 R32, [R9+0x2880] ;  /* 0x0028800009207984 */ /* 0x0002640000000c00 */
[----:B------:R-:W-:Y:S01]  /*213c0*/  IADD3 R3, R3, R8, RZ ;  /* 0x0000000803037210 */ /* 0x000fe20007ffe0ff */
[----:B------:R-:W-:Y:S01]  /*213d0*/  IMAD R4, R4, c[0x0][0x3d8], RZ ;  /* 0x0000f60004047a24 */ /* 0x000fe200078e02ff */
[----:B------:R1:W1:Y:S03]  /*213e0*/  LDS.128 R44, [R9+0x3080] ;  /* 0x00308000092c7984 */ /* 0x0002660000000c00 */
[C---:B------:R-:W-:Y:S01]  /*213f0*/  IMAD.WIDE.U32 R2, R6.reuse, c[0x0][0x3d8], R2 ;  /* 0x0000f60006027a25 */ /* 0x040fe200078e0002 */
[----:B------:R1:W1:Y:S03]  /*21400*/  LDS.128 R56, [R9+0x3880] ;  /* 0x0038800009387984 */ /* 0x0002660000000c00 */
[----:B------:R-:W-:Y:S01]  /*21410*/  IMAD R6, R6, c[0x0][0x3dc], R4 ;  /* 0x0000f70006067a24 */ /* 0x000fe200078e0204 */
[----:B------:R1:W1:Y:S01]  /*21420*/  LDS.128 R16, [R9+0x4080] ;  /* 0x0040800009107984 */ /* 0x0002620000000c00 */
[----:B------:R-:W-:-:S02]  /*21430*/  LEA R12, P0, R2, c[0x0][0x380], 0x1 ;  /* 0x0000e000020c7a11 */ /* 0x000fc400078008ff */
[----:B------:R-:W-:Y:S01]  /*21440*/  IADD3 R4, R13, R77, RZ ;  /* 0x0000004d0d047210 */ /* 0x000fe20007ffe0ff */
[----:B------:R1:W1:Y:S01]  /*21450*/  LDS.128 R28, [R9+0x4880] ;  /* 0x00488000091c7984 */ /* 0x0002620000000c00 */
[----:B------:R-:W-:-:S03]  /*21460*/  IADD3 R3, R3, R6, RZ ;  /* 0x0000000603037210 */ /* 0x000fc60007ffe0ff */
[----:B------:R1:W1:Y:S01]  /*21470*/  LDS.128 R40, [R9+0x5080] ;  /* 0x0050800009287984 */ /* 0x0002620000000c00 */
[----:B------:R-:W-:-:S03]  /*21480*/  LEA.HI.X R5, R2, c[0x0][0x384], R3, 0x1, P0 ;  /* 0x0000e10002057a11 */ /* 0x000fc600000f0c03 */
[----:B------:R1:W1:Y:S01]  /*21490*/  LDS.128 R52, [R9+0x5880] ;  /* 0x0058800009347984 */ /* 0x0002620000000c00 */
[----:B------:R-:W-:Y:S05]  /*214a0*/  BRA.DIV ~URZ, `(.L_x_1108) ;  /* 0x000061427f007947 */ /* 0x000fea000b800000 */
[----:B--23--:R2:W3:Y:S02]  /*214b0*/  SHFL.IDX PT, R6, R5, RZ, 0x1c1f ;  /* 0x001c1fff05067589 */ /* 0x00c4e400000e0000 */
.L_x_1223:
[----:B------:R-:W-:Y:S05]  /*214c0*/  BRA.DIV ~URZ, `(.L_x_1109) ;  /* 0x000061927f007947 */ /* 0x000fea000b800000 */
[----:B------:R2:W4:Y:S02]  /*214d0*/  SHFL.IDX PT, R2, R12, RZ, 0x1c1f ;  /* 0x001c1fff0c027589 */ /* 0x00052400000e0000 */
.L_x_1224:
[----:B------:R-:W-:Y:S01]  /*214e0*/  ISETP.GE.AND P0, PT, R4, R0, PT ;  /* 0x000000000400720c */ /* 0x000fe20003f06270 */
[----:B------:R-:W-:-:S12]  /*214f0*/  BSSY B0, `(.L_x_1110) ;  /* 0x0000012000007945 */ /* 0x000fd80003800000 */
[----:B------:R-:W-:Y:S05]  /*21500*/  @P0 BRA `(.L_x_1111) ;  /* 0x0000010000000947 */ /* 0x000fea0003800000 */
[----:B------:R-:W5:Y:S04]  /*21510*/  LDL R15, [R1] ;  /* 0x00000000010f7983 */ /* 0x000f680000100800 */
[----:B--2---:R-:W2:Y:S04]  /*21520*/  LDL R13, [R1+0x4] ;  /* 0x00000400010d7983 */ /* 0x004ea80000100800 */
[----:B----4-:R-:W4:Y:S04]  /*21530*/  LDL R64, [R1+0x90] ;  /* 0x0000900001407983 */ /* 0x010f280000100800 */
[----:B---3--:R-:W3:Y:S01]  /*21540*/  LDL R14, [R1+0x7c] ;  /* 0x00007c00010e7983 */ /* 0x008ee20000100800 */
[----:B------:R-:W-:-:S13]  /*21550*/  ISETP.GE.AND P2, PT, R250, c[0x0][0x3c8], PT ;  /* 0x0000f200fa007a0c */ /* 0x000fda0003f46270 */
[----:B------:R-:W-:-:S04]  /*21560*/  @!P2 LEA R10, P5, R250, R2, 0x1 ;  /* 0x00000002fa0aa211 */ /* 0x000fc800078a08ff */
[----:B------:R-:W-:-:S05]  /*21570*/  @!P2 LEA.HI.X R11, R250, R6, R251, 0x1, P5 ;  /* 0x00000006fa0ba211 */ /* 0x000fca00028f0cfb */
[----:B------:R1:W-:Y:S01]  /*21580*/  @!P2 ST.E.128 [R10.64], R24 ;  /* 0x000000180a00a985 */ /* 0x0003e2000c101d08 */
[----:B-----5:R-:W-:Y:S02]  /*21590*/  ISETP.GE.AND P1, PT, R15, c[0x0][0x3c8], PT ;  /* 0x0000f2000f007a0c */ /* 0x020fe40003f26270 */
[----:B--2---:R-:W-:-:S11]  /*215a0*/  ISETP.GE.AND P0, PT, R13, c[0x0][0x3c8], PT ;  /* 0x0000f2000d007a0c */ /* 0x004fd60003f06270 */
[-C--:B------:R-:W-:Y:S02]  /*215b0*/  @!P1 LEA R8, P4, R15, R2.reuse, 0x1 ;  /* 0x000000020f089211 */ /* 0x080fe400078808ff */
[----:B------:R-:W-:Y:S02]  /*215c0*/  @!P0 LEA R2, P3, R13, R2, 0x1 ;  /* 0x000000020d028211 */ /* 0x000fe400078608ff */
[-C--:B-1--4-:R-:W-:Y:S02]  /*215d0*/  @!P1 LEA.HI.X R9, R15, R6.reuse, R64, 0x1, P4 ;  /* 0x000000060f099211 */ /* 0x092fe400020f0c40 */
[----:B---3--:R-:W-:-:S03]  /*215e0*/  @!P0 LEA.HI.X R3, R13, R6, R14, 0x1, P3 ;  /* 0x000000060d038211 */ /* 0x008fc600018f0c0e */
[----:B------:R1:W-:Y:S04]  /*215f0*/  @!P1 ST.E.128 [R8.64], R20 ;  /* 0x0000001408009985 */ /* 0x0003e8000c101d08 */
[----:B------:R1:W-:Y:S02]  /*21600*/  @!P0 ST.E.128 [R2.64], R16 ;  /* 0x0000001002008985 */ /* 0x0003e4000c101d08 */
.L_x_1111:
[----:B------:R-:W-:Y:S05]  /*21610*/  BSYNC B0 ;  /* 0x0000000000007941 */ /* 0x000fea0003800000 */
.L_x_1110:
[----:B------:R-:W-:Y:S05]  /*21620*/  BRA.DIV ~URZ, `(.L_x_1112) ;  /* 0x000060a27f007947 */ /* 0x000fea000b800000 */
[----:B---3--:R3:W2:Y:S04]  /*21630*/  SHFL.IDX PT, R6, R5, 0x1, 0x1c1f ;  /* 0x003c1f0005067f89 */ /* 0x0086a800000e0000 */
[----:B-1--4-:R3:W1:Y:S02]  /*21640*/  SHFL.IDX PT, R2, R12, 0x1, 0x1c1f ;  /* 0x003c1f000c027f89 */ /* 0x01266400000e0000 */
.L_x_1225:
[----:B------:R-:W-:Y:S01]  /*21650*/  IADD3 R3, R4, 0x20, RZ ;  /* 0x0000002004037810 */ /* 0x000fe20007ffe0ff */
[----:B------:R-:W-:Y:S03]  /*21660*/  BSSY B0, `(.L_x_1113) ;  /* 0x0000013000007945 */ /* 0x000fe60003800000 */
[----:B------:R-:W-:-:S13]  /*21670*/  ISETP.GE.AND P0, PT, R3, R0, PT ;  /* 0x000000000300720c */ /* 0x000fda0003f06270 */
[----:B------:R-:W-:Y:S05]  /*21680*/  @P0 BRA `(.L_x_1114) ;  /* 0x0000010000000947 */ /* 0x000fea0003800000 */
[----:B------:R-:W4:Y:S04]  /*21690*/  LDL R15, [R1] ;  /* 0x00000000010f7983 */ /* 0x000f280000100800 */
[----:B------:R-:W5:Y:S04]  /*216a0*/  LDL R13, [R1+0x4] ;  /* 0x00000400010d7983 */ /* 0x000f680000100800 */
[----:B---3--:R-:W3:Y:S04]  /*216b0*/  LDL R16, [R1+0x90] ;  /* 0x0000900001107983 */ /* 0x008ee80000100800 */
[----:B--2---:R-:W2:Y:S01]  /*216c0*/  LDL R14, [R1+0x7c] ;  /* 0x00007c00010e7983 */ /* 0x004ea20000100800 */
[----:B------:R-:W-:-:S13]  /*216d0*/  ISETP.GE.AND P2, PT, R250, c[0x0][0x3c8], PT ;  /* 0x0000f200fa007a0c */ /* 0x000fda0003f46270 */
[----:B-1----:R-:W-:-:S04]  /*216e0*/  @!P2 LEA R10, P5, R250, R2, 0x1 ;  /* 0x00000002fa0aa211 */ /* 0x002fc800078a08ff */
[----:B------:R-:W-:-:S05]  /*216f0*/  @!P2 LEA.HI.X R11, R250, R6, R251, 0x1, P5 ;  /* 0x00000006fa0ba211 */ /* 0x000fca00028f0cfb */
[----:B------:R1:W-:Y:S01]  /*21700*/  @!P2 ST.E.128 [R10.64], R36 ;  /* 0x000000240a00a985 */ /* 0x0003e2000c101d08 */
[----:B----4-:R-:W-:Y:S02]  /*21710*/  ISETP.GE.AND P1, PT, R15, c[0x0][0x3c8], PT ;  /* 0x0000f2000f007a0c */ /* 0x010fe40003f26270 */
[----:B-----5:R-:W-:-:S11]  /*21720*/  ISETP.GE.AND P0, PT, R13, c[0x0][0x3c8], PT ;  /* 0x0000f2000d007a0c */ /* 0x020fd60003f06270 */
[-C--:B------:R-:W-:Y:S02]  /*21730*/  @!P1 LEA R8, P4, R15, R2.reuse, 0x1 ;  /* 0x000000020f089211 */ /* 0x080fe400078808ff */
[----:B------:R-:W-:Y:S02]  /*21740*/  @!P0 LEA R2, P3, R13, R2, 0x1 ;  /* 0x000000020d028211 */ /* 0x000fe400078608ff */
[-C--:B---3--:R-:W-:Y:S02]  /*21750*/  @!P1 LEA.HI.X R9, R15, R6.reuse, R16, 0x1, P4 ;  /* 0x000000060f099211 */ /* 0x088fe400020f0c10 */
[----:B--2---:R-:W-:-:S03]  /*21760*/  @!P0 LEA.HI.X R3, R13, R6, R14, 0x1, P3 ;  /* 0x000000060d038211 */ /* 0x004fc600018f0c0e */
[----:B------:R1:W-:Y:S04]  /*21770*/  @!P1 ST.E.128 [R8.64], R32 ;  /* 0x0000002008009985 */ /* 0x0003e8000c101d08 */
[----:B------:R1:W-:Y:S02]  /*21780*/  @!P0 ST.E.128 [R2.64], R28 ;  /* 0x0000001c02008985 */ /* 0x0003e4000c101d08 */
.L_x_1114:
[----:B------:R-:W-:Y:S05]  /*21790*/  BSYNC B0 ;  /* 0x0000000000007941 */ /* 0x000fea0003800000 */
.L_x_1113:
[----:B------:R-:W-:Y:S05]  /*217a0*/  BRA.DIV ~URZ, `(.L_x_1115) ;  /* 0x00005ff27f007947 */ /* 0x000fea000b800000 */
[----:B--2---:R2:W4:Y:S02]  /*217b0*/  SHFL.IDX PT, R6, R5, 0x2, 0x1c1f ;  /* 0x005c1f0005067f89 */ /* 0x00452400000e0000 */
.L_x_1226:
[----:B------:R-:W-:Y:S05]  /*217c0*/  BRA.DIV ~URZ, `(.L_x_1116) ;  /* 0x000060427f007947 */ /* 0x000fea000b800000 */
[----:B-1----:R1:W2:Y:S02]  /*217d0*/  SHFL.IDX PT, R2, R12, 0x2, 0x1c1f ;  /* 0x005c1f000c027f89 */ /* 0x0022a400000e0000 */
.L_x_1227:
[----:B------:R-:W-:Y:S01]  /*217e0*/  IADD3 R3, R4, 0x40, RZ ;  /* 0x0000004004037810 */ /* 0x000fe20007ffe0ff */
[----:B------:R-:W-:Y:S03]  /*217f0*/  BSSY B0, `(.L_x_1117) ;  /* 0x0000013000007945 */ /* 0x000fe60003800000 */
[----:B------:R-:W-:-:S13]  /*21800*/  ISETP.GE.AND P0, PT, R3, R0, PT ;  /* 0x000000000300720c */ /* 0x000fda0003f06270 */
[----:B------:R-:W-:Y:S05]  /*21810*/  @P0 BRA `(.L_x_1118) ;  /* 0x0000010000000947 */ /* 0x000fea0003800000 */
[----:B------:R-:W5:Y:S04]  /*21820*/  LDL R15, [R1] ;  /* 0x00000000010f7983 */ /* 0x000f680000100800 */
[----:B---3--:R-:W3:Y:S04]  /*21830*/  LDL R13, [R1+0x4] ;  /* 0x00000400010d7983 */ /* 0x008ee80000100800 */
[----:B----4-:R-:W4:Y:S04]  /*21840*/  LDL R16, [R1+0x90] ;  /* 0x0000900001107983 */ /* 0x010f280000100800 */
[----:B--2---:R-:W2:Y:S01]  /*21850*/  LDL R14, [R1+0x7c] ;  /* 0x00007c00010e7983 */ /* 0x004ea20000100800 */
[----:B------:R-:W-:-:S13]  /*21860*/  ISETP.GE.AND P2, PT, R250, c[0x0][0x3c8], PT ;  /* 0x0000f200fa007a0c */ /* 0x000fda0003f46270 */
[----:B------:R-:W-:-:S04]  /*21870*/  @!P2 LEA R10, P5, R250, R2, 0x1 ;  /* 0x00000002fa0aa211 */ /* 0x000fc800078a08ff */
[----:B------:R-:W-:-:S05]  /*21880*/  @!P2 LEA.HI.X R11, R250, R6, R251, 0x1, P5 ;  /* 0x00000006fa0ba211 */ /* 0x000fca00028f0cfb */
[----:B------:R1:W-:Y:S01]  /*21890*/  @!P2 ST.E.128 [R10.64], R48 ;  /* 0x000000300a00a985 */ /* 0x0003e2000c101d08 */
[----:B-----5:R-:W-:Y:S02]  /*218a0*/  ISETP.GE.AND P1, PT, R15, c[0x0][0x3c8], PT ;  /* 0x0000f2000f007a0c */ /* 0x020fe40003f26270 */
[----:B---3--:R-:W-:-:S11]  /*218b0*/  ISETP.GE.AND P0, PT, R13, c[0x0][0x3c8], PT ;  /* 0x0000f2000d007a0c */ /* 0x008fd60003f06270 */
[-C--:B------:R-:W-:Y:S02]  /*218c0*/  @!P1 LEA R8, P4, R15, R2.reuse, 0x1 ;  /* 0x000000020f089211 */ /* 0x080fe400078808ff */
[----:B------:R-:W-:Y:S02]  /*218d0*/  @!P0 LEA R2, P3, R13, R2, 0x1 ;  /* 0x000000020d028211 */ /* 0x000fe400078608ff */
[-C--:B----4-:R-:W-:Y:S02]  /*218e0*/  @!P1 LEA.HI.X R9, R15, R6.reuse, R16, 0x1, P4 ;  /* 0x000000060f099211 */ /* 0x090fe400020f0c10 */
[----:B--2---:R-:W-:-:S03]  /*218f0*/  @!P0 LEA.HI.X R3, R13, R6, R14, 0x1, P3 ;  /* 0x000000060d038211 */ /* 0x004fc600018f0c0e */
[----:B------:R1:W-:Y:S04]  /*21900*/  @!P1 ST.E.128 [R8.64], R44 ;  /* 0x0000002c08009985 */ /* 0x0003e8000c101d08 */
[----:B------:R1:W-:Y:S02]  /*21910*/  @!P0 ST.E.128 [R2.64], R40 ;  /* 0x0000002802008985 */ /* 0x0003e4000c101d08 */
.L_x_1118:
[----:B------:R-:W-:Y:S05]  /*21920*/  BSYNC B0 ;  /* 0x0000000000007941 */ /* 0x000fea0003800000 */
.L_x_1117:
[----:B------:R-:W-:Y:S05]  /*21930*/  BRA.DIV ~URZ, `(.L_x_1119) ;  /* 0x00005f427f007947 */ /* 0x000fea000b800000 */
[----:B--23--:R-:W2:Y:S04]  /*21940*/  SHFL.IDX PT, R5, R5, 0x3, 0x1c1f ;  /* 0x007c1f0005057f89 */ /* 0x00cea800000e0000 */
[----:B-1----:R1:W3:Y:S02]  /*21950*/  SHFL.IDX PT, R2, R12, 0x3, 0x1c1f ;  /* 0x007c1f000c027f89 */ /* 0x0022e400000e0000 */
.L_x_1228:
[----:B------:R-:W-:-:S04]  /*21960*/  IADD3 R3, R4, 0x60, RZ ;  /* 0x0000006004037810 */ /* 0x000fc80007ffe0ff */
[----:B------:R-:W-:-:S13]  /*21970*/  ISETP.GE.AND P0, PT, R3, R0, PT ;  /* 0x000000000300720c */ /* 0x000fda0003f06270 */
[----:B------:R-:W-:Y:S05]  /*21980*/  @P0 BRA `(.L_x_1120) ;  /* 0x0000272000000947 */ /* 0x000fea0003800000 */
[----:B-1----:R-:W5:Y:S04]  /*21990*/  LDL R12, [R1] ;  /* 0x00000000010c7983 */ /* 0x002f680000100800 */
[----:B----4-:R-:W4:Y:S04]  /*219a0*/  LDL R13, [R1+0x90] ;  /* 0x00009000010d7983 */ /* 0x010f280000100800 */
[----:B---3--:R-:W3:Y:S01]  /*219b0*/  LDL R6, [R1+0x4] ;  /* 0x0000040001067983 */ /* 0x008ee20000100800 */
[----:B------:R-:W-:-:S13]  /*219c0*/  ISETP.GE.AND P1, PT, R250, c[0x0][0x3c8], PT ;  /* 0x0000f200fa007a0c */ /* 0x000fda0003f26270 */
[----:B------:R-:W-:-:S04]  /*219d0*/  @!P1 LEA R10, P3, R250, R2, 0x1 ;  /* 0x00000002fa0a9211 */ /* 0x000fc800078608ff */
[----:B--2---:R-:W-:-:S05]  /*219e0*/  @!P1 LEA.HI.X R11, R250, R5, R251, 0x1, P3 ;  /* 0x00000005fa0b9211 */ /* 0x004fca00018f0cfb */
[----:B------:R1:W-:Y:S01]  /*219f0*/  @!P1 ST.E.128 [R10.64], R60 ;  /* 0x0000003c0a009985 */ /* 0x0003e2000c101d08 */
[----:B-----5:R-:W-:-:S13]  /*21a00*/  ISETP.GE.AND P0, PT, R12, c[0x0][0x3c8], PT ;  /* 0x0000f2000c007a0c */ /* 0x020fda0003f06270 */
[----:B------:R-:W-:-:S04]  /*21a10*/  @!P0 LEA R8, P2, R12, R2, 0x1 ;  /* 0x000000020c088211 */ /* 0x000fc800078408ff */
[----:B----4-:R-:W-:-:S05]  /*21a20*/  @!P0 LEA.HI.X R9, R12, R5, R13, 0x1, P2 ;  /* 0x000000050c098211 */ /* 0x010fca00010f0c0d */
[----:B------:R1:W-:Y:S01]  /*21a30*/  @!P0 ST.E.128 [R8.64], R56 ;  /* 0x0000003808008985 */ /* 0x0003e2000c101d08 */
[----:B---3--:R-:W-:-:S13]  /*21a40*/  ISETP.GE.AND P0, PT, R6, c[0x0][0x3c8], PT ;  /* 0x0000f20006007a0c */ /* 0x008fda0003f06270 */
[----:B------:R-:W-:Y:S05]  /*21a50*/  @P0 BRA `(.L_x_1120) ;  /* 0x0000265000000947 */ /* 0x000fea0003800000 */
[----:B------:R-:W2:Y:S01]  /*21a60*/  LDL R12, [R1+0x7c] ;  /* 0x00007c00010c7983 */ /* 0x000ea20000100800 */
[----:B------:R-:W-:-:S04]  /*21a70*/  LEA R2, P0, R6, R2, 0x1 ;  /* 0x0000000206027211 */ /* 0x000fc800078008ff */
[----:B--2---:R-:W-:-:S05]  /*21a80*/  LEA.HI.X R3, R6, R5, R12, 0x1, P0 ;  /* 0x0000000506037211 */ /* 0x004fca00000f0c0c */
[----:B------:R2:W-:Y:S01]  /*21a90*/  ST.E.128 [R2.64], R52 ;  /* 0x0000003402007985 */ /* 0x0005e2000c101d08 */
[----:B------:R-:W-:Y:S05]  /*21aa0*/  BRA `(.L_x_1120) ;  /* 0x0000260000007947 */ /* 0x000fea0003800000 */
.L_x_1107:
        /* <DEDUP_REMOVED lines=33> */
.L_x_1229:
[----:B------:R-:W-:Y:S05]  /*21cc0*/  BRA.DIV ~URZ, `(.L_x_1122) ;  /* 0x00005cf27f007947 */ /* 0x000fea000b800000 */
[----:B------:R3:W4:Y:S02]  /*21cd0*/  SHFL.IDX PT, R0, R6, RZ, 0x1c1f ;  /* 0x001c1fff06007589 */ /* 0x00072400000e0000 */
.L_x_1230:
        /* <DEDUP_REMOVED lines=73> */
[----:B------:R-:W-:Y:S02]  /*22170*/  IADD3 R15, R252, 0x50, RZ ;  /* 0x00000050fc0f7810 */ /* 0x000fe40007ffe0ff */
[----:B----4-:R-:W-:Y:S01]  /*22180*/  @!P2 LEA R8, P0, R14, R0, 0x2 ;  /* 0x000000000e08a211 */ /* 0x010fe200078010ff */
        /* <DEDUP_REMOVED lines=9> */
.L_x_1124:
[----:B------:R-:W-:Y:S05]  /*22220*/  BSYNC B0 ;  /* 0x0000000000007941 */ /* 0x000fea0003800000 */
.L_x_1123:
[----:B------:R-:W-:Y:S05]  /*22230*/  BRA.DIV ~URZ, `(.L_x_1125) ;  /* 0x000057f27f007947 */ /* 0x000fea000b800000 */
[----:B--2---:R2:W1:Y:S04]  /*22240*/  SHFL.IDX PT, R4, R5, 0x1, 0x1c1f ;  /* 0x003c1f0005047f89 */ /* 0x00446800000e0000 */
[----:B----4-:R2:W4:Y:S02]  /*22250*/  SHFL.IDX PT, R0, R6, 0x1, 0x1c1f ;  /* 0x003c1f0006007f89 */ /* 0x01052400000e0000 */
.L_x_1231:
[----:B------:R-:W-:Y:S01]  /*22260*/  BSSY B0, `(.L_x_1126) ;  /* 0x0000054000007945 */ /* 0x000fe20003800000 */
[----:B------:R-:W-:Y:S05]  /*22270*/  @P6 BRA `(.L_x_1127) ;  /* 0x0000052000006947 */ /* 0x000fea0003800000 */
[C---:B------:R-:W-:Y:S02]  /*22280*/  ISETP.GE.AND P1, PT, R252.reuse, c[0x0][0x3c8], PT ;  /* 0x0000f200fc007a0c */ /* 0x040fe40003f26270 */
[C---:B------:R-:W-:Y:S02]  /*22290*/  IADD3 R12, R252.reuse, 0x8, RZ ;  /* 0x00000008fc0c7810 */ /* 0x040fe40007ffe0ff */
[----:B------:R-:W-:Y:S02]  /*222a0*/  IADD3 R14, R252, 0x10, RZ ;  /* 0x00000010fc0e7810 */ /* 0x000fe40007ffe0ff */
[----:B------:R-:W-:-:S02]  /*222b0*/  ISETP.GE.AND P0, PT, R12, c[0x0][0x3c8], PT ;  /* 0x0000f2000c007a0c */ /* 0x000fc40003f06270 */
[----:B------:R-:W-:Y:S02]  /*222c0*/  IADD3 R11, R252, 0x18, RZ ;  /* 0x00000018fc0b7810 */ /* 0x000fe40007ffe0ff */
        /* <DEDUP_REMOVED lines=25> */
[----:B------:R-:W-:Y:S02]  /*22460*/  IADD3 R17, R252, 0x48, RZ ;  /* 0x00000048fc117810 */ /* 0x000fe40007ffe0ff */
[----:B------:R-:W-:Y:S02]  /*22470*/  @!P3 LEA.HI.X R3, R14, R4, R15, 0x2, P4 ;  /* 0x000000040e03b211 */ /* 0x000fe400020f140f */
[C---:B------:R-:W-:Y:S02]  /*22480*/  IADD3 R14, R252.reuse, 0x30, RZ ;  /* 0x00000030fc0e7810 */ /* 0x040fe40007ffe0ff */
[C---:B----4-:R-:W-:Y:S01]  /*22490*/  @!P5 LEA R8, P0, R11.reuse, R0, 0x2 ;  /* 0x000000000b08d211 */ /* 0x050fe200078010ff */
[----:B------:R1:W-:Y:S01]  /*224a0*/  @!P3 ST.E.64 [R2.64], R150 ;  /* 0x000000960200b985 */ /* 0x0003e2000c101b08 */
[----:B------:R-:W-:Y:S02]  /*224b0*/  IADD3 R15, R252, 0x28, RZ ;  /* 0x00000028fc0f7810 */ /* 0x000fe40007ffe0ff */
[----:B------:R-:W-:-:S02]  /*224c0*/  @!P5 LEA.HI.X R9, R11, R4, R12, 0x2, P0 ;  /* 0x000000040b09d211 */ /* 0x000fc400000f140c */
[----:B------:R-:W-:Y:S02]  /*224d0*/  IADD3 R11, R252, 0x20, RZ ;  /* 0x00000020fc0b7810 */ /* 0x000fe40007ffe0ff */
        /* <DEDUP_REMOVED lines=13> */
[----:B------:R-:W-:Y:S02]  /*225b0*/  IADD3 R15, R252, 0x48, RZ ;  /* 0x00000048fc0f7810 */ /* 0x000fe40007ffe0ff */
[----:B----4-:R-:W-:Y:S01]  /*225c0*/  @!P0 LEA R8, P2, R14, R0, 0x2 ;  /* 0x000000000e088211 */ /* 0x010fe200078410ff */
        /* <DEDUP_REMOVED lines=18> */
[----:B------:R-:W-:Y:S02]  /*226f0*/  IADD3 R17, R252, 0x50, RZ ;  /* 0x00000050fc117810 */ /* 0x000fe40007ffe0ff */
[----:B-----5:R-:W-:Y:S01]  /*22700*/  @!P2 LEA R8, P0, R16, R0, 0x2 ;  /* 0x000000001008a211 */ /* 0x020fe200078010ff */
        /* <DEDUP_REMOVED lines=9> */
.L_x_1127:
[----:B------:R-:W-:Y:S05]  /*227a0*/  BSYNC B0 ;  /* 0x0000000000007941 */ /* 0x000fea0003800000 */
.L_x_1126:
[----:B------:R-:W-:Y:S05]  /*227b0*/  BRA.DIV ~URZ, `(.L_x_1128) ;  /* 0x000053427f007947 */ /* 0x000fea000b800000 */
[----:B-1----:R1:W2:Y:S02]  /*227c0*/  SHFL.IDX PT, R4, R5, 0x2, 0x1c1f ;  /* 0x005c1f0005047f89 */ /* 0x0022a400000e0000 */
.L_x_1232:
[----:B------:R-:W-:Y:S05]  /*227d0*/  BRA.DIV ~URZ, `(.L_x_1129) ;  /* 0x000053927f007947 */ /* 0x000fea000b800000 */
[----:B----4-:R4:W1:Y:S02]  /*227e0*/  SHFL.IDX PT, R0, R6, 0x2, 0x1c1f ;  /* 0x005c1f0006007f89 */ /* 0x01086400000e0000 */
.L_x_1233:
        /* <DEDUP_REMOVED lines=25> */
[C---:B------:R-:W-:Y:S02]  /*22980*/  @!P4 LEA R8, P5, R17.reuse, R0, 0x2 ;  /* 0x000000001108c211 */ /* 0x040fe400078a10ff */
        /* <DEDUP_REMOVED lines=59> */
.L_x_1131:
[----:B------:R-:W-:Y:S05]  /*22d40*/  BSYNC B0 ;  /* 0x0000000000007941 */ /* 0x000fea0003800000 */
.L_x_1130:
[----:B------:R-:W-:Y:S05]  /*22d50*/  BRA.DIV ~URZ, `(.L_x_1132) ;  /* 0x00004e827f007947 */ /* 0x000fea000b800000 */
[----:B--2---:R2:W3:Y:S04]  /*22d60*/  SHFL.IDX PT, R4, R5, 0x3, 0x1c1f ;  /* 0x007c1f0005047f89 */ /* 0x0044e800000e0000 */
[----:B-1----:R2:W1:Y:S02]  /*22d70*/  SHFL.IDX PT, R0, R6, 0x3, 0x1c1f ;  /* 0x007c1f0006007f89 */ /* 0x00246400000e0000 */
.L_x_1234:
[----:B------:R-:W-:-:S13]  /*22d80*/  LOP3.LUT P0, RZ, R209, 0x2, RZ, 0xc0, !PT ;  /* 0x00000002d1ff7812 */ /* 0x000fda000780c0ff */
[----:B------:R-:W-:Y:S05]  /*22d90*/  @P0 BRA `(.L_x_1120) ;  /* 0x0000131000000947 */ /* 0x000fea0003800000 */
[C---:B------:R-:W-:Y:S02]  /*22da0*/  ISETP.GE.AND P4, PT, R252.reuse, c[0x0][0x3c8], PT ;  /* 0x0000f200fc007a0c */ /* 0x040fe40003f86270 */
[C---:B---3--:R-:W-:Y:S02]  /*22db0*/  IADD3 R10, R252.reuse, 0x8, RZ ;  /* 0x00000008fc0a7810 */ /* 0x048fe40007ffe0ff */
[----:B------:R-:W-:Y:S02]  /*22dc0*/  IADD3 R13, R252, 0x18, RZ ;  /* 0x00000018fc0d7810 */ /* 0x000fe40007ffe0ff */
[----:B------:R-:W-:Y:S02]  /*22dd0*/  ISETP.GE.AND P3, PT, R10, c[0x0][0x3c8], PT ;  /* 0x0000f2000a007a0c */ /* 0x000fe40003f66270 */
[----:B------:R-:W-:Y:S02]  /*22de0*/  ISETP.GE.AND P1, PT, R13, c[0x0][0x3c8], PT ;  /* 0x0000f2000d007a0c */ /* 0x000fe40003f26270 */
[----:B--2-4-:R-:W-:-:S02]  /*22df0*/  IADD3 R6, R252, 0x10, RZ ;  /* 0x00000010fc067810 */ /* 0x014fc40007ffe0ff */
[----:B------:R-:W-:Y:S02]  /*22e00*/  SHF.R.S32.HI R12, RZ, 0x1f, R252 ;  /* 0x0000001fff0c7819 */ /* 0x000fe400000114fc */
[C---:B-1----:R-:W-:Y:S02]  /*22e10*/  @!P4 LEA R8, P6, R252.reuse, R0, 0x2 ;  /* 0x00000000fc08c211 */ /* 0x042fe400078c10ff */
[----:B------:R-:W-:Y:S02]  /*22e20*/  IADD3 R11, R252, 0x8, RZ ;  /* 0x00000008fc0b7810 */ /* 0x000fe40007ffe0ff */
[----:B------:R-:W-:Y:S02]  /*22e30*/  ISETP.GE.AND P2, PT, R6, c[0x0][0x3c8], PT ;  /* 0x0000f20006007a0c */ /* 0x000fe40003f46270 */
[----:B------:R-:W-:Y:S02]  /*22e40*/  @!P4 LEA.HI.X R9, R252, R4, R12, 0x2, P6 ;  /* 0x00000004fc09c211 */ /* 0x000fe400030f140c */
[----:B------:R-:W-:-:S02]  /*22e50*/  SHF.R.S32.HI R11, RZ, 0x1f, R11 ;  /* 0x0000001fff0b7819 */ /* 0x000fc4000001140b */
[----:B------:R-:W-:Y:S01]  /*22e60*/  @!P3 LEA R2, P5, R10, R0, 0x2 ;  /* 0x000000000a02b211 */ /* 0x000fe200078a10ff */
[----:B------:R1:W-:Y:S01]  /*22e70*/  @!P4 ST.E.64 [R8.64], R52 ;  /* 0x000000340800c985 */ /* 0x0003e2000c101b08 */
[----:B------:R-:W-:Y:S02]  /*22e80*/  IADD3 R5, R252, 0x20, RZ ;  /* 0x00000020fc057810 */ /* 0x000fe40007ffe0ff */
[----:B------:R-:W-:Y:S02]  /*22e90*/  @!P3 LEA.HI.X R3, R10, R4, R11, 0x2, P5 ;  /* 0x000000040a03b211 */ /* 0x000fe400028f140b */
[----:B------:R-:W-:Y:S02]  /*22ea0*/  ISETP.GE.AND P0, PT, R5, c[0x0][0x3c8], PT ;  /* 0x0000f20005007a0c */ /* 0x000fe40003f06270 */
[----:B------:R-:W-:Y:S01]  /*22eb0*/  IADD3 R14, R252, 0x10, RZ ;  /* 0x00000010fc0e7810 */ /* 0x000fe20007ffe0ff */
[----:B------:R2:W-:Y:S01]  /*22ec0*/  @!P3 ST.E.64 [R2.64], R28 ;  /* 0x0000001c0200b985 */ /* 0x0005e2000c101b08 */
[----:B------:R-:W-:-:S02]  /*22ed0*/  @!P2 LEA R10, P3, R6, R0, 0x2 ;  /* 0x00000000060aa211 */ /* 0x000fc400078610ff */
[----:B------:R-:W-:Y:S02]  /*22ee0*/  SHF.R.S32.HI R14, RZ, 0x1f, R14 ;  /* 0x0000001fff0e7819 */ /* 0x000fe4000001140e */
[----:B------:R-:W-:Y:S02]  /*22ef0*/  IADD3 R15, R252, 0x28, RZ ;  /* 0x00000028fc0f7810 */ /* 0x000fe40007ffe0ff */
[----:B------:R-:W-:Y:S02]  /*22f00*/  @!P2 LEA.HI.X R11, R6, R4, R14, 0x2, P3 ;  /* 0x00000004060ba211 */ /* 0x000fe400018f140e */
[C---:B------:R-:W-:Y:S02]  /*22f10*/  IADD3 R6, R252.reuse, 0x20, RZ ;  /* 0x00000020fc067810 */ /* 0x040fe40007ffe0ff */
[----:B------:R-:W-:Y:S01]  /*22f20*/  IADD3 R14, R252, 0x18, RZ ;  /* 0x00000018fc0e7810 */ /* 0x000fe20007ffe0ff */
[----:B------:R-:W-:Y:S01]  /*22f30*/  @!P2 ST.E.64 [R10.64], R64 ;  /* 0x000000400a00a985 */ /* 0x000fe2000c101b08 */
[----:B------:R-:W-:-:S02]  /*22f40*/  ISETP.GE.AND P5, PT, R15, c[0x0][0x3c8], PT ;  /* 0x0000f2000f007a0c */ /* 0x000fc40003fa6270 */
[C---:B------:R-:W-:Y:S02]  /*22f50*/  IADD3 R12, R252.reuse, 0x30, RZ ;  /* 0x00000030fc0c7810 */ /* 0x040fe40007ffe0ff */
[----:B------:R-:W-:Y:S02]  /*22f60*/  SHF.R.S32.HI R6, RZ, 0x1f, R6 ;  /* 0x0000001fff067819 */ /* 0x000fe40000011406 */
[----:B------:R-:W-:Y:S02]  /*22f70*/  SHF.R.S32.HI R14, RZ, 0x1f, R14 ;  /* 0x0000001fff0e7819 */ /* 0x000fe4000001140e */
[----:B-1----:R-:W-:Y:S02]  /*22f80*/  @!P1 LEA R8, P4, R13, R0, 0x2 ;  /* 0x000000000d089211 */ /* 0x002fe400078810ff */
[C---:B------:R-:W-:Y:S02]  /*22f90*/  IADD3 R17, R252.reuse, 0x28, RZ ;  /* 0x00000028fc117810 */ /* 0x040fe40007ffe0ff */
[----:B------:R-:W-:-:S02]  /*22fa0*/  IADD3 R16, R252, 0x40, RZ ;  /* 0x00000040fc107810 */ /* 0x000fc40007ffe0ff */
[----:B------:R-:W-:Y:S02]  /*22fb0*/  SHF.R.S32.HI R17, RZ, 0x1f, R17 ;  /* 0x0000001fff117819 */ /* 0x000fe40000011411 */
[----:B--2---:R-:W-:Y:S02]  /*22fc0*/  @!P0 LEA R2, P6, R5, R0, 0x2 ;  /* 0x0000000005028211 */ /* 0x004fe400078c10ff */
[----:B------:R-:W-:-:S03]  /*22fd0*/  ISETP.GE.AND P2, PT, R16, c[0x0][0x3c8], PT ;  /* 0x0000f20010007a0c */ /* 0x000fc60003f46270 */
[----:B------:R-:W-:Y:S02]  /*22fe0*/  P2R R3, PR, RZ, 0x10 ;  /* 0x00000010ff037803 */ /* 0x000fe40000000000 */
[----:B------:R-:W-:Y:S02]  /*22ff0*/  ISETP.GE.AND P4, PT, R12, c[0x0][0x3c8], PT ;  /* 0x0000f2000c007a0c */ /* 0x000fe40003f86270 */
[----:B------:R-:W-:Y:S02]  /*23000*/  ISETP.NE.AND P3, PT, R3, RZ, PT ;  /* 0x000000ff0300720c */ /* 0x000fe40003f65270 */
[-C--:B------:R-:W-:Y:S02]  /*23010*/  @!P0 LEA.HI.X R3, R5, R4.reuse, R6, 0x2, P6 ;  /* 0x0000000405038211 */ /* 0x080fe400030f1406 */
[----:B------:R-:W-:Y:S02]  /*23020*/  @!P1 LEA.HI.X R9, R13, R4, R14, 0x2, P3 ;  /* 0x000000040d099211 */ /* 0x000fe400018f140e */
[----:B------:R-:W-:-:S02]  /*23030*/  IADD3 R6, R252, 0x38, RZ ;  /* 0x00000038fc067810 */ /* 0x000fc40007ffe0ff */
[----:B------:R-:W-:Y:S01]  /*23040*/  IADD3 R13, R252, 0x30, RZ ;  /* 0x00000030fc0d7810 */ /* 0x000fe20007ffe0ff */
[----:B------:R1:W-:Y:S01]  /*23050*/  @!P1 ST.E.64 [R8.64], R58 ;  /* 0x0000003a08009985 */ /* 0x0003e2000c101b08 */
[----:B------:R-:W-:Y:S02]  /*23060*/  ISETP.GE.AND P3, PT, R6, c[0x0][0x3c8], PT ;  /* 0x0000f20006007a0c */ /* 0x000fe40003f66270 */
[----:B------:R-:W-:Y:S01]  /*23070*/  SHF.R.S32.HI R13, RZ, 0x1f, R13 ;  /* 0x0000001fff0d7819 */ /* 0x000fe2000001140d */
[----:B------:R2:W-:Y:S01]  /*23080*/  @!P0 ST.E.64 [R2.64], R30 ;  /* 0x0000001e02008985 */ /* 0x0005e2000c101b08 */
[C---:B------:R-:W-:Y:S02]  /*23090*/  IADD3 R14, R252.reuse, 0x48, RZ ;  /* 0x00000048fc0e7810 */ /* 0x040fe40007ffe0ff */
[----:B------:R-:W-:Y:S02]  /*230a0*/  IADD3 R5, R252, 0x50, RZ ;  /* 0x00000050fc057810 */ /* 0x000fe40007ffe0ff */
[----:B------:R-:W-:-:S02]  /*230b0*/  ISETP.GE.AND P1, PT, R14, c[0x0][0x3c8], PT ;  /* 0x0000f2000e007a0c */ /* 0x000fc40003f26270 */
        /* <DEDUP_REMOVED lines=38> */
.L_x_1105:
[----:B------:R-:W2:Y:S04]  /*23320*/  LDL.LU R8, [R1+0x84] ;  /* 0x0000840001087983 */ /* 0x000ea80000300800 */
[----:B-1----:R-:W4:Y:S01]  /*23330*/  LDL R6, [R1+0x8c] ;  /* 0x00008c0001067983 */ /* 0x002f220000100800 */
[----:B------:R-:W-:Y:S01]  /*23340*/  ISETP.NE.U32.AND P0, PT, RZ, c[0x0][0x508], PT ;  /* 0x00014200ff007a0c */ /* 0x000fe20003f05070 */
[----:B------:R-:W-:Y:S01]  /*23350*/  IMAD.MOV.U32 R4, RZ, RZ, 0x4 ;  /* 0x00000004ff047424 */ /* 0x000fe200078e00ff */
[----:B------:R-:W-:Y:S01]  /*23360*/  ISETP.NE.U32.AND P2, PT, RZ, c[0x0][0x500], PT ;  /* 0x00014000ff007a0c */ /* 0x000fe20003f45070 */
[----:B------:R-:W-:Y:S01]  /*23370*/  IMAD.MOV.U32 R18, RZ, RZ, c[0x0][0x388] ;  /* 0x0000e200ff127624 */ /* 0x000fe200078e00ff */
[----:B------:R-:W-:Y:S01]  /*23380*/  ISETP.NE.AND.EX P0, PT, RZ, c[0x0][0x50c], PT, P0 ;  /* 0x00014300ff007a0c */ /* 0x000fe20003f05300 */
[----:B------:R-:W-:Y:S01]  /*23390*/  IMAD.MOV.U32 R0, RZ, RZ, RZ ;  /* 0x000000ffff007224 */ /* 0x000fe200078e00ff */
[----:B------:R-:W-:Y:S01]  /*233a0*/  ISETP.NE.AND.EX P2, PT, RZ, c[0x0][0x504], PT, P2 ;  /* 0x00014100ff007a0c */ /* 0x000fe20003f45320 */
[----:B----4-:R-:W-:-:S10]  /*233b0*/  IMAD.WIDE R2, R6, R4, c[0x0][0x500] ;  /* 0x0001400006027625 */ /* 0x010fd400078e0204 */
[----:B---3--:R-:W-:Y:S02]  /*233c0*/  @P0 IMAD.WIDE R4, R6, R4, c[0x0][0x508] ;  /* 0x0001420006040625 */ /* 0x008fe400078e0204 */
        /* <DEDUP_REMOVED lines=9> */
.L_x_1133:
        /* <DEDUP_REMOVED lines=10> */
[----:B------:R-:W2:Y:S01]  /*23500*/  LDL R4, [R1+0x54] ;  /* 0x0000540001047983 */ /* 0x000ea20000100800 */
[----:B------:R-:W-:Y:S01]  /*23510*/  IMAD R2, R18, c[0x0][0x4e8], RZ ;  /* 0x00013a0012027a24 */ /* 0x000fe200078e02ff */
[----:B--2---:R-:W-:-:S04]  /*23520*/  IADD3 R11, R4, R5, RZ ;  /* 0x00000005040b7210 */ /* 0x004fc80007ffe0ff */
        /* <DEDUP_REMOVED lines=23> */
[----:B------:R-:W-:-:S04]  /*236a0*/  IMAD.MOV R4, RZ, RZ, -R2 ;  /* 0x000000ffff047224 */ /* 0x000fc800078e0a02 */
[----:B------:R-:W-:Y:S01]  /*236b0*/  IMAD R4, R4, c[0x0][0x4e8], R11 ;  /* 0x00013a0004047a24 */ /* 0x000fe200078e020b */
[----:B------:R-:W-:Y:S02]  /*236c0*/  IADD3.X R11, R5, R13, R19, P1, P0 ;  /* 0x0000000d050b7210 */ /* 0x000fe40000fe0413 */
[----:B------:R-:W-:Y:S02]  /*236d0*/  SHF.R.S32.HI R5, RZ, 0x1f, R2 ;  /* 0x0000001fff057819 */ /* 0x000fe40000011402 */
[----:B--2---:R-:W-:-:S05]  /*236e0*/  SEL R6, R23, RZ, P2 ;  /* 0x000000ff17067207 */ /* 0x004fca0001000000 */
[-C--:B-----5:R-:W-:Y:S02]  /*236f0*/  IMAD R12, R17, R6.reuse, RZ ;  /* 0x00000006110c7224 */ /* 0x0a0fe400078e02ff */
[----:B------:R-:W-:Y:S01]  /*23700*/  IMAD.WIDE.U32 R8, R16, R6, RZ ;  /* 0x0000000610087225 */ /* 0x000fe200078e00ff */
[----:B------:R-:W-:-:S04]  /*23710*/  SHF.R.S32.HI R6, RZ, 0x1f, R4 ;  /* 0x0000001fff067819 */ /* 0x000fc80000011404 */
[----:B------:R-:W-:Y:S02]  /*23720*/  IADD3 R9, R9, R12, RZ ;  /* 0x0000000c09097210 */ /* 0x000fe40007ffe0ff */
[----:B------:R-:W-:Y:S01]  /*23730*/  IADD3 R8, P1, P0, R2, R21, R8 ;  /* 0x0000001502087210 */ /* 0x000fe2000783e008 */
[----:B------:R-:W-:-:S03]  /*23740*/  IMAD R2, R15, R4, RZ ;  /* 0x000000040f027224 */ /* 0x000fc600078e02ff */
[----:B------:R-:W-:Y:S01]  /*23750*/  IADD3.X R9, R5, R11, R9, P1, P0 ;  /* 0x0000000b05097210 */ /* 0x000fe20000fe0409 */
[----:B------:R-:W-:Y:S02]  /*23760*/  IMAD.MOV.U32 R11, RZ, RZ, c[0x0][0x4a8] ;  /* 0x00012a00ff0b7624 */ /* 0x000fe400078e00ff */
[C---:B------:R-:W-:Y:S01]  /*23770*/  IMAD R2, R14.reuse, R6, R2 ;  /* 0x000000060e027224 */ /* 0x040fe200078e0202 */
[----:B------:R-:W-:Y:S01]  /*23780*/  MOV R6, c[0x0][0x4ac] ;  /* 0x00012b0000067a02 */ /* 0x000fe20000000f00 */
[----:B------:R-:W-:Y:S01]  /*23790*/  IMAD.WIDE.U32 R4, R14, R4, R8 ;  /* 0x000000040e047225 */ /* 0x000fe200078e0008 */
[----:B------:R-:W-:Y:S02]  /*237a0*/  SEL R8, R11, c[0x0][0x450], P2 ;  /* 0x000114000b087a07 */ /* 0x000fe40001000000 */
[----:B------:R-:W-:Y:S01]  /*237b0*/  SEL R6, R6, c[0x0][0x454], P2 ;  /* 0x0001150006067a07 */ /* 0x000fe20001000000 */
[----:B------:R-:W-:Y:S01]  /*237c0*/  IMAD.IADD R2, R5, 0x1, R2 ;  /* 0x0000000105027824 */ /* 0x000fe200078e0202 */
[----:B------:R-:W-:-:S04]  /*237d0*/  LEA R8, P0, R4, R8, 0x2 ;  /* 0x0000000804087211 */ /* 0x000fc800078010ff */
[----:B------:R-:W-:Y:S02]  /*237e0*/  LEA.HI.X R9, R4, R6, R2, 0x2, P0 ;  /* 0x0000000604097211 */ /* 0x000fe400000f1402 */
[----:B------:R-:W-:-:S05]  /*237f0*/  MOV R2, 0xff800000 ;  /* 0xff80000000027802 */ /* 0x000fca0000000f00 */
[----:B------:R1:W-:Y:S02]  /*23800*/  STG.E [R8.64], R2 ;  /* 0x0000000208007986 */ /* 0x0003e4000c101908 */
.L_x_1135:
[----:B------:R-:W-:Y:S05]  /*23810*/  BSYNC B0 ;  /* 0x0000000000007941 */ /* 0x000fea0003800000 */
.L_x_1134:
[----:B------:R-:W-:-:S13]  /*23820*/  ISETP.GT.AND P0, PT, R20, 0x1, PT ;  /* 0x000000011400780c */ /* 0x000fda0003f04270 */
[----:B------:R-:W-:Y:S05]  /*23830*/  @P0 BRA `(.L_x_1120) ;  /* 0x0000087000000947 */ /* 0x000fea0003800000 */
[----:B-1----:R-:W2:Y:S04]  /*23840*/  LDL.LU R2, [R1+0x54] ;  /* 0x0000540001027983 */ /* 0x002ea80000300800 */
[----:B------:R-:W3:Y:S01]  /*23850*/  LDL R6, [R1+0x24] ;  /* 0x0000240001067983 */ /* 0x000ee20000100800 */
[----:B------:R-:W-:-:S03]  /*23860*/  MOV R4, c[0x0][0x4e8] ;  /* 0x00013a0000047a02 */ /* 0x000fc60000000f00 */
[----:B------:R-:W1:Y:S01]  /*23870*/  S2R R12, SR_TID.X ;  /* 0x00000000000c7919 */ /* 0x000e620000002100 */
[----:B------:R-:W-:Y:S01]  /*23880*/  ISETP.NE.AND P0, PT, R4, 0x1, PT ;  /* 0x000000010400780c */ /* 0x000fe20003f05270 */
[----:B------:R-:W-:Y:S01]  /*23890*/  IMAD.WIDE.U32 R4, R0, c[0x0][0x3a0], RZ ;  /* 0x0000e80000047a25 */ /* 0x000fe200078e00ff */
[----:B-1----:R-:W-:-:S04]  /*238a0*/  SHF.R.S32.HI R9, RZ, 0x1f, R12 ;  /* 0x0000001fff097819 */ /* 0x002fc8000001140c */
[----:B------:R-:W-:-:S04]  /*238b0*/  LEA.HI R9, R9, R12, RZ, 0x2 ;  /* 0x0000000c09097211 */ /* 0x000fc800078f10ff */
[----:B------:R-:W-:Y:S02]  /*238c0*/  SHF.R.S32.HI R9, RZ, 0x2, R9 ;  /* 0x00000002ff097819 */ /* 0x000fe40000011409 */
[----:B--2---:R-:W-:Y:S01]  /*238d0*/  MOV R11, R2 ;  /* 0x00000002000b7202 */ /* 0x004fe20000000f00 */
[----:B------:R-:W-:-:S03]  /*238e0*/  IMAD R2, R19, c[0x0][0x3a0], RZ ;  /* 0x0000e80013027a24 */ /* 0x000fc600078e02ff */
[-C--:B---3--:R-:W-:Y:S01]  /*238f0*/  IADD3 R6, R6, R11.reuse, RZ ;  /* 0x0000000b06067210 */ /* 0x088fe20007ffe0ff */
[----:B------:R-:W-:Y:S01]  /*23900*/  IMAD R0, R0, c[0x0][0x3a4], R2 ;  /* 0x0000e90000007a24 */ /* 0x000fe200078e0202 */
[----:B------:R-:W-:Y:S01]  /*23910*/  IADD3 R12, R9, R11, RZ ;  /* 0x0000000b090c7210 */ /* 0x000fe20007ffe0ff */
[----:B------:R-:W-:Y:S02]  /*23920*/  IMAD R2, R22, c[0x0][0x3f0], RZ ;  /* 0x0000fc0016027a24 */ /* 0x000fe400078e02ff */
[----:B------:R-:W-:Y:S01]  /*23930*/  @P0 IMAD.HI.U32 R8, R6, c[0x0][0x4ec], RZ ;  /* 0x00013b0006080a27 */ /* 0x000fe200078e00ff */
[----:B------:R-:W-:-:S03]  /*23940*/  IADD3 R5, R5, R0, RZ ;  /* 0x0000000005057210 */ /* 0x000fc60007ffe0ff */
[----:B------:R-:W-:Y:S01]  /*23950*/  IMAD.MOV.U32 R0, RZ, RZ, R6 ;  /* 0x000000ffff007224 */ /* 0x000fe200078e0006 */
[----:B------:R-:W-:Y:S01]  /*23960*/  @P0 SHF.R.U32.HI R0, RZ, c[0x0][0x4f0], R8 ;  /* 0x00013c00ff000a19 */ /* 0x000fe20000011608 */
[----:B------:R-:W-:-:S04]  /*23970*/  IMAD.WIDE.U32 R4, R3, c[0x0][0x3e8], R4 ;  /* 0x0000fa0003047a25 */ /* 0x000fc800078e0004 */
[----:B------:R-:W-:Y:S01]  /*23980*/  IMAD R8, R10, c[0x0][0x3f4], R2 ;  /* 0x0000fd000a087a24 */ /* 0x000fe200078e0202 */
[----:B------:R-:W-:Y:S01]  /*23990*/  MOV R2, R4 ;  /* 0x0000000400027202 */ /* 0x000fe20000000f00 */
[----:B------:R-:W-:Y:S01]  /*239a0*/  IMAD R3, R3, c[0x0][0x3ec], R5 ;  /* 0x0000fb0003037a24 */ /* 0x000fe200078e0205 */
[----:B------:R-:W-:Y:S02]  /*239b0*/  SHF.R.S32.HI R5, RZ, 0x1f, R0 ;  /* 0x0000001fff057819 */ /* 0x000fe40000011400 */
[----:B------:R-:W-:Y:S01]  /*239c0*/  IADD3 R4, -R0, RZ, RZ ;  /* 0x000000ff00047210 */ /* 0x000fe20007ffe1ff */
[----:B------:R-:W-:-:S04]  /*239d0*/  IMAD.WIDE.U32 R2, R10, c[0x0][0x3f0], R2 ;  /* 0x0000fc000a027a25 */ /* 0x000fc800078e0002 */
[----:B------:R-:W-:Y:S02]  /*239e0*/  IMAD R5, R5, c[0x0][0x3e0], RZ ;  /* 0x0000f80005057a24 */ /* 0x000fe400078e02ff */
[----:B------:R-:W-:Y:S02]  /*239f0*/  IMAD.IADD R3, R3, 0x1, R8 ;  /* 0x0000000103037824 */ /* 0x000fe400078e0208 */
        /* <DEDUP_REMOVED lines=13> */
.L_x_1235:
[----:B------:R-:W-:Y:S05]  /*23ad0*/  BRA.DIV ~URZ, `(.L_x_1137) ;  /* 0x000042427f007947 */ /* 0x000fea000b800000 */
[----:B------:R3:W4:Y:S02]  /*23ae0*/  SHFL.IDX PT, R0, R13, RZ, 0x1c1f ;  /* 0x001c1fff0d007589 */ /* 0x00072400000e0000 */
.L_x_1236:
[----:B------:R-:W-:Y:S01]  /*23af0*/  IMAD R6, R18, c[0x0][0x4e8], RZ ;  /* 0x00013a0012067a24 */ /* 0x000fe200078e02ff */
[----:B------:R-:W-:Y:S04]  /*23b00*/  BSSY B0, `(.L_x_1138) ;  /* 0x0000013000007945 */ /* 0x000fe80003800000 */
        /* <DEDUP_REMOVED lines=9> */
[----:B------:R1:W-:Y:S01]  /*23ba0*/  @!P2 ST.E.128 [R10.64], RZ ;  /* 0x000000ff0a00a985 */ /* 0x0003e2000c101d08 */
[----:B-----5:R-:W-:Y:S02]  /*23bb0*/  ISETP.GE.AND P1, PT, R16, c[0x0][0x3c8], PT ;  /* 0x0000f20010007a0c */ /* 0x020fe40003f26270 */
[----:B---3--:R-:W-:-:S11]  /*23bc0*/  ISETP.GE.AND P0, PT, R14, c[0x0][0x3c8], PT ;  /* 0x0000f2000e007a0c */ /* 0x008fd60003f06270 */
[-C--:B------:R-:W-:Y:S02]  /*23bd0*/  @!P1 LEA R8, P4, R16, R0.reuse, 0x1 ;  /* 0x0000000010089211 */ /* 0x080fe400078808ff */
[----:B------:R-:W-:Y:S02]  /*23be0*/  @!P0 LEA R2, P3, R14, R0, 0x1 ;  /* 0x000000000e028211 */ /* 0x000fe400078608ff */
[-C--:B----4-:R-:W-:Y:S02]  /*23bf0*/  @!P1 LEA.HI.X R9, R16, R4.reuse, R17, 0x1, P4 ;  /* 0x0000000410099211 */ /* 0x090fe400020f0c11 */
[----:B--2---:R-:W-:-:S03]  /*23c00*/  @!P0 LEA.HI.X R3, R14, R4, R15, 0x1, P3 ;  /* 0x000000040e038211 */ /* 0x004fc600018f0c0f */
[----:B------:R1:W-:Y:S04]  /*23c10*/  @!P1 ST.E.128 [R8.64], RZ ;  /* 0x000000ff08009985 */ /* 0x0003e8000c101d08 */
[----:B------:R1:W-:Y:S02]  /*23c20*/  @!P0 ST.E.128 [R2.64], RZ ;  /* 0x000000ff02008985 */ /* 0x0003e4000c101d08 */
.L_x_1139:
[----:B------:R-:W-:Y:S05]  /*23c30*/  BSYNC B0 ;  /* 0x0000000000007941 */ /* 0x000fea0003800000 */
.L_x_1138:
[----:B------:R-:W-:Y:S05]  /*23c40*/  BRA.DIV ~URZ, `(.L_x_1140) ;  /* 0x000041427f007947 */ /* 0x000fea000b800000 */
[----:B--2---:R2:W1:Y:S04]  /*23c50*/  SHFL.IDX PT, R4, R5, 0x1, 0x1c1f ;  /* 0x003c1f0005047f89 */ /* 0x00446800000e0000 */
[----:B----4-:R2:W4:Y:S02]  /*23c60*/  SHFL.IDX PT, R0, R13, 0x1, 0x1c1f ;  /* 0x003c1f000d007f89 */ /* 0x01052400000e0000 */
.L_x_1237:
[----:B-1----:R-:W-:Y:S01]  /*23c70*/  IADD3 R2, R12, 0x20, RZ ;  /* 0x000000200c027810 */ /* 0x002fe20007ffe0ff */
[----:B------:R-:W-:Y:S03]  /*23c80*/  BSSY B0, `(.L_x_1141) ;  /* 0x0000013000007945 */ /* 0x000fe60003800000 */
[----:B------:R-:W-:-:S13]  /*23c90*/  ISETP.GE.AND P0, PT, R2, R6, PT ;  /* 0x000000060200720c */ /* 0x000fda0003f06270 */
[----:B------:R-:W-:Y:S05]  /*23ca0*/  @P0 BRA `(.L_x_1142) ;  /* 0x0000010000000947 */ /* 0x000fea0003800000 */
[----:B------:R-:W5:Y:S04]  /*23cb0*/  LDL R16, [R1] ;  /* 0x0000000001107983 */ /* 0x000f680000100800 */
[----:B--2---:R-:W2:Y:S04]  /*23cc0*/  LDL R14, [R1+0x4] ;  /* 0x00000400010e7983 */ /* 0x004ea80000100800 */
[----:B---3--:R-:W3:Y:S04]  /*23cd0*/  LDL R17, [R1+0x90] ;  /* 0x0000900001117983 */ /* 0x008ee80000100800 */
[----:B----4-:R-:W4:Y:S01]  /*23ce0*/  LDL R15, [R1+0x7c] ;  /* 0x00007c00010f7983 */ /* 0x010f220000100800 */
[----:B------:R-:W-:-:S13]  /*23cf0*/  ISETP.GE.AND P2, PT, R250, c[0x0][0x3c8], PT ;  /* 0x0000f200fa007a0c */ /* 0x000fda0003f46270 */
[----:B------:R-:W-:-:S04]  /*23d00*/  @!P2 LEA R10, P5, R250, R0, 0x1 ;  /* 0x00000000fa0aa211 */ /* 0x000fc800078a08ff */
[----:B------:R-:W-:-:S05]  /*23d10*/  @!P2 LEA.HI.X R11, R250, R4, R251, 0x1, P5 ;  /* 0x00000004fa0ba211 */ /* 0x000fca00028f0cfb */
[----:B------:R1:W-:Y:S01]  /*23d20*/  @!P2 ST.E.128 [R10.64], RZ ;  /* 0x000000ff0a00a985 */ /* 0x0003e2000c101d08 */
[----:B-----5:R-:W-:Y:S02]  /*23d30*/  ISETP.GE.AND P1, PT, R16, c[0x0][0x3c8], PT ;  /* 0x0000f20010007a0c */ /* 0x020fe40003f26270 */
[----:B--2---:R-:W-:-:S11]  /*23d40*/  ISETP.GE.AND P0, PT, R14, c[0x0][0x3c8], PT ;  /* 0x0000f2000e007a0c */ /* 0x004fd60003f06270 */
[-C--:B------:R-:W-:Y:S02]  /*23d50*/  @!P1 LEA R8, P4, R16, R0.reuse, 0x1 ;  /* 0x0000000010089211 */ /* 0x080fe400078808ff */
[----:B------:R-:W-:Y:S02]  /*23d60*/  @!P0 LEA R2, P3, R14, R0, 0x1 ;  /* 0x000000000e028211 */ /* 0x000fe400078608ff */
[-C--:B---3--:R-:W-:Y:S02]  /*23d70*/  @!P1 LEA.HI.X R9, R16, R4.reuse, R17, 0x1, P4 ;  /* 0x0000000410099211 */ /* 0x088fe400020f0c11 */
[----:B----4-:R-:W-:-:S03]  /*23d80*/  @!P0 LEA.HI.X R3, R14, R4, R15, 0x1, P3 ;  /* 0x000000040e038211 */ /* 0x010fc600018f0c0f */
[----:B------:R1:W-:Y:S04]  /*23d90*/  @!P1 ST.E.128 [R8.64], RZ ;  /* 0x000000ff08009985 */ /* 0x0003e8000c101d08 */
[----:B------:R1:W-:Y:S02]  /*23da0*/  @!P0 ST.E.128 [R2.64], RZ ;  /* 0x000000ff02008985 */ /* 0x0003e4000c101d08 */
.L_x_1142:
[----:B------:R-:W-:Y:S05]  /*23db0*/  BSYNC B0 ;  /* 0x0000000000007941 */ /* 0x000fea0003800000 */
.L_x_1141:
[----:B------:R-:W-:Y:S05]  /*23dc0*/  BRA.DIV ~URZ, `(.L_x_1143) ;  /* 0x000040927f007947 */ /* 0x000fea000b800000 */
[----:B------:R1:W2:Y:S02]  /*23dd0*/  SHFL.IDX PT, R4, R5, 0x2, 0x1c1f ;  /* 0x005c1f0005047f89 */ /* 0x0002a400000e0000 */
.L_x_1238:
[----:B------:R-:W-:Y:S05]  /*23de0*/  BRA.DIV ~URZ, `(.L_x_1144) ;  /* 0x000040e27f007947 */ /* 0x000fea000b800000 */
[----:B----4-:R4:W1:Y:S02]  /*23df0*/  SHFL.IDX PT, R0, R13, 0x2, 0x1c1f ;  /* 0x005c1f000d007f89 */ /* 0x01086400000e0000 */
.L_x_1239:
[----:B-1----:R-:W-:Y:S01]  /*23e00*/  IADD3 R2, R12, 0x40, RZ ;  /* 0x000000400c027810 */ /* 0x002fe20007ffe0ff */
        /* <DEDUP_REMOVED lines=19> */
.L_x_1146:
[----:B------:R-:W-:Y:S05]  /*23f40*/  BSYNC B0 ;  /* 0x0000000000007941 */ /* 0x000fea0003800000 */
.L_x_1145:
[----:B------:R-:W-:Y:S05]  /*23f50*/  BRA.DIV ~URZ, `(.L_x_1147) ;  /* 0x00003fe27f007947 */ /* 0x000fea000b800000 */
[----:B--2---:R2:W1:Y:S04]  /*23f60*/  SHFL.IDX PT, R4, R5, 0x3, 0x1c1f ;  /* 0x007c1f0005047f89 */ /* 0x00446800000e0000 */
[----:B------:R2:W3:Y:S02]  /*23f70*/  SHFL.IDX PT, R0, R13, 0x3, 0x1c1f ;  /* 0x007c1f000d007f89 */ /* 0x0004e400000e0000 */
.L_x_1240:
[----:B------:R-:W-:-:S04]  /*23f80*/  IADD3 R12, R12, 0x60, RZ ;  /* 0x000000600c0c7810 */ /* 0x000fc80007ffe0ff */
[----:B------:R-:W-:-:S13]  /*23f90*/  ISETP.GE.AND P0, PT, R12, R6, PT ;  /* 0x000000060c00720c */ /* 0x000fda0003f06270 */
[----:B------:R-:W-:Y:S05]  /*23fa0*/  @P0 BRA `(.L_x_1120) ;  /* 0x0000010000000947 */ /* 0x000fea0003800000 */
[----:B------:R-:W5:Y:S04]  /*23fb0*/  LDL R14, [R1] ;  /* 0x00000000010e7983 */ /* 0x000f680000100800 */
[----:B--2---:R-:W2:Y:S04]  /*23fc0*/  LDL R5, [R1+0x4] ;  /* 0x0000040001057983 */ /* 0x004ea80000100800 */
[----:B----4-:R-:W4:Y:S04]  /*23fd0*/  LDL R15, [R1+0x90] ;  /* 0x00009000010f7983 */ /* 0x010f280000100800 */
[----:B---3--:R-:W3:Y:S01]  /*23fe0*/  LDL R13, [R1+0x7c] ;  /* 0x00007c00010d7983 */ /* 0x008ee20000100800 */
[----:B------:R-:W-:-:S13]  /*23ff0*/  ISETP.GE.AND P2, PT, R250, c[0x0][0x3c8], PT ;  /* 0x0000f200fa007a0c */ /* 0x000fda0003f46270 */
[----:B-1----:R-:W-:-:S04]  /*24000*/  @!P2 LEA R10, P5, R250, R0, 0x1 ;  /* 0x00000000fa0aa211 */ /* 0x002fc800078a08ff */
[----:B------:R-:W-:-:S05]  /*24010*/  @!P2 LEA.HI.X R11, R250, R4, R251, 0x1, P5 ;  /* 0x00000004fa0ba211 */ /* 0x000fca00028f0cfb */
[----:B------:R1:W-:Y:S01]  /*24020*/  @!P2 ST.E.128 [R10.64], RZ ;  /* 0x000000ff0a00a985 */ /* 0x0003e2000c101d08 */
[----:B-----5:R-:W-:Y:S02]  /*24030*/  ISETP.GE.AND P1, PT, R14, c[0x0][0x3c8], PT ;  /* 0x0000f2000e007a0c */ /* 0x020fe40003f26270 */
[----:B--2---:R-:W-:-:S11]  /*24040*/  ISETP.GE.AND P0, PT, R5, c[0x0][0x3c8], PT ;  /* 0x0000f20005007a0c */ /* 0x004fd60003f06270 */
[CC--:B------:R-:W-:Y:S02]  /*24050*/  @!P1 LEA R8, P4, R14.reuse, R0.reuse, 0x1 ;  /* 0x000000000e089211 */ /* 0x0c0fe400078808ff */
[C---:B------:R-:W-:Y:S02]  /*24060*/  @!P0 LEA R2, P3, R5.reuse, R0, 0x1 ;  /* 0x0000000005028211 */ /* 0x040fe400078608ff */
[-C--:B----4-:R-:W-:Y:S02]  /*24070*/  @!P1 LEA.HI.X R9, R14, R4.reuse, R15, 0x1, P4 ;  /* 0x000000040e099211 */ /* 0x090fe400020f0c0f */
[----:B---3--:R-:W-:-:S03]  /*24080*/  @!P0 LEA.HI.X R3, R5, R4, R13, 0x1, P3 ;  /* 0x0000000405038211 */ /* 0x008fc600018f0c0d */
[----:B------:R1:W-:Y:S04]  /*24090*/  @!P1 ST.E.128 [R8.64], RZ ;  /* 0x000000ff08009985 */ /* 0x0003e8000c101d08 */
[----:B------:R1:W-:Y:S02]  /*240a0*/  @!P0 ST.E.128 [R2.64], RZ ;  /* 0x000000ff02008985 */ /* 0x0003e4000c101d08 */
.L_x_1120:
[----:B------:R-:W-:Y:S05]  /*240b0*/  BSYNC B1 ;  /* 0x0000000000017941 */ /* 0x000fea0003800000 */
.L_x_1104:
[----:B-1-3--:R-:W3:Y:S02]  /*240c0*/  LDL R0, [R1+0xe0] ;  /* 0x0000e00001007983 */ /* 0x00aee40000100800 */
[----:B---3--:R-:W-:-:S13]  /*240d0*/  ISETP.NE.AND P0, PT, R0, RZ, PT ;  /* 0x000000ff0000720c */ /* 0x008fda0003f05270 */
[----:B------:R-:W-:Y:S01]  /*240e0*/  @P0 WARPSYNC 0xffffffff ;  /* 0xffffffff00000948 */ /* 0x000fe20003800000 */
[----:B------:R-:W-:Y:S06]  /*240f0*/  @P0 BAR.SYNC.DEFER_BLOCKING 0x5, 0x80 ;  /* 0x0142000000000b1d */ /* 0x000fec0000010000 */
[----:B------:R-:W1:Y:S04]  /*24100*/  @P0 LDS.128 R8, [0xc080] ;  /* 0x00c08000ff080984 */ /* 0x000e680000000c00 */
[----:B-1----:R1:W-:Y:S04]  /*24110*/  @P0 STL.64 [R1+0x80], R8 ;  /* 0x0000800801000387 */ /* 0x0023e80000100a00 */
[----:B------:R1:W-:Y:S04]  /*24120*/  @P0 STL.64 [R1+0x88], R10 ;  /* 0x0000880a01000387 */ /* 0x0003e80000100a00 */
[----:B------:R-:W-:Y:S06]  /*24130*/  @P0 BAR.ARV 0x4, 0x80 ;  /* 0x0102000000000b1d */ /* 0x000fec0000002000 */
[----:B------:R-:W-:Y:S05]  /*24140*/  @P0 BRA `(.L_x_1148) ;  /* 0x0000105000000947 */ /* 0x000fea0003800000 */
[----:B------:R-:W3:Y:S01]  /*24150*/  S2R R0, SR_TID.X ;  /* 0x0000000000007919 */ /* 0x000ee20000002100 */
[----:B-1----:R-:W-:Y:S01]  /*24160*/  IMAD.MOV.U32 R8, RZ, RZ, RZ ;  /* 0x000000ffff087224 */ /* 0x002fe200078e00ff */
[----:B--234-:R-:W-:-:S04]  /*24170*/  LOP3.LUT R13, R0, 0x1f, RZ, 0xc0, !PT ;  /* 0x0000001f000d7812 */ /* 0x01cfc800078ec0ff */
[----:B------:R-:W-:Y:S01]  /*24180*/  ISETP.NE.AND P6, PT, R13, 0x1f, PT ;  /* 0x0000001f0d00780c */ /* 0x000fe20003fc5270 */
[----:B------:R-:W-:Y:S10]  /*24190*/  BRA.DIV ~URZ, `(.L_x_1149) ;  /* 0x00003e727f007947 */ /* 0x000ff4000b800000 */
[----:B------:R1:W2:Y:S02]  /*241a0*/  SHFL.IDX PT, R10, R76, RZ, 0x1f ;  /* 0x00001fff4c0a7589 */ /* 0x0002a400000e0000 */
.L_x_1241:
[----:B------:R-:W-:Y:S05]  /*241b0*/  BRA.DIV ~URZ, `(.L_x_1150) ;  /* 0x00003ec27f007947 */ /* 0x000fea000b800000 */
[----:B------:R3:W4:Y:S02]  /*241c0*/  SHFL.IDX PT, R9, R76, 0x1, 0x1f ;  /* 0x00201f004c097f89 */ /* 0x00072400000e0000 */
.L_x_1242:
[----:B------:R-:W5:Y:S01]  /*241d0*/  LDL R0, [R1+0x8c] ;  /* 0x00008c0001007983 */ /* 0x000f620000100800 */
[----:B------:R-:W-:Y:S02]  /*241e0*/  IMAD.MOV.U32 R6, RZ, RZ, RZ ;  /* 0x000000ffff067224 */ /* 0x000fe400078e00ff */
[----:B-----5:R-:W-:-:S05]  /*241f0*/  IMAD.IADD R0, R0, 0x1, R13 ;  /* 0x0000000100007824 */ /* 0x020fca00078e020d */
[----:B------:R-:W-:-:S13]  /*24200*/  ISETP.GE.OR P0, PT, R0, c[0x0][0x53c], !P6 ;  /* 0x00014f0000007a0c */ /* 0x000fda0007706670 */
[----:B------:R-:W-:Y:S01]  /*24210*/  @!P0 MOV R2, 0x4 ;  /* 0x0000000400028802 */ /* 0x000fe20000000f00 */
[----:B------:R-:W-:-:S04]  /*24220*/  @!P0 IMAD.MOV.U32 R4, RZ, RZ, 0x4 ;  /* 0x00000004ff048424 */ /* 0x000fc800078e00ff */
        /* <DEDUP_REMOVED lines=13> */
.L_x_1243:
        /* <DEDUP_REMOVED lines=16> */
.L_x_1244:
[----:B---3--:R-:W-:Y:S01]  /*24400*/  IMAD R0, R0, c[0x0][0x538], RZ ;  /* 0x00014e0000007a24 */ /* 0x008fe200078e02ff */
[----:B------:R-:W-:Y:S04]  /*24410*/  BSSY B1, `(.L_x_1153) ;  /* 0x00000cf000017945 */ /* 0x000fe80003800000 */
[----:B----4-:R-:W-:-:S04]  /*24420*/  IADD3 R9, R0, R9, RZ ;  /* 0x0000000900097210 */ /* 0x010fc80007ffe0ff */
[----:B--2---:R-:W-:-:S13]  /*24430*/  ISETP.GT.AND P0, PT, R9, R10, PT ;  /* 0x0000000a0900720c */ /* 0x004fda0003f04270 */
[----:B------:R-:W-:Y:S05]  /*24440*/  @P0 BRA `(.L_x_1154) ;  /* 0x0000026000000947 */ /* 0x000fea0003800000 */
.L_x_1158:
[----:B------:R-:W2:Y:S02]  /*24450*/  LDL.LU R0, [R1+0x8c] ;  /* 0x00008c0001007983 */ /* 0x000ea40000300800 */
[----:B--2---:R-:W-:-:S04]  /*24460*/  IADD3 R0, R0, 0x1f, RZ ;  /* 0x0000001f00007810 */ /* 0x004fc80007ffe0ff */
[----:B------:R-:W-:-:S13]  /*24470*/  ISETP.GE.AND P0, PT, R0, c[0x0][0x53c], PT ;  /* 0x00014f0000007a0c */ /* 0x000fda0003f06270 */
[----:B------:R-:W-:Y:S05]  /*24480*/  @P0 BRA `(.L_x_1155) ;  /* 0x00000c2000000947 */ /* 0x000fea0003800000 */
[----:B------:R2:W-:Y:S01]  /*24490*/  STL [R1+0x8c], R0 ;  /* 0x00008c0001007387 */ /* 0x0005e20000100800 */
[----:B------:R-:W-:Y:S02]  /*244a0*/  MOV R6, RZ ;  /* 0x000000ff00067202 */ /* 0x000fe40000000f00 */
[----:B------:R-:W-:Y:S02]  /*244b0*/  MOV R8, RZ ;  /* 0x000000ff00087202 */ /* 0x000fe40000000f00 */
[----:B--2---:R-:W-:-:S04]  /*244c0*/  IADD3 R0, R0, R13, RZ ;  /* 0x0000000d00007210 */ /* 0x004fc80007ffe0ff */
[----:B------:R-:W-:-:S13]  /*244d0*/  ISETP.GE.OR P0, PT, R0, c[0x0][0x53c], !P6 ;  /* 0x00014f0000007a0c */ /* 0x000fda0007706670 */
[----:B-1----:R-:W-:Y:S02]  /*244e0*/  @!P0 MOV R4, 0x4 ;  /* 0x0000000400048802 */ /* 0x002fe40000000f00 */
        /* <DEDUP_REMOVED lines=8> */
.L_x_1245:
        /* <DEDUP_REMOVED lines=16> */
.L_x_1246:
[----:B--2---:R-:W-:-:S05]  /*24670*/  IMAD R0, R0, c[0x0][0x538], RZ ;  /* 0x00014e0000007a24 */ /* 0x004fca00078e02ff */
[----:B------:R-:W-:-:S04]  /*24680*/  IADD3 R9, R0, R9, RZ ;  /* 0x0000000900097210 */ /* 0x000fc80007ffe0ff */
[----:B------:R-:W-:-:S13]  /*24690*/  ISETP.GT.AND P0, PT, R9, R10, PT ;  /* 0x0000000a0900720c */ /* 0x000fda0003f04270 */
[----:B-1----:R-:W-:Y:S05]  /*246a0*/  @!P0 BRA `(.L_x_1158) ;  /* 0xfffffda000008947 */ /* 0x002fea000383ffff */
.L_x_1154:
[----:B------:R-:W-:-:S05]  /*246b0*/  IADD3 R9, -R0, R9, RZ ;  /* 0x0000000900097210 */ /* 0x000fca0007ffe1ff */
[----:B------:R-:W-:-:S05]  /*246c0*/  IMAD R0, R4, c[0x0][0x538], R9 ;  /* 0x00014e0004007a24 */ /* 0x000fca00078e0209 */
[----:B------:R-:W-:Y:S01]  /*246d0*/  ISETP.GT.AND P0, PT, R0, R10, PT ;  /* 0x0000000a0000720c */ /* 0x000fe20003f04270 */
[----:B------:R-:W-:-:S12]  /*246e0*/  BRA.DIV ~URZ, `(.L_x_1159) ;  /* 0x00003df27f007947 */ /* 0x000fd8000b800000 */
[----:B------:R-:W-:-:S03]  /*246f0*/  VOTE.ANY R11, PT, !P0 ;  /* 0x00000000000b7806 */ /* 0x000fc600040e0100 */
.L_x_1247:
[----:B------:R-:W2:Y:S01]  /*24700*/  LDL.LU R0, [R1+0x8c] ;  /* 0x00008c0001007983 */ /* 0x000ea20000300800 */
[----:B------:R-:W2:Y:S02]  /*24710*/  POPC R5, R11 ;  /* 0x0000000b00057309 */ /* 0x000ea40000000000 */
[----:B--2---:R-:W-:-:S05]  /*24720*/  IADD3 R0, R5, R0, RZ ;  /* 0x0000000005007210 */ /* 0x004fca0007ffe0ff */
[----:B------:R2:W-:Y:S01]  /*24730*/  STL [R1+0x8c], R0 ;  /* 0x00008c0001007387 */ /* 0x0005e20000100800 */
[----:B------:R-:W-:Y:S05]  /*24740*/  BRA.DIV ~URZ, `(.L_x_1160) ;  /* 0x00003de27f007947 */ /* 0x000fea000b800000 */
[----:B------:R3:W4:Y:S04]  /*24750*/  SHFL.IDX PT, R6, R6, R5, 0x1f ;  /* 0x00001f0506067589 */ /* 0x00072800000e0000 */
[----:B--2---:R3:W2:Y:S02]  /*24760*/  SHFL.IDX PT, R0, R8, R5, 0x1f ;  /* 0x00001f0508007589 */ /* 0x0046a400000e0000 */
.L_x_1248:
[----:B------:R-:W-:Y:S01]  /*24770*/  ISETP.NE.AND P0, PT, R11, RZ, PT ;  /* 0x000000ff0b00720c */ /* 0x000fe20003f05270 */
[----:B------:R-:W-:-:S12]  /*24780*/  BSSY B0, `(.L_x_1161) ;  /* 0x0000005000007945 */ /* 0x000fd80003800000 */
[----:B------:R-:W-:Y:S05]  /*24790*/  @!P0 BRA `(.L_x_1162) ;  /* 0x0000003000008947 */ /* 0x000fea0003800000 */
[----:B---3--:R-:W-:Y:S01]  /*247a0*/  IADD3 R5, R5, -0x1, RZ ;  /* 0xffffffff05057810 */ /* 0x008fe20007ffe0ff */
[----:B------:R-:W-:Y:S05]  /*247b0*/  BRA.DIV ~URZ, `(.L_x_1163) ;  /* 0x00003e427f007947 */ /* 0x000fea000b800000 */
[----:B------:R3:W1:Y:S02]  /*247c0*/  SHFL.IDX PT, R12, R4, R5, 0x1f ;  /* 0x00001f05040c7589 */ /* 0x00066400000e0000 */
.L_x_1162:
[----:B------:R-:W-:Y:S05]  /*247d0*/  BSYNC B0 ;  /* 0x0000000000007941 */ /* 0x000fea0003800000 */
.L_x_1161:
[----:B-1----:R-:W-:Y:S01]  /*247e0*/  IMAD R2, R12, c[0x0][0x538], R9 ;  /* 0x00014e000c027a24 */ /* 0x002fe200078e0209 */
[----:B--2---:R-:W-:Y:S01]  /*247f0*/  ISETP.NE.AND P0, PT, R0, 0x1, PT ;  /* 0x000000010000780c */ /* 0x004fe20003f05270 */
[----:B------:R-:W-:Y:S03]  /*24800*/  BSSY B0, `(.L_x_1164) ;  /* 0x0000086000007945 */ /* 0x000fe60003800000 */
[----:B------:R1:W-:Y:S01]  /*24810*/  STL [R1+0x80], R2 ;  /* 0x0000800201007387 */ /* 0x0003e20000100800 */
[----:B------:R-:W-:-:S08]  /*24820*/  IADD3 R9, -R2, R10, RZ ;  /* 0x0000000a02097210 */ /* 0x000fd00007ffe1ff */
[----:B------:R-:W-:Y:S05]  /*24830*/  @!P0 BRA `(.L_x_1165) ;  /* 0x000003e000008947 */ /* 0x000fea0003800000 */
[-C--:B----4-:R-:W-:Y:S02]  /*24840*/  IABS R3, R6.reuse ;  /* 0x0000000600037213 */ /* 0x090fe40000000000 */
[----:B------:R-:W-:Y:S02]  /*24850*/  IABS R11, R6 ;  /* 0x00000006000b7213 */ /* 0x000fe40000000000 */
[----:B-1----:R-:W1:Y:S08]  /*24860*/  I2F.RP R2, R3 ;  /* 0x0000000300027306 */ /* 0x002e700000209400 */
[----:B-1----:R-:W1:Y:S02]  /*24870*/  MUFU.RCP R2, R2 ;  /* 0x0000000200027308 */ /* 0x002e640000001000 */
[----:B-1----:R-:W-:-:S06]  /*24880*/  IADD3 R2, R2, 0xffffffe, RZ ;  /* 0x0ffffffe02027810 */ /* 0x002fcc0007ffe0ff */
[----:B---3--:R1:W2:Y:S02]  /*24890*/  F2I.FTZ.U32.TRUNC.NTZ R5, R2 ;  /* 0x0000000200057305 */ /* 0x0082a4000021f000 */
[----:B-1----:R-:W-:Y:S01]  /*248a0*/  IABS R2, R0 ;  /* 0x0000000000027213 */ /* 0x002fe20000000000 */
[----:B--2---:R-:W-:-:S04]  /*248b0*/  IMAD.MOV R4, RZ, RZ, -R5 ;  /* 0x000000ffff047224 */ /* 0x004fc800078e0a05 */
[----:B------:R-:W-:Y:S01]  /*248c0*/  IMAD.MOV.U32 R8, RZ, RZ, R2 ;  /* 0x000000ffff087224 */ /* 0x000fe200078e0002 */
[----:B------:R-:W-:Y:S01]  /*248d0*/  IABS R2, R9 ;  /* 0x0000000900027213 */ /* 0x000fe20000000000 */
[----:B------:R-:W-:Y:S02]  /*248e0*/  IMAD R10, R4, R3, RZ ;  /* 0x00000003040a7224 */ /* 0x000fe400078e02ff */
[----:B------:R-:W-:Y:S01]  /*248f0*/  IMAD.MOV.U32 R4, RZ, RZ, RZ ;  /* 0x000000ffff047224 */ /* 0x000fe200078e00ff */
[----:B------:R-:W1:Y:S03]  /*24900*/  I2F.RP R12, R8 ;  /* 0x00000008000c7306 */ /* 0x000e660000209400 */
[----:B------:R-:W-:-:S04]  /*24910*/  IMAD.HI.U32 R10, R5, R10, R4 ;  /* 0x0000000a050a7227 */ /* 0x000fc800078e0004 */
[----:B------:R-:W-:Y:S02]  /*24920*/  IMAD.MOV.U32 R4, RZ, RZ, R2 ;  /* 0x000000ffff047224 */ /* 0x000fe400078e0002 */
[----:B------:R-:W-:-:S05]  /*24930*/  IMAD.MOV R2, RZ, RZ, -R11 ;  /* 0x000000ffff027224 */ /* 0x000fca00078e0a0b */
[----:B------:R-:W-:Y:S01]  /*24940*/  MOV R5, R2 ;  /* 0x0000000200057202 */ /* 0x000fe20000000f00 */
[----:B------:R-:W-:-:S04]  /*24950*/  IMAD.HI.U32 R2, R10, R4, RZ ;  /* 0x000000040a027227 */ /* 0x000fc800078e00ff */
[----:B------:R-:W-:Y:S02]  /*24960*/  IMAD R4, R2, R5, R4 ;  /* 0x0000000502047224 */ /* 0x000fe400078e0204 */
[----:B-1----:R-:W1:Y:S03]  /*24970*/  MUFU.RCP R5, R12 ;  /* 0x0000000c00057308 */ /* 0x002e660000001000 */
        /* <DEDUP_REMOVED lines=9> */
[----:B------:R-:W-:Y:S01]  /*24a10*/  @P2 IADD3 R2, R2, 0x1, RZ ;  /* 0x0000000102022810 */ /* 0x000fe20007ffe0ff */
[----:B-1----:R-:W-:-:S05]  /*24a20*/  IMAD.MOV R3, RZ, RZ, -R5 ;  /* 0x000000ffff037224 */ /* 0x002fca00078e0a05 */
[----:B------:R-:W-:Y:S01]  /*24a30*/  @!P1 IMAD.MOV R2, RZ, RZ, -R2 ;  /* 0x000000ffff029224 */ /* 0x000fe200078e0a02 */
[----:B------:R-:W-:Y:S02]  /*24a40*/  MOV R4, R3 ;  /* 0x0000000300047202 */ /* 0x000fe40000000f00 */
[----:B------:R-:W-:Y:S02]  /*24a50*/  @!P0 LOP3.LUT R2, RZ, R6, RZ, 0x33, !PT ;  /* 0x00000006ff028212 */ /* 0x000fe400078e33ff */
[----:B------:R-:W-:Y:S01]  /*24a60*/  IABS R3, R0 ;  /* 0x0000000000037213 */ /* 0x000fe20000000000 */
[----:B------:R-:W-:Y:S01]  /*24a70*/  IMAD R10, R4, R8, RZ ;  /* 0x00000008040a7224 */ /* 0x000fe200078e02ff */
[----:B------:R-:W-:Y:S01]  /*24a80*/  IABS R12, R2 ;  /* 0x00000002000c7213 */ /* 0x000fe20000000000 */
[----:B------:R-:W-:Y:S02]  /*24a90*/  IMAD.MOV.U32 R4, RZ, RZ, RZ ;  /* 0x000000ffff047224 */ /* 0x000fe400078e00ff */
[----:B------:R-:W-:-:S02]  /*24aa0*/  IMAD.MOV R11, RZ, RZ, -R3 ;  /* 0x000000ffff0b7224 */ /* 0x000fc400078e0a03 */
[----:B------:R-:W-:-:S03]  /*24ab0*/  IMAD.HI.U32 R3, R5, R10, R4 ;  /* 0x0000000a05037227 */ /* 0x000fc600078e0004 */
[----:B------:R-:W-:Y:S01]  /*24ac0*/  MOV R5, R11 ;  /* 0x0000000b00057202 */ /* 0x000fe20000000f00 */
        /* <DEDUP_REMOVED lines=21> */
.L_x_1165:
[----:B------:R-:W2:Y:S01]  /*24c20*/  LDL R0, [R1+0x8c] ;  /* 0x00008c0001007983 */ /* 0x000ea20000100800 */
[----:B-1----:R-:W-:-:S04]  /*24c30*/  IMAD.MOV.U32 R2, RZ, RZ, 0x4 ;  /* 0x00000004ff027424 */ /* 0x002fc800078e00ff */
[----:B--2---:R-:W-:-:S05]  /*24c40*/  IMAD.WIDE R2, R0, R2, c[0x0][0x590] ;  /* 0x0001640000027625 */ /* 0x004fca00078e0202 */
[----:B---3--:R-:W2:Y:S02]  /*24c50*/  LDG.E R4, [R2.64] ;  /* 0x0000000802047981 */ /* 0x008ea4000c1e1900 */
        /* <DEDUP_REMOVED lines=64> */
.L_x_1166:
[----:B------:R-:W-:Y:S05]  /*25060*/  BSYNC B0 ;  /* 0x0000000000007941 */ /* 0x000fea0003800000 */
.L_x_1164:
[----:B------:R-:W-:-:S04]  /*25070*/  LOP3.LUT R2, RZ, R2, RZ, 0x33, !PT ;  /* 0x00000002ff027212 */ /* 0x000fc800078e33ff */
[----:B-1----:R-:W-:-:S05]  /*25080*/  IADD3 R0, R2, R6, RZ ;  /* 0x0000000602007210 */ /* 0x002fca0007ffe0ff */
[----:B------:R1:W-:Y:S01]  /*25090*/  STL [R1+0x84], R0 ;  /* 0x0000840001007387 */ /* 0x0003e20000100800 */
[----:B------:R-:W-:Y:S05]  /*250a0*/  BRA `(.L_x_1167) ;  /* 0x0000005000007947 */ /* 0x000fea0003800000 */
.L_x_1155:
[----:B------:R-:W-:Y:S01]  /*250b0*/  MOV R0, c[0x0][0x53c] ;  /* 0x00014f0000007a02 */ /* 0x000fe20000000f00 */
[----:B------:R2:W-:Y:S04]  /*250c0*/  STL [R1+0x80], R10 ;  /* 0x0000800a01007387 */ /* 0x0005e80000100800 */
[----:B------:R2:W-:Y:S04]  /*250d0*/  STL [R1+0x84], RZ ;  /* 0x000084ff01007387 */ /* 0x0005e80000100800 */
[----:B------:R2:W-:Y:S04]  /*250e0*/  STL [R1+0x88], RZ ;  /* 0x000088ff01007387 */ /* 0x0005e80000100800 */
[----:B------:R2:W-:Y:S02]  /*250f0*/  STL [R1+0x8c], R0 ;  /* 0x00008c0001007387 */ /* 0x0005e40000100800 */
.L_x_1167:
[----:B------:R-:W-:Y:S05]  /*25100*/  BSYNC B1 ;  /* 0x0000000000017941 */ /* 0x000fea0003800000 */
.L_x_1153:
[----:B------:R-:W3:Y:S04]  /*25110*/  LDL R8, [R1+0x80] ;  /* 0x0000800001087983 */ /* 0x000ee80000100800 */
[----:B------:R-:W3:Y:S04]  /*25120*/  LDL R9, [R1+0x84] ;  /* 0x0000840001097983 */ /* 0x000ee80000100800 */
[----:B--2---:R-:W3:Y:S04]  /*25130*/  LDL R10, [R1+0x88] ;  /* 0x00008800010a7983 */ /* 0x004ee80000100800 */
[----:B------:R-:W3:Y:S01]  /*25140*/  LDL R11, [R1+0x8c] ;  /* 0x00008c00010b7983 */ /* 0x000ee20000100800 */
[----:B------:R-:W-:Y:S03]  /*25150*/  WARPSYNC 0xffffffff ;  /* 0xffffffff00007948 */ /* 0x000fe60003800000 */
[----:B------:R-:W-:Y:S01]  /*25160*/  BAR.SYNC.DEFER_BLOCKING 0x4, 0x80 ;  /* 0x0102000000007b1d */ /* 0x000fe20000010000 */
[----:B------:R-:W-:-:S13]  /*25170*/  ISETP.NE.AND P0, PT, R13, RZ, PT ;  /* 0x000000ff0d00720c */ /* 0x000fda0003f05270 */
[----:B---3--:R2:W-:Y:S04]  /*25180*/  @!P0 STS.128 [0xc080], R8 ;  /* 0x00c08008ff008388 */ /* 0x0085e80000000c00 */
[----:B------:R-:W-:Y:S06]  /*25190*/  BAR.ARV 0x5, 0x80 ;  /* 0x0142000000007b1d */ /* 0x000fec0000002000 */
.L_x_1148:
[----:B-1----:R-:W3:Y:S02]  /*251a0*/  LDL R0, [R1+0x8c] ;  /* 0x00008c0001007983 */ /* 0x002ee40000100800 */
[----:B---3--:R-:W-:-:S13]  /*251b0*/  ISETP.GE.AND P0, PT, R0, c[0x0][0x53c], PT ;  /* 0x00014f0000007a0c */ /* 0x008fda0003f06270 */
[----:B--2-4-:R-:W-:Y:S01]  /*251c0*/  @P0 CALL.REL.NOINC `(.L_x_1168) ;  /* 0x0000001000000944 */ /* 0x014fe20003c00000 */
[----:B------:R-:W-:Y:S05]  /*251d0*/  BRA `(.L_x_1169) ;  /* 0xfffdd12000007947 */ /* 0x000fea000383ffff */
.L_x_1168:
[----:B------:R-:W-:Y:S05]  /*251e0*/  EXIT ;  /* 0x000000000000794d */ /* 0x000fea0003800000 */
.L_x_859:
[----:B------:R-:W-:Y:S01]  /*251f0*/  IMAD.MOV.U32 R0, RZ, RZ, R5 ;  /* 0x000000ffff007224 */ /* 0x000fe200078e0005 */
[----:B------:R-:W-:Y:S02]  /*25200*/  MOV R3, 0x1 ;  /* 0x0000000100037802 */ /* 0x000fe40000000f00 */
[----:B------:R-:W-:Y:S02]  /*25210*/  MOV R2, 0x25230 ;  /* 0x0002523000027802 */ /* 0x000fe40000000f00 */
[----:B------:R-:W-:Y:S05]  /*25220*/  CALL.REL.NOINC `($__internal_15_$__cuda_sm70_shflsync_up_p) ;  /* 0x0000350000007944 */ /* 0x000fea0003c00000 */
[----:B------:R-:W-:Y:S01]  /*25230*/  MOV R0, R4 ;  /* 0x0000000400007202 */ /* 0x000fe20000000f00 */
[----:B------:R-:W-:Y:S05]  /*25240*/  BRA `(.L_x_1170) ;  /* 0xfffdb21000007947 */ /* 0x000fea000383ffff */
.L_x_860:
[----:B------:R-:W-:Y:S01]  /*25250*/  IMAD.MOV.U32 R0, RZ, RZ, R5 ;  /* 0x000000ffff007224 */ /* 0x000fe200078e0005 */
[----:B------:R-:W-:Y:S02]  /*25260*/  MOV R3, 0x2 ;  /* 0x0000000200037802 */ /* 0x000fe40000000f00 */
[----:B------:R-:W-:Y:S02]  /*25270*/  MOV R2, 0x25290 ;  /* 0x0002529000027802 */ /* 0x000fe40000000f00 */
[----:B------:R-:W-:Y:S05]  /*25280*/  CALL.REL.NOINC `($__internal_15_$__cuda_sm70_shflsync_up_p) ;  /* 0x000034a000007944 */ /* 0x000fea0003c00000 */
[----:B------:R-:W-:Y:S01]  /*25290*/  SEL R4, R4, RZ, P4 ;  /* 0x000000ff04047207 */ /* 0x000fe20002000000 */
[----:B------:R-:W-:Y:S01]  /*252a0*/  IMAD.MOV.U32 R3, RZ, RZ, 0x4 ;  /* 0x00000004ff037424 */ /* 0x000fe200078e00ff */
[----:B------:R-:W-:-:S03]  /*252b0*/  MOV R2, 0x252e0 ;  /* 0x000252e000027802 */ /* 0x000fc60000000f00 */
[----:B------:R-:W-:Y:S02]  /*252c0*/  IMAD.IADD R0, R5, 0x1, R4 ;  /* 0x0000000105007824 */ /* 0x000fe400078e0204 */
        /* <DEDUP_REMOVED lines=13> */
[----:B------:R-:W-:Y:S02]  /*253a0*/  MOV R217, 0x1f ;  /* 0x0000001f00d97802 */ /* 0x000fe40000000f00 */
[----:B------:R-:W-:Y:S01]  /*253b0*/  MOV R3, 0x253f0 ;  /* 0x000253f000037802 */ /* 0x000fe20000000f00 */
[----:B------:R-:W-:-:S04]  /*253c0*/  IMAD.IADD R4, R0, 0x1, R4 ;  /* 0x0000000100047824 */ /* 0x000fc800078e0204 */
[----:B------:R-:W-:Y:S02]  /*253d0*/  IMAD.MOV.U32 R216, RZ, RZ, R4 ;  /* 0x000000ffffd87224 */ /* 0x000fe400078e0004 */
[----:B------:R-:W-:Y:S05]  /*253e0*/  CALL.REL.NOINC `($__internal_14_$__cuda_sm70_shflsync_idx_p) ;  /* 0x000032e000007944 */ /* 0x000fea0003c00000 */
[----:B------:R-:W-:Y:S01]  /*253f0*/  MOV R0, R217 ;  /* 0x000000d900007202 */ /* 0x000fe20000000f00 */
[----:B------:R-:W-:Y:S05]  /*25400*/  BRA `(.L_x_1171) ;  /* 0xfffdb15000007947 */ /* 0x000fea000383ffff */
.L_x_862:
[----:B------:R-:W-:Y:S02]  /*25410*/  SEL R0, RZ, 0x1, P0 ;  /* 0x00000001ff007807 */ /* 0x000fe40000000000 */
[----:B------:R-:W-:Y:S02]  /*25420*/  MOV R2, 0x25440 ;  /* 0x0002544000027802 */ /* 0x000fe40000000f00 */
[----:B------:R-:W-:Y:S05]  /*25430*/  CALL.REL.NOINC `($__internal_16_$__cuda_sm70_votesync_ballot) ;  /* 0x0000335000007944 */ /* 0x000fea0003c00000 */
[----:B------:R-:W-:Y:S01]  /*25440*/  MOV R7, R0 ;  /* 0x0000000000077202 */ /* 0x000fe20000000f00 */
[----:B------:R-:W-:Y:S05]  /*25450*/  BRA `(.L_x_1172) ;  /* 0xfffdb19000007947 */ /* 0x000fea000383ffff */
.L_x_863:
[----:B------:R-:W-:Y:S01]  /*25460*/  IMAD.MOV.U32 R216, RZ, RZ, R9 ;  /* 0x000000ffffd87224 */ /* 0x000fe200078e0009 */
[----:B-1----:R-:W-:Y:S01]  /*25470*/  MOV R2, R0 ;  /* 0x0000000000027202 */ /* 0x002fe20000000f00 */
[----:B------:R-:W-:Y:S01]  /*25480*/  IMAD.MOV.U32 R217, RZ, RZ, 0x1f ;  /* 0x0000001fffd97424 */ /* 0x000fe200078e00ff */
[----:B------:R-:W-:Y:S02]  /*25490*/  MOV R3, 0x254b0 ;  /* 0x000254b000037802 */ /* 0x000fe40000000f00 */
[----:B------:R-:W-:Y:S05]  /*254a0*/  CALL.REL.NOINC `($__internal_14_$__cuda_sm70_shflsync_idx_p) ;  /* 0x0000322000007944 */ /* 0x000fea0003c00000 */
[----:B------:R-:W-:Y:S01]  /*254b0*/  IMAD.MOV.U32 R12, RZ, RZ, R217 ;  /* 0x000000ffff0c7224 */ /* 0x000fe200078e00d9 */
[----:B------:R-:W-:Y:S01]  /*254c0*/  MOV R216, R8 ;  /* 0x0000000800d87202 */ /* 0x000fe20000000f00 */
[----:B------:R-:W-:Y:S01]  /*254d0*/  IMAD.MOV.U32 R5, RZ, RZ, RZ ;  /* 0x000000ffff057224 */ /* 0x000fe200078e00ff */
[----:B------:R-:W-:Y:S01]  /*254e0*/  MOV R2, R0 ;  /* 0x0000000000027202 */ /* 0x000fe20000000f00 */
[----:B------:R-:W-:Y:S01]  /*254f0*/  IMAD.MOV.U32 R217, RZ, RZ, 0x1f ;  /* 0x0000001fffd97424 */ /* 0x000fe200078e00ff */
[----:B------:R-:W-:-:S02]  /*25500*/  MOV R3, 0x25520 ;  /* 0x0002552000037802 */ /* 0x000fc40000000f00 */
[----:B------:R-:W-:Y:S05]  /*25510*/  CALL.REL.NOINC `($__internal_14_$__cuda_sm70_shflsync_idx_p) ;  /* 0x000031b000007944 */ /* 0x000fea0003c00000 */
[----:B------:R-:W-:Y:S01]  /*25520*/  MOV R9, R217 ;  /* 0x000000d900097202 */ /* 0x000fe20000000f00 */
[----:B------:R-:W-:Y:S05]  /*25530*/  BRA `(.L_x_1173) ;  /* 0xfffdb12000007947 */ /* 0x000fea000383ffff */
.L_x_866:
[----:B------:R-:W-:Y:S01]  /*25540*/  IMAD.MOV.U32 R216, RZ, RZ, R4 ;  /* 0x000000ffffd87224 */ /* 0x000fe200078e0004 */
[----:B-1----:R-:W-:Y:S01]  /*25550*/  MOV R2, R0 ;  /* 0x0000000000027202 */ /* 0x002fe20000000f00 */
[----:B------:R-:W-:Y:S01]  /*25560*/  IMAD.MOV.U32 R217, RZ, RZ, 0x1f ;  /* 0x0000001fffd97424 */ /* 0x000fe200078e00ff */
[----:B------:R-:W-:-:S02]  /*25570*/  MOV R3, 0x25590 ;  /* 0x0002559000037802 */ /* 0x000fc40000000f00 */
[----:B---34-:R-:W-:Y:S05]  /*25580*/  CALL.REL.NOINC `($__internal_14_$__cuda_sm70_shflsync_idx_p) ;  /* 0x0000314000007944 */ /* 0x018fea0003c00000 */
[----:B------:R-:W-:Y:S01]  /*25590*/  MOV R5, R217 ;  /* 0x000000d900057202 */ /* 0x000fe20000000f00 */
[----:B------:R-:W-:Y:S05]  /*255a0*/  BRA `(.L_x_865) ;  /* 0xfffdb11000007947 */ /* 0x000fea000383ffff */
.L_x_923:
[----:B------:R-:W-:Y:S01]  /*255b0*/  IMAD.MOV.U32 R216, RZ, RZ, R6 ;  /* 0x000000ffffd87224 */ /* 0x000fe200078e0006 */
[----:B------:R-:W-:Y:S01]  /*255c0*/  MOV R2, RZ ;  /* 0x000000ff00027202 */ /* 0x000fe20000000f00 */
[----:B------:R-:W-:Y:S01]  /*255d0*/  IMAD.MOV.U32 R217, RZ, RZ, 0x1c1f ;  /* 0x00001c1fffd97424 */ /* 0x000fe200078e00ff */
[----:B------:R-:W-:-:S02]  /*255e0*/  MOV R3, 0x25600 ;  /* 0x0002560000037802 */ /* 0x000fc40000000f00 */
[----:B-----5:R-:W-:Y:S05]  /*255f0*/  CALL.REL.NOINC `($__internal_14_$__cuda_sm70_shflsync_idx_p) ;  /* 0x000030d000007944 */ /* 0x020fea0003c00000 */
[----:B------:R-:W-:Y:S01]  /*25600*/  MOV R4, R217 ;  /* 0x000000d900047202 */ /* 0x000fe20000000f00 */
[----:B------:R-:W-:Y:S05]  /*25610*/  BRA `(.L_x_1174) ;  /* 0xfffe3b7000007947 */ /* 0x000fea000383ffff */
.L_x_924:
[----:B------:R-:W-:Y:S01]  /*25620*/  IMAD.MOV.U32 R216, RZ, RZ, R12 ;  /* 0x000000ffffd87224 */ /* 0x000fe200078e000c */
[----:B------:R-:W-:Y:S01]  /*25630*/  MOV R2, RZ ;  /* 0x000000ff00027202 */ /* 0x000fe20000000f00 */
[----:B------:R-:W-:Y:S01]  /*25640*/  IMAD.MOV.U32 R217, RZ, RZ, 0x1c1f ;  /* 0x00001c1fffd97424 */ /* 0x000fe200078e00ff */
[----:B------:R-:W-:-:S02]  /*25650*/  MOV R3, 0x25670 ;  /* 0x0002567000037802 */ /* 0x000fc40000000f00 */
[----:B-12--5:R-:W-:Y:S05]  /*25660*/  CALL.REL.NOINC `($__internal_14_$__cuda_sm70_shflsync_idx_p) ;  /* 0x0000306000007944 */ /* 0x026fea0003c00000 */
[----:B------:R-:W-:Y:S01]  /*25670*/  MOV R0, R217 ;  /* 0x000000d900007202 */ /* 0x000fe20000000f00 */
[----:B------:R-:W-:Y:S05]  /*25680*/  BRA `(.L_x_1175) ;  /* 0xfffe3b2000007947 */ /* 0x000fea000383ffff */
.L_x_927:
[----:B------:R-:W-:Y:S01]  /*25690*/  IMAD.MOV.U32 R216, RZ, RZ, R6 ;  /* 0x000000ffffd87224 */ /* 0x000fe200078e0006 */
[----:B--2---:R-:W-:Y:S01]  /*256a0*/  MOV R2, 0x1 ;  /* 0x0000000100027802 */ /* 0x004fe20000000f00 */
[----:B------:R-:W-:Y:S01]  /*256b0*/  IMAD.MOV.U32 R217, RZ, RZ, 0x1c1f ;  /* 0x00001c1fffd97424 */ /* 0x000fe200078e00ff */
[----:B------:R-:W-:-:S02]  /*256c0*/  MOV R3, 0x256e0 ;  /* 0x000256e000037802 */ /* 0x000fc40000000f00 */
[----:B-1-345:R-:W-:Y:S05]  /*256d0*/  CALL.REL.NOINC `($__internal_14_$__cuda_sm70_shflsync_idx_p) ;  /* 0x00002ff000007944 */ /* 0x03afea0003c00000 */
[----:B------:R-:W-:Y:S01]  /*256e0*/  IMAD.MOV.U32 R4, RZ, RZ, R217 ;  /* 0x000000ffff047224 */ /* 0x000fe200078e00d9 */
[----:B------:R-:W-:Y:S01]  /*256f0*/  MOV R2, 0x1 ;  /* 0x0000000100027802 */ /* 0x000fe20000000f00 */
[----:B------:R-:W-:Y:S01]  /*25700*/  IMAD.MOV.U32 R216, RZ, RZ, R12 ;  /* 0x000000ffffd87224 */ /* 0x000fe200078e000c */
[----:B------:R-:W-:-:S02]  /*25710*/  MOV R217, 0x1c1f ;  /* 0x00001c1f00d97802 */ /* 0x000fc40000000f00 */
[----:B------:R-:W-:Y:S02]  /*25720*/  MOV R3, 0x25740 ;  /* 0x0002574000037802 */ /* 0x000fe40000000f00 */
[----:B------:R-:W-:Y:S05]  /*25730*/  CALL.REL.NOINC `($__internal_14_$__cuda_sm70_shflsync_idx_p) ;  /* 0x00002f9000007944 */ /* 0x000fea0003c00000 */
[----:B------:R-:W-:Y:S01]  /*25740*/  MOV R0, R217 ;  /* 0x000000d900007202 */ /* 0x000fe20000000f00 */
[----:B------:R-:W-:Y:S05]  /*25750*/  BRA `(.L_x_1176) ;  /* 0xfffe3bf000007947 */ /* 0x000fea000383ffff */
.L_x_930:
[----:B------:R-:W-:Y:S01]  /*25760*/  IMAD.MOV.U32 R216, RZ, RZ, R6 ;  /* 0x000000ffffd87224 */ /* 0x000fe200078e0006 */
[----:B-1----:R-:W-:Y:S01]  /*25770*/  MOV R2, 0x2 ;  /* 0x0000000200027802 */ /* 0x002fe20000000f00 */
[----:B------:R-:W-:Y:S01]  /*25780*/  IMAD.MOV.U32 R217, RZ, RZ, 0x1c1f ;  /* 0x00001c1fffd97424 */ /* 0x000fe200078e00ff */
[----:B------:R-:W-:Y:S02]  /*25790*/  MOV R3, 0x257b0 ;  /* 0x000257b000037802 */ /* 0x000fe40000000f00 */
[----:B--2345:R-:W-:Y:S05]  /*257a0*/  CALL.REL.NOINC `($__internal_14_$__cuda_sm70_shflsync_idx_p) ;  /* 0x00002f2000007944 */ /* 0x03cfea0003c00000 */
[----:B------:R-:W-:Y:S01]  /*257b0*/  MOV R4, R217 ;  /* 0x000000d900047202 */ /* 0x000fe20000000f00 */
[----:B------:R-:W-:Y:S05]  /*257c0*/  BRA `(.L_x_1177) ;  /* 0xfffe3d1000007947 */ /* 0x000fea000383ffff */
.L_x_931:
[----:B------:R-:W-:Y:S01]  /*257d0*/  IMAD.MOV.U32 R216, RZ, RZ, R12 ;  /* 0x000000ffffd87224 */ /* 0x000fe200078e000c */
[----:B------:R-:W-:Y:S01]  /*257e0*/  MOV R2, 0x2 ;  /* 0x0000000200027802 */ /* 0x000fe20000000f00 */
[----:B------:R-:W-:Y:S01]  /*257f0*/  IMAD.MOV.U32 R217, RZ, RZ, 0x1c1f ;  /* 0x00001c1fffd97424 */ /* 0x000fe200078e00ff */
[----:B------:R-:W-:Y:S02]  /*25800*/  MOV R3, 0x25820 ;  /* 0x0002582000037802 */ /* 0x000fe40000000f00 */
[----:B-12345:R-:W-:Y:S05]  /*25810*/  CALL.REL.NOINC `($__internal_14_$__cuda_sm70_shflsync_idx_p) ;  /* 0x00002eb000007944 */ /* 0x03efea0003c00000 */
[----:B------:R-:W-:Y:S01]  /*25820*/  MOV R0, R217 ;  /* 0x000000d900007202 */ /* 0x000fe20000000f00 */
[----:B------:R-:W-:Y:S05]  /*25830*/  BRA `(.L_x_1178) ;  /* 0xfffe3cc000007947 */ /* 0x000fea000383ffff */
.L_x_934:
[----:B------:R-:W-:Y:S01]  /*25840*/  IMAD.MOV.U32 R216, RZ, RZ, R6 ;  /* 0x000000ffffd87224 */ /* 0x000fe200078e0006 */
[----:B-1----:R-:W-:Y:S01]  /*25850*/  MOV R2, 0x3 ;  /* 0x0000000300027802 */ /* 0x002fe20000000f00 */
[----:B------:R-:W-:Y:S01]  /*25860*/  IMAD.MOV.U32 R217, RZ, RZ, 0x1c1f ;  /* 0x00001c1fffd97424 */ /* 0x000fe200078e00ff */
[----:B------:R-:W-:-:S02]  /*25870*/  MOV R3, 0x25890 ;  /* 0x0002589000037802 */ /* 0x000fc40000000f00 */
[----:B--2345:R-:W-:Y:S05]  /*25880*/  CALL.REL.NOINC `($__internal_14_$__cuda_sm70_shflsync_idx_p) ;  /* 0x00002e4000007944 */ /* 0x03cfea0003c00000 */
        /* <DEDUP_REMOVED lines=8> */
.L_x_981:
[----:B------:R-:W-:Y:S01]  /*25910*/  IMAD.MOV.U32 R216, RZ, RZ, R6 ;  /* 0x000000ffffd87224 */ /* 0x000fe200078e0006 */
[----:B--2---:R-:W-:Y:S01]  /*25920*/  MOV R2, 0x1 ;  /* 0x0000000100027802 */ /* 0x004fe20000000f00 */
[----:B------:R-:W-:Y:S01]  /*25930*/  IMAD.MOV.U32 R217, RZ, RZ, 0x1c1f ;  /* 0x00001c1fffd97424 */ /* 0x000fe200078e00ff */
[----:B------:R-:W-:Y:S02]  /*25940*/  MOV R3, 0x25960 ;  /* 0x0002596000037802 */ /* 0x000fe40000000f00 */
[----:B------:R-:W-:Y:S05]  /*25950*/  CALL.REL.NOINC `($__internal_14_$__cuda_sm70_shflsync_idx_p) ;  /* 0x00002d7000007944 */ /* 0x000fea0003c00000 */
[----:B------:R-:W-:Y:S01]  /*25960*/  IMAD.MOV.U32 R4, RZ, RZ, R217 ;  /* 0x000000ffff047224 */ /* 0x000fe200078e00d9 */
[----:B------:R-:W-:Y:S01]  /*25970*/  MOV R2, 0x1 ;  /* 0x0000000100027802 */ /* 0x000fe20000000f00 */
[----:B------:R-:W-:Y:S01]  /*25980*/  IMAD.MOV.U32 R216, RZ, RZ, R26 ;  /* 0x000000ffffd87224 */ /* 0x000fe200078e001a */
[----:B------:R-:W-:Y:S02]  /*25990*/  MOV R217, 0x1c1f ;  /* 0x00001c1f00d97802 */ /* 0x000fe40000000f00 */
[----:B------:R-:W-:Y:S02]  /*259a0*/  MOV R3, 0x259c0 ;  /* 0x000259c000037802 */ /* 0x000fe40000000f00 */
[----:B------:R-:W-:Y:S05]  /*259b0*/  CALL.REL.NOINC `($__internal_14_$__cuda_sm70_shflsync_idx_p) ;  /* 0x00002d1000007944 */ /* 0x000fea0003c00000 */
[----:B------:R-:W-:Y:S01]  /*259c0*/  MOV R2, R217 ;  /* 0x000000d900027202 */ /* 0x000fe20000000f00 */
[----:B------:R-:W-:Y:S05]  /*259d0*/  BRA `(.L_x_1180) ;  /* 0xfffeb1a000007947 */ /* 0x000fea000383ffff */
.L_x_984:
[----:B------:R-:W-:Y:S01]  /*259e0*/  IMAD.MOV.U32 R216, RZ, RZ, R5 ;  /* 0x000000ffffd87224 */ /* 0x000fe200078e0005 */
[----:B------:R-:W-:Y:S01]  /*259f0*/  MOV R2, RZ ;  /* 0x000000ff00027202 */ /* 0x000fe20000000f00 */
[----:B------:R-:W-:Y:S01]  /*25a00*/  IMAD.MOV.U32 R217, RZ, RZ, 0x1c1f ;  /* 0x00001c1fffd97424 */ /* 0x000fe200078e00ff */
[----:B------:R-:W-:-:S02]  /*25a10*/  MOV R3, 0x25a30 ;  /* 0x00025a3000037802 */ /* 0x000fc40000000f00 */
[----:B------:R-:W-:Y:S05]  /*25a20*/  CALL.REL.NOINC `($__internal_14_$__cuda_sm70_shflsync_idx_p) ;  /* 0x00002ca000007944 */ /* 0x000fea0003c00000 */
[----:B------:R-:W-:Y:S01]  /*25a30*/  MOV R4, R217 ;  /* 0x000000d900047202 */ /* 0x000fe20000000f00 */
[----:B------:R-:W-:Y:S05]  /*25a40*/  BRA `(.L_x_1181) ;  /* 0xfffebb3000007947 */ /* 0x000fea000383ffff */
.L_x_985:
[----:B------:R-:W-:Y:S01]  /*25a50*/  IMAD.MOV.U32 R216, RZ, RZ, R6 ;  /* 0x000000ffffd87224 */ /* 0x000fe200078e0006 */
[----:B------:R-:W-:Y:S01]  /*25a60*/  MOV R2, RZ ;  /* 0x000000ff00027202 */ /* 0x000fe20000000f00 */
[----:B------:R-:W-:Y:S01]  /*25a70*/  IMAD.MOV.U32 R217, RZ, RZ, 0x1c1f ;  /* 0x00001c1fffd97424 */ /* 0x000fe200078e00ff */
[----:B------:R-:W-:-:S02]  /*25a80*/  MOV R3, 0x25aa0 ;  /* 0x00025aa000037802 */ /* 0x000fc40000000f00 */
[----:B-12---:R-:W-:Y:S05]  /*25a90*/  CALL.REL.NOINC `($__internal_14_$__cuda_sm70_shflsync_idx_p) ;  /* 0x00002c3000007944 */ /* 0x006fea0003c00000 */
[----:B------:R-:W-:Y:S01]  /*25aa0*/  MOV R0, R217 ;  /* 0x000000d900007202 */ /* 0x000fe20000000f00 */
[----:B------:R-:W-:Y:S05]  /*25ab0*/  BRA `(.L_x_1182) ;  /* 0xfffebae000007947 */ /* 0x000fea000383ffff */
.L_x_988:
[----:B------:R-:W-:Y:S01]  /*25ac0*/  IMAD.MOV.U32 R216, RZ, RZ, R5 ;  /* 0x000000ffffd87224 */ /* 0x000fe200078e0005 */
[----:B--2---:R-:W-:Y:S01]  /*25ad0*/  MOV R2, 0x1 ;  /* 0x0000000100027802 */ /* 0x004fe20000000f00 */
[----:B------:R-:W-:Y:S01]  /*25ae0*/  IMAD.MOV.U32 R217, RZ, RZ, 0x1c1f ;  /* 0x00001c1fffd97424 */ /* 0x000fe200078e00ff */
[----:B------:R-:W-:-:S03]  /*25af0*/  MOV R3, 0x25b10 ;  /* 0x00025b1000037802 */ /* 0x000fc60000000f00 */
[----:B-1-34-:R-:W-:Y:S05]  /*25b00*/  CALL.REL.NOINC `($__internal_14_$__cuda_sm70_shflsync_idx_p) ;  /* 0x00002bc000007944 */ /* 0x01afea0003c00000 */
        /* <DEDUP_REMOVED lines=8> */
.L_x_989:
[----:B------:R-:W-:Y:S01]  /*25b90*/  IMAD.MOV.U32 R216, RZ, RZ, R8 ;  /* 0x000000ffffd87224 */ /* 0x000fe200078e0008 */
[----:B------:R-:W-:Y:S01]  /*25ba0*/  MOV R2, RZ ;  /* 0x000000ff00027202 */ /* 0x000fe20000000f00 */
[----:B------:R-:W-:Y:S01]  /*25bb0*/  IMAD.MOV.U32 R217, RZ, RZ, 0x1c1f ;  /* 0x00001c1fffd97424 */ /* 0x000fe200078e00ff */
[----:B------:R-:W-:Y:S02]  /*25bc0*/  MOV R3, 0x25be0 ;  /* 0x00025be000037802 */ /* 0x000fe40000000f00 */
[----:B--23--:R-:W-:Y:S05]  /*25bd0*/  CALL.REL.NOINC `($__internal_14_$__cuda_sm70_shflsync_idx_p) ;  /* 0x00002af000007944 */ /* 0x00cfea0003c00000 */
[----:B------:R-:W-:Y:S01]  /*25be0*/  MOV R2, R217 ;  /* 0x000000d900027202 */ /* 0x000fe20000000f00 */
[----:B------:R-:W-:Y:S05]  /*25bf0*/  BRA `(.L_x_1184) ;  /* 0xfffebd8000007947 */ /* 0x000fea000383ffff */
.L_x_994:
[----:B------:R-:W-:Y:S01]  /*25c00*/  IMAD.MOV.U32 R216, RZ, RZ, R8 ;  /* 0x000000ffffd87224 */ /* 0x000fe200078e0008 */
[----:B------:R-:W-:Y:S01]  /*25c10*/  MOV R2, 0x1 ;  /* 0x0000000100027802 */ /* 0x000fe20000000f00 */
[----:B------:R-:W-:Y:S01]  /*25c20*/  IMAD.MOV.U32 R217, RZ, RZ, 0x1c1f ;  /* 0x00001c1fffd97424 */ /* 0x000fe200078e00ff */
[----:B------:R-:W-:Y:S02]  /*25c30*/  MOV R3, 0x25c50 ;  /* 0x00025c5000037802 */ /* 0x000fe40000000f00 */
[----:B-123--:R-:W-:Y:S05]  /*25c40*/  CALL.REL.NOINC `($__internal_14_$__cuda_sm70_shflsync_idx_p) ;  /* 0x00002a8000007944 */ /* 0x00efea0003c00000 */
[----:B------:R-:W-:Y:S01]  /*25c50*/  MOV R2, R217 ;  /* 0x000000d900027202 */ /* 0x000fe20000000f00 */
[----:B------:R-:W-:Y:S05]  /*25c60*/  BRA `(.L_x_1185) ;  /* 0xfffebed000007947 */ /* 0x000fea000383ffff */
.L_x_999:
[----:B------:R-:W-:Y:S01]  /*25c70*/  IMAD.MOV.U32 R216, RZ, RZ, R8 ;  /* 0x000000ffffd87224 */ /* 0x000fe200078e0008 */
[----:B------:R-:W-:Y:S01]  /*25c80*/  MOV R2, 0x2 ;  /* 0x0000000200027802 */ /* 0x000fe20000000f00 */
[----:B------:R-:W-:Y:S01]  /*25c90*/  IMAD.MOV.U32 R217, RZ, RZ, 0x1c1f ;  /* 0x00001c1fffd97424 */ /* 0x000fe200078e00ff */
[----:B------:R-:W-:-:S02]  /*25ca0*/  MOV R3, 0x25cc0 ;  /* 0x00025cc000037802 */ /* 0x000fc40000000f00 */
[----:B----4-:R-:W-:Y:S05]  /*25cb0*/  CALL.REL.NOINC `($__internal_14_$__cuda_sm70_shflsync_idx_p) ;  /* 0x00002a1000007944 */ /* 0x010fea0003c00000 */
[----:B------:R-:W-:Y:S01]  /*25cc0*/  MOV R3, R217 ;  /* 0x000000d900037202 */ /* 0x000fe20000000f00 */
[----:B------:R-:W-:Y:S05]  /*25cd0*/  BRA `(.L_x_1186) ;  /* 0xfffec3e000007947 */ /* 0x000fea000383ffff */
.L_x_1004:
[----:B------:R-:W-:Y:S01]  /*25ce0*/  IMAD.MOV.U32 R216, RZ, RZ, R8 ;  /* 0x000000ffffd87224 */ /* 0x000fe200078e0008 */
[----:B------:R-:W-:Y:S01]  /*25cf0*/  MOV R2, 0x3 ;  /* 0x0000000300027802 */ /* 0x000fe20000000f00 */
[----:B------:R-:W-:Y:S01]  /*25d00*/  IMAD.MOV.U32 R217, RZ, RZ, 0x1c1f ;  /* 0x00001c1fffd97424 */ /* 0x000fe200078e00ff */
[----:B------:R-:W-:-:S02]  /*25d10*/  MOV R3, 0x25d30 ;  /* 0x00025d3000037802 */ /* 0x000fc40000000f00 */
[----:B-1--4-:R-:W-:Y:S05]  /*25d20*/  CALL.REL.NOINC `($__internal_14_$__cuda_sm70_shflsync_idx_p) ;  /* 0x000029a000007944 */ /* 0x012fea0003c00000 */
[----:B------:R-:W-:Y:S01]  /*25d30*/  MOV R3, R217 ;  /* 0x000000d900037202 */ /* 0x000fe20000000f00 */
[----:B------:R-:W-:Y:S05]  /*25d40*/  BRA `(.L_x_1187) ;  /* 0xfffeca8000007947 */ /* 0x000fea000383ffff */
.L_x_1009:
[----:B------:R-:W-:Y:S02]  /*25d50*/  MOV R0, 0x2 ;  /* 0x0000000200007802 */ /* 0x000fe40000000f00 */
[----:B------:R-:W-:-:S02]  /*25d60*/  MOV R2, 0x25d80 ;  /* 0x00025d8000027802 */ /* 0x000fc40000000f00 */
[----:B------:R-:W-:Y:S05]  /*25d70*/  CALL.REL.NOINC `($__internal_13_$__cuda_sm70_shflsync_bfly_p) ;  /* 0x000028f000007944 */ /* 0x000fea0003c00000 */
[----:B------:R-:W-:Y:S05]  /*25d80*/  BRA `(.L_x_1188) ;  /* 0xfffed16000007947 */ /* 0x000fea000383ffff */
.L_x_1010:
[----:B------:R-:W-:Y:S02]  /*25d90*/  MOV R0, 0x1 ;  /* 0x0000000100007802 */ /* 0x000fe40000000f00 */
[----:B------:R-:W-:-:S02]  /*25da0*/  MOV R2, 0x25dc0 ;  /* 0x00025dc000027802 */ /* 0x000fc40000000f00 */
[----:B------:R-:W-:Y:S05]  /*25db0*/  CALL.REL.NOINC `($__internal_13_$__cuda_sm70_shflsync_bfly_p) ;  /* 0x000028b000007944 */ /* 0x000fea0003c00000 */
[----:B------:R-:W-:Y:S01]  /*25dc0*/  FMNMX.FTZ R105, R4, R0, !PT ;  /* 0x0000000004697209 */ /* 0x000fe20007810000 */
[----:B------:R-:W-:Y:S01]  /*25dd0*/  IMAD.MOV.U32 R4, RZ, RZ, R5 ;  /* 0x000000ffff047224 */ /* 0x000fe200078e0005 */
[----:B------:R-:W-:Y:S01]  /*25de0*/  MOV R2, 0x25e10 ;  /* 0x00025e1000027802 */ /* 0x000fe20000000f00 */
[----:B------:R-:W-:-:S02]  /*25df0*/  IMAD.MOV.U32 R0, RZ, RZ, 0x2 ;  /* 0x00000002ff007424 */ /* 0x000fc400078e00ff */
[----:B------:R-:W-:Y:S05]  /*25e00*/  CALL.REL.NOINC `($__internal_13_$__cuda_sm70_shflsync_bfly_p) ;  /* 0x0000286000007944 */ /* 0x000fea0003c00000 */
[----:B------:R-:W-:Y:S01]  /*25e10*/  FMNMX.FTZ R5, R5, R0, !PT ;  /* 0x0000000005057209 */ /* 0x000fe20007810000 */
[----:B------:R-:W-:Y:S01]  /*25e20*/  IMAD.MOV.U32 R0, RZ, RZ, 0x1 ;  /* 0x00000001ff007424 */ /* 0x000fe200078e00ff */
[----:B------:R-:W-:-:S03]  /*25e30*/  MOV R2, 0x25e60 ;  /* 0x00025e6000027802 */ /* 0x000fc60000000f00 */
[----:B------:R-:W-:Y:S02]  /*25e40*/  IMAD.MOV.U32 R4, RZ, RZ, R5 ;  /* 0x000000ffff047224 */ /* 0x000fe400078e0005 */
[----:B------:R-:W-:Y:S05]  /*25e50*/  CALL.REL.NOINC `($__internal_13_$__cuda_sm70_shflsync_bfly_p) ;  /* 0x0000281000007944 */ /* 0x000fea0003c00000 */
[----:B------:R-:W-:Y:S01]  /*25e60*/  FMNMX.FTZ R104, R5, R0, !PT ;  /* 0x0000000005687209 */ /* 0x000fe20007810000 */
[----:B------:R-:W-:Y:S01]  /*25e70*/  IMAD.MOV.U32 R4, RZ, RZ, R6 ;  /* 0x000000ffff047224 */ /* 0x000fe200078e0006 */
[----:B------:R-:W-:Y:S01]  /*25e80*/  MOV R2, 0x25eb0 ;  /* 0x00025eb000027802 */ /* 0x000fe20000000f00 */
[----:B------:R-:W-:Y:S02]  /*25e90*/  IMAD.MOV.U32 R0, RZ, RZ, 0x2 ;  /* 0x00000002ff007424 */ /* 0x000fe400078e00ff */
        /* <DEDUP_REMOVED lines=16> */
[----:B------:R-:W-:Y:S01]  /*25fa0*/  MOV R9, R0 ;  /* 0x0000000000097202 */ /* 0x000fe20000000f00 */
[----:B------:R-:W-:Y:S05]  /*25fb0*/  BRA `(.L_x_1189) ;  /* 0xfffed02000007947 */ /* 0x000fea000383ffff */
.L_x_1018:
[----:B------:R-:W-:Y:S01]  /*25fc0*/  MOV R2, RZ ;  /* 0x000000ff00027202 */ /* 0x000fe20000000f00 */
[----:B------:R-:W-:Y:S01]  /*25fd0*/  IMAD.MOV.U32 R216, RZ, RZ, R5 ;  /* 0x000000ffffd87224 */ /* 0x000fe200078e0005 */
[----:B------:R-:W-:Y:S01]  /*25fe0*/  MOV R3, 0x26010 ;  /* 0x0002601000037802 */ /* 0x000fe20000000f00 */
[----:B------:R-:W-:Y:S02]  /*25ff0*/  IMAD.MOV.U32 R217, RZ, RZ, 0x1c1f ;  /* 0x00001c1fffd97424 */ /* 0x000fe400078e00ff */
[----:B------:R-:W-:Y:S05]  /*26000*/  CALL.REL.NOINC `($__internal_14_$__cuda_sm70_shflsync_idx_p) ;  /* 0x000026c000007944 */ /* 0x000fea0003c00000 */
[----:B------:R-:W-:Y:S01]  /*26010*/  MOV R4, R217 ;  /* 0x000000d900047202 */ /* 0x000fe20000000f00 */
[----:B------:R-:W-:-:S05]  /*26020*/  BRA `(.L_x_1190) ;  /* 0xfffee54000007947 */ /* 0x000fca000383ffff */
.L_x_1019:
[----:B------:R-:W-:Y:S01]  /*26030*/  MOV R2, RZ ;  /* 0x000000ff00027202 */ /* 0x000fe20000000f00 */
[----:B------:R-:W-:Y:S01]  /*26040*/  IMAD.MOV.U32 R216, RZ, RZ, R6 ;  /* 0x000000ffffd87224 */ /* 0x000fe200078e0006 */
[----:B------:R-:W-:Y:S01]  /*26050*/  MOV R3, 0x26080 ;  /* 0x0002608000037802 */ /* 0x000fe20000000f00 */
[----:B------:R-:W-:Y:S02]  /*26060*/  IMAD.MOV.U32 R217, RZ, RZ, 0x1c1f ;  /* 0x00001c1fffd97424 */ /* 0x000fe400078e00ff */
[----:B-12---:R-:W-:Y:S05]  /*26070*/  CALL.REL.NOINC `($__internal_14_$__cuda_sm70_shflsync_idx_p) ;  /* 0x0000265000007944 */ /* 0x006fea0003c00000 */
[----:B------:R-:W-:Y:S01]  /*26080*/  MOV R0, R217 ;  /* 0x000000d900007202 */ /* 0x000fe20000000f00 */
[----:B------:R-:W-:-:S05]  /*26090*/  BRA `(.L_x_1191) ;  /* 0xfffee4f000007947 */ /* 0x000fca000383ffff */
.L_x_1020:
[----:B-1----:R-:W-:Y:S01]  /*260a0*/  MOV R2, 0x1 ;  /* 0x0000000100027802 */ /* 0x002fe20000000f00 */
[----:B------:R-:W-:Y:S01]  /*260b0*/  IMAD.MOV.U32 R216, RZ, RZ, R5 ;  /* 0x000000ffffd87224 */ /* 0x000fe200078e0005 */
[----:B------:R-:W-:Y:S01]  /*260c0*/  MOV R3, 0x260f0 ;  /* 0x000260f000037802 */ /* 0x000fe20000000f00 */
[----:B------:R-:W-:Y:S02]  /*260d0*/  IMAD.MOV.U32 R217, RZ, RZ, 0x1c1f ;  /* 0x00001c1fffd97424 */ /* 0x000fe400078e00ff */
[----:B---3--:R-:W-:Y:S05]  /*260e0*/  CALL.REL.NOINC `($__internal_14_$__cuda_sm70_shflsync_idx_p) ;  /* 0x000025e000007944 */ /* 0x008fea0003c00000 */
[----:B------:R-:W-:Y:S01]  /*260f0*/  MOV R2, 0x1 ;  /* 0x0000000100027802 */ /* 0x000fe20000000f00 */
[----:B------:R-:W-:Y:S01]  /*26100*/  IMAD.MOV.U32 R4, RZ, RZ, R217 ;  /* 0x000000ffff047224 */ /* 0x000fe200078e00d9 */
[----:B------:R-:W-:Y:S01]  /*26110*/  MOV R217, 0x1c1f ;  /* 0x00001c1f00d97802 */ /* 0x000fe20000000f00 */
[----:B------:R-:W-:Y:S01]  /*26120*/  IMAD.MOV.U32 R216, RZ, RZ, R6 ;  /* 0x000000ffffd87224 */ /* 0x000fe200078e0006 */
[----:B------:R-:W-:Y:S02]  /*26130*/  MOV R3, 0x26150 ;  /* 0x0002615000037802 */ /* 0x000fe40000000f00 */
[----:B------:R-:W-:Y:S05]  /*26140*/  CALL.REL.NOINC `($__internal_14_$__cuda_sm70_shflsync_idx_p) ;  /* 0x0000258000007944 */ /* 0x000fea0003c00000 */
[----:B------:R-:W-:Y:S01]  /*26150*/  MOV R0, R217 ;  /* 0x000000d900007202 */ /* 0x000fe20000000f00 */
[----:B------:R-:W-:-:S05]  /*26160*/  BRA `(.L_x_1192) ;  /* 0xfffee59000007947 */ /* 0x000fca000383ffff */
.L_x_1023:
[----:B------:R-:W-:Y:S01]  /*26170*/  MOV R2, RZ ;  /* 0x000000ff00027202 */ /* 0x000fe20000000f00 */
[----:B------:R-:W-:Y:S01]  /*26180*/  IMAD.MOV.U32 R216, RZ, RZ, R6 ;  /* 0x000000ffffd87224 */ /* 0x000fe200078e0006 */
[----:B------:R-:W-:Y:S01]  /*26190*/  MOV R3, 0x261c0 ;  /* 0x000261c000037802 */ /* 0x000fe20000000f00 */
[----:B------:R-:W-:Y:S02]  /*261a0*/  IMAD.MOV.U32 R217, RZ, RZ, 0x1c1f ;  /* 0x00001c1fffd97424 */ /* 0x000fe400078e00ff */
[----:B------:R-:W-:Y:S05]  /*261b0*/  CALL.REL.NOINC `($__internal_14_$__cuda_sm70_shflsync_idx_p) ;  /* 0x0000251000007944 */ /* 0x000fea0003c00000 */
[----:B------:R-:W-:Y:S01]  /*261c0*/  MOV R4, R217 ;  /* 0x000000d900047202 */ /* 0x000fe20000000f00 */
[----:B------:R-:W-:-:S05]  /*261d0*/  BRA `(.L_x_1193) ;  /* 0xfffeeef000007947 */ /* 0x000fca000383ffff */
.L_x_1024:
[----:B------:R-:W-:Y:S01]  /*261e0*/  MOV R2, RZ ;  /* 0x000000ff00027202 */ /* 0x000fe20000000f00 */
[----:B------:R-:W-:Y:S01]  /*261f0*/  IMAD.MOV.U32 R216, RZ, RZ, R104 ;  /* 0x000000ffffd87224 */ /* 0x000fe200078e0068 */
[----:B------:R-:W-:Y:S01]  /*26200*/  MOV R3, 0x26230 ;  /* 0x0002623000037802 */ /* 0x000fe20000000f00 */
[----:B------:R-:W-:Y:S02]  /*26210*/  IMAD.MOV.U32 R217, RZ, RZ, 0x1c1f ;  /* 0x00001c1fffd97424 */ /* 0x000fe400078e00ff */
[----:B-12---:R-:W-:Y:S05]  /*26220*/  CALL.REL.NOINC `($__internal_14_$__cuda_sm70_shflsync_idx_p) ;  /* 0x000024a000007944 */ /* 0x006fea0003c00000 */
[----:B------:R-:W-:Y:S01]  /*26230*/  MOV R0, R217 ;  /* 0x000000d900007202 */ /* 0x000fe20000000f00 */
[----:B------:R-:W-:-:S05]  /*26240*/  BRA `(.L_x_1194) ;  /* 0xfffeeea000007947 */ /* 0x000fca000383ffff */
.L_x_1025:
[----:B--2---:R-:W-:Y:S01]  /*26250*/  MOV R2, 0x1 ;  /* 0x0000000100027802 */ /* 0x004fe20000000f00 */
[----:B------:R-:W-:Y:S01]  /*26260*/  IMAD.MOV.U32 R216, RZ, RZ, R6 ;  /* 0x000000ffffd87224 */ /* 0x000fe200078e0006 */
[----:B------:R-:W-:Y:S01]  /*26270*/  MOV R3, 0x262a0 ;  /* 0x000262a000037802 */ /* 0x000fe20000000f00 */
[----:B------:R-:W-:Y:S03]  /*26280*/  IMAD.MOV.U32 R217, RZ, RZ, 0x1c1f ;  /* 0x00001c1fffd97424 */ /* 0x000fe600078e00ff */
[----:B-1-3--:R-:W-:Y:S05]  /*26290*/  CALL.REL.NOINC `($__internal_14_$__cuda_sm70_shflsync_idx_p) ;  /* 0x0000243000007944 */ /* 0x00afea0003c00000 */
        /* <DEDUP_REMOVED lines=8> */
.L_x_1026:
[----:B------:R-:W-:Y:S01]  /*26320*/  MOV R2, RZ ;  /* 0x000000ff00027202 */ /* 0x000fe20000000f00 */
[----:B------:R-:W-:Y:S01]  /*26330*/  IMAD.MOV.U32 R216, RZ, RZ, R172 ;  /* 0x000000ffffd87224 */ /* 0x000fe200078e00ac */
[----:B------:R-:W-:Y:S01]  /*26340*/  MOV R3, 0x26370 ;  /* 0x0002637000037802 */ /* 0x000fe20000000f00 */
[----:B------:R-:W-:Y:S02]  /*26350*/  IMAD.MOV.U32 R217, RZ, RZ, 0x1c1f ;  /* 0x00001c1fffd97424 */ /* 0x000fe400078e00ff */
[----:B---3--:R-:W-:Y:S05]  /*26360*/  CALL.REL.NOINC `($__internal_14_$__cuda_sm70_shflsync_idx_p) ;  /* 0x0000236000007944 */ /* 0x008fea0003c00000 */
[----:B------:R-:W-:Y:S01]  /*26370*/  MOV R0, R217 ;  /* 0x000000d900007202 */ /* 0x000fe20000000f00 */
[----:B------:R-:W-:-:S05]  /*26380*/  BRA `(.L_x_1196) ;  /* 0xfffef12000007947 */ /* 0x000fca000383ffff */
.L_x_1031:
[----:B------:R-:W-:Y:S01]  /*26390*/  MOV R2, 0x1 ;  /* 0x0000000100027802 */ /* 0x000fe20000000f00 */
[----:B------:R-:W-:Y:S01]  /*263a0*/  IMAD.MOV.U32 R216, RZ, RZ, R172 ;  /* 0x000000ffffd87224 */ /* 0x000fe200078e00ac */
[----:B------:R-:W-:Y:S01]  /*263b0*/  MOV R3, 0x263e0 ;  /* 0x000263e000037802 */ /* 0x000fe20000000f00 */
[----:B------:R-:W-:Y:S02]  /*263c0*/  IMAD.MOV.U32 R217, RZ, RZ, 0x1c1f ;  /* 0x00001c1fffd97424 */ /* 0x000fe400078e00ff */
[----:B-1----:R-:W-:Y:S05]  /*263d0*/  CALL.REL.NOINC `($__internal_14_$__cuda_sm70_shflsync_idx_p) ;  /* 0x000022f000007944 */ /* 0x002fea0003c00000 */
[----:B------:R-:W-:Y:S01]  /*263e0*/  MOV R2, R217 ;  /* 0x000000d900027202 */ /* 0x000fe20000000f00 */
[----:B------:R-:W-:-:S05]  /*263f0*/  BRA `(.L_x_1197) ;  /* 0xfffef2b000007947 */ /* 0x000fca000383ffff */
.L_x_1036:
[----:B------:R-:W-:Y:S01]  /*26400*/  MOV R2, 0x2 ;  /* 0x0000000200027802 */ /* 0x000fe20000000f00 */
[----:B------:R-:W-:Y:S01]  /*26410*/  IMAD.MOV.U32 R216, RZ, RZ, R172 ;  /* 0x000000ffffd87224 */ /* 0x000fe200078e00ac */
[----:B------:R-:W-:Y:S01]  /*26420*/  MOV R3, 0x26450 ;  /* 0x0002645000037802 */ /* 0x000fe20000000f00 */
[----:B------:R-:W-:Y:S02]  /*26430*/  IMAD.MOV.U32 R217, RZ, RZ, 0x1c1f ;  /* 0x00001c1fffd97424 */ /* 0x000fe400078e00ff */
[----:B-12---:R-:W-:Y:S05]  /*26440*/  CALL.REL.NOINC `($__internal_14_$__cuda_sm70_shflsync_idx_p) ;  /* 0x0000228000007944 */ /* 0x006fea0003c00000 */
[----:B------:R-:W-:Y:S01]  /*26450*/  MOV R105, R217 ;  /* 0x000000d900697202 */ /* 0x000fe20000000f00 */
[----:B------:R-:W-:-:S05]  /*26460*/  BRA `(.L_x_1198) ;  /* 0xfffef44000007947 */ /* 0x000fca000383ffff */
.L_x_1041:
[----:B------:R-:W-:Y:S01]  /*26470*/  MOV R2, 0x3 ;  /* 0x0000000300027802 */ /* 0x000fe20000000f00 */
[----:B------:R-:W-:Y:S01]  /*26480*/  IMAD.MOV.U32 R216, RZ, RZ, R172 ;  /* 0x000000ffffd87224 */ /* 0x000fe200078e00ac */
[----:B------:R-:W-:Y:S01]  /*26490*/  MOV R3, 0x264c0 ;  /* 0x000264c000037802 */ /* 0x000fe20000000f00 */
[----:B------:R-:W-:Y:S02]  /*264a0*/  IMAD.MOV.U32 R217, RZ, RZ, 0x1c1f ;  /* 0x00001c1fffd97424 */ /* 0x000fe400078e00ff */
[----:B-123--:R-:W-:Y:S05]  /*264b0*/  CALL.REL.NOINC `($__internal_14_$__cuda_sm70_shflsync_idx_p) ;  /* 0x0000221000007944 */ /* 0x00efea0003c00000 */
[----:B------:R-:W-:Y:S01]  /*264c0*/  MOV R3, R217 ;  /* 0x000000d900037202 */ /* 0x000fe20000000f00 */
[----:B------:R-:W-:-:S05]  /*264d0*/  BRA `(.L_x_1199) ;  /* 0xffff011000007947 */ /* 0x000fca000383ffff */
.L_x_1046:
[----:B------:R-:W-:Y:S02]  /*264e0*/  MOV R0, 0x2 ;  /* 0x0000000200007802 */ /* 0x000fe40000000f00 */
[----:B------:R-:W-:Y:S02]  /*264f0*/  MOV R2, 0x26510 ;  /* 0x0002651000027802 */ /* 0x000fe40000000f00 */
[----:B--234-:R-:W-:Y:S05]  /*26500*/  CALL.REL.NOINC `($__internal_13_$__cuda_sm70_shflsync_bfly_p) ;  /* 0x0000216000007944 */ /* 0x01cfea0003c00000 */
[----:B------:R-:W-:-:S05]  /*26510*/  BRA `(.L_x_1200) ;  /* 0xffff08b000007947 */ /* 0x000fca000383ffff */
.L_x_1047:
[----:B------:R-:W-:Y:S02]  /*26520*/  MOV R0, 0x1 ;  /* 0x0000000100007802 */ /* 0x000fe40000000f00 */
[----:B------:R-:W-:Y:S02]  /*26530*/  MOV R2, 0x26550 ;  /* 0x0002655000027802 */ /* 0x000fe40000000f00 */
[----:B---34-:R-:W-:Y:S05]  /*26540*/  CALL.REL.NOINC `($__internal_13_$__cuda_sm70_shflsync_bfly_p) ;  /* 0x0000212000007944 */ /* 0x018fea0003c00000 */
[----:B------:R-:W-:Y:S01]  /*26550*/  FMNMX.FTZ R105, R4, R0, !PT ;  /* 0x0000000004697209 */ /* 0x000fe20007810000 */
[----:B------:R-:W-:Y:S01]  /*26560*/  IMAD.MOV.U32 R4, RZ, RZ, R5 ;  /* 0x000000ffff047224 */ /* 0x000fe200078e0005 */
[----:B------:R-:W-:Y:S01]  /*26570*/  MOV R2, 0x265a0 ;  /* 0x000265a000027802 */ /* 0x000fe20000000f00 */
[----:B------:R-:W-:Y:S02]  /*26580*/  IMAD.MOV.U32 R0, RZ, RZ, 0x2 ;  /* 0x00000002ff007424 */ /* 0x000fe400078e00ff */
[----:B------:R-:W-:Y:S05]  /*26590*/  CALL.REL.NOINC `($__internal_13_$__cuda_sm70_shflsync_bfly_p) ;  /* 0x000020d000007944 */ /* 0x000fea0003c00000 */
[----:B------:R-:W-:Y:S01]  /*265a0*/  FMNMX.FTZ R4, R5, R0, !PT ;  /* 0x0000000005047209 */ /* 0x000fe20007810000 */
[----:B------:R-:W-:Y:S01]  /*265b0*/  IMAD.MOV.U32 R0, RZ, RZ, 0x1 ;  /* 0x00000001ff007424 */ /* 0x000fe200078e00ff */
[----:B------:R-:W-:Y:S02]  /*265c0*/  MOV R2, 0x265e0 ;  /* 0x000265e000027802 */ /* 0x000fe40000000f00 */
        /* <DEDUP_REMOVED lines=19> */
[----:B------:R-:W-:-:S05]  /*26700*/  BRA `(.L_x_1201) ;  /* 0xffff07b000007947 */ /* 0x000fca000383ffff */
.L_x_1056:
[----:B------:R-:W-:Y:S01]  /*26710*/  MOV R2, RZ ;  /* 0x000000ff00027202 */ /* 0x000fe20000000f00 */
[----:B------:R-:W-:Y:S01]  /*26720*/  IMAD.MOV.U32 R216, RZ, RZ, R8 ;  /* 0x000000ffffd87224 */ /* 0x000fe200078e0008 */
[----:B------:R-:W-:Y:S01]  /*26730*/  MOV R3, 0x26760 ;  /* 0x0002676000037802 */ /* 0x000fe20000000f00 */
[----:B------:R-:W-:Y:S02]  /*26740*/  IMAD.MOV.U32 R217, RZ, RZ, 0x1c1f ;  /* 0x00001c1fffd97424 */ /* 0x000fe400078e00ff */
[----:B------:R-:W-:Y:S05]  /*26750*/  CALL.REL.NOINC `($__internal_14_$__cuda_sm70_shflsync_idx_p) ;  /* 0x00001f7000007944 */ /* 0x000fea0003c00000 */
[----:B------:R-:W-:Y:S01]  /*26760*/  MOV R4, R217 ;  /* 0x000000d900047202 */ /* 0x000fe20000000f00 */
[----:B------:R-:W-:-:S05]  /*26770*/  BRA `(.L_x_1202) ;  /* 0xffff247000007947 */ /* 0x000fca000383ffff */
.L_x_1057:
[----:B------:R-:W-:Y:S01]  /*26780*/  MOV R2, RZ ;  /* 0x000000ff00027202 */ /* 0x000fe20000000f00 */
[----:B------:R-:W-:Y:S01]  /*26790*/  IMAD.MOV.U32 R216, RZ, RZ, R9 ;  /* 0x000000ffffd87224 */ /* 0x000fe200078e0009 */
[----:B------:R-:W-:Y:S01]  /*267a0*/  MOV R3, 0x267d0 ;  /* 0x000267d000037802 */ /* 0x000fe20000000f00 */
[----:B------:R-:W-:Y:S02]  /*267b0*/  IMAD.MOV.U32 R217, RZ, RZ, 0x1c1f ;  /* 0x00001c1fffd97424 */ /* 0x000fe400078e00ff */
[----:B-12---:R-:W-:Y:S05]  /*267c0*/  CALL.REL.NOINC `($__internal_14_$__cuda_sm70_shflsync_idx_p) ;  /* 0x00001f0000007944 */ /* 0x006fea0003c00000 */
[----:B------:R-:W-:Y:S01]  /*267d0*/  MOV R0, R217 ;  /* 0x000000d900007202 */ /* 0x000fe20000000f00 */
[----:B------:R-:W-:-:S05]  /*267e0*/  BRA `(.L_x_1203) ;  /* 0xffff242000007947 */ /* 0x000fca000383ffff */
.L_x_1058:
        /* <DEDUP_REMOVED lines=13> */
.L_x_1061:
[----:B------:R-:W-:Y:S01]  /*268c0*/  MOV R2, RZ ;  /* 0x000000ff00027202 */ /* 0x000fe20000000f00 */
[----:B------:R-:W-:Y:S01]  /*268d0*/  IMAD.MOV.U32 R216, RZ, RZ, R172 ;  /* 0x000000ffffd87224 */ /* 0x000fe200078e00ac */
[----:B------:R-:W-:Y:S01]  /*268e0*/  MOV R3, 0x26910 ;  /* 0x0002691000037802 */ /* 0x000fe20000000f00 */
[----:B------:R-:W-:Y:S02]  /*268f0*/  IMAD.MOV.U32 R217, RZ, RZ, 0x1c1f ;  /* 0x00001c1fffd97424 */ /* 0x000fe400078e00ff */
[----:B------:R-:W-:Y:S05]  /*26900*/  CALL.REL.NOINC `($__internal_14_$__cuda_sm70_shflsync_idx_p) ;  /* 0x00001dc000007944 */ /* 0x000fea0003c00000 */
[----:B------:R-:W-:Y:S01]  /*26910*/  MOV R4, R217 ;  /* 0x000000d900047202 */ /* 0x000fe20000000f00 */
[----:B------:R-:W-:-:S05]  /*26920*/  BRA `(.L_x_1205) ;  /* 0xffff2e2000007947 */ /* 0x000fca000383ffff */
.L_x_1062:
[----:B------:R-:W-:Y:S01]  /*26930*/  MOV R2, RZ ;  /* 0x000000ff00027202 */ /* 0x000fe20000000f00 */
[----:B------:R-:W-:Y:S01]  /*26940*/  IMAD.MOV.U32 R216, RZ, RZ, R173 ;  /* 0x000000ffffd87224 */ /* 0x000fe200078e00ad */
[----:B------:R-:W-:Y:S01]  /*26950*/  MOV R3, 0x26980 ;  /* 0x0002698000037802 */ /* 0x000fe20000000f00 */
[----:B------:R-:W-:Y:S02]  /*26960*/  IMAD.MOV.U32 R217, RZ, RZ, 0x1c1f ;  /* 0x00001c1fffd97424 */ /* 0x000fe400078e00ff */
[----:B-12---:R-:W-:Y:S05]  /*26970*/  CALL.REL.NOINC `($__internal_14_$__cuda_sm70_shflsync_idx_p) ;  /* 0x00001d5000007944 */ /* 0x006fea0003c00000 */
[----:B------:R-:W-:Y:S01]  /*26980*/  MOV R0, R217 ;  /* 0x000000d900007202 */ /* 0x000fe20000000f00 */
[----:B------:R-:W-:-:S05]  /*26990*/  BRA `(.L_x_1206) ;  /* 0xffff2dd000007947 */ /* 0x000fca000383ffff */
.L_x_1063:
        /* <DEDUP_REMOVED lines=13> */
.L_x_1064:
[----:B------:R-:W-:Y:S02]  /*26a70*/  MOV R0, 0x2 ;  /* 0x0000000200007802 */ /* 0x000fe40000000f00 */
[----:B------:R-:W-:Y:S02]  /*26a80*/  MOV R2, 0x26aa0 ;  /* 0x00026aa000027802 */ /* 0x000fe40000000f00 */
[----:B---3--:R-:W-:Y:S05]  /*26a90*/  CALL.REL.NOINC `($__internal_13_$__cuda_sm70_shflsync_bfly_p) ;  /* 0x00001bd000007944 */ /* 0x008fea0003c00000 */
[----:B------:R-:W-:-:S05]  /*26aa0*/  BRA `(.L_x_1208) ;  /* 0xffff32c000007947 */ /* 0x000fca000383ffff */
.L_x_1065:
[----:B------:R-:W-:Y:S02]  /*26ab0*/  MOV R0, 0x1 ;  /* 0x0000000100007802 */ /* 0x000fe40000000f00 */
[----:B------:R-:W-:Y:S02]  /*26ac0*/  MOV R2, 0x26ae0 ;  /* 0x00026ae000027802 */ /* 0x000fe40000000f00 */
[----:B---3--:R-:W-:Y:S05]  /*26ad0*/  CALL.REL.NOINC `($__internal_13_$__cuda_sm70_shflsync_bfly_p) ;  /* 0x00001b9000007944 */ /* 0x008fea0003c00000 */
        /* <DEDUP_REMOVED lines=28> */
.L_x_1068:
[----:B-1--4-:R-:W-:Y:S01]  /*26ca0*/  MOV R2, RZ ;  /* 0x000000ff00027202 */ /* 0x012fe20000000f00 */
[----:B------:R-:W-:Y:S01]  /*26cb0*/  IMAD.MOV.U32 R216, RZ, RZ, R6 ;  /* 0x000000ffffd87224 */ /* 0x000fe200078e0006 */
[----:B------:R-:W-:Y:S01]  /*26cc0*/  MOV R3, 0x26cf0 ;  /* 0x00026cf000037802 */ /* 0x000fe20000000f00 */
[----:B------:R-:W-:Y:S02]  /*26cd0*/  IMAD.MOV.U32 R217, RZ, RZ, 0x1c1f ;  /* 0x00001c1fffd97424 */ /* 0x000fe400078e00ff */
[----:B------:R-:W-:Y:S05]  /*26ce0*/  CALL.REL.NOINC `($__internal_14_$__cuda_sm70_shflsync_idx_p) ;  /* 0x000019e000007944 */ /* 0x000fea0003c00000 */
[----:B------:R-:W-:Y:S01]  /*26cf0*/  MOV R0, R217 ;  /* 0x000000d900007202 */ /* 0x000fe20000000f00 */
[----:B------:R-:W-:-:S05]  /*26d00*/  BRA `(.L_x_1210) ;  /* 0xffff4b4000007947 */ /* 0x000fca000383ffff */
.L_x_1071:
[----:B-1----:R-:W-:Y:S01]  /*26d10*/  MOV R2, 0x1 ;  /* 0x0000000100027802 */ /* 0x002fe20000000f00 */
[----:B------:R-:W-:Y:S01]  /*26d20*/  IMAD.MOV.U32 R216, RZ, RZ, R6 ;  /* 0x000000ffffd87224 */ /* 0x000fe200078e0006 */
[----:B------:R-:W-:Y:S01]  /*26d30*/  MOV R3, 0x26d60 ;  /* 0x00026d6000037802 */ /* 0x000fe20000000f00 */
[----:B------:R-:W-:Y:S02]  /*26d40*/  IMAD.MOV.U32 R217, RZ, RZ, 0x1c1f ;  /* 0x00001c1fffd97424 */ /* 0x000fe400078e00ff */
[----:B------:R-:W-:Y:S05]  /*26d50*/  CALL.REL.NOINC `($__internal_14_$__cuda_sm70_shflsync_idx_p) ;  /* 0x0000197000007944 */ /* 0x000fea0003c00000 */
        /* <DEDUP_REMOVED lines=8> */
.L_x_1074:
[----:B------:R-:W-:Y:S01]  /*26de0*/  MOV R2, RZ ;  /* 0x000000ff00027202 */ /* 0x000fe20000000f00 */
[----:B------:R-:W-:Y:S01]  /*26df0*/  IMAD.MOV.U32 R216, RZ, RZ, R6 ;  /* 0x000000ffffd87224 */ /* 0x000fe200078e0006 */
[----:B------:R-:W-:Y:S01]  /*26e00*/  MOV R3, 0x26e30 ;  /* 0x00026e3000037802 */ /* 0x000fe20000000f00 */
[----:B------:R-:W-:Y:S02]  /*26e10*/  IMAD.MOV.U32 R217, RZ, RZ, 0x1c1f ;  /* 0x00001c1fffd97424 */ /* 0x000fe400078e00ff */
[----:B------:R-:W-:Y:S05]  /*26e20*/  CALL.REL.NOINC `($__internal_14_$__cuda_sm70_shflsync_idx_p) ;  /* 0x000018a000007944 */ /* 0x000fea0003c00000 */
[----:B------:R-:W-:Y:S01]  /*26e30*/  MOV R4, R217 ;  /* 0x000000d900047202 */ /* 0x000fe20000000f00 */
[----:B------:R-:W-:-:S05]  /*26e40*/  BRA `(.L_x_1212) ;  /* 0xffff555000007947 */ /* 0x000fca000383ffff */
.L_x_1075:
[----:B------:R-:W-:Y:S01]  /*26e50*/  MOV R2, RZ ;  /* 0x000000ff00027202 */ /* 0x000fe20000000f00 */
[----:B------:R-:W-:Y:S01]  /*26e60*/  IMAD.MOV.U32 R216, RZ, RZ, R104 ;  /* 0x000000ffffd87224 */ /* 0x000fe200078e0068 */
[----:B------:R-:W-:Y:S01]  /*26e70*/  MOV R3, 0x26ea0 ;  /* 0x00026ea000037802 */ /* 0x000fe20000000f00 */
[----:B------:R-:W-:Y:S02]  /*26e80*/  IMAD.MOV.U32 R217, RZ, RZ, 0x1c1f ;  /* 0x00001c1fffd97424 */ /* 0x000fe400078e00ff */
[----:B-12---:R-:W-:Y:S05]  /*26e90*/  CALL.REL.NOINC `($__internal_14_$__cuda_sm70_shflsync_idx_p) ;  /* 0x0000183000007944 */ /* 0x006fea0003c00000 */
[----:B------:R-:W-:Y:S01]  /*26ea0*/  MOV R0, R217 ;  /* 0x000000d900007202 */ /* 0x000fe20000000f00 */
[----:B------:R-:W-:-:S05]  /*26eb0*/  BRA `(.L_x_1213) ;  /* 0xffff550000007947 */ /* 0x000fca000383ffff */
.L_x_1076:
        /* <DEDUP_REMOVED lines=13> */
.L_x_1077:
[----:B------:R-:W-:Y:S01]  /*26f90*/  MOV R2, RZ ;  /* 0x000000ff00027202 */ /* 0x000fe20000000f00 */
[----:B------:R-:W-:Y:S01]  /*26fa0*/  IMAD.MOV.U32 R216, RZ, RZ, R172 ;  /* 0x000000ffffd87224 */ /* 0x000fe200078e00ac */
[----:B------:R-:W-:Y:S01]  /*26fb0*/  MOV R3, 0x26fe0 ;  /* 0x00026fe000037802 */ /* 0x000fe20000000f00 */
[----:B------:R-:W-:Y:S02]  /*26fc0*/  IMAD.MOV.U32 R217, RZ, RZ, 0x1c1f ;  /* 0x00001c1fffd97424 */ /* 0x000fe400078e00ff */
[----:B---34-:R-:W-:Y:S05]  /*26fd0*/  CALL.REL.NOINC `($__internal_14_$__cuda_sm70_shflsync_idx_p) ;  /* 0x000016f000007944 */ /* 0x018fea0003c00000 */
[----:B------:R-:W-:Y:S01]  /*26fe0*/  MOV R0, R217 ;  /* 0x000000d900007202 */ /* 0x000fe20000000f00 */
[----:B------:R-:W-:-:S05]  /*26ff0*/  BRA `(.L_x_1215) ;  /* 0xffff568000007947 */ /* 0x000fca000383ffff */
.L_x_1082:
[----:B------:R-:W-:Y:S01]  /*27000*/  MOV R2, 0x1 ;  /* 0x0000000100027802 */ /* 0x000fe20000000f00 */
[----:B------:R-:W-:Y:S01]  /*27010*/  IMAD.MOV.U32 R216, RZ, RZ, R172 ;  /* 0x000000ffffd87224 */ /* 0x000fe200078e00ac */
[----:B------:R-:W-:Y:S01]  /*27020*/  MOV R3, 0x27050 ;  /* 0x0002705000037802 */ /* 0x000fe20000000f00 */
[----:B------:R-:W-:Y:S02]  /*27030*/  IMAD.MOV.U32 R217, RZ, RZ, 0x1c1f ;  /* 0x00001c1fffd97424 */ /* 0x000fe400078e00ff */
[----:B-1----:R-:W-:Y:S05]  /*27040*/  CALL.REL.NOINC `($__internal_14_$__cuda_sm70_shflsync_idx_p) ;  /* 0x0000168000007944 */ /* 0x002fea0003c00000 */
[----:B------:R-:W-:Y:S01]  /*27050*/  MOV R2, R217 ;  /* 0x000000d900027202 */ /* 0x000fe20000000f00 */
[----:B------:R-:W-:-:S05]  /*27060*/  BRA `(.L_x_1216) ;  /* 0xffff581000007947 */ /* 0x000fca000383ffff */
.L_x_1087:
[----:B------:R-:W-:Y:S01]  /*27070*/  MOV R2, 0x2 ;  /* 0x0000000200027802 */ /* 0x000fe20000000f00 */
[----:B------:R-:W-:Y:S01]  /*27080*/  IMAD.MOV.U32 R216, RZ, RZ, R172 ;  /* 0x000000ffffd87224 */ /* 0x000fe200078e00ac */
[----:B------:R-:W-:Y:S01]  /*27090*/  MOV R3, 0x270c0 ;  /* 0x000270c000037802 */ /* 0x000fe20000000f00 */
[----:B------:R-:W-:Y:S02]  /*270a0*/  IMAD.MOV.U32 R217, RZ, RZ, 0x1c1f ;  /* 0x00001c1fffd97424 */ /* 0x000fe400078e00ff */
[----:B-12---:R-:W-:Y:S05]  /*270b0*/  CALL.REL.NOINC `($__internal_14_$__cuda_sm70_shflsync_idx_p) ;  /* 0x0000161000007944 */ /* 0x006fea0003c00000 */
[----:B------:R-:W-:Y:S01]  /*270c0*/  MOV R105, R217 ;  /* 0x000000d900697202 */ /* 0x000fe20000000f00 */
[----:B------:R-:W-:-:S05]  /*270d0*/  BRA `(.L_x_1217) ;  /* 0xffff59a000007947 */ /* 0x000fca000383ffff */
.L_x_1092:
[----:B------:R-:W-:Y:S01]  /*270e0*/  MOV R2, 0x3 ;  /* 0x0000000300027802 */ /* 0x000fe20000000f00 */
[----:B------:R-:W-:Y:S01]  /*270f0*/  IMAD.MOV.U32 R216, RZ, RZ, R172 ;  /* 0x000000ffffd87224 */ /* 0x000fe200078e00ac */
[----:B------:R-:W-:Y:S01]  /*27100*/  MOV R3, 0x27130 ;  /* 0x0002713000037802 */ /* 0x000fe20000000f00 */
[----:B------:R-:W-:Y:S02]  /*27110*/  IMAD.MOV.U32 R217, RZ, RZ, 0x1c1f ;  /* 0x00001c1fffd97424 */ /* 0x000fe400078e00ff */
[----:B-123--:R-:W-:Y:S05]  /*27120*/  CALL.REL.NOINC `($__internal_14_$__cuda_sm70_shflsync_idx_p) ;  /* 0x000015a000007944 */ /* 0x00efea0003c00000 */
[----:B------:R-:W-:Y:S01]  /*27130*/  MOV R3, R217 ;  /* 0x000000d900037202 */ /* 0x000fe20000000f00 */
[----:B------:R-:W-:-:S05]  /*27140*/  BRA `(.L_x_1218) ;  /* 0xffff667000007947 */ /* 0x000fca000383ffff */
.L_x_1097:
[----:B------:R-:W-:Y:S02]  /*27150*/  MOV R0, 0x2 ;  /* 0x0000000200007802 */ /* 0x000fe40000000f00 */
[----:B------:R-:W-:Y:S02]  /*27160*/  MOV R2, 0x27180 ;  /* 0x0002718000027802 */ /* 0x000fe40000000f00 */
[----:B--234-:R-:W-:Y:S05]  /*27170*/  CALL.REL.NOINC `($__internal_13_$__cuda_sm70_shflsync_bfly_p) ;  /* 0x000014f000007944 */ /* 0x01cfea0003c00000 */
[----:B------:R-:W-:-:S05]  /*27180*/  BRA `(.L_x_1219) ;  /* 0xffff6e1000007947 */ /* 0x000fca000383ffff */
.L_x_1098:
        /* <DEDUP_REMOVED lines=31> */
.L_x_1100:
[----:B------:R-:W-:Y:S01]  /*27380*/  IMAD.MOV.U32 R4, RZ, RZ, R215 ;  /* 0x000000ffff047224 */ /* 0x000fe200078e00d7 */
[----:B------:R-:W-:-:S02]  /*27390*/  MOV R0, 0x2 ;  /* 0x0000000200007802 */ /* 0x000fc40000000f00 */
[----:B------:R-:W-:Y:S02]  /*273a0*/  MOV R2, 0x273c0 ;  /* 0x000273c000027802 */ /* 0x000fe40000000f00 */
[----:B-1----:R-:W-:Y:S05]  /*273b0*/  CALL.REL.NOINC `($__internal_13_$__cuda_sm70_shflsync_bfly_p) ;  /* 0x000012b000007944 */ /* 0x002fea0003c00000 */
[----:B------:R-:W-:Y:S05]  /*273c0*/  BRA `(.L_x_1221) ;  /* 0xffff858000007947 */ /* 0x000fea000383ffff */
.L_x_1101:
[----:B------:R-:W-:Y:S02]  /*273d0*/  MOV R0, 0x1 ;  /* 0x0000000100007802 */ /* 0x000fe40000000f00 */
[----:B------:R-:W-:Y:S02]  /*273e0*/  MOV R2, 0x27400 ;  /* 0x0002740000027802 */ /* 0x000fe40000000f00 */
[----:B-12---:R-:W-:Y:S05]  /*273f0*/  CALL.REL.NOINC `($__internal_13_$__cuda_sm70_shflsync_bfly_p) ;  /* 0x0000127000007944 */ /* 0x006fea0003c00000 */
[----:B------:R-:W-:Y:S01]  /*27400*/  FADD.FTZ R10, R4, R0 ;  /* 0x00000000040a7221 */ /* 0x000fe20000010000 */
[----:B------:R-:W-:Y:S02]  /*27410*/  MOV R4, R214 ;  /* 0x000000d600047202 */ /* 0x000fe40000000f00 */
[----:B------:R-:W-:Y:S02]  /*27420*/  MOV R0, 0x2 ;  /* 0x0000000200007802 */ /* 0x000fe40000000f00 */
[----:B------:R-:W-:Y:S02]  /*27430*/  MOV R2, 0x27450 ;  /* 0x0002745000027802 */ /* 0x000fe40000000f00 */
[----:B------:R-:W-:Y:S05]  /*27440*/  CALL.REL.NOINC `($__internal_13_$__cuda_sm70_shflsync_bfly_p) ;  /* 0x0000122000007944 */ /* 0x000fea0003c00000 */
[----:B------:R-:W-:Y:S01]  /*27450*/  FADD.FTZ R4, R214, R0 ;  /* 0x00000000d6047221 */ /* 0x000fe20000010000 */
[----:B------:R-:W-:Y:S02]  /*27460*/  MOV R0, 0x1 ;  /* 0x0000000100007802 */ /* 0x000fe40000000f00 */
[----:B------:R-:W-:-:S02]  /*27470*/  MOV R2, 0x27490 ;  /* 0x0002749000027802 */ /* 0x000fc40000000f00 */
[----:B------:R-:W-:Y:S05]  /*27480*/  CALL.REL.NOINC `($__internal_13_$__cuda_sm70_shflsync_bfly_p) ;  /* 0x000011e000007944 */ /* 0x000fea0003c00000 */
[----:B------:R-:W-:Y:S01]  /*27490*/  FADD.FTZ R9, R4, R0 ;  /* 0x0000000004097221 */ /* 0x000fe20000010000 */
[----:B------:R-:W-:-:S02]  /*274a0*/  MOV R4, R232 ;  /* 0x000000e800047202 */ /* 0x000fc40000000f00 */
[----:B------:R-:W-:Y:S02]  /*274b0*/  MOV R0, 0x2 ;  /* 0x0000000200007802 */ /* 0x000fe40000000f00 */
[----:B------:R-:W-:Y:S02]  /*274c0*/  MOV R2, 0x274e0 ;  /* 0x000274e000027802 */ /* 0x000fe40000000f00 */
[----:B------:R-:W-:Y:S05]  /*274d0*/  CALL.REL.NOINC `($__internal_13_$__cuda_sm70_shflsync_bfly_p) ;  /* 0x0000119000007944 */ /* 0x000fea0003c00000 */
[----:B------:R-:W-:Y:S01]  /*274e0*/  FADD.FTZ R8, R232, R0 ;  /* 0x00000000e8087221 */ /* 0x000fe20000010000 */
[----:B------:R-:W-:Y:S02]  /*274f0*/  MOV R0, 0x1 ;  /* 0x0000000100007802 */ /* 0x000fe40000000f00 */
[----:B------:R-:W-:Y:S02]  /*27500*/  MOV R2, 0x27530 ;  /* 0x0002753000027802 */ /* 0x000fe40000000f00 */
[----:B------:R-:W-:Y:S02]  /*27510*/  MOV R4, R8 ;  /* 0x0000000800047202 */ /* 0x000fe40000000f00 */
[----:B------:R-:W-:Y:S05]  /*27520*/  CALL.REL.NOINC `($__internal_13_$__cuda_sm70_shflsync_bfly_p) ;  /* 0x0000114000007944 */ /* 0x000fea0003c00000 */
[----:B------:R-:W-:Y:S01]  /*27530*/  FADD.FTZ R8, R8, R0 ;  /* 0x0000000008087221 */ /* 0x000fe20000010000 */
[----:B------:R-:W-:Y:S02]  /*27540*/  MOV R4, R233 ;  /* 0x000000e900047202 */ /* 0x000fe40000000f00 */
[----:B------:R-:W-:-:S02]  /*27550*/  MOV R0, 0x2 ;  /* 0x0000000200007802 */ /* 0x000fc40000000f00 */
[----:B------:R-:W-:Y:S02]  /*27560*/  MOV R2, 0x27580 ;  /* 0x0002758000027802 */ /* 0x000fe40000000f00 */
[----:B------:R-:W-:Y:S05]  /*27570*/  CALL.REL.NOINC `($__internal_13_$__cuda_sm70_shflsync_bfly_p) ;  /* 0x000010f000007944 */ /* 0x000fea0003c00000 */
[----:B------:R-:W-:Y:S01]  /*27580*/  FADD.FTZ R11, R233, R0 ;  /* 0x00000000e90b7221 */ /* 0x000fe20000010000 */
[----:B------:R-:W-:Y:S02]  /*27590*/  MOV R0, 0x1 ;  /* 0x0000000100007802 */ /* 0x000fe40000000f00 */
[----:B------:R-:W-:Y:S02]  /*275a0*/  MOV R2, 0x275d0 ;  /* 0x000275d000027802 */ /* 0x000fe40000000f00 */
[----:B------:R-:W-:Y:S02]  /*275b0*/  MOV R4, R11 ;  /* 0x0000000b00047202 */ /* 0x000fe40000000f00 */
[----:B------:R-:W-:Y:S05]  /*275c0*/  CALL.REL.NOINC `($__internal_13_$__cuda_sm70_shflsync_bfly_p) ;  /* 0x000010a000007944 */ /* 0x000fea0003c00000 */
[----:B------:R-:W-:Y:S01]  /*275d0*/  MOV R12, R0 ;  /* 0x00000000000c7202 */ /* 0x000fe20000000f00 */
[----:B------:R-:W-:Y:S05]  /*275e0*/  BRA `(.L_x_1222) ;  /* 0xffff845000007947 */ /* 0x000fea000383ffff */
.L_x_1108:
[----:B--23--:R-:W-:Y:S01]  /*275f0*/  IMAD.MOV.U32 R216, RZ, RZ, R5 ;  /* 0x000000ffffd87224 */ /* 0x00cfe200078e0005 */
[----:B------:R-:W-:Y:S01]  /*27600*/  MOV R2, RZ ;  /* 0x000000ff00027202 */ /* 0x000fe20000000f00 */
[----:B------:R-:W-:Y:S01]  /*27610*/  IMAD.MOV.U32 R217, RZ, RZ, 0x1c1f ;  /* 0x00001c1fffd97424 */ /* 0x000fe200078e00ff */
[----:B------:R-:W-:Y:S02]  /*27620*/  MOV R3, 0x27640 ;  /* 0x0002764000037802 */ /* 0x000fe40000000f00 */
[----:B-1--4-:R-:W-:Y:S05]  /*27630*/  CALL.REL.NOINC `($__internal_14_$__cuda_sm70_shflsync_idx_p) ;  /* 0x0000109000007944 */ /* 0x012fea0003c00000 */
[----:B------:R-:W-:Y:S01]  /*27640*/  MOV R6, R217 ;  /* 0x000000d900067202 */ /* 0x000fe20000000f00 */
[----:B------:R-:W-:Y:S05]  /*27650*/  BRA `(.L_x_1223) ;  /* 0xffff9e6000007947 */ /* 0x000fea000383ffff */
.L_x_1109:
[----:B------:R-:W-:Y:S01]  /*27660*/  IMAD.MOV.U32 R216, RZ, RZ, R12 ;  /* 0x000000ffffd87224 */ /* 0x000fe200078e000c */
[----:B------:R-:W-:Y:S01]  /*27670*/  MOV R2, RZ ;  /* 0x000000ff00027202 */ /* 0x000fe20000000f00 */
[----:B------:R-:W-:Y:S01]  /*27680*/  IMAD.MOV.U32 R217, RZ, RZ, 0x1c1f ;  /* 0x00001c1fffd97424 */ /* 0x000fe200078e00ff */
[----:B------:R-:W-:-:S02]  /*27690*/  MOV R3, 0x276b0 ;  /* 0x000276b000037802 */ /* 0x000fc40000000f00 */
[----:B-1234-:R-:W-:Y:S05]  /*276a0*/  CALL.REL.NOINC `($__internal_14_$__cuda_sm70_shflsync_idx_p) ;  /* 0x0000102000007944 */ /* 0x01efea0003c00000 */
[----:B------:R-:W-:Y:S01]  /*276b0*/  MOV R2, R217 ;  /* 0x000000d900027202 */ /* 0x000fe20000000f00 */
[----:B------:R-:W-:Y:S05]  /*276c0*/  BRA `(.L_x_1224) ;  /* 0xffff9e1000007947 */ /* 0x000fea000383ffff */
.L_x_1112:
[----:B------:R-:W-:Y:S01]  /*276d0*/  IMAD.MOV.U32 R216, RZ, RZ, R5 ;  /* 0x000000ffffd87224 */ /* 0x000fe200078e0005 */
[----:B-1--4-:R-:W-:Y:S01]  /*276e0*/  MOV R2, 0x1 ;  /* 0x0000000100027802 */ /* 0x012fe20000000f00 */
[----:B------:R-:W-:Y:S01]  /*276f0*/  IMAD.MOV.U32 R217, RZ, RZ, 0x1c1f ;  /* 0x00001c1fffd97424 */ /* 0x000fe200078e00ff */
[----:B------:R-:W-:-:S02]  /*27700*/  MOV R3, 0x27720 ;  /* 0x0002772000037802 */ /* 0x000fc40000000f00 */
[----:B--23--:R-:W-:Y:S05]  /*27710*/  CALL.REL.NOINC `($__internal_14_$__cuda_sm70_shflsync_idx_p) ;  /* 0x00000fb000007944 */ /* 0x00cfea0003c00000 */
        /* <DEDUP_REMOVED lines=8> */
.L_x_1115:
[----:B------:R-:W-:Y:S01]  /*277a0*/  IMAD.MOV.U32 R216, RZ, RZ, R5 ;  /* 0x000000ffffd87224 */ /* 0x000fe200078e0005 */
[----:B-1----:R-:W-:Y:S01]  /*277b0*/  MOV R2, 0x2 ;  /* 0x0000000200027802 */ /* 0x002fe20000000f00 */
[----:B------:R-:W-:Y:S01]  /*277c0*/  IMAD.MOV.U32 R217, RZ, RZ, 0x1c1f ;  /* 0x00001c1fffd97424 */ /* 0x000fe200078e00ff */
[----:B------:R-:W-:Y:S02]  /*277d0*/  MOV R3, 0x277f0 ;  /* 0x000277f000037802 */ /* 0x000fe40000000f00 */
[----:B--23--:R-:W-:Y:S05]  /*277e0*/  CALL.REL.NOINC `($__internal_14_$__cuda_sm70_shflsync_idx_p) ;  /* 0x00000ee000007944 */ /* 0x00cfea0003c00000 */
[----:B------:R-:W-:Y:S01]  /*277f0*/  MOV R6, R217 ;  /* 0x000000d900067202 */ /* 0x000fe20000000f00 */
[----:B------:R-:W-:Y:S05]  /*27800*/  BRA `(.L_x_1226) ;  /* 0xffff9fb000007947 */ /* 0x000fea000383ffff */
.L_x_1116:
[----:B------:R-:W-:Y:S01]  /*27810*/  IMAD.MOV.U32 R216, RZ, RZ, R12 ;  /* 0x000000ffffd87224 */ /* 0x000fe200078e000c */
[----:B-1----:R-:W-:Y:S01]  /*27820*/  MOV R2, 0x2 ;  /* 0x0000000200027802 */ /* 0x002fe20000000f00 */
[----:B------:R-:W-:Y:S01]  /*27830*/  IMAD.MOV.U32 R217, RZ, RZ, 0x1c1f ;  /* 0x00001c1fffd97424 */ /* 0x000fe200078e00ff */
[----:B------:R-:W-:Y:S02]  /*27840*/  MOV R3, 0x27860 ;  /* 0x0002786000037802 */ /* 0x000fe40000000f00 */
[----:B--234-:R-:W-:Y:S05]  /*27850*/  CALL.REL.NOINC `($__internal_14_$__cuda_sm70_shflsync_idx_p) ;  /* 0x00000e7000007944 */ /* 0x01cfea0003c00000 */
[----:B------:R-:W-:Y:S01]  /*27860*/  MOV R2, R217 ;  /* 0x000000d900027202 */ /* 0x000fe20000000f00 */
[----:B------:R-:W-:Y:S05]  /*27870*/  BRA `(.L_x_1227) ;  /* 0xffff9f6000007947 */ /* 0x000fea000383ffff */
.L_x_1119:
[----:B------:R-:W-:Y:S01]  /*27880*/  IMAD.MOV.U32 R216, RZ, RZ, R5 ;  /* 0x000000ffffd87224 */ /* 0x000fe200078e0005 */
[----:B-12---:R-:W-:Y:S01]  /*27890*/  MOV R2, 0x3 ;  /* 0x0000000300027802 */ /* 0x006fe20000000f00 */
[----:B------:R-:W-:Y:S01]  /*278a0*/  IMAD.MOV.U32 R217, RZ, RZ, 0x1c1f ;  /* 0x00001c1fffd97424 */ /* 0x000fe200078e00ff */
[----:B------:R-:W-:-:S02]  /*278b0*/  MOV R3, 0x278d0 ;  /* 0x000278d000037802 */ /* 0x000fc40000000f00 */
[----:B---34-:R-:W-:Y:S05]  /*278c0*/  CALL.REL.NOINC `($__internal_14_$__cuda_sm70_shflsync_idx_p) ;  /* 0x00000e0000007944 */ /* 0x018fea0003c00000 */
        /* <DEDUP_REMOVED lines=8> */
.L_x_1121:
[----:B------:R-:W-:Y:S01]  /*27950*/  IMAD.MOV.U32 R216, RZ, RZ, R5 ;  /* 0x000000ffffd87224 */ /* 0x000fe200078e0005 */
[----:B------:R-:W-:Y:S01]  /*27960*/  MOV R2, RZ ;  /* 0x000000ff00027202 */ /* 0x000fe20000000f00 */
[----:B------:R-:W-:Y:S01]  /*27970*/  IMAD.MOV.U32 R217, RZ, RZ, 0x1c1f ;  /* 0x00001c1fffd97424 */ /* 0x000fe200078e00ff */
[----:B------:R-:W-:Y:S02]  /*27980*/  MOV R3, 0x279a0 ;  /* 0x000279a000037802 */ /* 0x000fe40000000f00 */
[----:B------:R-:W-:Y:S05]  /*27990*/  CALL.REL.NOINC `($__internal_14_$__cuda_sm70_shflsync_idx_p) ;  /* 0x00000d3000007944 */ /* 0x000fea0003c00000 */
[----:B------:R-:W-:Y:S01]  /*279a0*/  MOV R4, R217 ;  /* 0x000000d900047202 */ /* 0x000fe20000000f00 */
[----:B------:R-:W-:Y:S05]  /*279b0*/  BRA `(.L_x_1229) ;  /* 0xffffa30000007947 */ /* 0x000fea000383ffff */
.L_x_1122:
[----:B------:R-:W-:Y:S01]  /*279c0*/  IMAD.MOV.U32 R216, RZ, RZ, R6 ;  /* 0x000000ffffd87224 */ /* 0x000fe200078e0006 */
[----:B------:R-:W-:Y:S01]  /*279d0*/  MOV R2, RZ ;  /* 0x000000ff00027202 */ /* 0x000fe20000000f00 */
[----:B------:R-:W-:Y:S01]  /*279e0*/  IMAD.MOV.U32 R217, RZ, RZ, 0x1c1f ;  /* 0x00001c1fffd97424 */ /* 0x000fe200078e00ff */
[----:B------:R-:W-:Y:S02]  /*279f0*/  MOV R3, 0x27a10 ;  /* 0x00027a1000037802 */ /* 0x000fe40000000f00 */
[----:B-12---:R-:W-:Y:S05]  /*27a00*/  CALL.REL.NOINC `($__internal_14_$__cuda_sm70_shflsync_idx_p) ;  /* 0x00000cc000007944 */ /* 0x006fea0003c00000 */
[----:B------:R-:W-:Y:S01]  /*27a10*/  MOV R0, R217 ;  /* 0x000000d900007202 */ /* 0x000fe20000000f00 */
[----:B------:R-:W-:Y:S05]  /*27a20*/  BRA `(.L_x_1230) ;  /* 0xffffa2b000007947 */ /* 0x000fea000383ffff */
.L_x_1125:
[----:B------:R-:W-:Y:S01]  /*27a30*/  IMAD.MOV.U32 R216, RZ, RZ, R5 ;  /* 0x000000ffffd87224 */ /* 0x000fe200078e0005 */
[----:B----4-:R-:W-:Y:S01]  /*27a40*/  MOV R2, 0x1 ;  /* 0x0000000100027802 */ /* 0x010fe20000000f00 */
[----:B------:R-:W-:Y:S01]  /*27a50*/  IMAD.MOV.U32 R217, RZ, RZ, 0x1c1f ;  /* 0x00001c1fffd97424 */ /* 0x000fe200078e00ff */
[----:B------:R-:W-:-:S02]  /*27a60*/  MOV R3, 0x27a80 ;  /* 0x00027a8000037802 */ /* 0x000fc40000000f00 */
[----:B-123--:R-:W-:Y:S05]  /*27a70*/  CALL.REL.NOINC `($__internal_14_$__cuda_sm70_shflsync_idx_p) ;  /* 0x00000c5000007944 */ /* 0x00efea0003c00000 */
        /* <DEDUP_REMOVED lines=8> */
.L_x_1128:
[----:B------:R-:W-:Y:S01]  /*27b00*/  IMAD.MOV.U32 R216, RZ, RZ, R5 ;  /* 0x000000ffffd87224 */ /* 0x000fe200078e0005 */
[----:B----4-:R-:W-:Y:S01]  /*27b10*/  MOV R2, 0x2 ;  /* 0x0000000200027802 */ /* 0x010fe20000000f00 */
[----:B------:R-:W-:Y:S01]  /*27b20*/  IMAD.MOV.U32 R217, RZ, RZ, 0x1c1f ;  /* 0x00001c1fffd97424 */ /* 0x000fe200078e00ff */
[----:B------:R-:W-:Y:S02]  /*27b30*/  MOV R3, 0x27b50 ;  /* 0x00027b5000037802 */ /* 0x000fe40000000f00 */
[----:B-123--:R-:W-:Y:S05]  /*27b40*/  CALL.REL.NOINC `($__internal_14_$__cuda_sm70_shflsync_idx_p) ;  /* 0x00000b8000007944 */ /* 0x00efea0003c00000 */
[----:B------:R-:W-:Y:S01]  /*27b50*/  MOV R4, R217 ;  /* 0x000000d900047202 */ /* 0x000fe20000000f00 */
[----:B------:R-:W-:Y:S05]  /*27b60*/  BRA `(.L_x_1232) ;  /* 0xffffac6000007947 */ /* 0x000fea000383ffff */
.L_x_1129:
[----:B------:R-:W-:Y:S01]  /*27b70*/  IMAD.MOV.U32 R216, RZ, RZ, R6 ;  /* 0x000000ffffd87224 */ /* 0x000fe200078e0006 */
[----:B----4-:R-:W-:Y:S01]  /*27b80*/  MOV R2, 0x2 ;  /* 0x0000000200027802 */ /* 0x010fe20000000f00 */
[----:B------:R-:W-:Y:S01]  /*27b90*/  IMAD.MOV.U32 R217, RZ, RZ, 0x1c1f ;  /* 0x00001c1fffd97424 */ /* 0x000fe200078e00ff */
[----:B------:R-:W-:Y:S02]  /*27ba0*/  MOV R3, 0x27bc0 ;  /* 0x00027bc000037802 */ /* 0x000fe40000000f00 */
[----:B-123--:R-:W-:Y:S05]  /*27bb0*/  CALL.REL.NOINC `($__internal_14_$__cuda_sm70_shflsync_idx_p) ;  /* 0x00000b1000007944 */ /* 0x00efea0003c00000 */
[----:B------:R-:W-:Y:S01]  /*27bc0*/  MOV R0, R217 ;  /* 0x000000d900007202 */ /* 0x000fe20000000f00 */
[----:B------:R-:W-:Y:S05]  /*27bd0*/  BRA `(.L_x_1233) ;  /* 0xffffac1000007947 */ /* 0x000fea000383ffff */
.L_x_1132:
[----:B------:R-:W-:Y:S01]  /*27be0*/  IMAD.MOV.U32 R216, RZ, RZ, R5 ;  /* 0x000000ffffd87224 */ /* 0x000fe200078e0005 */
[----:B---3--:R-:W-:Y:S01]  /*27bf0*/  MOV R2, 0x3 ;  /* 0x0000000300027802 */ /* 0x008fe20000000f00 */
[----:B------:R-:W-:Y:S01]  /*27c00*/  IMAD.MOV.U32 R217, RZ, RZ, 0x1c1f ;  /* 0x00001c1fffd97424 */ /* 0x000fe200078e00ff */
[----:B------:R-:W-:-:S02]  /*27c10*/  MOV R3, 0x27c30 ;  /* 0x00027c3000037802 */ /* 0x000fc40000000f00 */
        /* <DEDUP_REMOVED lines=9> */
.L_x_1136:
[----:B------:R-:W-:Y:S01]  /*27cb0*/  IMAD.MOV.U32 R216, RZ, RZ, R5 ;  /* 0x000000ffffd87224 */ /* 0x000fe200078e0005 */
[----:B------:R-:W-:Y:S01]  /*27cc0*/  MOV R2, RZ ;  /* 0x000000ff00027202 */ /* 0x000fe20000000f00 */
[----:B------:R-:W-:Y:S01]  /*27cd0*/  IMAD.MOV.U32 R217, RZ, RZ, 0x1c1f ;  /* 0x00001c1fffd97424 */ /* 0x000fe200078e00ff */
[----:B------:R-:W-:Y:S02]  /*27ce0*/  MOV R3, 0x27d00 ;  /* 0x00027d0000037802 */ /* 0x000fe40000000f00 */
[----:B------:R-:W-:Y:S05]  /*27cf0*/  CALL.REL.NOINC `($__internal_14_$__cuda_sm70_shflsync_idx_p) ;  /* 0x000009d000007944 */ /* 0x000fea0003c00000 */
[----:B------:R-:W-:Y:S01]  /*27d00*/  MOV R4, R217 ;  /* 0x000000d900047202 */ /* 0x000fe20000000f00 */
[----:B------:R-:W-:Y:S05]  /*27d10*/  BRA `(.L_x_1235) ;  /* 0xffffbdb000007947 */ /* 0x000fea000383ffff */
.L_x_1137:
[----:B------:R-:W-:Y:S01]  /*27d20*/  IMAD.MOV.U32 R216, RZ, RZ, R13 ;  /* 0x000000ffffd87224 */ /* 0x000fe200078e000d */
[----:B------:R-:W-:Y:S01]  /*27d30*/  MOV R2, RZ ;  /* 0x000000ff00027202 */ /* 0x000fe20000000f00 */
[----:B------:R-:W-:Y:S01]  /*27d40*/  IMAD.MOV.U32 R217, RZ, RZ, 0x1c1f ;  /* 0x00001c1fffd97424 */ /* 0x000fe200078e00ff */
[----:B------:R-:W-:Y:S02]  /*27d50*/  MOV R3, 0x27d70 ;  /* 0x00027d7000037802 */ /* 0x000fe40000000f00 */
[----:B-12---:R-:W-:Y:S05]  /*27d60*/  CALL.REL.NOINC `($__internal_14_$__cuda_sm70_shflsync_idx_p) ;  /* 0x0000096000007944 */ /* 0x006fea0003c00000 */
[----:B------:R-:W-:Y:S01]  /*27d70*/  MOV R0, R217 ;  /* 0x000000d900007202 */ /* 0x000fe20000000f00 */
[----:B------:R-:W-:Y:S05]  /*27d80*/  BRA `(.L_x_1236) ;  /* 0xffffbd6000007947 */ /* 0x000fea000383ffff */
.L_x_1140:
[----:B------:R-:W-:Y:S01]  /*27d90*/  IMAD.MOV.U32 R216, RZ, RZ, R5 ;  /* 0x000000ffffd87224 */ /* 0x000fe200078e0005 */
[----:B-1----:R-:W-:Y:S01]  /*27da0*/  MOV R2, 0x1 ;  /* 0x0000000100027802 */ /* 0x002fe20000000f00 */
[----:B------:R-:W-:Y:S01]  /*27db0*/  IMAD.MOV.U32 R217, RZ, RZ, 0x1c1f ;  /* 0x00001c1fffd97424 */ /* 0x000fe200078e00ff */
[----:B------:R-:W-:-:S02]  /*27dc0*/  MOV R3, 0x27de0 ;  /* 0x00027de000037802 */ /* 0x000fc40000000f00 */
[----:B--234-:R-:W-:Y:S05]  /*27dd0*/  CALL.REL.NOINC `($__internal_14_$__cuda_sm70_shflsync_idx_p) ;  /* 0x000008f000007944 */ /* 0x01cfea0003c00000 */
        /* <DEDUP_REMOVED lines=8> */
.L_x_1143:
[----:B------:R-:W-:Y:S01]  /*27e60*/  IMAD.MOV.U32 R216, RZ, RZ, R5 ;  /* 0x000000ffffd87224 */ /* 0x000fe200078e0005 */
[----:B-1----:R-:W-:Y:S01]  /*27e70*/  MOV R2, 0x2 ;  /* 0x0000000200027802 */ /* 0x002fe20000000f00 */
[----:B------:R-:W-:Y:S01]  /*27e80*/  IMAD.MOV.U32 R217, RZ, RZ, 0x1c1f ;  /* 0x00001c1fffd97424 */ /* 0x000fe200078e00ff */
[----:B------:R-:W-:Y:S02]  /*27e90*/  MOV R3, 0x27eb0 ;  /* 0x00027eb000037802 */ /* 0x000fe40000000f00 */
[----:B--234-:R-:W-:Y:S05]  /*27ea0*/  CALL.REL.NOINC `($__internal_14_$__cuda_sm70_shflsync_idx_p) ;  /* 0x0000082000007944 */ /* 0x01cfea0003c00000 */
[----:B------:R-:W-:Y:S01]  /*27eb0*/  MOV R4, R217 ;  /* 0x000000d900047202 */ /* 0x000fe20000000f00 */
[----:B------:R-:W-:Y:S05]  /*27ec0*/  BRA `(.L_x_1238) ;  /* 0xffffbf1000007947 */ /* 0x000fea000383ffff */
.L_x_1144:
[----:B------:R-:W-:Y:S01]  /*27ed0*/  IMAD.MOV.U32 R216, RZ, RZ, R13 ;  /* 0x000000ffffd87224 */ /* 0x000fe200078e000d */
[----:B-1----:R-:W-:Y:S01]  /*27ee0*/  MOV R2, 0x2 ;  /* 0x0000000200027802 */ /* 0x002fe20000000f00 */
[----:B------:R-:W-:Y:S01]  /*27ef0*/  IMAD.MOV.U32 R217, RZ, RZ, 0x1c1f ;  /* 0x00001c1fffd97424 */ /* 0x000fe200078e00ff */
[----:B------:R-:W-:Y:S02]  /*27f00*/  MOV R3, 0x27f20 ;  /* 0x00027f2000037802 */ /* 0x000fe40000000f00 */
[----:B--234-:R-:W-:Y:S05]  /*27f10*/  CALL.REL.NOINC `($__internal_14_$__cuda_sm70_shflsync_idx_p) ;  /* 0x000007b000007944 */ /* 0x01cfea0003c00000 */
[----:B------:R-:W-:Y:S01]  /*27f20*/  MOV R0, R217 ;  /* 0x000000d900007202 */ /* 0x000fe20000000f00 */
[----:B------:R-:W-:Y:S05]  /*27f30*/  BRA `(.L_x_1239) ;  /* 0xffffbec000007947 */ /* 0x000fea000383ffff */
.L_x_1147:
        /* <DEDUP_REMOVED lines=13> */
.L_x_1149:
[----:B------:R-:W-:Y:S01]  /*28010*/  IMAD.MOV.U32 R216, RZ, RZ, R76 ;  /* 0x000000ffffd87224 */ /* 0x000fe200078e004c */
[----:B------:R-:W-:Y:S01]  /*28020*/  MOV R2, RZ ;  /* 0x000000ff00027202 */ /* 0x000fe20000000f00 */
[----:B------:R-:W-:Y:S01]  /*28030*/  IMAD.MOV.U32 R217, RZ, RZ, 0x1f ;  /* 0x0000001fffd97424 */ /* 0x000fe200078e00ff */
[----:B------:R-:W-:Y:S02]  /*28040*/  MOV R3, 0x28060 ;  /* 0x0002806000037802 */ /* 0x000fe40000000f00 */
[----:B------:R-:W-:Y:S05]  /*28050*/  CALL.REL.NOINC `($__internal_14_$__cuda_sm70_shflsync_idx_p) ;  /* 0x0000067000007944 */ /* 0x000fea0003c00000 */
[----:B------:R-:W-:Y:S01]  /*28060*/  MOV R10, R217 ;  /* 0x000000d9000a7202 */ /* 0x000fe20000000f00 */
[----:B------:R-:W-:Y:S05]  /*28070*/  BRA `(.L_x_1241) ;  /* 0xffffc13000007947 */ /* 0x000fea000383ffff */
.L_x_1150:
[----:B------:R-:W-:Y:S01]  /*28080*/  IMAD.MOV.U32 R216, RZ, RZ, R76 ;  /* 0x000000ffffd87224 */ /* 0x000fe200078e004c */
[----:B------:R-:W-:Y:S01]  /*28090*/  MOV R2, 0x1 ;  /* 0x0000000100027802 */ /* 0x000fe20000000f00 */
[----:B------:R-:W-:Y:S01]  /*280a0*/  IMAD.MOV.U32 R217, RZ, RZ, 0x1f ;  /* 0x0000001fffd97424 */ /* 0x000fe200078e00ff */
[----:B------:R-:W-:Y:S02]  /*280b0*/  MOV R3, 0x280d0 ;  /* 0x000280d000037802 */ /* 0x000fe40000000f00 */
[----:B-12---:R-:W-:Y:S05]  /*280c0*/  CALL.REL.NOINC `($__internal_14_$__cuda_sm70_shflsync_idx_p) ;  /* 0x0000060000007944 */ /* 0x006fea0003c00000 */
[----:B------:R-:W-:Y:S01]  /*280d0*/  MOV R9, R217 ;  /* 0x000000d900097202 */ /* 0x000fe20000000f00 */
[----:B------:R-:W-:Y:S05]  /*280e0*/  BRA `(.L_x_1242) ;  /* 0xffffc0e000007947 */ /* 0x000fea000383ffff */
.L_x_1151:
[----:B------:R-:W-:Y:S02]  /*280f0*/  MOV R3, 0x1 ;  /* 0x0000000100037802 */ /* 0x000fe40000000f00 */
[----:B------:R-:W-:-:S02]  /*28100*/  MOV R2, 0x28120 ;  /* 0x0002812000027802 */ /* 0x000fc40000000f00 */
[----:B-1234-:R-:W-:Y:S05]  /*28110*/  CALL.REL.NOINC `($__internal_15_$__cuda_sm70_shflsync_up_p) ;  /* 0x0000061000007944 */ /* 0x01efea0003c00000 */
[----:B------:R-:W-:Y:S05]  /*28120*/  BRA `(.L_x_1243) ;  /* 0xffffc1d000007947 */ /* 0x000fea000383ffff */
.L_x_1152:
[----:B------:R-:W-:Y:S02]  /*28130*/  MOV R3, 0x2 ;  /* 0x0000000200037802 */ /* 0x000fe40000000f00 */
[----:B------:R-:W-:-:S02]  /*28140*/  MOV R2, 0x28160 ;  /* 0x0002816000027802 */ /* 0x000fc40000000f00 */
[----:B--2-4-:R-:W-:Y:S05]  /*28150*/  CALL.REL.NOINC `($__internal_15_$__cuda_sm70_shflsync_up_p) ;  /* 0x000005d000007944 */ /* 0x014fea0003c00000 */
        /* <DEDUP_REMOVED lines=24> */
.L_x_1156:
[----:B------:R-:W-:Y:S02]  /*282e0*/  MOV R3, 0x1 ;  /* 0x0000000100037802 */ /* 0x000fe40000000f00 */
[----:B------:R-:W-:Y:S02]  /*282f0*/  MOV R2, 0x28310 ;  /* 0x0002831000027802 */ /* 0x000fe40000000f00 */
[----:B------:R-:W-:Y:S05]  /*28300*/  CALL.REL.NOINC `($__internal_15_$__cuda_sm70_shflsync_up_p) ;  /* 0x0000042000007944 */ /* 0x000fea0003c00000 */
[----:B------:R-:W-:Y:S01]  /*28310*/  MOV R2, R4 ;  /* 0x0000000400027202 */ /* 0x000fe20000000f00 */
[----:B------:R-:W-:Y:S05]  /*28320*/  BRA `(.L_x_1245) ;  /* 0xffffc24000007947 */ /* 0x000fea000383ffff */
.L_x_1157:
        /* <DEDUP_REMOVED lines=27> */
.L_x_1159:
[----:B------:R-:W-:Y:S02]  /*284e0*/  SEL R0, RZ, 0x1, P0 ;  /* 0x00000001ff007807 */ /* 0x000fe40000000000 */
[----:B------:R-:W-:Y:S02]  /*284f0*/  MOV R2, 0x28510 ;  /* 0x0002851000027802 */ /* 0x000fe40000000f00 */
[----:B-1----:R-:W-:Y:S05]  /*28500*/  CALL.REL.NOINC `($__internal_16_$__cuda_sm70_votesync_ballot) ;  /* 0x0000028000007944 */ /* 0x002fea0003c00000 */
[----:B------:R-:W-:Y:S01]  /*28510*/  MOV R11, R0 ;  /* 0x00000000000b7202 */ /* 0x000fe20000000f00 */
[----:B------:R-:W-:Y:S05]  /*28520*/  BRA `(.L_x_1247) ;  /* 0xffffc1d000007947 */ /* 0x000fea000383ffff */
.L_x_1160:
[----:B------:R-:W-:Y:S01]  /*28530*/  IMAD.MOV.U32 R216, RZ, RZ, R6 ;  /* 0x000000ffffd87224 */ /* 0x000fe200078e0006 */
[----:B------:R-:W-:Y:S01]  /*28540*/  MOV R2, R5 ;  /* 0x0000000500027202 */ /* 0x000fe20000000f00 */
[----:B------:R-:W-:Y:S01]  /*28550*/  IMAD.MOV.U32 R217, RZ, RZ, 0x1f ;  /* 0x0000001fffd97424 */ /* 0x000fe200078e00ff */
[----:B------:R-:W-:Y:S02]  /*28560*/  MOV R3, 0x28580 ;  /* 0x0002858000037802 */ /* 0x000fe40000000f00 */
[----:B-12---:R-:W-:Y:S05]  /*28570*/  CALL.REL.NOINC `($__internal_14_$__cuda_sm70_shflsync_idx_p) ;  /* 0x0000015000007944 */ /* 0x006fea0003c00000 */
[----:B------:R-:W-:Y:S01]  /*28580*/  IMAD.MOV.U32 R6, RZ, RZ, R217 ;  /* 0x000000ffff067224 */ /* 0x000fe200078e00d9 */
[----:B------:R-:W-:Y:S01]  /*28590*/  MOV R2, R5 ;  /* 0x0000000500027202 */ /* 0x000fe20000000f00 */
[----:B------:R-:W-:Y:S01]  /*285a0*/  IMAD.MOV.U32 R216, RZ, RZ, R8 ;  /* 0x000000ffffd87224 */ /* 0x000fe200078e0008 */
[----:B------:R-:W-:-:S02]  /*285b0*/  MOV R217, 0x1f ;  /* 0x0000001f00d97802 */ /* 0x000fc40000000f00 */
[----:B------:R-:W-:Y:S02]  /*285c0*/  MOV R3, 0x285e0 ;  /* 0x000285e000037802 */ /* 0x000fe40000000f00 */
[----:B------:R-:W-:Y:S05]  /*285d0*/  CALL.REL.NOINC `($__internal_14_$__cuda_sm70_shflsync_idx_p) ;  /* 0x000000f000007944 */ /* 0x000fea0003c00000 */
[----:B------:R-:W-:Y:S01]  /*285e0*/  MOV R0, R217 ;  /* 0x000000d900007202 */ /* 0x000fe20000000f00 */
[----:B------:R-:W-:Y:S05]  /*285f0*/  BRA `(.L_x_1248) ;  /* 0xffffc17000007947 */ /* 0x000fea000383ffff */
.L_x_1163:
[----:B------:R-:W-:Y:S01]  /*28600*/  IMAD.MOV.U32 R216, RZ, RZ, R4 ;  /* 0x000000ffffd87224 */ /* 0x000fe200078e0004 */
[----:B------:R-:W-:Y:S01]  /*28610*/  MOV R2, R5 ;  /* 0x0000000500027202 */ /* 0x000fe20000000f00 */
[----:B------:R-:W-:Y:S01]  /*28620*/  IMAD.MOV.U32 R217, RZ, RZ, 0x1f ;  /* 0x0000001fffd97424 */ /* 0x000fe200078e00ff */
[----:B------:R-:W-:Y:S02]  /*28630*/  MOV R3, 0x28650 ;  /* 0x0002865000037802 */ /* 0x000fe40000000f00 */
[----:B-12-4-:R-:W-:Y:S05]  /*28640*/  CALL.REL.NOINC `($__internal_14_$__cuda_sm70_shflsync_idx_p) ;  /* 0x0000008000007944 */ /* 0x016fea0003c00000 */
[----:B------:R-:W-:Y:S01]  /*28650*/  MOV R12, R217 ;  /* 0x000000d9000c7202 */ /* 0x000fe20000000f00 */
[----:B------:R-:W-:Y:S05]  /*28660*/  BRA `(.L_x_1162) ;  /* 0xffffc16000007947 */ /* 0x000fea000383ffff */
        .weak           $__internal_13_$__cuda_sm70_shflsync_bfly_p
        .type           $__internal_13_$__cuda_sm70_shflsync_bfly_p,@function
        .size           $__internal_13_$__cuda_sm70_shflsync_bfly_p,($__internal_14_$__cuda_sm70_shflsync_idx_p - $__internal_13_$__cuda_sm70_shflsync_bfly_p)
$__internal_13_$__cuda_sm70_shflsync_bfly_p:
[----:B------:R-:W-:Y:S02]  /*28670*/  MOV R173, 0xffffffff ;  /* 0xffffffff00ad7802 */ /* 0x000fe40000000f00 */
[----:B------:R-:W-:Y:S02]  /*28680*/  MOV R3, 0x1f ;  /* 0x0000001f00037802 */ /* 0x000fe40000000f00 */
[----:B------:R-:W-:Y:S04]  /*28690*/  WARPSYNC R173 ;  /* 0x000000ad00007348 */ /* 0x000fe80003800000 */
[----:B------:R1:W2:Y:S02]  /*286a0*/  SHFL.BFLY PT, R0, R4, R0, R3 ;  /* 0x0c00000004007389 */ /* 0x0002a400000e0003 */
[----:B-1----:R-:W-:-:S04]  /*286b0*/  MOV R3, 0x0 ;  /* 0x0000000000037802 */ /* 0x002fc80000000f00 */
[----:B--2---:R-:W-:Y:S05]  /*286c0*/  RET.REL.NODEC R2 `(_ZN7cutlass13device_kernelIN5flash19enable_sm80_to_sm89INS1_16FlashAttnFwdSm80INS1_25CollectiveMainloopFwdSm80ILi4ELi1ELb0EN4cute5tupleIJNS5_1CILi128EEENS7_ILi48EEENS7_ILi96EEEEEELi96ENS_6half_tEfNS_4arch4Sm80ELb0ELb1ELb0ELb1ELb1ELb1ELb1ELb1EEENS1_21CollectiveEpilogueFwdINS6_IJS8_SA_S9_EEENS6_IJNS7_ILi1EEESI_SI_EEESC_SE_Li128ELb1ELb1ELb1ELb0EEENS1_36VarlenDynamicPersistentTileSchedulerILi128ELi48ELi128ELi128ELb1ELb1ELb0ELb1ELb0ELb1EEEEEEEEEvNT_6ParamsE) ;  /* 0xfffd793002007950 */ /* 0x004fea0003c3ffff */
        .weak           $__internal_14_$__cuda_sm70_shflsync_idx_p
        .type           $__internal_14_$__cuda_sm70_shflsync_idx_p,@function
        .size           $__internal_14_$__cuda_sm70_shflsync_idx_p,($__internal_15_$__cuda_sm70_shflsync_up_p - $__internal_14_$__cuda_sm70_shflsync_idx_p)
$__internal_14_$__cuda_sm70_shflsync_idx_p:
[----:B------:R-:W-:-:S04]  /*286d0*/  MOV R219, 0xffffffff ;  /* 0xffffffff00db7802 */ /* 0x000fc80000000f00 */
[----:B------:R-:W-:Y:S04]  /*286e0*/  WARPSYNC R219 ;  /* 0x000000db00007348 */ /* 0x000fe80003800000 */
[----:B------:R1:W2:Y:S02]  /*286f0*/  SHFL.IDX PT, R217, R216, R2, R217 ;  /* 0x00000002d8d97389 */ /* 0x0002a400000e00d9 */
[----:B-1----:R-:W-:Y:S02]  /*28700*/  MOV R2, R3 ;  /* 0x0000000300027202 */ /* 0x002fe40000000f00 */
[----:B------:R-:W-:-:S04]  /*28710*/  MOV R3, 0x0 ;  /* 0x0000000000037802 */ /* 0x000fc80000000f00 */
[----:B--2---:R-:W-:Y:S05]  /*28720*/  RET.REL.NODEC R2 `(_ZN7cutlass13device_kernelIN5flash19enable_sm80_to_sm89INS1_16FlashAttnFwdSm80INS1_25CollectiveMainloopFwdSm80ILi4ELi1ELb0EN4cute5tupleIJNS5_1CILi128EEENS7_ILi48EEENS7_ILi96EEEEEELi96ENS_6half_tEfNS_4arch4Sm80ELb0ELb1ELb0ELb1ELb1ELb1ELb1ELb1EEENS1_21CollectiveEpilogueFwdINS6_IJS8_SA_S9_EEENS6_IJNS7_ILi1EEESI_SI_EEESC_SE_Li128ELb1ELb1ELb1ELb0EEENS1_36VarlenDynamicPersistentTileSchedulerILi128ELi48ELi128ELi128ELb1ELb1ELb0ELb1ELb0ELb1EEEEEEEEEvNT_6ParamsE) ;  /* 0xfffd78d002007950 */ /* 0x004fea0003c3ffff */
        .weak           $__internal_15_$__cuda_sm70_shflsync_up_p
        .type           $__internal_15_$__cuda_sm70_shflsync_up_p,@function
        .size           $__internal_15_$__cuda_sm70_shflsync_up_p,($__internal_16_$__cuda_sm70_votesync_ballot - $__internal_15_$__cuda_sm70_shflsync_up_p)
$__internal_15_$__cuda_sm70_shflsync_up_p:
[----:B------:R-:W-:Y:S02]  /*28730*/  MOV R4, RZ ;  /* 0x000000ff00047202 */ /* 0x000fe40000000f00 */
[----:B------:R-:W-:-:S04]  /*28740*/  MOV R11, 0xffffffff ;  /* 0xffffffff000b7802 */ /* 0x000fc80000000f00 */
[----:B------:R-:W-:Y:S04]  /*28750*/  WARPSYNC R11 ;  /* 0x0000000b00007348 */ /* 0x000fe80003800000 */
[----:B------:R1:W2:Y:S02]  /*28760*/  SHFL.UP PT, R4, R0, R3, R4 ;  /* 0x0400000300047389 */ /* 0x0002a400000e0004 */
[----:B-1----:R-:W-:-:S04]  /*28770*/  MOV R3, 0x0 ;  /* 0x0000000000037802 */ /* 0x002fc80000000f00 */
[----:B--2---:R-:W-:Y:S05]  /*28780*/  RET.REL.NODEC R2 `(_ZN7cutlass13device_kernelIN5flash19enable_sm80_to_sm89INS1_16FlashAttnFwdSm80INS1_25CollectiveMainloopFwdSm80ILi4ELi1ELb0EN4cute5tupleIJNS5_1CILi128EEENS7_ILi48EEENS7_ILi96EEEEEELi96ENS_6half_tEfNS_4arch4Sm80ELb0ELb1ELb0ELb1ELb1ELb1ELb1ELb1EEENS1_21CollectiveEpilogueFwdINS6_IJS8_SA_S9_EEENS6_IJNS7_ILi1EEESI_SI_EEESC_SE_Li128ELb1ELb1ELb1ELb0EEENS1_36VarlenDynamicPersistentTileSchedulerILi128ELi48ELi128ELi128ELb1ELb1ELb0ELb1ELb0ELb1EEEEEEEEEvNT_6ParamsE) ;  /* 0xfffd787002007950 */ /* 0x004fea0003c3ffff */
        .weak           $__internal_16_$__cuda_sm70_votesync_ballot
        .type           $__internal_16_$__cuda_sm70_votesync_ballot,@function
        .size           $__internal_16_$__cuda_sm70_votesync_ballot,(.L_x_1832 - $__internal_16_$__cuda_sm70_votesync_ballot)
$__internal_16_$__cuda_sm70_votesync_ballot:
[----:B------:R-:W-:Y:S01]  /*28790*/  ISETP.NE.U32.AND P0, PT, R0, 0x1, PT ;  /* 0x000000010000780c */ /* 0x000fe20003f05070 */
[----:B------:R-:W-:-:S04]  /*287a0*/  IMAD.MOV.U32 R3, RZ, RZ, -0x1 ;  /* 0xffffffffff037424 */ /* 0x000fc800078e00ff */
[----:B------:R-:W-:Y:S08]  /*287b0*/  WARPSYNC R3 ;  /* 0x0000000300007348 */ /* 0x000ff00003800000 */
[----:B------:R-:W-:-:S04]  /*287c0*/  VOTE.ANY R0, PT, !P0 ;  /* 0x0000000000007806 */ /* 0x000fc800040e0100 */
[----:B------:R-:W-:Y:S01]  /*287d0*/  LOP3.LUT R0, R0, R3, RZ, 0xc0, !PT ;  /* 0x0000000300007212 */ /* 0x000fe200078ec0ff */
[----:B------:R-:W-:-:S04]  /*287e0*/  IMAD.MOV.U32 R3, RZ, RZ, 0x0 ;  /* 0x00000000ff037424 */ /* 0x000fc800078e00ff */
[----:B------:R-:W-:Y:S05]  /*287f0*/  RET.REL.NODEC R2 `(_ZN7cutlass13device_kernelIN5flash19enable_sm80_to_sm89INS1_16FlashAttnFwdSm80INS1_25CollectiveMainloopFwdSm80ILi4ELi1ELb0EN4cute5tupleIJNS5_1CILi128EEENS7_ILi48EEENS7_ILi96EEEEEELi96ENS_6half_tEfNS_4arch4Sm80ELb0ELb1ELb0ELb1ELb1ELb1ELb1ELb1EEENS1_21CollectiveEpilogueFwdINS6_IJS8_SA_S9_EEENS6_IJNS7_ILi1EEESI_SI_EEESC_SE_Li128ELb1ELb1ELb1ELb0EEENS1_36VarlenDynamicPersistentTileSchedulerILi128ELi48ELi128ELi128ELb1ELb1ELb0ELb1ELb0ELb1EEEEEEEEEvNT_6ParamsE) ;  /* 0xfffd780002007950 */ /* 0x000fea0003c3ffff */
.L_x_1249:
        /* <DEDUP_REMOVED lines=16> */
.L_x_1832:


//--------------------- .text._ZN7cutlass13device_kernelIN5flash19enable_sm80_to_sm89INS1_16FlashAttnFwdSm80INS1_25CollectiveMainloopFwdSm80ILi4ELi1ELb0EN4cute5tupleIJNS5_1CILi128EEENS7_ILi64EEENS7_ILi96EEEEEELi96ENS_6half_tEfNS_4arch4Sm80ELb1ELb0ELb0ELb0ELb1ELb0ELb1ELb1EEENS1_21CollectiveEpilogueFwdINS6_IJS8_SA_S9_EEENS6_IJNS7_ILi1EEESI_SI_EEESC_SE_Li128ELb0ELb1ELb1ELb0EEENS1_30DynamicPersistentTileSchedulerILi128ELi128ELb1ELb1ELb0EEEEEEEEEvNT_6ParamsE --------------------------
	.section	.text._ZN7cutlass13device_kernelIN5flash19enable_sm80_to_sm89INS1_16FlashAttnFwdSm80INS1_25CollectiveMainloopFwdSm80ILi4ELi1ELb0EN4cute5tupleIJNS5_1CILi128EEENS7_ILi64EEENS7_ILi96EEEEEELi96ENS_6half_tEfNS_4arch4Sm80ELb1ELb0ELb0ELb0ELb1ELb0ELb1ELb1EEENS1_21CollectiveEpilogueFwdINS6_IJS8_SA_S9_EEENS6_IJNS7_ILi1EEESI_SI_EEESC_SE_Li128ELb0ELb1ELb1ELb0EEENS1_30DynamicPersistentTileSchedulerILi128ELi128ELb1ELb1ELb0EEEEEEEEEvNT_6ParamsE,"ax",@progbits
	.sectioninfo	@"SHI_REGISTERS=255"
	.align	128
.text._ZN7cutlass13device_kernelIN5flash19enable_sm80_to_sm89INS1_16FlashAttnFwdSm80INS1_25CollectiveMainloopFwdSm80ILi4ELi1ELb0EN4cute5tupleIJNS5_1CILi128EEENS7_ILi64EEENS7_ILi96EEEEEELi96ENS_6half_tEfNS_4arch4Sm80ELb1ELb0ELb0ELb0ELb1ELb0ELb1ELb1EEENS1_21CollectiveEpilogueFwdINS6_IJS8_SA_S9_EEENS6_IJNS7_ILi1EEESI_SI_EEESC_SE_Li128ELb0ELb1ELb1ELb0EEENS1_30DynamicPersistentTileSchedulerILi128ELi128ELb1ELb1ELb0EEEEEEEEEvNT_6ParamsE:
        .type           _ZN7cutlass13device_kernelIN5flash19enable_sm80_to_sm89INS1_16FlashAttnFwdSm80INS1_25CollectiveMainloopFwdSm80ILi4ELi1ELb0EN4cute5tupleIJNS5_1CILi128EEENS7_ILi64EEENS7_ILi96EEEEEELi96ENS_6half_tEfNS_4arch4Sm80ELb1ELb0ELb0ELb0ELb1ELb0ELb1ELb1EEENS1_21CollectiveEpilogueFwdINS6_IJS8_SA_S9_EEENS6_IJNS7_ILi1EEESI_SI_EEESC_SE_Li128ELb0ELb1ELb1ELb0EEENS1_30DynamicPersistentTileSchedulerILi128ELi128ELb1ELb1ELb0EEEEEEEEEvNT_6ParamsE,@function
        .size           _ZN7cutlass13device_kernelIN5flash19enable_sm80_to_sm89INS1_16FlashAttnFwdSm80INS1_25CollectiveMainloopFwdSm80ILi4ELi1ELb0EN4cute5tupleIJNS5_1CILi128EEENS7_ILi64EEENS7_ILi96EEEEEELi96ENS_6half_tEfNS_4arch4Sm80ELb1ELb0ELb0ELb0ELb1ELb0ELb1ELb1EEENS1_21CollectiveEpilogueFwdINS6_IJS8_SA_S9_EEENS6_IJNS7_ILi1EEESI_SI_EEESC_SE_Li128ELb0ELb1ELb1ELb0EEENS1_30DynamicPersistentTileSchedulerILi128ELi128ELb1ELb1ELb0EEEEEEEEEvNT_6ParamsE,(.L_x_1837 - _ZN7cutlass13device_kernelIN5flash19enable_sm80_to_sm89INS1_16FlashAttnFwdSm80INS1_25CollectiveMainloopFwdSm80ILi4ELi1ELb0EN4cute5tupleIJNS5_1CILi128EEENS7_ILi64EEENS7_ILi96EEEEEELi96ENS_6half_tEfNS_4arch4Sm80ELb1ELb0ELb0ELb0ELb1ELb0ELb1ELb1EEENS1_21CollectiveEpilogueFwdINS6_IJS8_SA_S9_EEENS6_IJNS7_ILi1EEESI_SI_EEESC_SE_Li128ELb0ELb1ELb1ELb0EEENS1_30DynamicPersistentTileSchedulerILi128ELi128ELb1ELb1ELb0EEEEEEEEEvNT_6ParamsE)
        .other          _ZN7cutlass13device_kernelIN5flash19enable_sm80_to_sm89INS1_16FlashAttnFwdSm80INS1_25CollectiveMainloopFwdSm80ILi4ELi1ELb0EN4cute5tupleIJNS5_1CILi128EEENS7_ILi64EEENS7_ILi96EEEEEELi96ENS_6half_tEfNS_4arch4Sm80ELb1ELb0ELb0ELb0ELb1ELb0ELb1ELb1EEENS1_21CollectiveEpilogueFwdINS6_IJS8_SA_S9_EEENS6_IJNS7_ILi1EEESI_SI_EEESC_SE_Li128ELb0ELb1ELb1ELb0EEENS1_30DynamicPersistentTileSchedulerILi128ELi128ELb1ELb1ELb0EEEEEEEEEvNT_6ParamsE,@"STO_CUDA_ENTRY STV_DEFAULT"
_ZN7cutlass13device_kernelIN5flash19enable_sm80_to_sm89INS1_16FlashAttnFwdSm80INS1_25CollectiveMainloopFwdSm80ILi4ELi1ELb0EN4cute5tupleIJNS5_1CILi128EEENS7_ILi64EEENS7_ILi96EEEEEELi96ENS_6half_tEfNS_4arch4Sm80ELb1ELb0ELb0ELb0ELb1ELb0ELb1ELb1EEENS1_21CollectiveEpilogueFwdINS6_IJS8_SA_S9_EEENS6_IJNS7_ILi1EEESI_SI_EEESC_SE_Li128ELb0ELb1ELb1ELb0EEENS1_30DynamicPersistentTileSchedulerILi128ELi128ELb1ELb1ELb0EEEEEEEEEvNT_6ParamsE:
[----:B------:R-:W-:-:S03]  /*0000*/  MOV R1, c[0x0][0x28] ;  /* 0x00000a0000017a02 */ /* 0x000fc60000000f00 */
[----:B------:R-:W1:Y:S01]  /*0010*/  S2R R18, SR_TID.X ;  /* 0x0000000000127919 */ /* 0x000e620000002100 */
[----:B------:R-:W-:-:S03]  /*0020*/  IADD3 R1, R1, -0xc0, RZ ;  /* 0xffffff4001017810 */ /* 0x000fc60007ffe0ff */
[----:B------:R-:W2:Y:S01]  /*0030*/  S2R R15, SR_CTAID.X ;  /* 0x00000000000f7919 */ /* 0x000ea20000002500 */
[----:B-1----:R-:W-:-:S05]  /*0040*/  SHF.R.U32.HI R2, RZ, 0x5, R18 ;  /* 0x00000005ff027819 */ /* 0x002fca0000011612 */
[----:B------:R-:W1:Y:S02]  /*0050*/  SHFL.IDX PT, R0, R2, RZ, 0x1f ;  /* 0x00001fff02007589 */ /* 0x000e6400000e0000 */
[----:B-1----:R-:W-:Y:S02]  /*0060*/  ISETP.GE.AND P0, PT, R0, 0x1, PT ;  /* 0x000000010000780c */ /* 0x002fe40003f06270 */
[----:B------:R1:W-:Y:S11]  /*0070*/  STL [R1+0xb4], R0 ;  /* 0x0000b40001007387 */ /* 0x0003f60000100800 */
[----:B------:R-:W-:Y:S06]  /*0080*/  @P0 BAR.ARV 0x4, 0x80 ;  /* 0x0102000000000b1d */ /* 0x000fec0000002000 */
[----:B--2---:R-:W-:-:S13]  /*0090*/  ISETP.GE.AND P0, PT, R15, c[0x0][0x538], PT ;  /* 0x00014e000f007a0c */ /* 0x004fda0003f06270 */
[----:B------:R-:W-:Y:S05]  /*00a0*/  @P0 EXIT ;  /* 0x000000000000094d */ /* 0x000fea0003800000 */
[----:B-1----:R-:W-:Y:S01]  /*00b0*/  SHF.R.S32.HI R13, RZ, 0x1f, R18 ;  /* 0x0000001fff0d7819 */ /* 0x002fe20000011412 */
[----:B------:R-:W-:Y:S01]  /*00c0*/  IMAD.MOV.U32 R202, RZ, RZ, 0x20 ;  /* 0x00000020ffca7424 */ /* 0x000fe200078e00ff */
[----:B------:R-:W-:Y:S02]  /*00d0*/  ULDC.64 UR6, c[0x0][0x118] ;  /* 0x0000460000067ab9 */ /* 0x000fe40000000a00 */
[CC--:B------:R-:W-:Y:S02]  /*00e0*/  LEA.HI R3, R13.reuse, R18.reuse, RZ, 0x4 ;  /* 0x000000120d037211 */ /* 0x0c0fe400078f20ff */
[----:B------:R-:W-:Y:S02]  /*00f0*/  LEA.HI R14, R13, R18, RZ, 0x3 ;  /* 0x000000120d0e7211 */ /* 0x000fe400078f18ff */
[----:B------:R-:W-:Y:S02]  /*0100*/  SHF.R.S32.HI R2, RZ, 0x4, R3 ;  /* 0x00000004ff027819 */ /* 0x000fe40000011403 */
[----:B------:R-:W-:-:S02]  /*0110*/  LOP3.LUT R0, R3, 0xfffffff0, RZ, 0xc0, !PT ;  /* 0xfffffff003007812 */ /* 0x000fc400078ec0ff */
[----:B------:R-:W-:Y:S02]  /*0120*/  LEA.HI R3, R3, R2, RZ, 0x1 ;  /* 0x0000000203037211 */ /* 0x000fe400078f08ff */
[----:B------:R-:W-:Y:S01]  /*0130*/  LOP3.LUT R4, R14, 0xfffffff8, RZ, 0xc0, !PT ;  /* 0xfffffff80e047812 */ /* 0x000fe200078ec0ff */
[C---:B------:R-:W-:Y:S01]  /*0140*/  IMAD.IADD R0, R18.reuse, 0x1, -R0 ;  /* 0x0000000112007824 */ /* 0x040fe200078e0a00 */
[----:B------:R-:W-:Y:S02]  /*0150*/  LOP3.LUT R3, R3, 0xfffffffe, RZ, 0xc0, !PT ;  /* 0xfffffffe03037812 */ /* 0x000fe400078ec0ff */
[----:B------:R-:W-:Y:S01]  /*0160*/  LEA.HI R7, R13, R18, RZ, 0x2 ;  /* 0x000000120d077211 */ /* 0x000fe200078f10ff */
[----:B------:R-:W-:Y:S01]  /*0170*/  IMAD.IADD R4, R18, 0x1, -R4 ;  /* 0x0000000112047824 */ /* 0x000fe200078e0a04 */
[----:B------:R-:W-:Y:S01]  /*0180*/  LEA.HI R6, R0, R0, RZ, 0x1 ;  /* 0x0000000000067211 */ /* 0x000fe200078f08ff */
[----:B------:R-:W-:Y:S01]  /*0190*/  IMAD.IADD R10, R2, 0x1, -R3 ;  /* 0x00000001020a7824 */ /* 0x000fe200078e0a03 */
[----:B------:R-:W-:-:S02]  /*01a0*/  SHF.R.S32.HI R3, RZ, 0x1f, R0 ;  /* 0x0000001fff037819 */ /* 0x000fc40000011400 */
[----:B------:R-:W-:Y:S02]  /*01b0*/  LOP3.LUT R2, R6, 0x7fffffe, RZ, 0xc0, !PT ;  /* 0x07fffffe06027812 */ /* 0x000fe400078ec0ff */
[----:B------:R-:W-:Y:S02]  /*01c0*/  LEA.HI R12, R3, R0, RZ, 0x3 ;  /* 0x00000000030c7211 */ /* 0x000fe400078f18ff */
[----:B------:R-:W-:Y:S01]  /*01d0*/  LOP3.LUT R3, R7, 0xfffffffc, RZ, 0xc0, !PT ;  /* 0xfffffffc07037812 */ /* 0x000fe200078ec0ff */
[----:B------:R-:W-:Y:S01]  /*01e0*/  IMAD.IADD R201, R0, 0x1, -R2 ;  /* 0x0000000100c97824 */ /* 0x000fe200078e0a02 */
[----:B------:R-:W-:Y:S02]  /*01f0*/  SHF.R.S32.HI R0, RZ, 0x3, R14 ;  /* 0x00000003ff007819 */ /* 0x000fe4000001140e */
[----:B------:R-:W-:Y:S01]  /*0200*/  LEA.HI R9, R4, R4, RZ, 0x1 ;  /* 0x0000000404097211 */ /* 0x000fe200078f08ff */
[----:B------:R-:W-:Y:S01]  /*0210*/  IMAD.IADD R19, R18, 0x1, -R3 ;  /* 0x0000000112137824 */ /* 0x000fe200078e0a03 */
[----:B------:R-:W-:Y:S01]  /*0220*/  LEA.HI R5, R13, R18, RZ, 0x5 ;  /* 0x000000120d057211 */ /* 0x000fe200078f28ff */
[----:B------:R-:W-:Y:S01]  /*0230*/  IMAD.SHL.U32 R0, R0, 0x40, RZ ;  /* 0x0000004000007824 */ /* 0x000fe200078e00ff */
[----:B------:R-:W-:Y:S01]  /*0240*/  LOP3.LUT R2, R9, 0x3fffffe, RZ, 0xc0, !PT ;  /* 0x03fffffe09027812 */ /* 0x000fe200078ec0ff */
[----:B------:R-:W-:Y:S01]  /*0250*/  IMAD.SHL.U32 R227, R19, 0x8, RZ ;  /* 0x0000000813e37824 */ /* 0x000fe200078e00ff */
[----:B------:R-:W-:-:S02]  /*0260*/  SHF.R.S32.HI R11, RZ, 0x2, R7 ;  /* 0x00000002ff0b7819 */ /* 0x000fc40000011407 */
[----:B------:R-:W-:Y:S01]  /*0270*/  LOP3.LUT R0, R0, 0xc0, RZ, 0xc0, !PT ;  /* 0x000000c000007812 */ /* 0x000fe200078ec0ff */
[----:B------:R-:W-:Y:S01]  /*0280*/  IMAD.IADD R200, R4, 0x1, -R2 ;  /* 0x0000000104c87824 */ /* 0x000fe200078e0a02 */
[----:B------:R-:W-:Y:S02]  /*0290*/  LOP3.LUT R3, R5, 0xffffffe0, RZ, 0xc0, !PT ;  /* 0xffffffe005037812 */ /* 0x000fe400078ec0ff */
[----:B------:R-:W-:Y:S01]  /*02a0*/  SHF.R.U32.HI R4, RZ, 0x3, R0 ;  /* 0x00000003ff047819 */ /* 0x000fe20000011600 */
[----:B------:R-:W-:Y:S01]  /*02b0*/  IMAD R200, R10, 0x8, R200 ;  /* 0x000000080ac87824 */ /* 0x000fe200078e02c8 */
[----:B------:R-:W-:Y:S01]  /*02c0*/  LOP3.LUT R2, R0, 0x18, R227, 0xf8, !PT ;  /* 0x0000001800027812 */ /* 0x000fe200078ef8e3 */
[----:B------:R-:W-:Y:S01]  /*02d0*/  IMAD.IADD R17, R18, 0x1, -R3 ;  /* 0x0000000112117824 */ /* 0x000fe200078e0a03 */
[--C-:B------:R-:W-:Y:S02]  /*02e0*/  SHF.R.S32.HI R203, RZ, 0x5, R5.reuse ;  /* 0x00000005ffcb7819 */ /* 0x100fe40000011405 */
[----:B------:R-:W-:-:S02]  /*02f0*/  SHF.R.S32.HI R0, RZ, 0x1f, R5 ;  /* 0x0000001fff007819 */ /* 0x000fc40000011405 */
[----:B------:R-:W-:Y:S02]  /*0300*/  LEA.HI R5, R7, R11, RZ, 0x1 ;  /* 0x0000000b07057211 */ /* 0x000fe400078f08ff */
[----:B------:R-:W-:Y:S02]  /*0310*/  LOP3.LUT R7, R2, R4, RZ, 0x3c, !PT ;  /* 0x0000000402077212 */ /* 0x000fe400078e3cff */
[----:B------:R-:W-:Y:S02]  /*0320*/  LOP3.LUT R2, R5, 0x7fffffe, RZ, 0xc0, !PT ;  /* 0x07fffffe05027812 */ /* 0x000fe400078ec0ff */
[----:B------:R-:W-:Y:S02]  /*0330*/  LEA.HI R0, R0, R203, RZ, 0x2 ;  /* 0x000000cb00007211 */ /* 0x000fe400078f10ff */
[----:B------:R-:W-:Y:S01]  /*0340*/  SHF.R.S32.HI R8, RZ, 0x1f, R17 ;  /* 0x0000001fff087819 */ /* 0x000fe20000011411 */
[----:B------:R-:W-:Y:S01]  /*0350*/  IMAD.IADD R3, R11, 0x1, -R2 ;  /* 0x000000010b037824 */ /* 0x000fe200078e0a02 */
[----:B------:R-:W-:-:S02]  /*0360*/  LOP3.LUT R2, R0, 0xffffffc, RZ, 0xc0, !PT ;  /* 0x0ffffffc00027812 */ /* 0x000fc400078ec0ff */
[--C-:B------:R-:W-:Y:S01]  /*0370*/  SHF.R.S32.HI R5, RZ, 0x1, R6.reuse ;  /* 0x00000001ff057819 */ /* 0x100fe20000011406 */
[C---:B------:R-:W-:Y:S01]  /*0380*/  IMAD R0, R203.reuse, 0x8, R3 ;  /* 0x00000008cb007824 */ /* 0x040fe200078e0203 */
[----:B------:R-:W-:Y:S01]  /*0390*/  SHF.R.S32.HI R4, RZ, 0x1f, R6 ;  /* 0x0000001fff047819 */ /* 0x000fe20000011406 */
[----:B------:R-:W-:Y:S01]  /*03a0*/  IMAD.IADD R3, R203, 0x1, -R2 ;  /* 0x00000001cb037824 */ /* 0x000fe200078e0a02 */
[----:B------:R-:W-:Y:S01]  /*03b0*/  LEA.HI R11, R8, R17, RZ, 0x2 ;  /* 0x00000011080b7211 */ /* 0x000fe200078f10ff */
[----:B------:R-:W-:Y:S01]  /*03c0*/  IMAD.U32 R6, R0, 0x20, R7 ;  /* 0x0000002000067824 */ /* 0x000fe200078e0007 */
[----:B------:R-:W-:Y:S02]  /*03d0*/  LEA.HI R4, R4, R5, RZ, 0x2 ;  /* 0x0000000504047211 */ /* 0x000fe400078f10ff */
[----:B------:R-:W-:Y:S02]  /*03e0*/  SHF.R.S32.HI R2, RZ, 0x2, R11 ;  /* 0x00000002ff027819 */ /* 0x000fe4000001140b */
[----:B------:R-:W-:Y:S01]  /*03f0*/  LOP3.LUT R4, R4, 0xfffffffc, RZ, 0xc0, !PT ;  /* 0xfffffffc04047812 */ /* 0x000fe200078ec0ff */
[----:B------:R1:W-:Y:S01]  /*0400*/  STL [R1+0x7c], R6 ;  /* 0x00007c0601007387 */ /* 0x0003e20000100800 */
[----:B------:R-:W-:Y:S01]  /*0410*/  LEA.HI R0, R19, R19, RZ, 0x1 ;  /* 0x0000001313007211 */ /* 0x000fe200078f08ff */
[----:B------:R-:W-:Y:S01]  /*0420*/  IMAD R16, R3, 0x10, R2 ;  /* 0x0000001003107824 */ /* 0x000fe200078e0202 */
[----:B------:R-:W-:Y:S01]  /*0430*/  SHF.R.S32.HI R2, RZ, 0x1, R9 ;  /* 0x00000001ff027819 */ /* 0x000fe20000011409 */
[----:B------:R-:W-:Y:S01]  /*0440*/  IMAD.IADD R8, R5, 0x1, -R4 ;  /* 0x0000000105087824 */ /* 0x000fe200078e0a04 */
[C---:B------:R-:W-:Y:S01]  /*0450*/  LOP3.LUT R4, R0.reuse, 0x1ffffffe, RZ, 0xc0, !PT ;  /* 0x1ffffffe00047812 */ /* 0x040fe200078ec0ff */
[----:B------:R-:W-:Y:S01]  /*0460*/  IMAD.SHL.U32 R3, R0, 0x20, RZ ;  /* 0x0000002000037824 */ /* 0x000fe200078e00ff */
[C---:B------:R-:W-:Y:S01]  /*0470*/  LOP3.LUT P0, RZ, R2.reuse, 0x2, RZ, 0xc0, !PT ;  /* 0x0000000202ff7812 */ /* 0x040fe2000780c0ff */
[----:B------:R-:W-:Y:S01]  /*0480*/  IMAD.SHL.U32 R0, R2, 0x40, RZ ;  /* 0x0000004002007824 */ /* 0x000fe200078e00ff */
[----:B------:R-:W-:Y:S01]  /*0490*/  STL [R1+0xb8], R16 ;  /* 0x0000b81001007387 */ /* 0x000fe20000100800 */
[----:B------:R-:W-:Y:S01]  /*04a0*/  IMAD.SHL.U32 R5, R12, 0x20, RZ ;  /* 0x000000200c057824 */ /* 0x000fe200078e00ff */
[----:B------:R-:W-:Y:S01]  /*04b0*/  LOP3.LUT R7, R3, 0xffffffc0, RZ, 0xc0, !PT ;  /* 0xffffffc003077812 */ /* 0x000fe200078ec0ff */
[----:B------:R-:W-:Y:S01]  /*04c0*/  IMAD.SHL.U32 R2, R8, 0x40, RZ ;  /* 0x0000004008027824 */ /* 0x000fe200078e00ff */
[----:B------:R-:W-:Y:S01]  /*04d0*/  LOP3.LUT R0, R0, 0xc0, RZ, 0xc0, !PT ;  /* 0x000000c000007812 */ /* 0x000fe200078ec0ff */
[----:B------:R-:W-:Y:S01]  /*04e0*/  IMAD.IADD R9, R19, 0x1, -R4 ;  /* 0x0000000113097824 */ /* 0x000fe200078e0a04 */
[----:B------:R-:W-:Y:S01]  /*04f0*/  LOP3.LUT R3, R5, 0xffffff00, RZ, 0xc0, !PT ;  /* 0xffffff0005037812 */ /* 0x000fe200078ec0ff */
[----:B------:R-:W-:Y:S01]  /*0500*/  STL [R1+0x78], R15 ;  /* 0x0000780f01007387 */ /* 0x000fe20000100800 */
[----:B------:R-:W-:Y:S01]  /*0510*/  LOP3.LUT R2, R2, 0xc0, RZ, 0xc0, !PT ;  /* 0x000000c002027812 */ /* 0x000fe200078ec0ff */
[----:B------:R-:W-:Y:S01]  /*0520*/  IMAD R7, R9, 0x8, R7 ;  /* 0x0000000809077824 */ /* 0x000fe200078e0207 */
[----:B------:R-:W-:Y:S01]  /*0530*/  LOP3.LUT R5, R0, 0x8, R14, 0xf8, !PT ;  /* 0x0000000800057812 */ /* 0x000fe200078ef80e */
[----:B------:R-:W-:Y:S01]  /*0540*/  IMAD R203, R203, 0x200, R3 ;  /* 0x00000200cbcb7824 */ /* 0x000fe200078e0203 */
[----:B------:R-:W-:-:S02]  /*0550*/  SHF.R.U32.HI R4, RZ, 0x3, R0 ;  /* 0x00000003ff047819 */ /* 0x000fc40000011600 */
[----:B------:R-:W-:Y:S01]  /*0560*/  SHF.R.U32.HI R0, RZ, 0x3, R2 ;  /* 0x00000003ff007819 */ /* 0x000fe20000011602 */
[----:B------:R-:W-:Y:S01]  /*0570*/  IMAD R203, R201, 0x20, R203 ;  /* 0x00000020c9cb7824 */ /* 0x000fe200078e02cb */
[----:B------:R-:W-:Y:S01]  /*0580*/  LOP3.LUT R4, R5, R4, RZ, 0x3c, !PT ;  /* 0x0000000405047212 */ /* 0x000fe200078e3cff */
[----:B-1----:R-:W-:Y:S01]  /*0590*/  IMAD.SHL.U32 R6, R10, 0x8, RZ ;  /* 0x000000080a067824 */ /* 0x002fe200078e00ff */
[----:B------:R-:W-:Y:S01]  /*05a0*/  LOP3.LUT P1, RZ, R8, 0x2, RZ, 0xc0, !PT ;  /* 0x0000000208ff7812 */ /* 0x000fe2000782c0ff */
[----:B------:R-:W-:Y:S01]  /*05b0*/  IMAD R201, R201, 0x20, R3 ;  /* 0x00000020c9c97824 */ /* 0x000fe200078e0203 */
[----:B------:R-:W-:Y:S01]  /*05c0*/  IADD3 R3, R227, 0x20, RZ ;  /* 0x00000020e3037810 */ /* 0x000fe20007ffe0ff */
[----:B------:R-:W-:Y:S01]  /*05d0*/  IMAD.U32 R200, R200, 0x20, R4 ;  /* 0x00000020c8c87824 */ /* 0x000fe200078e0004 */
[----:B------:R-:W-:Y:S02]  /*05e0*/  LOP3.LUT R6, R2, 0x8, R6, 0xf8, !PT ;  /* 0x0000000802067812 */ /* 0x000fe400078ef806 */
[----:B------:R-:W-:-:S02]  /*05f0*/  LEA.HI R2, R13, R18, RZ, 0x7 ;  /* 0x000000120d027211 */ /* 0x000fc400078f38ff */
[----:B------:R-:W-:Y:S02]  /*0600*/  LOP3.LUT R0, R6, R0, RZ, 0x3c, !PT ;  /* 0x0000000006007212 */ /* 0x000fe400078e3cff */
[----:B------:R-:W-:Y:S02]  /*0610*/  SHF.R.S32.HI R2, RZ, 0x7, R2 ;  /* 0x00000007ff027819 */ /* 0x000fe40000011402 */
[----:B------:R-:W-:Y:S01]  /*0620*/  IADD3 R2, R227, 0x40, RZ ;  /* 0x00000040e3027810 */ /* 0x000fe20007ffe0ff */
[C---:B------:R-:W-:Y:S01]  /*0630*/  IMAD.IADD R203, R0.reuse, 0x1, R203 ;  /* 0x0000000100cb7824 */ /* 0x040fe200078e02cb */
[----:B------:R-:W-:Y:S01]  /*0640*/  SHF.R.S32.HI R3, RZ, 0x1f, R3 ;  /* 0x0000001fff037819 */ /* 0x000fe20000011403 */
[----:B------:R-:W-:Y:S01]  /*0650*/  IMAD.IADD R201, R0, 0x1, R201 ;  /* 0x0000000100c97824 */ /* 0x000fe200078e02c9 */
[----:B------:R-:W-:Y:S01]  /*0660*/  LOP3.LUT R0, R11, 0x7ffffffc, RZ, 0xc0, !PT ;  /* 0x7ffffffc0b007812 */ /* 0x000fe200078ec0ff */
[----:B------:R-:W-:Y:S01]  /*0670*/  IMAD.IADD R3, R16, 0x1, R7 ;  /* 0x0000000110037824 */ /* 0x000fe200078e0207 */
[----:B------:R-:W-:-:S02]  /*0680*/  SHF.R.S32.HI R2, RZ, 0x1f, R2 ;  /* 0x0000001fff027819 */ /* 0x000fc40000011402 */
[----:B------:R-:W-:Y:S01]  /*0690*/  SHF.R.S32.HI R4, RZ, 0x1f, R227 ;  /* 0x0000001fff047819 */ /* 0x000fe200000114e3 */
[----:B------:R-:W-:Y:S01]  /*06a0*/  IMAD.IADD R0, R17, 0x1, -R0 ;  /* 0x0000000111007824 */ /* 0x000fe200078e0a00 */
[----:B------:R-:W-:Y:S02]  /*06b0*/  LEA R200, R200, 0x3100, 0x1 ;  /* 0x00003100c8c87811 */ /* 0x000fe400078e08ff */
[----:B------:R-:W-:Y:S01]  /*06c0*/  SEL R202, R202, 0xffffffe0, !P1 ;  /* 0xffffffe0caca7807 */ /* 0x000fe20004800000 */
[----:B------:R-:W-:Y:S01]  /*06d0*/  IMAD.SHL.U32 R0, R0, 0x2, RZ ;  /* 0x0000000200007824 */ /* 0x000fe200078e00ff */
[----:B------:R-:W-:Y:S02]  /*06e0*/  LEA R203, R203, 0x6100, 0x1 ;  /* 0x00006100cbcb7811 */ /* 0x000fe400078e08ff */
[----:B------:R-:W-:Y:S02]  /*06f0*/  IADD3 R205, R200, 0x20, RZ ;  /* 0x00000020c8cd7810 */ /* 0x000fe40007ffe0ff */
[----:B------:R-:W-:Y:S01]  /*0700*/  SHF.R.S32.HI R2, RZ, 0x1f, R0 ;  /* 0x0000001fff027819 */ /* 0x000fe20000011400 */
[----:B------:R-:W-:Y:S01]  /*0710*/  STL [R1+0x38], R0 ;  /* 0x0000380001007387 */ /* 0x000fe20000100800 */
[C---:B------:R-:W-:Y:S01]  /*0720*/  IADD3 R11, R0.reuse, 0x8, RZ ;  /* 0x00000008000b7810 */ /* 0x040fe20007ffe0ff */
[----:B------:R-:W-:Y:S01]  /*0730*/  IMAD.IADD R204, R203, 0x1, R202 ;  /* 0x00000001cbcc7824 */ /* 0x000fe200078e02ca */
[C---:B------:R-:W-:Y:S01]  /*0740*/  IADD3 R10, R0.reuse, 0x10, RZ ;  /* 0x00000010000a7810 */ /* 0x040fe20007ffe0ff */
[----:B------:R1:W-:Y:S01]  /*0750*/  STL [R1+0xb0], R3 ;  /* 0x0000b00301007387 */ /* 0x0003e20000100800 */
[----:B------:R-:W-:-:S02]  /*0760*/  IADD3 R9, R0, 0x18, RZ ;  /* 0x0000001800097810 */ /* 0x000fc40007ffe0ff */
[C---:B------:R-:W-:Y:S01]  /*0770*/  IADD3 R8, R0.reuse, 0x20, RZ ;  /* 0x0000002000087810 */ /* 0x040fe20007ffe0ff */
[----:B------:R2:W-:Y:S01]  /*0780*/  STL [R1+0xac], R2 ;  /* 0x0000ac0201007387 */ /* 0x0005e20000100800 */
[C---:B------:R-:W-:Y:S02]  /*0790*/  IADD3 R7, R0.reuse, 0x28, RZ ;  /* 0x0000002800077810 */ /* 0x040fe40007ffe0ff */
[C---:B------:R-:W-:Y:S01]  /*07a0*/  IADD3 R6, R0.reuse, 0x30, RZ ;  /* 0x0000003000067810 */ /* 0x040fe20007ffe0ff */
[----:B------:R3:W-:Y:S01]  /*07b0*/  STL [R1+0x70], R11 ;  /* 0x0000700b01007387 */ /* 0x0007e20000100800 */
[C---:B------:R-:W-:Y:S02]  /*07c0*/  IADD3 R5, R0.reuse, 0x38, RZ ;  /* 0x0000003800057810 */ /* 0x040fe40007ffe0ff */
[----:B------:R-:W-:Y:S01]  /*07d0*/  IADD3 R4, R0, 0x40, RZ ;  /* 0x0000004000047810 */ /* 0x000fe20007ffe0ff */
[----:B------:R4:W-:Y:S01]  /*07e0*/  STL [R1+0x6c], R10 ;  /* 0x00006c0a01007387 */ /* 0x0009e20000100800 */
[----:B------:R-:W-:-:S02]  /*07f0*/  LEA R201, R201, 0x100, 0x1 ;  /* 0x00000100c9c97811 */ /* 0x000fc400078e08ff */
[----:B------:R-:W-:Y:S01]  /*0800*/  @P0 IADD3 R205, R200, -0x20, RZ ;  /* 0xffffffe0c8cd0810 */ /* 0x000fe20007ffe0ff */
[----:B------:R5:W-:Y:S02]  /*0810*/  STL [R1+0x68], R9 ;  /* 0x0000680901007387 */ /* 0x000be40000100800 */
[----:B------:R-:W-:Y:S01]  /*0820*/  IMAD.IADD R202, R202, 0x1, R201 ;  /* 0x00000001caca7824 */ /* 0x000fe200078e02c9 */
[C---:B------:R-:W-:Y:S01]  /*0830*/  IADD3 R216, R205.reuse, 0x400, RZ ;  /* 0x00000400cdd87810 */ /* 0x040fe20007ffe0ff */
[----:B------:R5:W-:Y:S01]  /*0840*/  STL [R1+0x64], R8 ;  /* 0x0000640801007387 */ /* 0x000be20000100800 */
[C---:B------:R-:W-:Y:S02]  /*0850*/  IADD3 R215, R205.reuse, 0x800, RZ ;  /* 0x00000800cdd77810 */ /* 0x040fe40007ffe0ff */
[----:B------:R-:W-:Y:S01]  /*0860*/  IADD3 R214, R205, 0xc00, RZ ;  /* 0x00000c00cdd67810 */ /* 0x000fe20007ffe0ff */
[----:B------:R5:W-:Y:S01]  /*0870*/  STL [R1+0x60], R7 ;  /* 0x0000600701007387 */ /* 0x000be20000100800 */
[----:B-1----:R-:W-:-:S02]  /*0880*/  IADD3 R3, R0, 0x48, RZ ;  /* 0x0000004800037810 */ /* 0x002fc40007ffe0ff */
[C---:B------:R-:W-:Y:S01]  /*0890*/  IADD3 R213, R205.reuse, 0x1000, RZ ;  /* 0x00001000cdd57810 */ /* 0x040fe20007ffe0ff */
[----:B------:R1:W-:Y:S01]  /*08a0*/  STL [R1+0x5c], R6 ;  /* 0x00005c0601007387 */ /* 0x0003e20000100800 */
[C---:B--2---:R-:W-:Y:S02]  /*08b0*/  IADD3 R2, R0.reuse, 0x50, RZ ;  /* 0x0000005000027810 */ /* 0x044fe40007ffe0ff */
[----:B------:R-:W-:Y:S01]  /*08c0*/  IADD3 R0, R0, 0x58, RZ ;  /* 0x0000005800007810 */ /* 0x000fe20007ffe0ff */
[----:B------:R2:W-:Y:S01]  /*08d0*/  STL [R1+0x58], R5 ;  /* 0x0000580501007387 */ /* 0x0005e20000100800 */
[----:B---3--:R-:W-:Y:S02]  /*08e0*/  SHF.R.S32.HI R11, RZ, 0x1f, R11 ;  /* 0x0000001fff0b7819 */ /* 0x008fe4000001140b */
[----:B------:R-:W-:Y:S01]  /*08f0*/  IADD3 R212, R205, 0x1400, RZ ;  /* 0x00001400cdd47810 */ /* 0x000fe20007ffe0ff */
[----:B------:R3:W-:Y:S01]  /*0900*/  STL [R1+0x48], R4 ;  /* 0x0000480401007387 */ /* 0x0007e20000100800 */
[----:B----4-:R-:W-:-:S02]  /*0910*/  SHF.R.S32.HI R10, RZ, 0x1f, R10 ;  /* 0x0000001fff0a7819 */ /* 0x010fc4000001140a */
[C---:B------:R-:W-:Y:S01]  /*0920*/  IADD3 R211, R205.reuse, 0x1800, RZ ;  /* 0x00001800cdd37810 */ /* 0x040fe20007ffe0ff */
[----:B------:R4:W-:Y:S01]  /*0930*/  STL [R1+0x54], R3 ;  /* 0x0000540301007387 */ /* 0x0009e20000100800 */
[----:B-----5:R-:W-:Y:S02]  /*0940*/  SHF.R.S32.HI R9, RZ, 0x1f, R9 ;  /* 0x0000001fff097819 */ /* 0x020fe40000011409 */
[C---:B------:R-:W-:Y:S01]  /*0950*/  IADD3 R210, R205.reuse, 0x1c00, RZ ;  /* 0x00001c00cdd27810 */ /* 0x040fe20007ffe0ff */
[----:B------:R5:W-:Y:S01]  /*0960*/  STL [R1+0x50], R2 ;  /* 0x0000500201007387 */ /* 0x000be20000100800 */
[----:B------:R-:W-:Y:S02]  /*0970*/  SHF.R.S32.HI R8, RZ, 0x1f, R8 ;  /* 0x0000001fff087819 */ /* 0x000fe40000011408 */
[----:B------:R-:W-:Y:S01]  /*0980*/  IADD3 R209, R205, 0x2000, RZ ;  /* 0x00002000cdd17810 */ /* 0x000fe20007ffe0ff */
[----:B------:R-:W-:Y:S01]  /*0990*/  STL [R1+0xa8], R11 ;  /* 0x0000a80b01007387 */ /* 0x000fe20000100800 */
[----:B------:R-:W-:-:S02]  /*09a0*/  SHF.R.S32.HI R7, RZ, 0x1f, R7 ;  /* 0x0000001fff077819 */ /* 0x000fc40000011407 */
[C---:B------:R-:W-:Y:S01]  /*09b0*/  IADD3 R208, R205.reuse, 0x2400, RZ ;  /* 0x00002400cdd07810 */ /* 0x040fe20007ffe0ff */
[----:B------:R5:W-:Y:S01]  /*09c0*/  STL [R1+0x4c], R0 ;  /* 0x00004c0001007387 */ /* 0x000be20000100800 */
[----:B-1----:R-:W-:Y:S02]  /*09d0*/  SHF.R.S32.HI R6, RZ, 0x1f, R6 ;  /* 0x0000001fff067819 */ /* 0x002fe40000011406 */
[C---:B------:R-:W-:Y:S01]  /*09e0*/  IADD3 R207, R205.reuse, 0x2800, RZ ;  /* 0x00002800cdcf7810 */ /* 0x040fe20007ffe0ff */
[----:B------:R1:W-:Y:S01]  /*09f0*/  STL [R1+0xa4], R10 ;  /* 0x0000a40a01007387 */ /* 0x0003e20000100800 */
[----:B--2---:R-:W-:Y:S02]  /*0a00*/  SHF.R.S32.HI R5, RZ, 0x1f, R5 ;  /* 0x0000001fff057819 */ /* 0x004fe40000011405 */
[----:B------:R-:W-:Y:S01]  /*0a10*/  IADD3 R206, R205, 0x2c00, RZ ;  /* 0x00002c00cdce7810 */ /* 0x000fe20007ffe0ff */
[----:B------:R1:W-:Y:S01]  /*0a20*/  STL [R1+0xa0], R9 ;  /* 0x0000a00901007387 */ /* 0x0003e20000100800 */
[----:B---3--:R-:W-:-:S03]  /*0a30*/  SHF.R.S32.HI R4, RZ, 0x1f, R4 ;  /* 0x0000001fff047819 */ /* 0x008fc60000011404 */
[----:B------:R1:W-:Y:S01]  /*0a40*/  STL [R1+0x9c], R8 ;  /* 0x00009c0801007387 */ /* 0x0003e20000100800 */
[----:B----4-:R-:W-:-:S03]  /*0a50*/  SHF.R.S32.HI R3, RZ, 0x1f, R3 ;  /* 0x0000001fff037819 */ /* 0x010fc60000011403 */
[----:B------:R1:W-:Y:S01]  /*0a60*/  STL [R1+0x98], R7 ;  /* 0x0000980701007387 */ /* 0x0003e20000100800 */
[----:B-----5:R-:W-:-:S03]  /*0a70*/  SHF.R.S32.HI R2, RZ, 0x1f, R2 ;  /* 0x0000001fff027819 */ /* 0x020fc60000011402 */
[----:B------:R1:W-:Y:S04]  /*0a80*/  STL [R1+0x94], R6 ;  /* 0x0000940601007387 */ /* 0x0003e80000100800 */
[----:B------:R1:W-:Y:S01]  /*0a90*/  STL [R1+0x90], R5 ;  /* 0x0000900501007387 */ /* 0x0003e20000100800 */
[----:B------:R-:W-:-:S03]  /*0aa0*/  SHF.R.S32.HI R0, RZ, 0x1f, R0 ;  /* 0x0000001fff007819 */ /* 0x000fc60000011400 */
[----:B------:R1:W-:Y:S04]  /*0ab0*/  STL [R1+0x8c], R4 ;  /* 0x00008c0401007387 */ /* 0x0003e80000100800 */
[----:B------:R1:W-:Y:S04]  /*0ac0*/  STL [R1+0x88], R3 ;  /* 0x0000880301007387 */ /* 0x0003e80000100800 */
[----:B------:R1:W-:Y:S04]  /*0ad0*/  STL [R1+0x84], R2 ;  /* 0x0000840201007387 */ /* 0x0003e80000100800 */
[----:B------:R1:W-:Y:S02]  /*0ae0*/  STL [R1+0x80], R0 ;  /* 0x0000800001007387 */ /* 0x0003e40000100800 */
.L_x_1311:
[----:B-1----:R-:W2:Y:S01]  /*0af0*/  LDL R4, [R1+0x78] ;  /* 0x0000780001047983 */ /* 0x002ea20000100800 */
[----:B------:R-:W-:Y:S01]  /*0b00*/  IMAD.MOV.U32 R0, RZ, RZ, c[0x0][0x560] ;  /* 0x00015800ff007624 */ /* 0x000fe200078e00ff */
[----:B------:R-:W-:Y:S01]  /*0b10*/  YIELD ;  /* 0x0000000000007946 */ /* 0x000fe20003800000 */
[----:B------:R-:W-:Y:S03]  /*0b20*/  BSSY B0, `(.L_x_1250) ;  /* 0x0000016000007945 */ /* 0x000fe60003800000 */
[----:B------:R-:W-:-:S13]  /*0b30*/  ISETP.NE.AND P0, PT, R0, 0x1, PT ;  /* 0x000000010000780c */ /* 0x000fda0003f05270 */
[----:B--2---:R-:W-:Y:S01]  /*0b40*/  @P0 IMAD.HI.U32 R0, R4, c[0x0][0x564], RZ ;  /* 0x0001590004000a27 */ /* 0x004fe200078e00ff */
[----:B------:R-:W-:-:S04]  /*0b50*/  MOV R3, R4 ;  /* 0x0000000400037202 */ /* 0x000fc80000000f00 */
[----:B------:R-:W-:-:S04]  /*0b60*/  @P0 SHF.R.U32.HI R3, RZ, c[0x0][0x568], R0 ;  /* 0x00015a00ff030a19 */ /* 0x000fc80000011600 */
[----:B------:R-:W-:Y:S01]  /*0b70*/  ISETP.GE.AND P0, PT, R3, c[0x0][0x578], PT ;  /* 0x00015e0003007a0c */ /* 0x000fe20003f06270 */
[----:B------:R-:W-:-:S04]  /*0b80*/  IMAD.MOV R2, RZ, RZ, -R3 ;  /* 0x000000ffff027224 */ /* 0x000fc800078e0a03 */
[----:B------:R-:W-:-:S08]  /*0b90*/  IMAD R2, R2, c[0x0][0x560], R4 ;  /* 0x0001580002027a24 */ /* 0x000fd000078e0204 */
[----:B------:R-:W-:Y:S05]  /*0ba0*/  @!P0 BRA `(.L_x_1251) ;  /* 0x0000007000008947 */ /* 0x000fea0003800000 */
[----:B------:R-:W-:-:S04]  /*0bb0*/  MOV R0, c[0x0][0x56c] ;  /* 0x00015b0000007a02 */ /* 0x000fc80000000f00 */
[----:B------:R-:W-:Y:S02]  /*0bc0*/  ISETP.NE.AND P0, PT, R0, 0x1, PT ;  /* 0x000000010000780c */ /* 0x000fe40003f05270 */
[----:B------:R-:W-:-:S11]  /*0bd0*/  MOV R0, R2 ;  /* 0x0000000200007202 */ /* 0x000fd60000000f00 */
[----:B------:R-:W-:-:S05]  /*0be0*/  @P0 IMAD.HI.U32 R4, R2, c[0x0][0x570], RZ ;  /* 0x00015c0002040a27 */ /* 0x000fca00078e00ff */
[----:B------:R-:W-:-:S05]  /*0bf0*/  @P0 SHF.R.U32.HI R0, RZ, c[0x0][0x574], R4 ;  /* 0x00015d00ff000a19 */ /* 0x000fca0000011604 */
[----:B------:R-:W-:Y:S01]  /*0c00*/  IMAD R4, R0, c[0x0][0x56c], RZ ;  /* 0x00015b0000047a24 */ /* 0x000fe200078e02ff */
[----:B------:R-:W-:Y:S05]  /*0c10*/  BRA `(.L_x_1252) ;  /* 0x0000006000007947 */ /* 0x000fea0003800000 */
.L_x_1251:
[----:B------:R-:W-:-:S04]  /*0c20*/  MOV R0, c[0x0][0x554] ;  /* 0x0001550000007a02 */ /* 0x000fc80000000f00 */
[----:B------:R-:W-:Y:S02]  /*0c30*/  ISETP.NE.AND P0, PT, R0, 0x1, PT ;  /* 0x000000010000780c */ /* 0x000fe40003f05270 */
[----:B------:R-:W-:-:S11]  /*0c40*/  MOV R0, R2 ;  /* 0x0000000200007202 */ /* 0x000fd60000000f00 */
[----:B------:R-:W-:-:S05]  /*0c50*/  @P0 IMAD.HI.U32 R4, R2, c[0x0][0x558], RZ ;  /* 0x0001560002040a27 */ /* 0x000fca00078e00ff */
[----:B------:R-:W-:-:S05]  /*0c60*/  @P0 SHF.R.U32.HI R0, RZ, c[0x0][0x55c], R4 ;  /* 0x00015700ff000a19 */ /* 0x000fca0000011604 */
[----:B------:R-:W-:Y:S02]  /*0c70*/  IMAD R4, R0, c[0x0][0x554], RZ ;  /* 0x0001550000047a24 */ /* 0x000fe400078e02ff */
.L_x_1252:
[----:B------:R-:W-:Y:S05]  /*0c80*/  BSYNC B0 ;  /* 0x0000000000007941 */ /* 0x000fea0003800000 */
.L_x_1250:
[----:B------:R-:W-:Y:S01]  /*0c90*/  IMAD.MOV.U32 R5, RZ, RZ, c[0x0][0x548] ;  /* 0x00015200ff057624 */ /* 0x000fe200078e00ff */
[----:B------:R-:W-:Y:S01]  /*0ca0*/  ISETP.NE.U32.AND P0, PT, RZ, c[0x0][0x370], PT ;  /* 0x0000dc00ff007a0c */ /* 0x000fe20003f05070 */
[----:B------:R-:W-:Y:S02]  /*0cb0*/  IMAD.IADD R4, R2, 0x1, -R4 ;  /* 0x0000000102047824 */ /* 0x000fe400078e0a04 */
[----:B------:R-:W-:Y:S01]  /*0cc0*/  IMAD.MOV.U32 R6, RZ, RZ, RZ ;  /* 0x000000ffff067224 */ /* 0x000fe200078e00ff */
[----:B------:R-:W-:Y:S01]  /*0cd0*/  ISETP.NE.AND P1, PT, R5, 0x1, PT ;  /* 0x000000010500780c */ /* 0x000fe20003f25270 */
[----:B------:R-:W-:Y:S01]  /*0ce0*/  IMAD R4, R3, c[0x0][0x554], R4 ;  /* 0x0001550003047a24 */ /* 0x000fe200078e0204 */
[----:B------:R-:W-:-:S03]  /*0cf0*/  ISETP.NE.AND.EX P0, PT, RZ, c[0x0][0x374], PT, P0 ;  /* 0x0000dd00ff007a0c */ /* 0x000fc60003f05300 */
[----:B------:R-:W-:-:S08]  /*0d00*/  IMAD.MOV.U32 R13, RZ, RZ, R4 ;  /* 0x000000ffff0d7224 */ /* 0x000fd000078e0004 */
[----:B------:R-:W-:-:S04]  /*0d10*/  @P1 IMAD.HI.U32 R2, R4, c[0x0][0x54c], RZ ;  /* 0x0001530004021a27 */ /* 0x000fc800078e00ff */
[----:B------:R-:W-:Y:S01]  /*0d20*/  @P0 IMAD.MOV.U32 R3, RZ, RZ, 0x4 ;  /* 0x00000004ff030424 */ /* 0x000fe200078e00ff */
[----:B------:R-:W-:-:S05]  /*0d30*/  @P1 SHF.R.U32.HI R13, RZ, c[0x0][0x550], R2 ;  /* 0x00015400ff0d1a19 */ /* 0x000fca0000011602 */
[----:B------:R-:W-:Y:S01]  /*0d40*/  @P0 IMAD.WIDE R2, R13, R3, c[0x0][0x370] ;  /* 0x0000dc000d020625 */ /* 0x000fe200078e0203 */
[----:B------:R-:W-:Y:S04]  /*0d50*/  STL [R1+0x3c], R13 ;  /* 0x00003c0d01007387 */ /* 0x000fe80000100800 */
[----:B------:R1:W2:Y:S01]  /*0d60*/  @P0 LDG.E R6, [R2.64] ;  /* 0x0000000602060981 */ /* 0x0002a2000c1e1900 */
[----:B------:R-:W-:Y:S01]  /*0d70*/  IMAD.MOV.U32 R12, RZ, RZ, R0 ;  /* 0x000000ffff0c7224 */ /* 0x000fe200078e0000 */
[----:B------:R-:W-:Y:S01]  /*0d80*/  BSSY B0, `(.L_x_1253) ;  /* 0x0000044000007945 */ /* 0x000fe20003800000 */
[----:B------:R-:W-:-:S05]  /*0d90*/  IMAD.MOV.U32 R5, RZ, RZ, 0x40 ;  /* 0x00000040ff057424 */ /* 0x000fca00078e00ff */
[----:B------:R-:W-:Y:S01]  /*0da0*/  IADD3 R5, R5, -c[0x0][0x168], RZ ;  /* 0x80005a0005057a10 */ /* 0x000fe20007ffe0ff */
[----:B-1----:R-:W-:-:S05]  /*0db0*/  IMAD.MOV.U32 R2, RZ, RZ, c[0x0][0x53c] ;  /* 0x00014f00ff027624 */ /* 0x002fca00078e00ff */
[----:B------:R-:W-:Y:S02]  /*0dc0*/  ISETP.NE.AND P0, PT, R2, 0x1, PT ;  /* 0x000000010200780c */ /* 0x000fe40003f05270 */
[----:B------:R-:W-:-:S11]  /*0dd0*/  LOP3.LUT R2, R0, 0x1ffffff, RZ, 0x3c, !PT ;  /* 0x01ffffff00027812 */ /* 0x000fd600078e3cff */
[----:B------:R-:W-:Y:S01]  /*0de0*/  @P0 IMAD.HI.U32 R3, R0, c[0x0][0x540], RZ ;  /* 0x0001500000030a27 */ /* 0x000fe200078e00ff */
[----:B------:R-:W-:Y:S02]  /*0df0*/  IADD3 R0, R2, c[0x0][0x53c], RZ ;  /* 0x00014f0002007a10 */ /* 0x000fe40007ffe0ff */
[----:B------:R-:W-:Y:S02]  /*0e00*/  MOV R2, c[0x0][0x2c4] ;  /* 0x0000b10000027a02 */ /* 0x000fe40000000f00 */
[----:B------:R-:W-:Y:S02]  /*0e10*/  @P0 SHF.R.U32.HI R12, RZ, c[0x0][0x544], R3 ;  /* 0x00015100ff0c0a19 */ /* 0x000fe40000011603 */
[----:B------:R-:W-:Y:S01]  /*0e20*/  ISETP.NE.AND P3, PT, R2, 0x1, PT ;  /* 0x000000010200780c */ /* 0x000fe20003f65270 */
[----:B------:R-:W-:Y:S02]  /*0e30*/  IMAD.MOV.U32 R2, RZ, RZ, c[0x0][0x2ac] ;  /* 0x0000ab00ff027624 */ /* 0x000fe400078e00ff */
[----:B------:R-:W-:Y:S01]  /*0e40*/  IMAD R0, R12, c[0x0][0x53c], R0 ;  /* 0x00014f000c007a24 */ /* 0x000fe200078e0200 */
[----:B------:R-:W-:Y:S01]  /*0e50*/  STL [R1+0x44], R12 ;  /* 0x0000440c01007387 */ /* 0x000fe20000100800 */
[----:B------:R-:W-:-:S02]  /*0e60*/  IMAD R247, R2, c[0x0][0x1d0], RZ ;  /* 0x0000740002f77a24 */ /* 0x000fc400078e02ff */
[----:B------:R-:W-:Y:S02]  /*0e70*/  IMAD.SHL.U32 R14, R0, 0x80, RZ ;  /* 0x00000080000e7824 */ /* 0x000fe400078e00ff */
[----:B------:R-:W-:-:S03]  /*0e80*/  IMAD R2, R2, c[0x0][0x1d0], R5 ;  /* 0x0000740002027a24 */ /* 0x000fc600078e0205 */
[----:B------:R-:W-:Y:S01]  /*0e90*/  IADD3 R0, R14, 0x7f, RZ ;  /* 0x0000007f0e007810 */ /* 0x000fe20007ffe0ff */
[----:B------:R-:W-:Y:S04]  /*0ea0*/  STL [R1+0x74], R14 ;  /* 0x0000740e01007387 */ /* 0x000fe80000100800 */
[----:B------:R-:W-:-:S05]  /*0eb0*/  @P3 IMAD.HI.U32 R3, R0, c[0x0][0x2c8], RZ ;  /* 0x0000b20000033a27 */ /* 0x000fca00078e00ff */
[----:B------:R-:W-:Y:S02]  /*0ec0*/  @P3 SHF.R.U32.HI R0, RZ, c[0x0][0x2cc], R3 ;  /* 0x0000b300ff003a19 */ /* 0x000fe40000011603 */
[----:B------:R-:W-:Y:S02]  /*0ed0*/  IADD3 R3, R247, 0x3f, RZ ;  /* 0x0000003ff7037810 */ /* 0x000fe40007ffe0ff */
[----:B------:R-:W-:-:S04]  /*0ee0*/  IADD3 R0, R2, R0, RZ ;  /* 0x0000000002007210 */ /* 0x000fc80007ffe0ff */
[----:B------:R-:W-:-:S04]  /*0ef0*/  SHF.R.S32.HI R2, RZ, 0x1f, R0 ;  /* 0x0000001fff027819 */ /* 0x000fc80000011400 */
[----:B------:R-:W-:Y:S01]  /*0f00*/  LEA.HI R0, R2, R0, RZ, 0x6 ;  /* 0x0000000002007211 */ /* 0x000fe200078f30ff */
[----:B------:R-:W-:-:S03]  /*0f10*/  IMAD.MOV.U32 R2, RZ, RZ, RZ ;  /* 0x000000ffff027224 */ /* 0x000fc600078e00ff */
[----:B------:R-:W-:Y:S01]  /*0f20*/  SHF.R.S32.HI R0, RZ, 0x6, R0 ;  /* 0x00000006ff007819 */ /* 0x000fe20000011400 */
[----:B--2---:R1:W-:Y:S02]  /*0f30*/  STL [R1+0x20], R6 ;  /* 0x0000200601007387 */ /* 0x0043e40000100800 */
[----:B-1----:R-:W-:-:S04]  /*0f40*/  SHF.R.S32.HI R6, RZ, 0x1f, R3 ;  /* 0x0000001fff067819 */ /* 0x002fc80000011403 */
[----:B------:R-:W-:-:S04]  /*0f50*/  LEA.HI R6, R6, R3, RZ, 0x6 ;  /* 0x0000000306067211 */ /* 0x000fc800078f30ff */
[----:B------:R-:W-:-:S04]  /*0f60*/  SHF.R.S32.HI R6, RZ, 0x6, R6 ;  /* 0x00000006ff067819 */ /* 0x000fc80000011406 */
[----:B------:R-:W-:Y:S01]  /*0f70*/  IMNMX R6, R6, R0, PT ;  /* 0x0000000006067217 */ /* 0x000fe20003800200 */
[----:B------:R-:W-:-:S03]  /*0f80*/  IMAD.MOV R0, RZ, RZ, -R13 ;  /* 0x000000ffff007224 */ /* 0x000fc600078e0a0d */
[----:B------:R-:W-:Y:S01]  /*0f90*/  ISETP.GE.AND P0, PT, R6, 0x1, PT ;  /* 0x000000010600780c */ /* 0x000fe20003f06270 */
[----:B------:R-:W-:-:S05]  /*0fa0*/  IMAD R11, R0, c[0x0][0x548], R4 ;  /* 0x00015200000b7a24 */ /* 0x000fca00078e0204 */
[----:B------:R1:W-:Y:S07]  /*0fb0*/  STL [R1+0x40], R11 ;  /* 0x0000400b01007387 */ /* 0x0003ee0000100800 */
[----:B------:R-:W-:Y:S05]  /*0fc0*/  @!P0 BRA `(.L_x_1254) ;  /* 0x000001f000008947 */ /* 0x000fea0003800000 */
[----:B------:R-:W-:-:S04]  /*0fd0*/  SHF.R.U32.HI R0, RZ, 0x10, R12 ;  /* 0x00000010ff007819 */ /* 0x000fc8000001160c */
[----:B------:R-:W-:-:S04]  /*0fe0*/  ISETP.NE.AND P0, PT, R0, RZ, PT ;  /* 0x000000ff0000720c */ /* 0x000fc80003f05270 */
[----:B------:R-:W-:-:S04]  /*0ff0*/  SEL R0, R0, c[0x0][0x338], P0 ;  /* 0x0000ce0000007a07 */ /* 0x000fc80000000000 */
[-C--:B------:R-:W-:Y:S02]  /*1000*/  IABS R3, R0.reuse ;  /* 0x0000000000037213 */ /* 0x080fe40000000000 */
[----:B------:R-:W-:Y:S02]  /*1010*/  IADD3 R7, R0, -0x1, R6 ;  /* 0xffffffff00077810 */ /* 0x000fe40007ffe006 */
[----:B------:R-:W2:Y:S02]  /*1020*/  I2F.RP R4, R3 ;  /* 0x0000000300047306 */ /* 0x000ea40000209400 */
[----:B------:R-:W-:Y:S02]  /*1030*/  IABS R10, R7 ;  /* 0x00000007000a7213 */ /* 0x000fe40000000000 */
[----:B------:R-:W-:-:S04]  /*1040*/  LOP3.LUT R7, R7, R0, RZ, 0x3c, !PT ;  /* 0x0000000007077212 */ /* 0x000fc800078e3cff */
[----:B------:R-:W-:Y:S01]  /*1050*/  ISETP.GE.AND P0, PT, R7, RZ, PT ;  /* 0x000000ff0700720c */ /* 0x000fe20003f06270 */
[----:B--2---:R-:W2:Y:S02]  /*1060*/  MUFU.RCP R4, R4 ;  /* 0x0000000400047308 */ /* 0x004ea40000001000 */
[----:B--2---:R-:W-:-:S06]  /*1070*/  IADD3 R4, R4, 0xffffffe, RZ ;  /* 0x0ffffffe04047810 */ /* 0x004fcc0007ffe0ff */
[----:B------:R-:W2:Y:S02]  /*1080*/  F2I.FTZ.U32.TRUNC.NTZ R5, R4 ;  /* 0x0000000400057305 */ /* 0x000ea4000021f000 */
[----:B--2---:R-:W-:Y:S02]  /*1090*/  IMAD.MOV R2, RZ, RZ, -R5 ;  /* 0x000000ffff027224 */ /* 0x004fe400078e0a05 */
        /* <DEDUP_REMOVED lines=14> */
[----:B------:R-:W-:-:S13]  /*1180*/  ISETP.GE.U32.AND P2, PT, R4, R3, PT ;  /* 0x000000030400720c */ /* 0x000fda0003f46070 */
[----:B------:R-:W-:-:S05]  /*1190*/  @P2 IADD3 R2, R2, 0x1, RZ ;  /* 0x0000000102022810 */ /* 0x000fca0007ffe0ff */
[----:B------:R-:W-:Y:S01]  /*11a0*/  @!P0 IMAD.MOV R2, RZ, RZ, -R2 ;  /* 0x000000ffff028224 */ /* 0x000fe200078e0a02 */
[----:B------:R-:W-:Y:S02]  /*11b0*/  @!P1 LOP3.LUT R2, RZ, R0, RZ, 0x33, !PT ;  /* 0x00000000ff029212 */ /* 0x000fe400078e33ff */
.L_x_1254:
[----:B------:R-:W-:Y:S05]  /*11c0*/  BSYNC B0 ;  /* 0x0000000000007941 */ /* 0x000fea0003800000 */
.L_x_1253:
[----:B------:R-:W-:Y:S01]  /*11d0*/  LOP3.LUT R0, R12, 0xffff, RZ, 0xc0, !PT ;  /* 0x0000ffff0c007812 */ /* 0x000fe200078ec0ff */
[----:B------:R-:W-:Y:S01]  /*11e0*/  CS2R R20, SRZ ;  /* 0x0000000000147805 */ /* 0x000fe2000001ff00 */
[----:B------:R-:W-:Y:S01]  /*11f0*/  CS2R R22, SRZ ;  /* 0x0000000000167805 */ /* 0x000fe2000001ff00 */
[----:B------:R-:W-:Y:S01]  /*1200*/  CS2R R94, SRZ ;  /* 0x00000000005e7805 */ /* 0x000fe2000001ff00 */
[----:B------:R-:W-:Y:S01]  /*1210*/  CS2R R92, SRZ ;  /* 0x00000000005c7805 */ /* 0x000fe2000001ff00 */
[----:B------:R-:W-:Y:S01]  /*1220*/  IMAD R3, R0, R2, RZ ;  /* 0x0000000200037224 */ /* 0x000fe200078e02ff */
[----:B------:R-:W-:Y:S01]  /*1230*/  PRMT R0, RZ, 0x7610, R0 ;  /* 0x00007610ff007816 */ /* 0x000fe20000000000 */
[----:B------:R-:W-:Y:S01]  /*1240*/  CS2R R98, SRZ ;  /* 0x0000000000627805 */ /* 0x000fe2000001ff00 */
[----:B------:R-:W-:Y:S01]  /*1250*/  CS2R R96, SRZ ;  /* 0x0000000000607805 */ /* 0x000fe2000001ff00 */
[----:B------:R-:W-:Y:S01]  /*1260*/  IMAD.IADD R2, R3, 0x1, R2 ;  /* 0x0000000103027824 */ /* 0x000fe200078e0202 */
[----:B------:R2:W-:Y:S01]  /*1270*/  STL [R1+0x4], R3 ;  /* 0x0000040301007387 */ /* 0x0005e20000100800 */
        /* <DEDUP_REMOVED lines=47> */
[----:B--2---:R-:W2:Y:S01]  /*1570*/  S2R R3, SR_TID.X ;  /* 0x0000000000037919 */ /* 0x004ea20000002100 */
[----:B------:R-:W-:-:S04]  /*1580*/  ISETP.NE.U32.AND P1, PT, RZ, c[0x0][0x340], PT ;  /* 0x0000d000ff007a0c */ /* 0x000fc80003f25070 */
[----:B------:R-:W-:-:S13]  /*1590*/  ISETP.NE.AND.EX P1, PT, RZ, c[0x0][0x344], PT, P1 ;  /* 0x0000d100ff007a0c */ /* 0x000fda0003f25310 */
[----:B------:R-:W-:Y:S01]  /*15a0*/  @P1 IMAD.MOV.U32 R2, RZ, RZ, 0x4 ;  /* 0x00000004ff021424 */ /* 0x000fe200078e00ff */
[--C-:B--2---:R-:W-:Y:S02]  /*15b0*/  SHF.R.S32.HI R4, RZ, 0x1f, R3.reuse ;  /* 0x0000001fff047819 */ /* 0x104fe40000011403 */
[----:B------:R-:W-:Y:S02]  /*15c0*/  SHF.R.S32.HI R5, RZ, 0x1f, R3 ;  /* 0x0000001fff057819 */ /* 0x000fe40000011403 */
[-C--:B------:R-:W-:Y:S02]  /*15d0*/  LEA.HI R4, R4, R3.reuse, RZ, 0x2 ;  /* 0x0000000304047211 */ /* 0x080fe400078f10ff */
[----:B------:R-:W-:Y:S02]  /*15e0*/  LEA.HI R5, R5, R3, RZ, 0x2 ;  /* 0x0000000305057211 */ /* 0x000fe400078f10ff */
[----:B------:R-:W-:Y:S02]  /*15f0*/  LOP3.LUT R4, R4, 0xfffffffc, RZ, 0xc0, !PT ;  /* 0xfffffffc04047812 */ /* 0x000fe400078ec0ff */
[----:B------:R-:W-:-:S03]  /*1600*/  SHF.R.S32.HI R5, RZ, 0x2, R5 ;  /* 0x00000002ff057819 */ /* 0x000fc60000011405 */
[----:B------:R-:W-:Y:S02]  /*1610*/  IMAD.IADD R4, R3, 0x1, -R4 ;  /* 0x0000000103047824 */ /* 0x000fe400078e0a04 */
[----:B------:R-:W-:-:S05]  /*1620*/  @P1 IMAD.WIDE R2, R13, R2, c[0x0][0x340] ;  /* 0x0000d0000d021625 */ /* 0x000fca00078e0202 */
[----:B------:R2:W5:Y:S01]  /*1630*/  @P1 LDG.E R12, [R2.64] ;  /* 0x00000006020c1981 */ /* 0x000562000c1e1900 */
[----:B------:R-:W-:Y:S02]  /*1640*/  SHF.R.S32.HI R31, RZ, 0x1f, R11 ;  /* 0x0000001fff1f7819 */ /* 0x000fe4000001140b */
[----:B------:R-:W-:Y:S02]  /*1650*/  LEA R4, R4, R5, 0x5 ;  /* 0x0000000504047211 */ /* 0x000fe400078e28ff */
[----:B------:R-:W-:Y:S01]  /*1660*/  SHF.R.S32.HI R6, RZ, 0x1f, R13 ;  /* 0x0000001fff067819 */ /* 0x000fe2000001140d */
[----:B------:R-:W-:Y:S01]  /*1670*/  IMAD R0, R31, c[0x0][0x1b8], RZ ;  /* 0x00006e001f007a24 */ /* 0x000fe200078e02ff */
[C---:B------:R-:W-:Y:S01]  /*1680*/  IADD3 R9, R227.reuse, 0x20, RZ ;  /* 0x00000020e3097810 */ /* 0x040fe20007ffe0ff */
[----:B------:R3:W-:Y:S01]  /*1690*/  STL [R1], R4 ;  /* 0x0000000401007387 */ /* 0x0007e20000100800 */
[----:B------:R-:W-:Y:S01]  /*16a0*/  IADD3 R8, R227, 0x40, RZ ;  /* 0x00000040e3087810 */ /* 0x000fe20007ffe0ff */
[----:B------:R-:W-:Y:S01]  /*16b0*/  IMAD R5, R11, c[0x0][0x1bc], R0 ;  /* 0x00006f000b057a24 */ /* 0x000fe200078e0200 */
[----:B------:R-:W-:-:S02]  /*16c0*/  ISETP.GE.AND P6, PT, R227, c[0x0][0x198], PT ;  /* 0x00006600e3007a0c */ /* 0x000fc40003fc6270 */
[----:B------:R-:W-:Y:S02]  /*16d0*/  ISETP.GE.AND P5, PT, R9, c[0x0][0x198], PT ;  /* 0x0000660009007a0c */ /* 0x000fe40003fa6270 */
[----:B------:R-:W-:Y:S02]  /*16e0*/  ISETP.GE.AND P4, PT, R8, c[0x0][0x198], PT ;  /* 0x0000660008007a0c */ /* 0x000fe40003f86270 */
[----:B------:R-:W-:Y:S01]  /*16f0*/  IADD3 R140, R224, -0x1, RZ ;  /* 0xffffffffe08c7810 */ /* 0x000fe20007ffe0ff */
[----:B--2---:R-:W-:-:S05]  /*1700*/  IMAD.WIDE.U32 R2, R11, c[0x0][0x1b8], RZ ;  /* 0x00006e000b027a25 */ /* 0x004fca00078e00ff */
[----:B------:R-:W-:Y:S01]  /*1710*/  IADD3 R3, R3, R5, RZ ;  /* 0x0000000503037210 */ /* 0x000fe20007ffe0ff */
[----:B------:R-:W-:Y:S02]  /*1720*/  IMAD R5, R6, c[0x0][0x1c0], RZ ;  /* 0x0000700006057a24 */ /* 0x000fe400078e02ff */
[----:B---3--:R-:W-:Y:S02]  /*1730*/  IMAD.IADD R4, R14, 0x1, R4 ;  /* 0x000000010e047824 */ /* 0x008fe400078e0204 */
[----:B------:R-:W-:Y:S02]  /*1740*/  IMAD R6, R13, c[0x0][0x1c4], R5 ;  /* 0x000071000d067a24 */ /* 0x000fe400078e0205 */
[----:B------:R-:W-:-:S04]  /*1750*/  @P3 IMAD.HI.U32 R7, R4, c[0x0][0x2c8], RZ ;  /* 0x0000b20004073a27 */ /* 0x000fc800078e00ff */
[----:B------:R-:W-:Y:S01]  /*1760*/  IMAD.MOV.U32 R0, RZ, RZ, R4 ;  /* 0x000000ffff007224 */ /* 0x000fe200078e0004 */
[----:B------:R-:W-:Y:S01]  /*1770*/  @P3 SHF.R.U32.HI R0, RZ, c[0x0][0x2cc], R7 ;  /* 0x0000b300ff003a19 */ /* 0x000fe20000011607 */
[----:B------:R-:W-:-:S03]  /*1780*/  IMAD.WIDE.U32 R2, R13, c[0x0][0x1c0], R2 ;  /* 0x000070000d027a25 */ /* 0x000fc600078e0002 */
[--C-:B------:R-:W-:Y:S01]  /*1790*/  SHF.R.S32.HI R7, RZ, 0x1f, R0.reuse ;  /* 0x0000001fff077819 */ /* 0x100fe20000011400 */
[----:B------:R-:W-:Y:S02]  /*17a0*/  IMAD.MOV R5, RZ, RZ, -R0 ;  /* 0x000000ffff057224 */ /* 0x000fe400078e0a00 */
[----:B------:R-:W-:Y:S02]  /*17b0*/  IMAD.IADD R3, R3, 0x1, R6 ;  /* 0x0000000103037824 */ /* 0x000fe400078e0206 */
[----:B------:R-:W-:Y:S02]  /*17c0*/  IMAD R4, R5, c[0x0][0x2c4], R4 ;  /* 0x0000b10005047a24 */ /* 0x000fe400078e0204 */
[----:B------:R-:W-:Y:S02]  /*17d0*/  IMAD R5, R7, c[0x0][0x1b0], RZ ;  /* 0x00006c0007057a24 */ /* 0x000fe400078e02ff */
[----:B------:R-:W-:-:S04]  /*17e0*/  IMAD.WIDE.U32 R2, R0, c[0x0][0x1b0], R2 ;  /* 0x00006c0000027a25 */ /* 0x000fc800078e0002 */
[----:B------:R-:W-:Y:S01]  /*17f0*/  IMAD R6, R0, c[0x0][0x1b4], R5 ;  /* 0x00006d0000067a24 */ /* 0x000fe200078e0205 */
[----:B------:R-:W-:-:S04]  /*1800*/  SHF.R.S32.HI R5, RZ, 0x1f, R4 ;  /* 0x0000001fff057819 */ /* 0x000fc80000011404 */
[----:B------:R-:W-:Y:S01]  /*1810*/  IADD3 R3, R3, R6, RZ ;  /* 0x0000000603037210 */ /* 0x000fe20007ffe0ff */
[----:B------:R-:W-:-:S04]  /*1820*/  IMAD R0, R5, c[0x0][0x1a8], RZ ;  /* 0x00006a0005007a24 */ /* 0x000fc800078e02ff */
[C---:B------:R-:W-:Y:S02]  /*1830*/  IMAD R0, R4.reuse, c[0x0][0x1ac], R0 ;  /* 0x00006b0004007a24 */ /* 0x040fe400078e0200 */
[----:B------:R-:W-:-:S04]  /*1840*/  IMAD.WIDE.U32 R2, R4, c[0x0][0x1a8], R2 ;  /* 0x00006a0004027a25 */ /* 0x000fc800078e0002 */
[----:B------:R-:W-:Y:S01]  /*1850*/  IMAD.IADD R5, R3, 0x1, R0 ;  /* 0x0000000103057824 */ /* 0x000fe200078e0200 */
[----:B-1----:R-:W-:-:S04]  /*1860*/  LEA R11, P0, R2, c[0x0][0x160], 0x1 ;  /* 0x00005800020b7a11 */ /* 0x002fc800078008ff */
[----:B------:R-:W-:Y:S02]  /*1870*/  LEA.HI.X R5, R2, c[0x0][0x164], R5, 0x1, P0 ;  /* 0x0000590002057a11 */ /* 0x000fe400000f0c05 */
[----:B------:R-:W-:Y:S01]  /*1880*/  @!P1 MOV R12, R13 ;  /* 0x0000000d000c9202 */ /* 0x000fe20000000f00 */
[----:B------:R-:W-:Y:S05]  /*1890*/  BRA.DIV ~URZ, `(.L_x_1256) ;  /* 0x0000de227f007947 */ /* 0x000fea000b800000 */
[----:B------:R1:W2:Y:S02]  /*18a0*/  SHFL.IDX PT, R4, R5, RZ, 0x1c1f ;  /* 0x001c1fff05047589 */ /* 0x0002a400000e0000 */
.L_x_1312:
[----:B------:R-:W-:Y:S05]  /*18b0*/  BRA.DIV ~URZ, `(.L_x_1257) ;  /* 0x0000de727f007947 */ /* 0x000fea000b800000 */
[----:B------:R3:W4:Y:S02]  /*18c0*/  SHFL.IDX PT, R0, R11, RZ, 0x1c1f ;  /* 0x001c1fff0b007589 */ /* 0x00072400000e0000 */
.L_x_1313:
[----:B---3--:R-:W3:Y:S04]  /*18d0*/  LDL R3, [R1+0x74] ;  /* 0x0000740001037983 */ /* 0x008ee80000100800 */
[----:B------:R-:W1:Y:S01]  /*18e0*/  S2R R6, SR_TID.X ;  /* 0x0000000000067919 */ /* 0x000e620000002100 */
[----:B------:R-:W-:-:S04]  /*18f0*/  IMAD.MOV.U32 R13, RZ, RZ, c[0x0][0x2c4] ;  /* 0x0000b100ff0d7624 */ /* 0x000fc800078e00ff */
[----:B------:R-:W-:Y:S01]  /*1900*/  IMAD R13, R13, c[0x0][0x168], RZ ;  /* 0x00005a000d0d7a24 */ /* 0x000fe200078e02ff */
[----:B-1----:R-:W-:-:S04]  /*1910*/  SHF.R.S32.HI R2, RZ, 0x1f, R6 ;  /* 0x0000001fff027819 */ /* 0x002fc80000011406 */
[----:B------:R-:W-:-:S04]  /*1920*/  LEA.HI R2, R2, R6, RZ, 0x2 ;  /* 0x0000000602027211 */ /* 0x000fc800078f10ff */
[----:B------:R-:W-:Y:S01]  /*1930*/  SHF.R.S32.HI R2, RZ, 0x2, R2 ;  /* 0x00000002ff027819 */ /* 0x000fe20000011402 */
[----:B------:R-:W-:Y:S04]  /*1940*/  BSSY B0, `(.L_x_1258) ;  /* 0x0000019000007945 */ /* 0x000fe80003800000 */
[----:B---3--:R-:W-:-:S05]  /*1950*/  IMAD.IADD R10, R2, 0x1, R3 ;  /* 0x00000001020a7824 */ /* 0x008fca00078e0203 */
[----:B------:R-:W-:-:S13]  /*1960*/  ISETP.GE.AND P0, PT, R10, R13, PT ;  /* 0x0000000d0a00720c */ /* 0x000fda0003f06270 */
[----:B------:R-:W-:Y:S05]  /*1970*/  @P0 BRA `(.L_x_1259) ;  /* 0x0000015000000947 */ /* 0x000fea0003800000 */
[----:B------:R-:W3:Y:S01]  /*1980*/  LDL R14, [R1+0x7c] ;  /* 0x00007c00010e7983 */ /* 0x000ee20000100800 */
[C---:B------:R-:W-:Y:S02]  /*1990*/  IADD3 R17, R227.reuse, 0x20, RZ ;  /* 0x00000020e3117810 */ /* 0x040fe40007ffe0ff */
[C---:B------:R-:W-:Y:S02]  /*19a0*/  IADD3 R18, R227.reuse, 0x20, RZ ;  /* 0x00000020e3127810 */ /* 0x040fe40007ffe0ff */
[C---:B------:R-:W-:Y:S02]  /*19b0*/  IADD3 R15, R227.reuse, 0x40, RZ ;  /* 0x00000040e30f7810 */ /* 0x040fe40007ffe0ff */
[C---:B------:R-:W-:Y:S02]  /*19c0*/  IADD3 R16, R227.reuse, 0x40, RZ ;  /* 0x00000040e3107810 */ /* 0x040fe40007ffe0ff */
[----:B----4-:R-:W-:Y:S02]  /*19d0*/  LEA R8, P2, R227, R0, 0x1 ;  /* 0x00000000e3087211 */ /* 0x010fe400078408ff */
[----:B------:R-:W-:-:S02]  /*19e0*/  SHF.R.S32.HI R19, RZ, 0x1f, R227 ;  /* 0x0000001fff137819 */ /* 0x000fc400000114e3 */
[-C--:B------:R-:W-:Y:S02]  /*19f0*/  LEA R6, P1, R17, R0.reuse, 0x1 ;  /* 0x0000000011067211 */ /* 0x080fe400078208ff */
[----:B------:R-:W-:Y:S02]  /*1a00*/  SHF.R.S32.HI R18, RZ, 0x1f, R18 ;  /* 0x0000001fff127819 */ /* 0x000fe40000011412 */
[----:B------:R-:W-:Y:S02]  /*1a10*/  SHF.R.S32.HI R16, RZ, 0x1f, R16 ;  /* 0x0000001fff107819 */ /* 0x000fe40000011410 */
[----:B------:R-:W-:Y:S02]  /*1a20*/  LEA R2, P0, R15, R0, 0x1 ;  /* 0x000000000f027211 */ /* 0x000fe400078008ff */
[-C--:B--2---:R-:W-:Y:S02]  /*1a30*/  LEA.HI.X R9, R227, R4.reuse, R19, 0x1, P2 ;  /* 0x00000004e3097211 */ /* 0x084fe400010f0c13 */
[----:B------:R-:W-:-:S02]  /*1a40*/  LEA.HI.X R7, R17, R4, R18, 0x1, P1 ;  /* 0x0000000411077211 */ /* 0x000fc400008f0c12 */
        /* <DEDUP_REMOVED lines=8> */
.L_x_1259:
[----:B------:R-:W-:Y:S05]  /*1ad0*/  BSYNC B0 ;  /* 0x0000000000007941 */ /* 0x000fea0003800000 */
.L_x_1258:
[----:B------:R-:W-:Y:S05]  /*1ae0*/  BRA.DIV ~URZ, `(.L_x_1260) ;  /* 0x0000dca27f007947 */ /* 0x000fea000b800000 */
[----:B--2---:R2:W3:Y:S04]  /*1af0*/  SHFL.IDX PT, R4, R5, 0x1, 0x1c1f ;  /* 0x003c1f0005047f89 */ /* 0x0044e800000e0000 */
[----:B-1--4-:R2:W1:Y:S02]  /*1b00*/  SHFL.IDX PT, R0, R11, 0x1, 0x1c1f ;  /* 0x003c1f000b007f89 */ /* 0x01246400000e0000 */
.L_x_1314:
[----:B------:R-:W-:Y:S01]  /*1b10*/  IADD3 R2, R10, 0x20, RZ ;  /* 0x000000200a027810 */ /* 0x000fe20007ffe0ff */
[----:B------:R-:W-:Y:S03]  /*1b20*/  BSSY B0, `(.L_x_1261) ;  /* 0x0000018000007945 */ /* 0x000fe60003800000 */
[----:B------:R-:W-:-:S13]  /*1b30*/  ISETP.GE.AND P0, PT, R2, R13, PT ;  /* 0x0000000d0200720c */ /* 0x000fda0003f06270 */
[----:B------:R-:W-:Y:S05]  /*1b40*/  @P0 BRA `(.L_x_1262) ;  /* 0x0000015000000947 */ /* 0x000fea0003800000 */
[----:B------:R-:W4:Y:S01]  /*1b50*/  LDL R14, [R1+0x7c] ;  /* 0x00007c00010e7983 */ /* 0x000f220000100800 */
[C---:B------:R-:W-:Y:S02]  /*1b60*/  IADD3 R17, R227.reuse, 0x20, RZ ;  /* 0x00000020e3117810 */ /* 0x040fe40007ffe0ff */
[C---:B------:R-:W-:Y:S02]  /*1b70*/  IADD3 R18, R227.reuse, 0x20, RZ ;  /* 0x00000020e3127810 */ /* 0x040fe40007ffe0ff */
[C---:B------:R-:W-:Y:S02]  /*1b80*/  IADD3 R15, R227.reuse, 0x40, RZ ;  /* 0x00000040e30f7810 */ /* 0x040fe40007ffe0ff */
[C---:B------:R-:W-:Y:S02]  /*1b90*/  IADD3 R16, R227.reuse, 0x40, RZ ;  /* 0x00000040e3107810 */ /* 0x040fe40007ffe0ff */
[----:B-1----:R-:W-:Y:S02]  /*1ba0*/  LEA R8, P2, R227, R0, 0x1 ;  /* 0x00000000e3087211 */ /* 0x002fe400078408ff */
[----:B------:R-:W-:-:S02]  /*1bb0*/  SHF.R.S32.HI R19, RZ, 0x1f, R227 ;  /* 0x0000001fff137819 */ /* 0x000fc400000114e3 */
[-C--:B------:R-:W-:Y:S02]  /*1bc0*/  LEA R6, P1, R17, R0.reuse, 0x1 ;  /* 0x0000000011067211 */ /* 0x080fe400078208ff */
[----:B------:R-:W-:Y:S02]  /*1bd0*/  SHF.R.S32.HI R18, RZ, 0x1f, R18 ;  /* 0x0000001fff127819 */ /* 0x000fe40000011412 */
[----:B------:R-:W-:Y:S02]  /*1be0*/  SHF.R.S32.HI R16, RZ, 0x1f, R16 ;  /* 0x0000001fff107819 */ /* 0x000fe40000011410 */
[----:B------:R-:W-:Y:S02]  /*1bf0*/  LEA R2, P0, R15, R0, 0x1 ;  /* 0x000000000f027211 */ /* 0x000fe400078008ff */
[-C--:B---3--:R-:W-:Y:S02]  /*1c00*/  LEA.HI.X R9, R227, R4.reuse, R19, 0x1, P2 ;  /* 0x00000004e3097211 */ /* 0x088fe400010f0c13 */
[----:B------:R-:W-:-:S02]  /*1c10*/  LEA.HI.X R7, R17, R4, R18, 0x1, P1 ;  /* 0x0000000411077211 */ /* 0x000fc400008f0c12 */
[----:B------:R-:W-:Y:S01]  /*1c20*/  LEA.HI.X R3, R15, R4, R16, 0x1, P0 ;  /* 0x000000040f037211 */ /* 0x000fe200000f0c10 */
[----:B----4-:R-:W-:-:S05]  /*1c30*/  IMAD.SHL.U32 R0, R14, 0x2, RZ ;  /* 0x000000020e007824 */ /* 0x010fca00078e00ff */
[----:B------:R-:W-:Y:S01]  /*1c40*/  @!PT LDS RZ, [RZ] ;  /* 0x00000000fffff984 */ /* 0x000fe20000000800 */
[----:B------:R-:W-:Y:S01]  /*1c50*/  @!PT LDS RZ, [RZ] ;  /* 0x00000000fffff984 */ /* 0x000fe20000000800 */
[----:B------:R-:W-:Y:S01]  /*1c60*/  @!PT LDS RZ, [RZ] ;  /* 0x00000000fffff984 */ /* 0x000fe20000000800 */
[----:B------:R1:W-:Y:S04]  /*1c70*/  LDGSTS.E.BYPASS.LTC128B.128 [R0+0x6900], [R8.64], !P6 ;  /* 0x0690000008007fae */ /* 0x0003e8000f101d46 */
[----:B------:R1:W-:Y:S04]  /*1c80*/  LDGSTS.E.BYPASS.LTC128B.128 [R0+0x8900], [R6.64], !P5 ;  /* 0x0890000006007fae */ /* 0x0003e8000e901d46 */
[----:B------:R1:W-:Y:S02]  /*1c90*/  LDGSTS.E.BYPASS.LTC128B.128 [R0+0xa900], [R2.64], !P4 ;  /* 0x0a90000002007fae */ /* 0x0003e4000e101d46 */
.L_x_1262:
[----:B------:R-:W-:Y:S05]  /*1ca0*/  BSYNC B0 ;  /* 0x0000000000007941 */ /* 0x000fea0003800000 */
.L_x_1261:
[----:B------:R-:W-:Y:S05]  /*1cb0*/  BRA.DIV ~URZ, `(.L_x_1263) ;  /* 0x0000db927f007947 */ /* 0x000fea000b800000 */
[----:B---3--:R3:W4:Y:S02]  /*1cc0*/  SHFL.IDX PT, R4, R5, 0x2, 0x1c1f ;  /* 0x005c1f0005047f89 */ /* 0x00872400000e0000 */
.L_x_1315:
[----:B------:R-:W-:Y:S05]  /*1cd0*/  BRA.DIV ~URZ, `(.L_x_1264) ;  /* 0x0000dbe27f007947 */ /* 0x000fea000b800000 */
[----:B-1----:R1:W2:Y:S02]  /*1ce0*/  SHFL.IDX PT, R0, R11, 0x2, 0x1c1f ;  /* 0x005c1f000b007f89 */ /* 0x0022a400000e0000 */
.L_x_1316:
[----:B------:R-:W-:Y:S01]  /*1cf0*/  IADD3 R2, R10, 0x40, RZ ;  /* 0x000000400a027810 */ /* 0x000fe20007ffe0ff */
[----:B------:R-:W-:Y:S03]  /*1d00*/  BSSY B0, `(.L_x_1265) ;  /* 0x0000018000007945 */ /* 0x000fe60003800000 */
[----:B------:R-:W-:-:S13]  /*1d10*/  ISETP.GE.AND P0, PT, R2, R13, PT ;  /* 0x0000000d0200720c */ /* 0x000fda0003f06270 */
[----:B------:R-:W-:Y:S05]  /*1d20*/  @P0 BRA `(.L_x_1266) ;  /* 0x0000015000000947 */ /* 0x000fea0003800000 */
[----:B---3--:R-:W3:Y:S01]  /*1d30*/  LDL R14, [R1+0x7c] ;  /* 0x00007c00010e7983 */ /* 0x008ee20000100800 */
[C---:B------:R-:W-:Y:S02]  /*1d40*/  IADD3 R17, R227.reuse, 0x20, RZ ;  /* 0x00000020e3117810 */ /* 0x040fe40007ffe0ff */
[C---:B------:R-:W-:Y:S02]  /*1d50*/  IADD3 R18, R227.reuse, 0x20, RZ ;  /* 0x00000020e3127810 */ /* 0x040fe40007ffe0ff */
[C---:B------:R-:W-:Y:S02]  /*1d60*/  IADD3 R15, R227.reuse, 0x40, RZ ;  /* 0x00000040e30f7810 */ /* 0x040fe40007ffe0ff */
[C---:B------:R-:W-:Y:S02]  /*1d70*/  IADD3 R16, R227.reuse, 0x40, RZ ;  /* 0x00000040e3107810 */ /* 0x040fe40007ffe0ff */
[----:B--2---:R-:W-:Y:S02]  /*1d80*/  LEA R8, P2, R227, R0, 0x1 ;  /* 0x00000000e3087211 */ /* 0x004fe400078408ff */
[----:B------:R-:W-:-:S02]  /*1d90*/  SHF.R.S32.HI R19, RZ, 0x1f, R227 ;  /* 0x0000001fff137819 */ /* 0x000fc400000114e3 */
[-C--:B------:R-:W-:Y:S02]  /*1da0*/  LEA R6, P1, R17, R0.reuse, 0x1 ;  /* 0x0000000011067211 */ /* 0x080fe400078208ff */
[----:B------:R-:W-:Y:S02]  /*1db0*/  SHF.R.S32.HI R18, RZ, 0x1f, R18 ;  /* 0x0000001fff127819 */ /* 0x000fe40000011412 */
[----:B------:R-:W-:Y:S02]  /*1dc0*/  SHF.R.S32.HI R16, RZ, 0x1f, R16 ;  /* 0x0000001fff107819 */ /* 0x000fe40000011410 */
[----:B------:R-:W-:Y:S02]  /*1dd0*/  LEA R2, P0, R15, R0, 0x1 ;  /* 0x000000000f027211 */ /* 0x000fe400078008ff */
[-C--:B----4-:R-:W-:Y:S02]  /*1de0*/  LEA.HI.X R9, R227, R4.reuse, R19, 0x1, P2 ;  /* 0x00000004e3097211 */ /* 0x090fe400010f0c13 */
        /* <DEDUP_REMOVED lines=9> */
.L_x_1266:
[----:B------:R-:W-:Y:S05]  /*1e80*/  BSYNC B0 ;  /* 0x0000000000007941 */ /* 0x000fea0003800000 */
.L_x_1265:
[----:B------:R-:W-:Y:S05]  /*1e90*/  BRA.DIV ~URZ, `(.L_x_1267) ;  /* 0x0000da827f007947 */ /* 0x000fea000b800000 */
[----:B----4-:R4:W1:Y:S04]  /*1ea0*/  SHFL.IDX PT, R4, R5, 0x3, 0x1c1f ;  /* 0x007c1f0005047f89 */ /* 0x01086800000e0000 */
[----:B--2---:R4:W2:Y:S02]  /*1eb0*/  SHFL.IDX PT, R0, R11, 0x3, 0x1c1f ;  /* 0x007c1f000b007f89 */ /* 0x0048a400000e0000 */
.L_x_1317:
[----:B-1--4-:R-:W4:Y:S01]  /*1ec0*/  LDL R11, [R1+0x7c] ;  /* 0x00007c00010b7983 */ /* 0x012f220000100800 */
[----:B------:R-:W-:Y:S01]  /*1ed0*/  IADD3 R10, R10, 0x60, RZ ;  /* 0x000000600a0a7810 */ /* 0x000fe20007ffe0ff */
[----:B-----5:R-:W-:Y:S01]  /*1ee0*/  IMAD.WIDE.U32 R156, R12, c[0x0][0x2b0], RZ ;  /* 0x0000ac000c9c7a25 */ /* 0x020fe200078e00ff */
[----:B------:R-:W-:-:S02]  /*1ef0*/  SHF.R.S32.HI R104, RZ, 0x1f, R227 ;  /* 0x0000001fff687819 */ /* 0x000fc400000114e3 */
[----:B------:R-:W-:Y:S02]  /*1f00*/  ISETP.GE.AND P2, PT, R10, R13, PT ;  /* 0x0000000d0a00720c */ /* 0x000fe40003f46270 */
[C---:B------:R-:W-:Y:S01]  /*1f10*/  IADD3 R97, R227.reuse, 0x20, RZ ;  /* 0x00000020e3617810 */ /* 0x040fe20007ffe0ff */
[----:B------:R1:W-:Y:S01]  /*1f20*/  STL.64 [R1+0x18], R156 ;  /* 0x0000189c01007387 */ /* 0x0003e20000100a00 */
[C---:B------:R-:W-:Y:S02]  /*1f30*/  IADD3 R96, R227.reuse, 0x40, RZ ;  /* 0x00000040e3607810 */ /* 0x040fe40007ffe0ff */
[C---:B------:R-:W-:Y:S02]  /*1f40*/  IADD3 R99, R227.reuse, 0x20, RZ ;  /* 0x00000020e3637810 */ /* 0x040fe40007ffe0ff */
[----:B------:R-:W-:Y:S02]  /*1f50*/  IADD3 R98, R227, 0x40, RZ ;  /* 0x00000040e3627810 */ /* 0x000fe40007ffe0ff */
[----:B------:R-:W-:-:S02]  /*1f60*/  SHF.R.S32.HI R99, RZ, 0x1f, R99 ;  /* 0x0000001fff637819 */ /* 0x000fc40000011463 */
[----:B------:R-:W-:Y:S02]  /*1f70*/  SHF.R.S32.HI R98, RZ, 0x1f, R98 ;  /* 0x0000001fff627819 */ /* 0x000fe40000011462 */
[-C--:B--2---:R-:W-:Y:S02]  /*1f80*/  @!P2 LEA R8, P0, R227, R0.reuse, 0x1 ;  /* 0x00000000e308a211 */ /* 0x084fe400078008ff */
[----:B------:R-:W-:Y:S02]  /*1f90*/  @!P2 LEA R6, P1, R97, R0, 0x1 ;  /* 0x000000006106a211 */ /* 0x000fe400078208ff */
[----:B------:R-:W-:Y:S02]  /*1fa0*/  @!P2 LEA.HI.X R9, R227, R4, R104, 0x1, P0 ;  /* 0x00000004e309a211 */ /* 0x000fe400000f0c68 */
[----:B------:R-:W-:Y:S02]  /*1fb0*/  @!P2 LEA R2, P0, R96, R0, 0x1 ;  /* 0x000000006002a211 */ /* 0x000fe400078008ff */
[----:B------:R-:W-:-:S02]  /*1fc0*/  SHF.R.S32.HI R0, RZ, 0x1f, R12 ;  /* 0x0000001fff007819 */ /* 0x000fc4000001140c */
[-C--:B------:R-:W-:Y:S02]  /*1fd0*/  @!P2 LEA.HI.X R7, R97, R4.reuse, R99, 0x1, P1 ;  /* 0x000000046107a211 */ /* 0x080fe400008f0c63 */
[----:B------:R-:W-:Y:S01]  /*1fe0*/  @!P2 LEA.HI.X R3, R96, R4, R98, 0x1, P0 ;  /* 0x000000046003a211 */ /* 0x000fe200000f0c62 */
[----:B------:R-:W-:-:S04]  /*1ff0*/  IMAD R0, R0, c[0x0][0x2b0], RZ ;  /* 0x0000ac0000007a24 */ /* 0x000fc800078e02ff */
[----:B------:R-:W-:-:S04]  /*2000*/  IMAD R0, R12, c[0x0][0x2b4], R0 ;  /* 0x0000ad000c007a24 */ /* 0x000fc800078e0200 */
[----:B------:R-:W-:-:S05]  /*2010*/  IMAD.IADD R153, R157, 0x1, R0 ;  /* 0x000000019d997824 */ /* 0x000fca00078e0200 */
[----:B------:R1:W-:Y:S01]  /*2020*/  STL [R1+0x30], R153 ;  /* 0x0000309901007387 */ /* 0x0003e20000100800 */
[----:B----4-:R-:W-:-:S05]  /*2030*/  IMAD.SHL.U32 R218, R11, 0x2, RZ ;  /* 0x000000020bda7824 */ /* 0x010fca00078e00ff */
        /* <DEDUP_REMOVED lines=8> */
[----:B------:R-:W2:Y:S04]  /*20c0*/  LDL R158, [R1] ;  /* 0x00000000019e7983 */ /* 0x000ea80000100800 */
[----:B------:R-:W4:Y:S01]  /*20d0*/  LDL R159, [R1+0x20] ;  /* 0x00002000019f7983 */ /* 0x000f220000100800 */
[----:B------:R-:W-:-:S03]  /*20e0*/  IMAD.MOV.U32 R0, RZ, RZ, c[0x0][0x2b8] ;  /* 0x0000ae00ff007624 */ /* 0x000fc600078e00ff */
[----:B------:R-:W5:Y:S02]  /*20f0*/  LDL R34, [R1+0x40] ;  /* 0x0000400001227983 */ /* 0x000f640000100800 */
[----:B------:R-:W-:Y:S01]  /*2100*/  ISETP.NE.AND P2, PT, R0, 0x1, PT ;  /* 0x000000010000780c */ /* 0x000fe20003f45270 */
[----:B------:R-:W-:Y:S01]  /*2110*/  IMAD.MOV.U32 R219, RZ, RZ, RZ ;  /* 0x000000ffffdb7224 */ /* 0x000fe200078e00ff */
[----:B------:R-:W-:Y:S01]  /*2120*/  BAR.SYNC.DEFER_BLOCKING 0x0 ;  /* 0x0000000000007b1d */ /* 0x000fe20000010000 */
[----:B-12---:R-:W-:-:S05]  /*2130*/  IMAD R2, R140, 0x40, R158 ;  /* 0x000000408c027824 */ /* 0x006fca00078e029e */
[C---:B------:R-:W-:Y:S01]  /*2140*/  ISETP.GE.AND P1, PT, R2.reuse, R247, PT ;  /* 0x000000f70200720c */ /* 0x040fe20003f26270 */
[----:B----4-:R-:W-:-:S03]  /*2150*/  IMAD.IADD R2, R2, 0x1, R159 ;  /* 0x0000000102027824 */ /* 0x010fc600078e029f */
[----:B------:R-:W-:Y:S01]  /*2160*/  ISETP.GT.OR P1, PT, R158, 0x3f, P1 ;  /* 0x0000003f9e00780c */ /* 0x000fe20000f24670 */
[----:B------:R-:W-:-:S04]  /*2170*/  @P2 IMAD.HI.U32 R3, R2, c[0x0][0x2bc], RZ ;  /* 0x0000af0002032a27 */ /* 0x000fc800078e00ff */
[----:B------:R-:W-:Y:S01]  /*2180*/  IMAD.MOV.U32 R0, RZ, RZ, R2 ;  /* 0x000000ffff007224 */ /* 0x000fe200078e0002 */
[----:B------:R-:W-:-:S07]  /*2190*/  @P2 SHF.R.U32.HI R0, RZ, c[0x0][0x2c0], R3 ;  /* 0x0000b000ff002a19 */ /* 0x000fce0000011603 */
[----:B------:R-:W-:-:S04]  /*21a0*/  @!P1 IADD3 R3, P0, R0, R156, RZ ;  /* 0x0000009c00039210 */ /* 0x000fc80007f1e0ff */
[----:B---3--:R-:W-:Y:S02]  /*21b0*/  @!P1 LEA.HI.X.SX32 R5, R0, R153, 0x1, P0 ;  /* 0x0000009900059211 */ /* 0x008fe400000f0eff */
[----:B------:R-:W-:-:S04]  /*21c0*/  @!P1 LEA R4, P0, R3, c[0x0][0x2a0], 0x2 ;  /* 0x0000a80003049a11 */ /* 0x000fc800078010ff */
[----:B------:R-:W-:-:S05]  /*21d0*/  @!P1 LEA.HI.X R5, R3, c[0x0][0x2a4], R5, 0x2, P0 ;  /* 0x0000a90003059a11 */ /* 0x000fca00000f1405 */
[----:B------:R-:W2:Y:S01]  /*21e0*/  @!P1 LDG.E R219, [R4.64] ;  /* 0x0000000604db9981 */ /* 0x000ea2000c1e1900 */
[----:B------:R-:W-:-:S04]  /*21f0*/  IMAD.MOV R0, RZ, RZ, -R0 ;  /* 0x000000ffff007224 */ /* 0x000fc800078e0a00 */
[----:B------:R-:W-:Y:S01]  /*2200*/  IMAD R221, R0, c[0x0][0x2b8], R2 ;  /* 0x0000ae0000dd7a24 */ /* 0x000fe200078e0202 */
[----:B------:R-:W1:Y:S04]  /*2210*/  S2R R15, SR_TID.X ;  /* 0x00000000000f7919 */ /* 0x000e680000002100 */
[----:B------:R-:W-:Y:S01]  /*2220*/  SHF.R.S32.HI R29, RZ, 0x1f, R221 ;  /* 0x0000001fff1d7819 */ /* 0x000fe200000114dd */
[----:B------:R-:W-:-:S04]  /*2230*/  IMAD.WIDE.U32 R2, R221, c[0x0][0x1e0], RZ ;  /* 0x00007800dd027a25 */ /* 0x000fc800078e00ff */
[----:B------:R-:W-:-:S04]  /*2240*/  IMAD R0, R29, c[0x0][0x1e0], RZ ;  /* 0x000078001d007a24 */ /* 0x000fc800078e02ff */
[----:B------:R-:W-:-:S04]  /*2250*/  IMAD R0, R221, c[0x0][0x1e4], R0 ;  /* 0x00007900dd007a24 */ /* 0x000fc800078e0200 */
[----:B------:R-:W-:Y:S02]  /*2260*/  IMAD.IADD R3, R3, 0x1, R0 ;  /* 0x0000000103037824 */ /* 0x000fe400078e0200 */
[----:B------:R-:W-:Y:S02]  /*2270*/  IMAD R0, R31, c[0x0][0x1e8], RZ ;  /* 0x00007a001f007a24 */ /* 0x000fe400078e02ff */
[----:B-----5:R-:W-:-:S04]  /*2280*/  IMAD.WIDE.U32 R154, R34, c[0x0][0x1e8], RZ ;  /* 0x00007a00229a7a25 */ /* 0x020fc800078e00ff */
[----:B------:R-:W-:Y:S01]  /*2290*/  IMAD R0, R34, c[0x0][0x1ec], R0 ;  /* 0x00007b0022007a24 */ /* 0x000fe200078e0200 */
[----:B-1----:R-:W-:-:S03]  /*22a0*/  SHF.R.S32.HI R14, RZ, 0x1f, R15 ;  /* 0x0000001fff0e7819 */ /* 0x002fc6000001140f */
[----:B------:R-:W-:Y:S01]  /*22b0*/  IMAD.IADD R152, R155, 0x1, R0 ;  /* 0x000000019b987824 */ /* 0x000fe200078e0200 */
[----:B------:R-:W-:Y:S01]  /*22c0*/  LEA.HI R14, R14, R15, RZ, 0x2 ;  /* 0x0000000f0e0e7211 */ /* 0x000fe200078f10ff */
[----:B------:R-:W-:-:S03]  /*22d0*/  IMAD R148, R140, -0x40, R247 ;  /* 0xffffffc08c947824 */ /* 0x000fc600078e02f7 */
[----:B------:R-:W-:-:S05]  /*22e0*/  SHF.R.S32.HI R14, RZ, 0x2, R14 ;  /* 0x00000002ff0e7819 */ /* 0x000fca000001140e */
[----:B------:R-:W-:-:S05]  /*22f0*/  IMAD.IADD R28, R148, 0x1, -R14 ;  /* 0x00000001941c7824 */ /* 0x000fca00078e0a0e */
[----:B------:R-:W-:-:S13]  /*2300*/  ISETP.GE.AND P4, PT, R28, 0x1, PT ;  /* 0x000000011c00780c */ /* 0x000fda0003f86270 */
[----:B------:R-:W-:Y:S02]  /*2310*/  @P4 ISETP.GE.AND P1, PT, R227, c[0x0][0x1d4], PT ;  /* 0x00007500e3004a0c */ /* 0x000fe40003f26270 */
[----:B------:R-:W-:Y:S02]  /*2320*/  @P4 ISETP.GE.AND P5, PT, R97, c[0x0][0x1d4], PT ;  /* 0x0000750061004a0c */ /* 0x000fe40003fa6270 */
[----:B------:R-:W-:Y:S01]  /*2330*/  ISETP.GE.AND P6, PT, R28, 0x21, PT ;  /* 0x000000211c00780c */ /* 0x000fe20003fc6270 */
[----:B------:R-:W-:Y:S01]  /*2340*/  IMAD.WIDE.U32 R32, R34, c[0x0][0x210], RZ ;  /* 0x0000840022207a25 */ /* 0x000fe200078e00ff */
[----:B------:R-:W-:Y:S03]  /*2350*/  STL.64 [R1+0x10], R154 ;  /* 0x0000109a01007387 */ /* 0x000fe60000100a00 */
[----:B------:R-:W-:Y:S02]  /*2360*/  IMAD.SHL.U32 R149, R227, 0x2, RZ ;  /* 0x00000002e3957824 */ /* 0x000fe400078e00ff */
[----:B------:R-:W-:-:S02]  /*2370*/  IMAD.SHL.U32 R150, R97, 0x2, RZ ;  /* 0x0000000261967824 */ /* 0x000fc400078e00ff */
[----:B------:R-:W-:Y:S01]  /*2380*/  IMAD.SHL.U32 R151, R96, 0x2, RZ ;  /* 0x0000000260977824 */ /* 0x000fe200078e00ff */
[----:B------:R-:W-:Y:S04]  /*2390*/  STL [R1+0x24], R152 ;  /* 0x0000249801007387 */ /* 0x000fe80000100800 */
[----:B------:R-:W-:Y:S01]  /*23a0*/  STL.64 [R1+0x28], R32 ;  /* 0x0000282001007387 */ /* 0x000fe20000100a00 */
[----:B--2---:R-:W-:Y:S01]  /*23b0*/  SHF.R.S32.HI R30, RZ, 0x1f, R219 ;  /* 0x0000001fff1e7819 */ /* 0x004fe200000114db */
[----:B------:R-:W-:-:S04]  /*23c0*/  IMAD.WIDE.U32 R2, R219, c[0x0][0x1f0], R2 ;  /* 0x00007c00db027a25 */ /* 0x000fc800078e0002 */
[----:B------:R-:W-:Y:S01]  /*23d0*/  IMAD R4, R30, c[0x0][0x1f0], RZ ;  /* 0x00007c001e047a24 */ /* 0x000fe200078e02ff */
[----:B------:R-:W-:-:S03]  /*23e0*/  IADD3 R0, P0, R2, R154, RZ ;  /* 0x0000009a02007210 */ /* 0x000fc60007f1e0ff */
[----:B------:R-:W-:-:S05]  /*23f0*/  IMAD R4, R219, c[0x0][0x1f4], R4 ;  /* 0x00007d00db047a24 */ /* 0x000fca00078e0204 */
[----:B------:R-:W-:Y:S02]  /*2400*/  IADD3.X R3, R152, R3, R4, P0, !PT ;  /* 0x0000000398037210 */ /* 0x000fe400007fe404 */
[----:B------:R-:W-:-:S04]  /*2410*/  LEA R2, P0, R0, c[0x0][0x1c8], 0x1 ;  /* 0x0000720000027a11 */ /* 0x000fc800078008ff */
[----:B------:R-:W-:Y:S02]  /*2420*/  LEA.HI.X R0, R0, c[0x0][0x1cc], R3, 0x1, P0 ;  /* 0x0000730000007a11 */ /* 0x000fe400000f0c03 */
[----:B------:R-:W1:Y:S04]  /*2430*/  SHFL.IDX PT, R3, R2, RZ, 0x1c1f ;  /* 0x001c1fff02037589 */ /* 0x000e6800000e0000 */
[----:B------:R-:W2:Y:S04]  /*2440*/  SHFL.IDX PT, R4, R0, RZ, 0x1c1f ;  /* 0x001c1fff00047589 */ /* 0x000ea800000e0000 */
[----:B------:R-:W3:Y:S04]  /*2450*/  SHFL.IDX PT, R2, R2, 0x1, 0x1c1f ;  /* 0x003c1f0002027f89 */ /* 0x000ee800000e0000 */
[----:B------:R4:W5:Y:S01]  /*2460*/  SHFL.IDX PT, R10, R0, 0x1, 0x1c1f ;  /* 0x003c1f00000a7f89 */ /* 0x00096200000e0000 */
[----:B-1----:R-:W-:-:S04]  /*2470*/  @P4 LEA R6, P0, R227, R3, 0x1 ;  /* 0x00000003e3064211 */ /* 0x002fc800078008ff */
[----:B--2---:R-:W-:Y:S02]  /*2480*/  @P4 LEA.HI.X R7, R227, R4, R104, 0x1, P0 ;  /* 0x00000004e3074211 */ /* 0x004fe400000f0c68 */
[----:B------:R-:W-:Y:S01]  /*2490*/  @P4 LEA R8, P0, R97, R3, 0x1 ;  /* 0x0000000361084211 */ /* 0x000fe200078008ff */
[----:B----4-:R-:W-:-:S03]  /*24a0*/  @P4 IMAD.SHL.U32 R0, R11, 0x2, RZ ;  /* 0x000000020b004824 */ /* 0x010fc600078e00ff */
[----:B------:R-:W-:Y:S02]  /*24b0*/  @P4 LEA.HI.X R9, R97, R4, R99, 0x1, P0 ;  /* 0x0000000461094211 */ /* 0x000fe400000f0c63 */
[----:B------:R1:W-:Y:S01]  /*24c0*/  @P4 LDGSTS.E.BYPASS.LTC128B.128 [R0+0x3100], [R6.64], !P1 ;  /* 0x0310000006004fae */ /* 0x0003e2000c901d46 */
[----:B------:R-:W-:-:S03]  /*24d0*/  @P4 ISETP.GE.AND P1, PT, R96, c[0x0][0x1d4], PT ;  /* 0x0000750060004a0c */ /* 0x000fc60003f26270 */
[----:B------:R3:W-:Y:S01]  /*24e0*/  @P4 LDGSTS.E.BYPASS.LTC128B.128 [R0+0x4100], [R8.64], !P5 ;  /* 0x0410000008004fae */ /* 0x0007e2000e901d46 */
[----:B-1----:R-:W-:-:S04]  /*24f0*/  @P4 LEA R6, P0, R96, R3, 0x1 ;  /* 0x0000000360064211 */ /* 0x002fc800078008ff */
[----:B------:R-:W-:Y:S02]  /*2500*/  @P4 LEA.HI.X R7, R96, R4, R98, 0x1, P0 ;  /* 0x0000000460074211 */ /* 0x000fe400000f0c62 */
[----:B---3--:R-:W-:-:S03]  /*2510*/  @P6 LEA R8, P0, R227, R2, 0x1 ;  /* 0x00000002e3086211 */ /* 0x008fc600078008ff */
[----:B------:R1:W-:Y:S01]  /*2520*/  @P4 LDGSTS.E.BYPASS.LTC128B.128 [R0+0x5100], [R6.64], !P1 ;  /* 0x0510000006004fae */ /* 0x0003e2000c901d46 */
[----:B------:R-:W-:Y:S02]  /*2530*/  @P6 ISETP.GE.AND P4, PT, R227, c[0x0][0x1d4], PT ;  /* 0x00007500e3006a0c */ /* 0x000fe40003f86270 */
[C---:B------:R-:W-:Y:S02]  /*2540*/  @P6 LEA R4, P5, R97.reuse, R2, 0x1 ;  /* 0x0000000261046211 */ /* 0x040fe400078a08ff */
[----:B------:R-:W-:Y:S02]  /*2550*/  @P6 ISETP.GE.AND P1, PT, R97, c[0x0][0x1d4], PT ;  /* 0x0000750061006a0c */ /* 0x000fe40003f26270 */
[-C--:B-----5:R-:W-:Y:S02]  /*2560*/  @P6 LEA.HI.X R9, R227, R10.reuse, R104, 0x1, P0 ;  /* 0x0000000ae3096211 */ /* 0x0a0fe400000f0c68 */
[----:B------:R-:W-:Y:S02]  /*2570*/  @P6 ISETP.GE.AND P0, PT, R96, c[0x0][0x1d4], PT ;  /* 0x0000750060006a0c */ /* 0x000fe40003f06270 */
[----:B------:R-:W-:-:S02]  /*2580*/  @P6 LEA.HI.X R5, R97, R10, R99, 0x1, P5 ;  /* 0x0000000a61056211 */ /* 0x000fc400028f0c63 */
[----:B------:R-:W-:-:S04]  /*2590*/  @P6 LEA R2, P5, R96, R2, 0x1 ;  /* 0x0000000260026211 */ /* 0x000fc800078a08ff */
[----:B------:R-:W-:Y:S01]  /*25a0*/  @P6 LEA.HI.X R3, R96, R10, R98, 0x1, P5 ;  /* 0x0000000a60036211 */ /* 0x000fe200028f0c62 */
[----:B-1----:R-:W-:-:S05]  /*25b0*/  @P6 IMAD.SHL.U32 R0, R11, 0x2, RZ ;  /* 0x000000020b006824 */ /* 0x002fca00078e00ff */
[----:B------:R1:W-:Y:S04]  /*25c0*/  @P6 LDGSTS.E.BYPASS.LTC128B.128 [R0+0x3900], [R8.64], !P4 ;  /* 0x0390000008006fae */ /* 0x0003e8000e101d46 */
[----:B------:R2:W-:Y:S04]  /*25d0*/  @P6 LDGSTS.E.BYPASS.LTC128B.128 [R0+0x4900], [R4.64], !P1 ;  /* 0x0490000004006fae */ /* 0x0005e8000c901d46 */
[----:B------:R3:W-:Y:S04]  /*25e0*/  @P6 LDGSTS.E.BYPASS.LTC128B.128 [R0+0x5900], [R2.64], !P0 ;  /* 0x0590000002006fae */ /* 0x0007e8000c101d46 */
[----:B------:R-:W0:Y:S01]  /*25f0*/  LDGDEPBAR ;  /* 0x00000000000079af */ /* 0x000e220000000000 */
[----:B------:R-:W-:-:S04]  /*2600*/  DEPBAR.LE SB0, 0x1 ;  /* 0x000080400000791a */ /* 0x000fc80000000000 */
[----:B------:R-:W-:-:S04]  /*2610*/  DEPBAR.LE SB0, 0x0 ;  /* 0x000080000000791a */ /* 0x000fc80000000000 */
[----:B------:R-:W-:Y:S06]  /*2620*/  BAR.SYNC.DEFER_BLOCKING 0x0 ;  /* 0x0000000000007b1d */ /* 0x000fec0000010000 */
[----:B--2---:R-:W-:Y:S04]  /*2630*/  LDSM.16.M88.4 R4, [R203+0x1000] ;  /* 0x00100000cb04783b */ /* 0x004fe80000000200 */
[----:B------:R-:W2:Y:S04]  /*2640*/  LDSM.16.M88.4 R12, [R200] ;  /* 0x00000000c80c783b */ /* 0x000ea80000000200 */
[----:B------:R-:W4:Y:S04]  /*2650*/  LDSM.16.M88.4 R16, [R200+0x400] ;  /* 0x00040000c810783b */ /* 0x000f280000000200 */
[----:B------:R-:W5:Y:S04]  /*2660*/  LDSM.16.M88.4 R20, [R200+0x800] ;  /* 0x00080000c814783b */ /* 0x000f680000000200 */
[----:B------:R-:W5:Y:S04]  /*2670*/  LDSM.16.M88.4 R24, [R200+0xc00] ;  /* 0x000c0000c818783b */ /* 0x000f680000000200 */
[----:B-1----:R-:W1:Y:S01]  /*2680*/  LDSM.16.M88.4 R8, [R203] ;  /* 0x00000000cb08783b */ /* 0x002e620000000200 */
[----:B---3--:R-:W-:-:S02]  /*2690*/  IMAD R0, R29, c[0x0][0x208], RZ ;  /* 0x000082001d007a24 */ /* 0x008fc400078e02ff */
[----:B------:R-:W-:Y:S01]  /*26a0*/  IMAD.WIDE.U32 R2, R221, c[0x0][0x208], RZ ;  /* 0x00008200dd027a25 */ /* 0x000fe200078e00ff */
[----:B------:R-:W-:Y:S01]  /*26b0*/  SHF.L.U64.HI R142, R97, 0x1, R99 ;  /* 0x00000001618e7819 */ /* 0x000fe20000010263 */
[----:B------:R-:W-:Y:S02]  /*26c0*/  LDSM.16.M88.4 R40, [R215] ;  /* 0x00000000d728783b */ /* 0x000fe40000000200 */
[----:B------:R-:W-:Y:S01]  /*26d0*/  IMAD R0, R221, c[0x0][0x20c], R0 ;  /* 0x00008300dd007a24 */ /* 0x000fe200078e0200 */
[----:B------:R-:W-:Y:S01]  /*26e0*/  ISETP.GE.AND P5, PT, R227, c[0x0][0x1d4], PT ;  /* 0x00007500e3007a0c */ /* 0x000fe20003fa6270 */
[----:B------:R-:W-:Y:S02]  /*26f0*/  LDSM.16.M88.4 R36, [R205] ;  /* 0x00000000cd24783b */ /* 0x000fe40000000200 */
[----:B------:R-:W-:Y:S02]  /*2700*/  IMAD.IADD R3, R3, 0x1, R0 ;  /* 0x0000000103037824 */ /* 0x000fe400078e0200 */
[----:B------:R-:W-:-:S02]  /*2710*/  IMAD R0, R30, c[0x0][0x218], RZ ;  /* 0x000086001e007a24 */ /* 0x000fc400078e02ff */
[----:B------:R-:W-:Y:S01]  /*2720*/  IMAD.WIDE.U32 R2, R219, c[0x0][0x218], R2 ;  /* 0x00008600db027a25 */ /* 0x000fe200078e0002 */
[C---:B--2---:R-:W-:Y:S08]  /*2730*/  HMMA.16816.F32 R64, R4.reuse, R12, RZ ;  /* 0x0000000c0440723c */ /* 0x044ff000000018ff */
[C---:B----4-:R-:W-:Y:S08]  /*2740*/  HMMA.16816.F32 R44, R4.reuse, R16, RZ ;  /* 0x00000010042c723c */ /* 0x050ff000000018ff */
[C---:B-----5:R-:W-:Y:S08]  /*2750*/  HMMA.16816.F32 R68, R4.reuse, R20, RZ ;  /* 0x000000140444723c */ /* 0x060ff000000018ff */
[C---:B------:R-:W-:Y:S08]  /*2760*/  HMMA.16816.F32 R48, R4.reuse, R24, RZ ;  /* 0x000000180430723c */ /* 0x040ff000000018ff */
[C---:B------:R-:W-:Y:S08]  /*2770*/  HMMA.16816.F32 R84, R4.reuse, R14, RZ ;  /* 0x0000000e0454723c */ /* 0x040ff000000018ff */
[C---:B------:R-:W-:Y:S08]  /*2780*/  HMMA.16816.F32 R88, R4.reuse, R18, RZ ;  /* 0x000000120458723c */ /* 0x040ff000000018ff */
[C---:B------:R-:W-:Y:S08]  /*2790*/  HMMA.16816.F32 R92, R4.reuse, R22, RZ ;  /* 0x00000016045c723c */ /* 0x040ff000000018ff */
[----:B------:R-:W-:Y:S07]  /*27a0*/  HMMA.16816.F32 R116, R4, R26, RZ ;  /* 0x0000001a0474723c */ /* 0x000fee00000018ff */
[----:B------:R-:W-:-:S04]  /*27b0*/  IMAD R4, R31, c[0x0][0x210], RZ ;  /* 0x000084001f047a24 */ /* 0x000fc800078e02ff */
[----:B------:R-:W-:-:S04]  /*27c0*/  IMAD R4, R34, c[0x0][0x214], R4 ;  /* 0x0000850022047a24 */ /* 0x000fc800078e0204 */
[----:B------:R-:W-:Y:S02]  /*27d0*/  IMAD.IADD R5, R33, 0x1, R4 ;  /* 0x0000000121057824 */ /* 0x000fe400078e0204 */
[----:B------:R-:W-:Y:S01]  /*27e0*/  IMAD R4, R219, c[0x0][0x21c], R0 ;  /* 0x00008700db047a24 */ /* 0x000fe200078e0200 */
[----:B------:R-:W-:Y:S01]  /*27f0*/  IADD3 R0, P0, R2, R32, RZ ;  /* 0x0000002002007210 */ /* 0x000fe20007f1e0ff */
[C---:B-1----:R-:W-:Y:S01]  /*2800*/  HMMA.16816.F32 R120, R8.reuse, R12, RZ ;  /* 0x0000000c0878723c */ /* 0x042fe200000018ff */
[----:B------:R-:W-:Y:S02]  /*2810*/  STL [R1+0x34], R5 ;  /* 0x0000340501007387 */ /* 0x000fe40000100800 */
[----:B------:R-:W-:Y:S02]  /*2820*/  IADD3.X R2, R5, R3, R4, P0, !PT ;  /* 0x0000000305027210 */ /* 0x000fe400007fe404 */
[C---:B------:R-:W-:Y:S01]  /*2830*/  LEA R3, P0, R0.reuse, c[0x0][0x1f8], 0x1 ;  /* 0x00007e0000037a11 */ /* 0x040fe200078008ff */
[----:B------:R-:W-:Y:S03]  /*2840*/  LDSM.16.M88.4 R4, [R204+0x1000] ;  /* 0x00100000cc04783b */ /* 0x000fe60000000200 */
[----:B------:R-:W-:Y:S01]  /*2850*/  LEA.HI.X R12, R0, c[0x0][0x1fc], R2, 0x1, P0 ;  /* 0x00007f00000c7a11 */ /* 0x000fe200000f0c02 */
[C---:B------:R-:W-:Y:S01]  /*2860*/  HMMA.16816.F32 R76, R8.reuse, R18, RZ ;  /* 0x00000012084c723c */ /* 0x040fe200000018ff */
[----:B------:R-:W1:Y:S04]  /*2870*/  SHFL.IDX PT, R0, R3, RZ, 0x1c1f ;  /* 0x001c1fff03007589 */ /* 0x000e6800000e0000 */
[----:B------:R-:W-:Y:S03]  /*2880*/  LDSM.16.M88.4 R32, [R216] ;  /* 0x00000000d820783b */ /* 0x000fe60000000200 */
[C---:B------:R-:W-:Y:S08]  /*2890*/  HMMA.16816.F32 R56, R8.reuse, R20, RZ ;  /* 0x000000140838723c */ /* 0x040ff000000018ff */
[----:B------:R-:W-:Y:S07]  /*28a0*/  HMMA.16816.F32 R72, R8, R22, RZ ;  /* 0x000000160848723c */ /* 0x000fee00000018ff */
[----:B-1----:R-:W-:-:S02]  /*28b0*/  IADD3 R22, P1, R0, R149, RZ ;  /* 0x0000009500167210 */ /* 0x002fc40007f3e0ff */
[C---:B------:R-:W-:Y:S02]  /*28c0*/  IADD3 R20, P0, R0.reuse, R150, RZ ;  /* 0x0000009600147210 */ /* 0x040fe40007f1e0ff */
[----:B------:R-:W-:Y:S02]  /*28d0*/  IADD3 R18, P4, R0, R151, RZ ;  /* 0x0000009700127210 */ /* 0x000fe40007f9e0ff */
[----:B------:R-:W2:Y:S04]  /*28e0*/  LDL R0, [R1+0x4] ;  /* 0x0000040001007983 */ /* 0x000ea80000100800 */
[----:B------:R-:W1:Y:S04]  /*28f0*/  SHFL.IDX PT, R2, R12, RZ, 0x1c1f ;  /* 0x001c1fff0c027589 */ /* 0x000e6800000e0000 */
[----:B------:R-:W3:Y:S04]  /*2900*/  SHFL.IDX PT, R3, R3, 0x1, 0x1c1f ;  /* 0x003c1f0003037f89 */ /* 0x000ee800000e0000 */
[----:B------:R-:W4:Y:S01]  /*2910*/  SHFL.IDX PT, R12, R12, 0x1, 0x1c1f ;  /* 0x003c1f000c0c7f89 */ /* 0x000f2200000e0000 */
[----:B------:R-:W-:Y:S01]  /*2920*/  HMMA.16816.F32 R52, R8, R24, RZ ;  /* 0x000000180834723c */ /* 0x000fe200000018ff */
[----:B------:R-:W-:-:S07]  /*2930*/  SHF.L.U64.HI R143, R96, 0x1, R98 ;  /* 0x00000001608f7819 */ /* 0x000fce0000010262 */
[----:B------:R-:W-:Y:S01]  /*2940*/  HMMA.16816.F32 R60, R8, R26, RZ ;  /* 0x0000001a083c723c */ /* 0x000fe200000018ff */
[----:B------:R-:W5:Y:S01]  /*2950*/  LDSM.16.M88.4 R24, [R214] ;  /* 0x00000000d618783b */ /* 0x000f620000000200 */
[----:B------:R-:W-:Y:S02]  /*2960*/  SHF.L.U64.HI R141, R227, 0x1, R104 ;  /* 0x00000001e38d7819 */ /* 0x000fe40000010268 */
[----:B------:R-:W-:Y:S01]  /*2970*/  ISETP.LT.OR P6, PT, R28, 0x1, P5 ;  /* 0x000000011c00780c */ /* 0x000fe20002fc1670 */
[----:B-1----:R-:W-:-:S03]  /*2980*/  IMAD.X R21, R2, 0x1, R142, P0 ;  /* 0x0000000102157824 */ /* 0x002fc600000e068e */
[----:B------:R-:W-:Y:S01]  /*2990*/  HMMA.16816.F32 R100, R8, R14, RZ ;  /* 0x0000000e0864723c */ /* 0x000fe200000018ff */
[C---:B------:R-:W-:Y:S01]  /*29a0*/  IMAD.X R19, R2.reuse, 0x1, R143, P4 ;  /* 0x0000000102137824 */ /* 0x040fe200020e068f */
[----:B------:R-:W-:Y:S01]  /*29b0*/  ISETP.GE.AND P4, PT, R97, c[0x0][0x1d4], PT ;  /* 0x0000750061007a0c */ /* 0x000fe20003f86270 */
[----:B------:R-:W-:-:S04]  /*29c0*/  IMAD.X R23, R2, 0x1, R141, P1 ;  /* 0x0000000102177824 */ /* 0x000fc800008e068d */
[C---:B---3--:R-:W-:Y:S01]  /*29d0*/  IADD3 R14, P0, R3.reuse, R150, RZ ;  /* 0x00000096030e7210 */ /* 0x048fe20007f1e0ff */
[----:B------:R-:W-:Y:S01]  /*29e0*/  HMMA.16816.F32 R80, R8, R16, RZ ;  /* 0x000000100850723c */ /* 0x000fe200000018ff */
[----:B------:R-:W1:Y:S03]  /*29f0*/  LDSM.16.M88.4 R8, [R204] ;  /* 0x00000000cc08783b */ /* 0x000e660000000200 */
[----:B----4-:R-:W-:Y:S01]  /*2a00*/  IMAD.X R15, R12, 0x1, R142, P0 ;  /* 0x000000010c0f7824 */ /* 0x010fe200000e068e */
[----:B------:R-:W-:Y:S01]  /*2a10*/  ISETP.LT.OR P0, PT, R28, 0x1, P4 ;  /* 0x000000011c00780c */ /* 0x000fe20002701670 */
[----:B------:R-:W-:Y:S01]  /*2a20*/  @!PT LDS RZ, [RZ] ;  /* 0x00000000fffff984 */ /* 0x000fe20000000800 */
[----:B------:R-:W-:Y:S01]  /*2a30*/  @!PT LDS RZ, [RZ] ;  /* 0x00000000fffff984 */ /* 0x000fe20000000800 */
[----:B------:R-:W-:Y:S01]  /*2a40*/  @!PT LDS RZ, [RZ] ;  /* 0x00000000fffff984 */ /* 0x000fe20000000800 */
[----:B------:R3:W-:Y:S01]  /*2a50*/  LDGSTS.E.BYPASS.LTC128B.128 [R218+0x100], [R22.64], !P6 ;  /* 0x0010000016da7fae */ /* 0x0007e2000f101d46 */
[----:B------:R-:W-:-:S05]  /*2a60*/  IADD3 R16, P1, R3, R149, RZ ;  /* 0x0000009503107210 */ /* 0x000fca0007f3e0ff */
[----:B------:R-:W-:Y:S01]  /*2a70*/  IMAD.X R17, R12, 0x1, R141, P1 ;  /* 0x000000010c117824 */ /* 0x000fe200008e068d */
[----:B------:R-:W-:Y:S02]  /*2a80*/  ISETP.GE.AND P1, PT, R96, c[0x0][0x1d4], PT ;  /* 0x0000750060007a0c */ /* 0x000fe40003f26270 */
[C---:B------:R-:W-:Y:S02]  /*2a90*/  ISETP.LT.OR P5, PT, R28.reuse, 0x21, P5 ;  /* 0x000000211c00780c */ /* 0x040fe40002fa1670 */
[C---:B------:R-:W-:Y:S01]  /*2aa0*/  ISETP.LT.OR P6, PT, R28.reuse, 0x1, P1 ;  /* 0x000000011c00780c */ /* 0x040fe20000fc1670 */
[----:B------:R3:W-:Y:S01]  /*2ab0*/  LDGSTS.E.BYPASS.LTC128B.128 [R218+0x1100], [R20.64], !P0 ;  /* 0x0110000014da7fae */ /* 0x0007e2000c101d46 */
[C---:B------:R-:W-:Y:S02]  /*2ac0*/  ISETP.LT.OR P4, PT, R28.reuse, 0x21, P4 ;  /* 0x000000211c00780c */ /* 0x040fe40002781670 */
[----:B------:R-:W-:Y:S02]  /*2ad0*/  ISETP.LT.OR P1, PT, R28, 0x21, P1 ;  /* 0x000000211c00780c */ /* 0x000fe40000f21670 */
[----:B------:R-:W-:-:S05]  /*2ae0*/  IADD3 R2, P0, R3, R151, RZ ;  /* 0x0000009703027210 */ /* 0x000fca0007f1e0ff */
[----:B------:R-:W-:Y:S02]  /*2af0*/  IMAD.X R3, R12, 0x1, R143, P0 ;  /* 0x000000010c037824 */ /* 0x000fe400000e068f */
[----:B------:R4:W-:Y:S01]  /*2b00*/  LDGSTS.E.BYPASS.LTC128B.128 [R218+0x2100], [R18.64], !P6 ;  /* 0x0210000012da7fae */ /* 0x0009e2000f101d46 */
[C---:B-----5:R-:W-:Y:S03]  /*2b10*/  HMMA.16816.F32 R136, R4.reuse, R24, R48 ;  /* 0x000000180488723c */ /* 0x060fe60000001830 */
[----:B------:R4:W-:Y:S04]  /*2b20*/  LDGSTS.E.BYPASS.LTC128B.128 [R218+0x900], [R16.64], !P5 ;  /* 0x0090000010da7fae */ /* 0x0009e8000e901d46 */
[----:B------:R5:W-:Y:S01]  /*2b30*/  LDGSTS.E.BYPASS.LTC128B.128 [R218+0x1900], [R14.64], !P4 ;  /* 0x019000000eda7fae */ /* 0x000be2000e101d46 */
[C---:B------:R-:W-:Y:S03]  /*2b40*/  HMMA.16816.F32 R96, R4.reuse, R32, R44 ;  /* 0x000000200460723c */ /* 0x040fe6000000182c */
[----:B------:R2:W-:Y:S04]  /*2b50*/  LDGSTS.E.BYPASS.LTC128B.128 [R218+0x2900], [R2.64], !P1 ;  /* 0x0290000002da7fae */ /* 0x0005e8000c901d46 */
[----:B------:R-:W-:Y:S04]  /*2b60*/  LDSM.16.M88.4 R48, [R200+0x1000] ;  /* 0x00100000c830783b */ /* 0x000fe80000000200 */
[----:B------:R-:W-:Y:S01]  /*2b70*/  LDSM.16.M88.4 R44, [R200+0x1400] ;  /* 0x00140000c82c783b */ /* 0x000fe20000000200 */
[-C--:B------:R-:W-:Y:S03]  /*2b80*/  HMMA.16816.F32 R144, R4, R40.reuse, R68 ;  /* 0x000000280490723c */ /* 0x080fe60000001844 */
[----:B------:R-:W-:Y:S04]  /*2b90*/  LDSM.16.M88.4 R28, [R212] ;  /* 0x00000000d41c783b */ /* 0x000fe80000000200 */
[----:B------:R-:W0:Y:S01]  /*2ba0*/  LDGDEPBAR ;  /* 0x00000000000079af */ /* 0x000e220000000000 */
[----:B-1----:R-:W-:Y:S03]  /*2bb0*/  HMMA.16816.F32 R128, R8, R40, R56 ;  /* 0x000000280880723c */ /* 0x002fe60000001838 */
[----:B----4-:R-:W-:Y:S04]  /*2bc0*/  LDSM.16.M88.4 R16, [R200+0x1c00] ;  /* 0x001c0000c810783b */ /* 0x010fe80000000200 */
[----:B-----5:R-:W1:Y:S01]  /*2bd0*/  LDSM.16.M88.4 R12, [R203+0x3000] ;  /* 0x00300000cb0c783b */ /* 0x020e620000000200 */
[C---:B------:R-:W-:Y:S08]  /*2be0*/  HMMA.16816.F32 R64, R4.reuse, R36, R64 ;  /* 0x000000240440723c */ /* 0x040ff00000001840 */
[----:B------:R-:W-:Y:S08]  /*2bf0*/  HMMA.16816.F32 R68, R4, R38, R84 ;  /* 0x000000260444723c */ /* 0x000ff00000001854 */
[C---:B------:R-:W-:Y:S08]  /*2c00*/  HMMA.16816.F32 R120, R8.reuse, R36, R120 ;  /* 0x000000240878723c */ /* 0x040ff00000001878 */
[----:B------:R-:W-:Y:S01]  /*2c10*/  HMMA.16816.F32 R56, R8, R38, R100 ;  /* 0x000000260838723c */ /* 0x000fe20000001864 */
[----:B------:R-:W4:Y:S07]  /*2c20*/  LDSM.16.M88.4 R36, [R200+0x1800] ;  /* 0x00180000c824783b */ /* 0x000f2e0000000200 */
[----:B---3--:R-:W-:Y:S08]  /*2c30*/  HMMA.16816.F32 R20, R4, R34, R88 ;  /* 0x000000220414723c */ /* 0x008ff00000001858 */
[C---:B------:R-:W-:Y:S08]  /*2c40*/  HMMA.16816.F32 R124, R8.reuse, R32, R80 ;  /* 0x00000020087c723c */ /* 0x040ff00000001850 */
[C---:B------:R-:W-:Y:S01]  /*2c50*/  HMMA.16816.F32 R132, R8.reuse, R24, R52 ;  /* 0x000000180884723c */ /* 0x040fe20000001834 */
[----:B------:R-:W-:Y:S07]  /*2c60*/  LDSM.16.M88.4 R52, [R210] ;  /* 0x00000000d234783b */ /* 0x000fee0000000200 */
[C---:B------:R-:W-:Y:S01]  /*2c70*/  HMMA.16816.F32 R108, R8.reuse, R34, R76 ;  /* 0x00000022086c723c */ /* 0x040fe2000000184c */
[----:B------:R-:W-:Y:S07]  /*2c80*/  LDSM.16.M88.4 R32, [R213] ;  /* 0x00000000d520783b */ /* 0x000fee0000000200 */
[C---:B------:R-:W-:Y:S08]  /*2c90*/  HMMA.16816.F32 R112, R8.reuse, R42, R72 ;  /* 0x0000002a0870723c */ /* 0x040ff00000001848 */
[----:B------:R-:W-:Y:S01]  /*2ca0*/  HMMA.16816.F32 R104, R8, R26, R60 ;  /* 0x0000001a0868723c */ /* 0x000fe2000000183c */
[----:B------:R-:W3:Y:S07]  /*2cb0*/  LDSM.16.M88.4 R8, [R203+0x2000] ;  /* 0x00200000cb08783b */ /* 0x000eee0000000200 */
[C---:B------:R-:W-:Y:S08]  /*2cc0*/  HMMA.16816.F32 R92, R4.reuse, R42, R92 ;  /* 0x0000002a045c723c */ /* 0x040ff0000000185c */
[----:B------:R-:W-:Y:S01]  /*2cd0*/  HMMA.16816.F32 R116, R4, R26, R116 ;  /* 0x0000001a0474723c */ /* 0x000fe20000001874 */
[----:B------:R-:W-:Y:S04]  /*2ce0*/  LDSM.16.M88.4 R24, [R211] ;  /* 0x00000000d318783b */ /* 0x000fe80000000200 */
[----:B------:R-:W-:Y:S03]  /*2cf0*/  LDSM.16.M88.4 R4, [R204+0x3000] ;  /* 0x00300000cc04783b */ /* 0x000fe60000000200 */
[C---:B-1----:R-:W-:Y:S08]  /*2d00*/  HMMA.16816.F32 R100, R12.reuse, R48, R64 ;  /* 0x000000300c64723c */ /* 0x042ff00000001840 */
[C---:B------:R-:W-:Y:S01]  /*2d10*/  HMMA.16816.F32 R64, R12.reuse, R46, R20 ;  /* 0x0000002e0c40723c */ /* 0x040fe20000001814 */
[----:B------:R-:W1:Y:S07]  /*2d20*/  LDSM.16.M88.4 R20, [R204+0x2000] ;  /* 0x00200000cc14783b */ /* 0x000e6e0000000200 */
[C---:B------:R-:W-:Y:S08]  /*2d30*/  HMMA.16816.F32 R96, R12.reuse, R44, R96 ;  /* 0x0000002c0c60723c */ /* 0x040ff00000001860 */
[C---:B------:R-:W-:Y:S08]  /*2d40*/  HMMA.16816.F32 R84, R12.reuse, R50, R68 ;  /* 0x000000320c54723c */ /* 0x040ff00000001844 */
[C---:B----4-:R-:W-:Y:S08]  /*2d50*/  HMMA.16816.F32 R80, R12.reuse, R36, R144 ;  /* 0x000000240c50723c */ /* 0x050ff00000001890 */
        /* <DEDUP_REMOVED lines=13> */
[----:B------:R-:W3:Y:S07]  /*2e30*/  LDSM.16.M88.4 R16, [R203+0x5000] ;  /* 0x00500000cb10783b */ /* 0x000eee0000000200 */
[C---:B-1----:R-:W-:Y:S01]  /*2e40*/  HMMA.16816.F32 R108, R20.reuse, R24, R12 ;  /* 0x00000018146c723c */ /* 0x042fe2000000180c */
[----:B------:R-:W1:Y:S07]  /*2e50*/  LDSM.16.M88.4 R12, [R203+0x4000] ;  /* 0x00400000cb0c783b */ /* 0x000e6e0000000200 */
[C---:B------:R-:W-:Y:S01]  /*2e60*/  HMMA.16816.F32 R112, R20.reuse, R30, R44 ;  /* 0x0000001e1470723c */ /* 0x040fe2000000182c */
[----:B------:R-:W4:Y:S07]  /*2e70*/  LDSM.16.M88.4 R44, [R200+0x2400] ;  /* 0x00240000c82c783b */ /* 0x000f2e0000000200 */
[----:B------:R-:W-:Y:S01]  /*2e80*/  HMMA.16816.F32 R116, R20, R28, R40 ;  /* 0x0000001c1474723c */ /* 0x000fe20000001828 */
[----:B------:R-:W5:Y:S07]  /*2e90*/  LDSM.16.M88.4 R40, [R200+0x2800] ;  /* 0x00280000c828783b */ /* 0x000f6e0000000200 */
[C---:B------:R-:W-:Y:S08]  /*2ea0*/  HMMA.16816.F32 R100, R4.reuse, R32, R100 ;  /* 0x000000200464723c */ /* 0x040ff00000001864 */
[----:B------:R-:W-:Y:S08]  /*2eb0*/  HMMA.16816.F32 R136, R4, R34, R84 ;  /* 0x000000220488723c */ /* 0x000ff00000001854 */
[C---:B------:R-:W-:Y:S08]  /*2ec0*/  HMMA.16816.F32 R120, R20.reuse, R32, R72 ;  /* 0x000000201478723c */ /* 0x040ff00000001848 */
[----:B------:R-:W-:Y:S01]  /*2ed0*/  HMMA.16816.F32 R56, R20, R34, R56 ;  /* 0x000000221438723c */ /* 0x000fe20000001838 */
[----:B------:R-:W-:Y:S07]  /*2ee0*/  LDSM.16.M88.4 R32, [R209] ;  /* 0x00000000d120783b */ /* 0x000fee0000000200 */
[C---:B------:R-:W-:Y:S08]  /*2ef0*/  HMMA.16816.F32 R132, R4.reuse, R28, R96 ;  /* 0x0000001c0484723c */ /* 0x040ff00000001860 */
[C---:B------:R-:W-:Y:S01]  /*2f00*/  HMMA.16816.F32 R128, R4.reuse, R30, R64 ;  /* 0x0000001e0480723c */ /* 0x040fe20000001840 */
[----:B------:R-:W-:Y:S07]  /*2f10*/  LDSM.16.M88.4 R28, [R208] ;  /* 0x00000000d01c783b */ /* 0x000fee0000000200 */
[C---:B------:R-:W-:Y:S08]  /*2f20*/  HMMA.16816.F32 R84, R4.reuse, R24, R80 ;  /* 0x000000180454723c */ /* 0x040ff00000001850 */
[C---:B------:R-:W-:Y:S08]  /*2f30*/  HMMA.16816.F32 R80, R4.reuse, R26, R92 ;  /* 0x0000001a0450723c */ /* 0x040ff0000000185c */
[C---:B------:R-:W-:Y:S08]  /*2f40*/  HMMA.16816.F32 R124, R4.reuse, R52, R88 ;  /* 0x00000034047c723c */ /* 0x040ff00000001858 */
[----:B------:R-:W-:Y:S01]  /*2f50*/  HMMA.16816.F32 R64, R4, R54, R76 ;  /* 0x000000360440723c */ /* 0x000fe2000000184c */
[----:B------:R-:W1:Y:S07]  /*2f60*/  LDSM.16.M88.4 R4, [R204+0x5000] ;  /* 0x00500000cc04783b */ /* 0x000e6e0000000200 */
[C---:B------:R-:W-:Y:S01]  /*2f70*/  HMMA.16816.F32 R104, R20.reuse, R26, R60 ;  /* 0x0000001a1468723c */ /* 0x040fe2000000183c */
[----:B------:R-:W1:Y:S07]  /*2f80*/  LDSM.16.M88.4 R24, [R207] ;  /* 0x00000000cf18783b */ /* 0x000e6e0000000200 */
[C---:B------:R-:W-:Y:S08]  /*2f90*/  HMMA.16816.F32 R72, R20.reuse, R52, R68 ;  /* 0x000000341448723c */ /* 0x040ff00000001844 */
[----:B------:R-:W-:Y:S01]  /*2fa0*/  HMMA.16816.F32 R68, R20, R54, R8 ;  /* 0x000000361444723c */ /* 0x000fe20000001808 */
[----:B------:R-:W4:Y:S04]  /*2fb0*/  LDSM.16.M88.4 R8, [R204+0x4000] ;  /* 0x00400000cc08783b */ /* 0x000f280000000200 */
[----:B------:R-:W5:Y:S01]  /*2fc0*/  LDSM.16.M88.4 R20, [R206] ;  /* 0x00000000ce14783b */ /* 0x000f620000000200 */
[----:B--2---:R-:W-:Y:S01]  /*2fd0*/  ISETP.GT.AND P0, PT, R140, R0, PT ;  /* 0x000000008c00720c */ /* 0x004fe20003f04270 */
[----:B------:R-:W-:-:S04]  /*2fe0*/  DEPBAR.LE SB0, 0x0 ;  /* 0x000080000000791a */ /* 0x000fc80000000000 */
[C---:B---3--:R-:W-:Y:S08]  /*2ff0*/  HMMA.16816.F32 R100, R16.reuse, R48, R100 ;  /* 0x000000301064723c */ /* 0x048ff00000001864 */
[----:B------:R-:W-:Y:S08]  /*3000*/  HMMA.16816.F32 R96, R16, R50, R136 ;  /* 0x000000321060723c */ /* 0x000ff00000001888 */
[C---:B-1----:R-:W-:Y:S08]  /*3010*/  HMMA.16816.F32 R60, R12.reuse, R48, R120 ;  /* 0x000000300c3c723c */ /* 0x042ff00000001878 */
[----:B------:R-:W-:Y:S08]  /*3020*/  HMMA.16816.F32 R56, R12, R50, R56 ;  /* 0x000000320c38723c */ /* 0x000ff00000001838 */
[C---:B----4-:R-:W-:Y:S08]  /*3030*/  HMMA.16816.F32 R92, R16.reuse, R44, R132 ;  /* 0x0000002c105c723c */ /* 0x050ff00000001884 */
[----:B------:R-:W-:Y:S08]  /*3040*/  HMMA.16816.F32 R88, R16, R46, R128 ;  /* 0x0000002e1058723c */ /* 0x000ff00000001880 */
[C---:B------:R-:W-:Y:S08]  /*3050*/  HMMA.16816.F32 R52, R12.reuse, R44, R116 ;  /* 0x0000002c0c34723c */ /* 0x040ff00000001874 */
[----:B------:R-:W-:Y:S08]  /*3060*/  HMMA.16816.F32 R48, R12, R46, R112 ;  /* 0x0000002e0c30723c */ /* 0x000ff00000001870 */
[C---:B-----5:R-:W-:Y:S08]  /*3070*/  HMMA.16816.F32 R84, R16.reuse, R40, R84 ;  /* 0x000000281054723c */ /* 0x060ff00000001854 */
[C---:B------:R-:W-:Y:S08]  /*3080*/  HMMA.16816.F32 R80, R16.reuse, R42, R80 ;  /* 0x0000002a1050723c */ /* 0x040ff00000001850 */
[C---:B------:R-:W-:Y:S08]  /*3090*/  HMMA.16816.F32 R76, R16.reuse, R36, R124 ;  /* 0x00000024104c723c */ /* 0x040ff0000000187c */
[----:B------:R-:W-:Y:S08]  /*30a0*/  HMMA.16816.F32 R64, R16, R38, R64 ;  /* 0x000000261040723c */ /* 0x000ff00000001840 */
[C---:B------:R-:W-:Y:S08]  /*30b0*/  HMMA.16816.F32 R44, R12.reuse, R40, R108 ;  /* 0x000000280c2c723c */ /* 0x040ff0000000186c */
[C---:B------:R-:W-:Y:S08]  /*30c0*/  HMMA.16816.F32 R40, R12.reuse, R42, R104 ;  /* 0x0000002a0c28723c */ /* 0x040ff00000001868 */
[C---:B------:R-:W-:Y:S08]  /*30d0*/  HMMA.16816.F32 R16, R12.reuse, R36, R72 ;  /* 0x000000240c10723c */ /* 0x040ff00000001848 */
[----:B------:R-:W-:Y:S01]  /*30e0*/  HMMA.16816.F32 R12, R12, R38, R68 ;  /* 0x000000260c0c723c */ /* 0x000fe20000001844 */
[----:B------:R-:W-:Y:S01]  /*30f0*/  BSSY B0, `(.L_x_1268) ;  /* 0x000005d000007945 */ /* 0x000fe20003800000 */
[----:B------:R-:W-:-:S06]  /*3100*/  ISETP.GT.AND P1, PT, R158, 0x3f, PT ;  /* 0x0000003f9e00780c */ /* 0x000fcc0003f24270 */
        /* <DEDUP_REMOVED lines=15> */
[----:B------:R-:W-:Y:S01]  /*3200*/  HMMA.16816.F32 R24, R8, R22, R12 ;  /* 0x000000160818723c */ /* 0x000fe2000000180c */
[----:B------:R-:W-:Y:S06]  /*3210*/  BAR.SYNC.DEFER_BLOCKING 0x0 ;  /* 0x0000000000007b1d */ /* 0x000fec0000010000 */
[----:B------:R-:W-:Y:S01]  /*3220*/  @!UPT UIADD3 URZ, URZ, URZ, URZ ;  /* 0x0000003f3f3ff290 */ /* 0x000fe2000fffe03f */
[----:B------:R-:W-:Y:S11]  /*3230*/  @!P0 BRA `(.L_x_1269) ;  /* 0x0000048000008947 */ /* 0x000ff60003800000 */
[----:B------:R-:W-:Y:S01]  /*3240*/  IMAD R2, R140, 0x40, R159 ;  /* 0x000000408c027824 */ /* 0x000fe200078e029f */
[----:B------:R-:W-:-:S04]  /*3250*/  MOV R219, RZ ;  /* 0x000000ff00db7202 */ /* 0x000fc80000000f00 */
        /* <DEDUP_REMOVED lines=8> */
[----:B------:R-:W2:Y:S01]  /*32e0*/  @!P1 LDG.E R219, [R4.64] ;  /* 0x0000000604db9981 */ /* 0x000ea2000c1e1900 */
[----:B------:R-:W-:-:S04]  /*32f0*/  IMAD.MOV R0, RZ, RZ, -R0 ;  /* 0x000000ffff007224 */ /* 0x000fc800078e0a00 */
[----:B------:R-:W-:-:S04]  /*3300*/  IMAD R221, R0, c[0x0][0x2b8], R2 ;  /* 0x0000ae0000dd7a24 */ /* 0x000fc800078e0202 */
[----:B------:R-:W-:Y:S01]  /*3310*/  IMAD.WIDE.U32 R2, R221, c[0x0][0x1e0], RZ ;  /* 0x00007800dd027a25 */ /* 0x000fe200078e00ff */
[----:B------:R-:W-:-:S05]  /*3320*/  SHF.R.S32.HI R0, RZ, 0x1f, R221 ;  /* 0x0000001fff007819 */ /* 0x000fca00000114dd */
[----:B------:R-:W-:-:S04]  /*3330*/  IMAD R0, R0, c[0x0][0x1e0], RZ ;  /* 0x0000780000007a24 */ /* 0x000fc800078e02ff */
[----:B------:R-:W-:-:S05]  /*3340*/  IMAD R0, R221, c[0x0][0x1e4], R0 ;  /* 0x00007900dd007a24 */ /* 0x000fca00078e0200 */
[----:B------:R-:W-:Y:S02]  /*3350*/  IADD3 R3, R3, R0, RZ ;  /* 0x0000000003037210 */ /* 0x000fe40007ffe0ff */
        /* <DEDUP_REMOVED lines=10> */
.L_x_1318:
[----:B------:R-:W-:Y:S05]  /*3400*/  BRA.DIV ~URZ, `(.L_x_1271) ;  /* 0x0000c6427f007947 */ /* 0x000fea000b800000 */
[----:B------:R-:W3:Y:S01]  /*3410*/  SHFL.IDX PT, R0, R12, RZ, 0x1c1f ;  /* 0x001c1fff0c007589 */ /* 0x000ee200000e0000 */
[C---:B------:R-:W-:Y:S02]  /*3420*/  IADD3 R2, R227.reuse, 0x20, RZ ;  /* 0x00000020e3027810 */ /* 0x040fe40007ffe0ff */
[C---:B------:R-:W-:Y:S02]  /*3430*/  IADD3 R8, R227.reuse, 0x40, RZ ;  /* 0x00000040e3087810 */ /* 0x040fe40007ffe0ff */
[----:B------:R-:W-:Y:S02]  /*3440*/  ISETP.GE.AND P4, PT, R2, c[0x0][0x1d4], PT ;  /* 0x0000750002007a0c */ /* 0x000fe40003f86270 */
[----:B------:R-:W-:Y:S02]  /*3450*/  ISETP.GE.AND P5, PT, R227, c[0x0][0x1d4], PT ;  /* 0x00007500e3007a0c */ /* 0x000fe40003fa6270 */
[----:B------:R-:W-:-:S02]  /*3460*/  SEL R10, RZ, 0x10, P4 ;  /* 0x00000010ff0a7807 */ /* 0x000fc40002000000 */
[----:B------:R-:W-:Y:S02]  /*3470*/  SEL R11, RZ, 0x10, P5 ;  /* 0x00000010ff0b7807 */ /* 0x000fe40002800000 */
[C---:B---3--:R-:W-:Y:S02]  /*3480*/  IADD3 R6, P0, R0.reuse, R149, RZ ;  /* 0x0000009500067210 */ /* 0x048fe40007f1e0ff */
[----:B------:R-:W-:-:S03]  /*3490*/  IADD3 R2, P6, R0, R150, RZ ;  /* 0x0000009600027210 */ /* 0x000fc60007fde0ff */
[----:B--2---:R-:W-:Y:S01]  /*34a0*/  IMAD.X R7, R4, 0x1, R141, P0 ;  /* 0x0000000104077824 */ /* 0x004fe200000e068d */
[----:B------:R-:W-:Y:S01]  /*34b0*/  ISETP.GE.AND P0, PT, R8, c[0x0][0x1d4], PT ;  /* 0x0000750008007a0c */ /* 0x000fe20003f06270 */
[----:B------:R-:W-:Y:S01]  /*34c0*/  IMAD.X R3, R4, 0x1, R142, P6 ;  /* 0x0000000104037824 */ /* 0x000fe200030e068e */
[----:B------:R-:W-:Y:S02]  /*34d0*/  IADD3 R8, P6, R0, R151, RZ ;  /* 0x0000009700087210 */ /* 0x000fe40007fde0ff */
[----:B------:R-:W-:Y:S01]  /*34e0*/  @!PT LDS RZ, [RZ] ;  /* 0x00000000fffff984 */ /* 0x000fe20000000800 */
[----:B------:R-:W-:Y:S01]  /*34f0*/  @!PT LDS RZ, [RZ] ;  /* 0x00000000fffff984 */ /* 0x000fe20000000800 */
[----:B------:R2:W-:Y:S03]  /*3500*/  LDGSTS.E.BYPASS.LTC128B.128 [R218+0x3100], [R6.64], !P5 ;  /* 0x0310000006da7fae */ /* 0x0005e6000e901d46 */
[----:B------:R-:W-:Y:S01]  /*3510*/  IMAD.X R9, R4, 0x1, R143, P6 ;  /* 0x0000000104097824 */ /* 0x000fe200030e068f */
[----:B------:R2:W-:Y:S04]  /*3520*/  LDGSTS.E.BYPASS.LTC128B.128 [R218+0x4100], [R2.64], !P4 ;  /* 0x0410000002da7fae */ /* 0x0005e8000e101d46 */
[----:B------:R-:W3:Y:S04]  /*3530*/  SHFL.IDX PT, R0, R12, 0x1, 0x1c1f ;  /* 0x003c1f000c007f89 */ /* 0x000ee800000e0000 */
[----:B------:R2:W-:Y:S04]  /*3540*/  LDGSTS.E.BYPASS.LTC128B.128 [R218+0x5100], [R8.64], !P0 ;  /* 0x0510000008da7fae */ /* 0x0005e8000c101d46 */
[----:B------:R4:W1:Y:S02]  /*3550*/  SHFL.IDX PT, R4, R5, 0x1, 0x1c1f ;  /* 0x003c1f0005047f89 */ /* 0x00086400000e0000 */
[----:B-1--4-:R-:W-:-:S02]  /*3560*/  SEL R5, RZ, 0x10, P0 ;  /* 0x00000010ff057807 */ /* 0x012fc40000000000 */
.L_x_1319:
[----:B--23--:R-:W-:Y:S02]  /*3570*/  IADD3 R2, -R11, 0x10, RZ ;  /* 0x000000100b027810 */ /* 0x00cfe40007ffe1ff */
[----:B------:R-:W-:-:S02]  /*3580*/  IADD3 R3, -R10, 0x10, RZ ;  /* 0x000000100a037810 */ /* 0x000fc40007ffe1ff */
[----:B------:R-:W-:Y:S02]  /*3590*/  LOP3.LUT R2, R2, 0xf, RZ, 0xc0, !PT ;  /* 0x0000000f02027812 */ /* 0x000fe400078ec0ff */
[----:B------:R-:W-:Y:S02]  /*35a0*/  IADD3 R6, -R5, 0x10, RZ ;  /* 0x0000001005067810 */ /* 0x000fe40007ffe1ff */
[----:B------:R-:W-:Y:S02]  /*35b0*/  LOP3.LUT R3, R3, 0xf, RZ, 0xc0, !PT ;  /* 0x0000000f03037812 */ /* 0x000fe400078ec0ff */
[-C--:B------:R-:W-:Y:S02]  /*35c0*/  IADD3 R8, P4, P0, R2, R0.reuse, R149 ;  /* 0x0000000002087210 */ /* 0x080fe4000789e095 */
[----:B------:R-:W-:Y:S02]  /*35d0*/  LOP3.LUT R2, R6, 0xf, RZ, 0xc0, !PT ;  /* 0x0000000f06027812 */ /* 0x000fe400078ec0ff */
[----:B------:R-:W-:-:S02]  /*35e0*/  IADD3 R6, P6, P5, R3, R0, R150 ;  /* 0x0000000003067210 */ /* 0x000fc40007dde096 */
[----:B------:R-:W-:Y:S02]  /*35f0*/  IADD3.X R9, RZ, R4, R141, P4, P0 ;  /* 0x00000004ff097210 */ /* 0x000fe400027e048d */
[----:B------:R-:W-:Y:S02]  /*3600*/  IADD3 R2, P4, P0, R2, R0, R151 ;  /* 0x0000000002027210 */ /* 0x000fe4000789e097 */
[-C--:B------:R-:W-:Y:S02]  /*3610*/  IADD3.X R7, RZ, R4.reuse, R142, P6, P5 ;  /* 0x00000004ff077210 */ /* 0x080fe400037ea48e */
[----:B------:R-:W-:Y:S02]  /*3620*/  ISETP.NE.U32.AND P6, PT, R11, RZ, PT ;  /* 0x000000ff0b00720c */ /* 0x000fe40003fc5070 */
[----:B------:R-:W-:Y:S02]  /*3630*/  ISETP.NE.U32.AND P5, PT, R10, RZ, PT ;  /* 0x000000ff0a00720c */ /* 0x000fe40003fa5070 */
[----:B------:R-:W-:-:S02]  /*3640*/  IADD3.X R3, RZ, R4, R143, P4, P0 ;  /* 0x00000004ff037210 */ /* 0x000fc400027e048f */
[----:B------:R-:W-:-:S07]  /*3650*/  ISETP.NE.U32.AND P0, PT, R5, RZ, PT ;  /* 0x000000ff0500720c */ /* 0x000fce0003f05070 */
[----:B------:R-:W-:Y:S01]  /*3660*/  @!PT LDS RZ, [RZ] ;  /* 0x00000000fffff984 */ /* 0x000fe20000000800 */
[----:B------:R-:W-:Y:S01]  /*3670*/  @!PT LDS RZ, [RZ] ;  /* 0x00000000fffff984 */ /* 0x000fe20000000800 */
[----:B------:R-:W-:Y:S01]  /*3680*/  @!PT LDS RZ, [RZ] ;  /* 0x00000000fffff984 */ /* 0x000fe20000000800 */
[----:B------:R1:W-:Y:S04]  /*3690*/  LDGSTS.E.BYPASS.LTC128B.128.ZFILL [R218+0x3900], [R8.64], P6 ;  /* 0x0390000008da7fae */ /* 0x0003e8000b141d46 */
[----:B------:R1:W-:Y:S04]  /*36a0*/  LDGSTS.E.BYPASS.LTC128B.128.ZFILL [R218+0x4900], [R6.64], P5 ;  /* 0x0490000006da7fae */ /* 0x0003e8000a941d46 */
[----:B------:R1:W-:Y:S02]  /*36b0*/  LDGSTS.E.BYPASS.LTC128B.128.ZFILL [R218+0x5900], [R2.64], P0 ;  /* 0x0590000002da7fae */ /* 0x0003e40008141d46 */
.L_x_1269:
[----:B------:R-:W-:Y:S05]  /*36c0*/  BSYNC B0 ;  /* 0x0000000000007941 */ /* 0x000fea0003800000 */
.L_x_1268:
[----:B-1----:R-:W2:Y:S04]  /*36d0*/  LDL R3, [R1+0x74] ;  /* 0x0000740001037983 */ /* 0x002ea80000100800 */
[----:B------:R-:W2:Y:S04]  /*36e0*/  LDL R2, [R1+0xb0] ;  /* 0x0000b00001027983 */ /* 0x000ea80000100800 */
[----:B------:R-:W3:Y:S01]  /*36f0*/  LDL R5, [R1+0x38] ;  /* 0x0000380001057983 */ /* 0x000ee20000100800 */
[----:B------:R-:W-:-:S03]  /*3700*/  MOV R0, 0x1 ;  /* 0x0000000100007802 */ /* 0x000fc60000000f00 */
[----:B------:R-:W0:Y:S02]  /*3710*/  LDGDEPBAR ;  /* 0x00000000000079af */ /* 0x000e240000000000 */
[----:B------:R-:W-:Y:S01]  /*3720*/  IMAD R0, R140, -0x40, R0 ;  /* 0xffffffc08c007824 */ /* 0x000fe200078e0200 */
[----:B--2---:R-:W-:Y:S02]  /*3730*/  IADD3 R4, R2, R3, RZ ;  /* 0x0000000302047210 */ /* 0x004fe40007ffe0ff */
[----:B------:R-:W-:Y:S02]  /*3740*/  MOV R3, c[0x0][0x2ac] ;  /* 0x0000ab0000037a02 */ /* 0x000fe40000000f00 */
[----:B---3--:R-:W-:Y:S01]  /*3750*/  IADD3 R6, -R5, R148, RZ ;  /* 0x0000009405067210 */ /* 0x008fe20007ffe1ff */
[----:B------:R-:W-:Y:S01]  /*3760*/  @P3 IMAD.HI.U32 R2, R4, c[0x0][0x2c8], RZ ;  /* 0x0000b20004023a27 */ /* 0x000fe200078e00ff */
[----:B------:R1:W-:Y:S03]  /*3770*/  STL [R1+0x8], R4 ;  /* 0x0000080401007387 */ /* 0x0003e60000100800 */
[----:B------:R-:W-:-:S05]  /*3780*/  IMAD R0, R3, c[0x0][0x1d0], R0 ;  /* 0x0000740003007a24 */ /* 0x000fca00078e0200 */
[----:B------:R-:W-:Y:S02]  /*3790*/  IADD3 R5, R0, -c[0x0][0x168], -R5 ;  /* 0x80005a0000057a10 */ /* 0x000fe40007ffe805 */
[----:B-1----:R-:W-:Y:S01]  /*37a0*/  @P3 SHF.R.U32.HI R4, RZ, c[0x0][0x2cc], R2 ;  /* 0x0000b300ff043a19 */ /* 0x002fe20000011602 */
[----:B------:R-:W-:Y:S05]  /*37b0*/  BRA.DIV ~URZ, `(.L_x_1272) ;  /* 0x0000c4e27f007947 */ /* 0x000fea000b800000 */
[----:B------:R1:W2:Y:S02]  /*37c0*/  SHFL.IDX PT, R0, R4, RZ, 0x1c1f ;  /* 0x001c1fff04007589 */ /* 0x0002a400000e0000 */
.L_x_1320:
[----:B--2---:R-:W-:-:S05]  /*37d0*/  IMAD.IADD R0, R5, 0x1, R0 ;  /* 0x0000000105007824 */ /* 0x004fca00078e0200 */
[----:B------:R-:W-:-:S04]  /*37e0*/  IMNMX R0, R6, R0, PT ;  /* 0x0000000006007217 */ /* 0x000fc80003800200 */
        /* <DEDUP_REMOVED lines=20> */
[----:B------:R-:W-:Y:S02]  /*3930*/  FSEL R108, R44, -INF , P6 ;  /* 0xff8000002c6c7808 */ /* 0x000fe40003000000 */
[----:B------:R-:W-:Y:S02]  /*3940*/  FSEL R107, R45, -INF , P5 ;  /* 0xff8000002d6b7808 */ /* 0x000fe40002800000 */
[----:B------:R-:W-:Y:S02]  /*3950*/  FSEL R106, R40, -INF , P4 ;  /* 0xff800000286a7808 */ /* 0x000fe40002000000 */
[----:B------:R-:W-:-:S02]  /*3960*/  FSEL R105, R41, -INF , P0 ;  /* 0xff80000029697808 */ /* 0x000fc40000000000 */
[C---:B------:R-:W-:Y:S02]  /*3970*/  ISETP.GT.AND P6, PT, R0.reuse, 0x30, PT ;  /* 0x000000300000780c */ /* 0x040fe40003fc4270 */
[C---:B------:R-:W-:Y:S02]  /*3980*/  ISETP.GT.AND P5, PT, R0.reuse, 0x31, PT ;  /* 0x000000310000780c */ /* 0x040fe40003fa4270 */
[C---:B------:R-:W-:Y:S02]  /*3990*/  ISETP.GT.AND P4, PT, R0.reuse, 0x38, PT ;  /* 0x000000380000780c */ /* 0x040fe40003f84270 */
[----:B------:R-:W-:Y:S02]  /*39a0*/  ISETP.GT.AND P0, PT, R0, 0x39, PT ;  /* 0x000000390000780c */ /* 0x000fe40003f04270 */
[----:B------:R-:W-:Y:S02]  /*39b0*/  FSEL R99, R28, -INF , P6 ;  /* 0xff8000001c637808 */ /* 0x000fe40003000000 */
[----:B------:R-:W-:-:S02]  /*39c0*/  FSEL R98, R29, -INF , P5 ;  /* 0xff8000001d627808 */ /* 0x000fc40002800000 */
[----:B------:R-:W-:Y:S02]  /*39d0*/  FSEL R97, R24, -INF , P4 ;  /* 0xff80000018617808 */ /* 0x000fe40002000000 */
[----:B------:R-:W-:Y:S01]  /*39e0*/  FSEL R96, R25, -INF , P0 ;  /* 0xff80000019607808 */ /* 0x000fe20000000000 */
[----:B------:R-:W-:Y:S05]  /*39f0*/  BRA.DIV ~URZ, `(.L_x_1273) ;  /* 0x0000c3027f007947 */ /* 0x000fea000b800000 */
[----:B------:R-:W2:Y:S04]  /*3a00*/  SHFL.IDX PT, R3, R4, 0x1, 0x1c1f ;  /* 0x003c1f0004037f89 */ /* 0x000ea800000e0000 */
[----:B------:R-:W3:Y:S04]  /*3a10*/  SHFL.IDX PT, R2, R4, 0x2, 0x1c1f ;  /* 0x005c1f0004027f89 */ /* 0x000ee800000e0000 */
[----:B------:R-:W4:Y:S01]  /*3a20*/  SHFL.IDX PT, R0, R4, 0x3, 0x1c1f ;  /* 0x007c1f0004007f89 */ /* 0x000f2200000e0000 */
[----:B--2---:R-:W-:-:S02]  /*3a30*/  IMAD.IADD R3, R5, 0x1, R3 ;  /* 0x0000000105037824 */ /* 0x004fc400078e0203 */
[----:B---3--:R-:W-:-:S03]  /*3a40*/  IMAD.IADD R2, R5, 0x1, R2 ;  /* 0x0000000105027824 */ /* 0x008fc600078e0202 */
[----:B------:R-:W-:Y:S01]  /*3a50*/  IMNMX R3, R6, R3, PT ;  /* 0x0000000306037217 */ /* 0x000fe20003800200 */
[----:B----4-:R-:W-:-:S03]  /*3a60*/  IMAD.IADD R0, R5, 0x1, R0 ;  /* 0x0000000105007824 */ /* 0x010fc600078e0200 */
[C---:B------:R-:W-:Y:S02]  /*3a70*/  ISETP.GT.AND P0, PT, R3.reuse, 0x9, PT ;  /* 0x000000090300780c */ /* 0x040fe40003f04270 */
[----:B------:R-:W-:Y:S02]  /*3a80*/  ISETP.GT.AND P6, PT, R3, RZ, PT ;  /* 0x000000ff0300720c */ /* 0x000fe40003fc4270 */
[----:B------:R-:W-:Y:S02]  /*3a90*/  FSEL R16, R59, -INF , P0 ;  /* 0xff8000003b107808 */ /* 0x000fe40000000000 */
[----:B------:R-:W-:Y:S02]  /*3aa0*/  ISETP.GT.AND P0, PT, R3, 0x19, PT ;  /* 0x000000190300780c */ /* 0x000fe40003f04270 */
[----:B------:R-:W-:Y:S02]  /*3ab0*/  FSEL R9, R62, -INF , P6 ;  /* 0xff8000003e097808 */ /* 0x000fe40003000000 */
[----:B------:R-:W-:-:S02]  /*3ac0*/  FSEL R24, R51, -INF , P0 ;  /* 0xff80000033187808 */ /* 0x000fc40000000000 */
[C---:B------:R-:W-:Y:S02]  /*3ad0*/  ISETP.GT.AND P0, PT, R3.reuse, 0x29, PT ;  /* 0x000000290300780c */ /* 0x040fe40003f04270 */
[C---:B------:R-:W-:Y:S02]  /*3ae0*/  ISETP.GT.AND P4, PT, R3.reuse, 0x8, PT ;  /* 0x000000080300780c */ /* 0x040fe40003f84270 */
[----:B------:R-:W-:Y:S02]  /*3af0*/  ISETP.GT.AND P6, PT, R3, 0x10, PT ;  /* 0x000000100300780c */ /* 0x000fe40003fc4270 */
[----:B------:R-:W-:Y:S02]  /*3b00*/  FSEL R125, R43, -INF , P0 ;  /* 0xff8000002b7d7808 */ /* 0x000fe40000000000 */
[----:B------:R-:W-:Y:S02]  /*3b10*/  ISETP.GT.AND P0, PT, R3, 0x31, PT ;  /* 0x000000310300780c */ /* 0x000fe40003f04270 */
[----:B------:R-:W-:-:S02]  /*3b20*/  IMNMX R2, R6, R2, PT ;  /* 0x0000000206027217 */ /* 0x000fc40003800200 */
[----:B------:R-:W-:Y:S02]  /*3b30*/  FSEL R14, R58, -INF , P4 ;  /* 0xff8000003a0e7808 */ /* 0x000fe40002000000 */
[----:B------:R-:W-:Y:S02]  /*3b40*/  FSEL R17, R54, -INF , P6 ;  /* 0xff80000036117808 */ /* 0x000fe40003000000 */
[C---:B------:R-:W-:Y:S02]  /*3b50*/  ISETP.GT.AND P4, PT, R3.reuse, 0x18, PT ;  /* 0x000000180300780c */ /* 0x040fe40003f84270 */
[----:B------:R-:W-:Y:S02]  /*3b60*/  ISETP.GT.AND P6, PT, R3, 0x20, PT ;  /* 0x000000200300780c */ /* 0x000fe40003fc4270 */
[----:B------:R-:W-:Y:S02]  /*3b70*/  FSEL R132, R31, -INF , P0 ;  /* 0xff8000001f847808 */ /* 0x000fe40000000000 */
[----:B------:R-:W-:-:S02]  /*3b80*/  ISETP.GT.AND P5, PT, R3, 0x1, PT ;  /* 0x000000010300780c */ /* 0x000fc40003fa4270 */
[----:B------:R-:W-:Y:S02]  /*3b90*/  ISETP.GT.AND P0, PT, R2, RZ, PT ;  /* 0x000000ff0200720c */ /* 0x000fe40003f04270 */
[----:B------:R-:W-:Y:S02]  /*3ba0*/  IMNMX R0, R6, R0, PT ;  /* 0x0000000006007217 */ /* 0x000fe40003800200 */
[----:B------:R-:W-:Y:S02]  /*3bb0*/  FSEL R23, R50, -INF , P4 ;  /* 0xff80000032177808 */ /* 0x000fe40002000000 */
[----:B------:R-:W-:Y:S02]  /*3bc0*/  FSEL R128, R46, -INF , P6 ;  /* 0xff8000002e807808 */ /* 0x000fe40003000000 */
[----:B------:R-:W-:Y:S02]  /*3bd0*/  FSEL R10, R63, -INF , P5 ;  /* 0xff8000003f0a7808 */ /* 0x000fe40002800000 */
[----:B------:R-:W-:-:S02]  /*3be0*/  ISETP.GT.AND P4, PT, R3, 0x28, PT ;  /* 0x000000280300780c */ /* 0x000fc40003f84270 */
[C---:B------:R-:W-:Y:S02]  /*3bf0*/  ISETP.GT.AND P6, PT, R3.reuse, 0x30, PT ;  /* 0x000000300300780c */ /* 0x040fe40003fc4270 */
[----:B------:R-:W-:Y:S02]  /*3c00*/  FSEL R20, R100, -INF , P0 ;  /* 0xff80000064147808 */ /* 0x000fe40000000000 */
[----:B------:R-:W-:Y:S02]  /*3c10*/  ISETP.GT.AND P5, PT, R3, 0x11, PT ;  /* 0x000000110300780c */ /* 0x000fe40003fa4270 */
[----:B------:R-:W-:Y:S02]  /*3c20*/  ISETP.GT.AND P0, PT, R0, 0x1, PT ;  /* 0x000000010000780c */ /* 0x000fe40003f04270 */
[----:B------:R-:W-:Y:S02]  /*3c30*/  FSEL R126, R42, -INF , P4 ;  /* 0xff8000002a7e7808 */ /* 0x000fe40002000000 */
[----:B------:R-:W-:-:S02]  /*3c40*/  FSEL R129, R30, -INF , P6 ;  /* 0xff8000001e817808 */ /* 0x000fc40003000000 */
[----:B------:R-:W-:Y:S02]  /*3c50*/  FSEL R19, R55, -INF , P5 ;  /* 0xff80000037137808 */ /* 0x000fe40002800000 */
[----:B------:R-:W-:Y:S02]  /*3c60*/  ISETP.GT.AND P4, PT, R3, 0x39, PT ;  /* 0x000000390300780c */ /* 0x000fe40003f84270 */
[----:B------:R-:W-:Y:S02]  /*3c70*/  FSEL R30, R103, -INF , P0 ;  /* 0xff800000671e7808 */ /* 0x000fe40000000000 */
[----:B------:R-:W-:Y:S02]  /*3c80*/  ISETP.GT.AND P5, PT, R3, 0x21, PT ;  /* 0x000000210300780c */ /* 0x000fe40003fa4270 */
[----:B------:R-:W-:Y:S02]  /*3c90*/  ISETP.GT.AND P0, PT, R2, 0x9, PT ;  /* 0x000000090200780c */ /* 0x000fe40003f04270 */
[----:B------:R-:W-:-:S02]  /*3ca0*/  FSEL R130, R27, -INF , P4 ;  /* 0xff8000001b827808 */ /* 0x000fc40002000000 */
[----:B------:R-:W-:Y:S02]  /*3cb0*/  FSEL R127, R47, -INF , P5 ;  /* 0xff8000002f7f7808 */ /* 0x000fe40002800000 */
[----:B------:R-:W-:Y:S02]  /*3cc0*/  FSEL R27, R37, -INF , P0 ;  /* 0xff800000251b7808 */ /* 0x000fe40000000000 */
[----:B------:R-:W-:Y:S02]  /*3cd0*/  ISETP.GT.AND P5, PT, R3, 0x38, PT ;  /* 0x000000380300780c */ /* 0x000fe40003fa4270 */
[C---:B------:R-:W-:Y:S02]  /*3ce0*/  ISETP.GT.AND P4, PT, R2.reuse, 0x1, PT ;  /* 0x000000010200780c */ /* 0x040fe40003f84270 */
[----:B------:R-:W-:Y:S02]  /*3cf0*/  ISETP.GT.AND P0, PT, R2, 0x10, PT ;  /* 0x000000100200780c */ /* 0x000fe40003f04270 */
[----:B------:R-:W-:-:S02]  /*3d00*/  FSEL R131, R26, -INF , P5 ;  /* 0xff8000001a837808 */ /* 0x000fc40002800000 */
[----:B------:R-:W-:Y:S02]  /*3d10*/  FSEL R22, R101, -INF , P4 ;  /* 0xff80000065167808 */ /* 0x000fe40002000000 */
[----:B------:R-:W-:Y:S02]  /*3d20*/  FSEL R28, R92, -INF , P0 ;  /* 0xff8000005c1c7808 */ /* 0x000fe40000000000 */
[----:B------:R-:W-:Y:S02]  /*3d30*/  ISETP.GT.AND P5, PT, R0, RZ, PT ;  /* 0x000000ff0000720c */ /* 0x000fe40003fa4270 */
[----:B------:R-:W-:Y:S02]  /*3d40*/  ISETP.GT.AND P4, PT, R2, 0x8, PT ;  /* 0x000000080200780c */ /* 0x000fe40003f84270 */
[----:B------:R-:W-:Y:S02]  /*3d50*/  ISETP.GT.AND P0, PT, R0, 0x11, PT ;  /* 0x000000110000780c */ /* 0x000fe40003f04270 */
[----:B------:R-:W-:-:S02]  /*3d60*/  FSEL R26, R102, -INF , P5 ;  /* 0xff800000661a7808 */ /* 0x000fc40002800000 */
[----:B------:R-:W-:Y:S02]  /*3d70*/  FSEL R25, R36, -INF , P4 ;  /* 0xff80000024197808 */ /* 0x000fe40002000000 */
[----:B------:R-:W-:Y:S02]  /*3d80*/  FSEL R52, R95, -INF , P0 ;  /* 0xff8000005f347808 */ /* 0x000fe40000000000 */
[C---:B------:R-:W-:Y:S02]  /*3d90*/  ISETP.GT.AND P5, PT, R0.reuse, 0x8, PT ;  /* 0x000000080000780c */ /* 0x040fe40003fa4270 */
        /* <DEDUP_REMOVED lines=17> */
[C---:B------:R-:W-:Y:S02]  /*3eb0*/  ISETP.GT.AND P5, PT, R0.reuse, 0x19, PT ;  /* 0x000000190000780c */ /* 0x040fe40003fa4270 */
[----:B------:R-:W-:Y:S02]  /*3ec0*/  ISETP.GT.AND P4, PT, R0, 0x20, PT ;  /* 0x000000200000780c */ /* 0x000fe40003f84270 */
        /* <DEDUP_REMOVED lines=11> */
[----:B------:R-:W-:Y:S02]  /*3f80*/  FSEL R122, R80, -INF , P5 ;  /* 0xff800000507a7808 */ /* 0x000fe40002800000 */
[----:B------:R-:W-:Y:S02]  /*3f90*/  FSEL R124, R81, -INF , P4 ;  /* 0xff800000517c7808 */ /* 0x000fe40002000000 */
[----:B------:R-:W-:-:S02]  /*3fa0*/  FSEL R114, R83, -INF , P0 ;  /* 0xff80000053727808 */ /* 0x000fc40000000000 */
[C---:B------:R-:W-:Y:S02]  /*3fb0*/  ISETP.GT.AND P5, PT, R2.reuse, 0x31, PT ;  /* 0x000000310200780c */ /* 0x040fe40003fa4270 */
[----:B------:R-:W-:Y:S02]  /*3fc0*/  ISETP.GT.AND P4, PT, R2, 0x38, PT ;  /* 0x000000380200780c */ /* 0x000fe40003f84270 */
[----:B------:R-:W-:Y:S02]  /*3fd0*/  FSEL R115, R82, -INF , P6 ;  /* 0xff80000052737808 */ /* 0x000fe40003000000 */
[----:B------:R-:W-:Y:S02]  /*3fe0*/  ISETP.GT.AND P0, PT, R0, 0x30, PT ;  /* 0x000000300000780c */ /* 0x000fe40003f04270 */
[----:B------:R-:W-:Y:S02]  /*3ff0*/  ISETP.GT.AND P6, PT, R2, 0x39, PT ;  /* 0x000000390200780c */ /* 0x000fe40003fc4270 */
[----:B------:R-:W-:-:S02]  /*4000*/  FMNMX.FTZ R2, R11, R3, !PT ;  /* 0x000000030b027209 */ /* 0x000fc40007810000 */
[----:B------:R-:W-:Y:S02]  /*4010*/  FSEL R121, R77, -INF , P5 ;  /* 0xff8000004d797808 */ /* 0x000fe40002800000 */
[----:B------:R-:W-:Y:S02]  /*4020*/  FSEL R120, R64, -INF , P4 ;  /* 0xff80000040787808 */ /* 0x000fe40002000000 */
[----:B------:R-:W-:Y:S02]  /*4030*/  FSEL R112, R78, -INF , P0 ;  /* 0xff8000004e707808 */ /* 0x000fe40000000000 */
[C---:B------:R-:W-:Y:S02]  /*4040*/  ISETP.GT.AND P5, PT, R0.reuse, 0x31, PT ;  /* 0x000000310000780c */ /* 0x040fe40003fa4270 */
[C---:B------:R-:W-:Y:S02]  /*4050*/  ISETP.GT.AND P4, PT, R0.reuse, 0x38, PT ;  /* 0x000000380000780c */ /* 0x040fe40003f84270 */
[----:B------:R-:W-:-:S02]  /*4060*/  ISETP.GT.AND P0, PT, R0, 0x39, PT ;  /* 0x000000390000780c */ /* 0x000fc40003f04270 */
[----:B------:R-:W-:Y:S02]  /*4070*/  FMNMX.FTZ R0, R12, R2, !PT ;  /* 0x000000020c007209 */ /* 0x000fe40007810000 */
[----:B------:R-:W-:Y:S02]  /*4080*/  FMNMX.FTZ R2, R9, R10, !PT ;  /* 0x0000000a09027209 */ /* 0x000fe40007810000 */
[----:B------:R-:W-:Y:S02]  /*4090*/  FMNMX.FTZ R3, R20, R22, !PT ;  /* 0x0000001614037209 */ /* 0x000fe40007810000 */
[----:B------:R-:W-:Y:S02]  /*40a0*/  FMNMX.FTZ R5, R13, R0, !PT ;  /* 0x000000000d057209 */ /* 0x000fe40007810000 */
[----:B------:R-:W-:Y:S02]  /*40b0*/  FMNMX.FTZ R0, R14, R2, !PT ;  /* 0x000000020e007209 */ /* 0x000fe40007810000 */
[----:B------:R-:W-:-:S02]  /*40c0*/  FMNMX.FTZ R3, R25, R3, !PT ;  /* 0x0000000319037209 */ /* 0x000fc40007810000 */
[----:B-1----:R-:W-:Y:S02]  /*40d0*/  FMNMX.FTZ R4, R26, R30, !PT ;  /* 0x0000001e1a047209 */ /* 0x002fe40007810000 */
        /* <DEDUP_REMOVED lines=39> */
[----:B------:R-:W-:Y:S02]  /*4350*/  FSEL R111, R79, -INF , P5 ;  /* 0xff8000004f6f7808 */ /* 0x000fe40002800000 */
[----:B------:R-:W-:-:S02]  /*4360*/  FMNMX.FTZ R0, R98, R0, !PT ;  /* 0x0000000062007209 */ /* 0x000fc40007810000 */
[----:B------:R-:W-:Y:S02]  /*4370*/  FMNMX.FTZ R103, R132, R103, !PT ;  /* 0x0000006784677209 */ /* 0x000fe40007810000 */
[----:B------:R-:W-:Y:S02]  /*4380*/  FMNMX.FTZ R3, R112, R3, !PT ;  /* 0x0000000370037209 */ /* 0x000fe40007810000 */
[----:B------:R-:W-:Y:S02]  /*4390*/  FSEL R117, R65, -INF , P6 ;  /* 0xff80000041757808 */ /* 0x000fe40003000000 */
[----:B------:R-:W-:Y:S02]  /*43a0*/  FMNMX.FTZ R2, R120, R2, !PT ;  /* 0x0000000278027209 */ /* 0x000fe40007810000 */
[----:B------:R-:W-:Y:S02]  /*43b0*/  FSEL R110, R66, -INF , P4 ;  /* 0xff800000426e7808 */ /* 0x000fe40002000000 */
[----:B------:R-:W-:-:S02]  /*43c0*/  FMNMX.FTZ R0, R97, R0, !PT ;  /* 0x0000000061007209 */ /* 0x000fc40007810000 */
[----:B------:R-:W-:Y:S02]  /*43d0*/  FMNMX.FTZ R103, R131, R103, !PT ;  /* 0x0000006783677209 */ /* 0x000fe40007810000 */
[----:B------:R-:W-:Y:S02]  /*43e0*/  FMNMX.FTZ R3, R111, R3, !PT ;  /* 0x000000036f037209 */ /* 0x000fe40007810000 */
[----:B------:R-:W-:Y:S02]  /*43f0*/  FMNMX.FTZ R102, R117, R2, !PT ;  /* 0x0000000275667209 */ /* 0x000fe40007810000 */
[----:B------:R-:W-:Y:S02]  /*4400*/  FMNMX.FTZ R0, R96, R0, !PT ;  /* 0x0000000060007209 */ /* 0x000fe40007810000 */
[----:B------:R-:W-:Y:S01]  /*4410*/  FMNMX.FTZ R103, R130, R103, !PT ;  /* 0x0000006782677209 */ /* 0x000fe20007810000 */
[----:B------:R-:W1:Y:S01]  /*4420*/  SHFL.BFLY PT, R5, R102, 0x2, 0x1f ;  /* 0x0c401f0066057f89 */ /* 0x000e6200000e0000 */
[----:B------:R-:W-:-:S02]  /*4430*/  FSEL R109, R67, -INF , P0 ;  /* 0xff800000436d7808 */ /* 0x000fc40000000000 */
[----:B------:R-:W-:Y:S01]  /*4440*/  FMNMX.FTZ R2, R110, R3, !PT ;  /* 0x000000036e027209 */ /* 0x000fe20007810000 */
[----:B------:R-:W2:Y:S03]  /*4450*/  SHFL.BFLY PT, R4, R0, 0x2, 0x1f ;  /* 0x0c401f0000047f89 */ /* 0x000ea600000e0000 */
[----:B------:R-:W-:Y:S01]  /*4460*/  FMNMX.FTZ R2, R109, R2, !PT ;  /* 0x000000026d027209 */ /* 0x000fe20007810000 */
        /* <DEDUP_REMOVED lines=8> */
[----:B------:R-:W3:Y:S04]  /*44f0*/  SHFL.BFLY PT, R3, R103, 0x1, 0x1f ;  /* 0x0c201f0067037f89 */ /* 0x000ee800000e0000 */
[----:B------:R4:W4:Y:S01]  /*4500*/  SHFL.BFLY PT, R101, R6, 0x1, 0x1f ;  /* 0x0c201f0006657f89 */ /* 0x00092200000e0000 */
[----:B-1----:R-:W-:Y:S02]  /*4510*/  FMNMX.FTZ R102, R102, R4, !PT ;  /* 0x0000000466667209 */ /* 0x002fe40007810000 */
[----:B--2---:R-:W-:Y:S02]  /*4520*/  FMNMX.FTZ R104, R0, R104, !PT ;  /* 0x0000006800687209 */ /* 0x004fe40007810000 */
[----:B---3--:R-:W-:-:S03]  /*4530*/  FMNMX.FTZ R103, R103, R3, !PT ;  /* 0x0000000367677209 */ /* 0x008fc60007810000 */
.L_x_1321:
[C---:B------:R-:W-:Y:S01]  /*4540*/  FMUL.FTZ R4, R104.reuse, c[0x0][0x2d0] ;  /* 0x0000b40068047a20 */ /* 0x040fe20000410000 */
[----:B------:R-:W-:Y:S01]  /*4550*/  FSETP.NEU.FTZ.AND P0, PT, R104, -INF , PT ;  /* 0xff8000006800780b */ /* 0x000fe20003f1d000 */
[----:B------:R-:W2:Y:S01]  /*4560*/  LDL R248, [R1+0x74] ;  /* 0x0000740001f87983 */ /* 0x000ea20000100800 */
[----:B------:R-:W-:Y:S01]  /*4570*/  FMUL.FTZ R3, R103, c[0x0][0x2d0] ;  /* 0x0000b40067037a20 */ /* 0x000fe20000410000 */
[----:B----4-:R-:W-:Y:S01]  /*4580*/  FMNMX.FTZ R101, R101, R6, !PT ;  /* 0x0000000665657209 */ /* 0x010fe20007810000 */
[----:B------:R-:W-:Y:S01]  /*4590*/  WARPSYNC 0xffffffff ;  /* 0xffffffff00007948 */ /* 0x000fe20003800000 */
[----:B------:R-:W-:Y:S01]  /*45a0*/  FSEL R4, R4, RZ, P0 ;  /* 0x000000ff04047208 */ /* 0x000fe20000000000 */
[----:B------:R-:W-:Y:S01]  /*45b0*/  LDSM.16.MT88.4 R36, [R201] ;  /* 0x00000000c924783b */ /* 0x000fe20000004200 */
[----:B------:R-:W-:-:S03]  /*45c0*/  FSETP.NEU.FTZ.AND P0, PT, R103, -INF , PT ;  /* 0xff8000006700780b */ /* 0x000fc60003f1d000 */
[--C-:B------:R-:W-:Y:S01]  /*45d0*/  FFMA.FTZ R0, R7, c[0x0][0x2d0], -R4.reuse ;  /* 0x0000b40007007a23 */ /* 0x100fe20000010804 */
[----:B------:R-:W-:Y:S01]  /*45e0*/  FSEL R3, R3, RZ, P0 ;  /* 0x000000ff03037208 */ /* 0x000fe20000000000 */
[--C-:B------:R-:W-:Y:S01]  /*45f0*/  FFMA.FTZ R2, R18, c[0x0][0x2d0], -R4.reuse ;  /* 0x0000b40012027a23 */ /* 0x100fe20000010804 */
[----:B------:R-:W-:Y:S01]  /*4600*/  FSETP.NEU.FTZ.AND P0, PT, R102, -INF , PT ;  /* 0xff8000006600780b */ /* 0x000fe20003f1d000 */
[----:B------:R1:W-:Y:S01]  /*4610*/  MUFU.EX2 R165, R0 ;  /* 0x0000000000a57308 */ /* 0x0003e20000000800 */
[----:B------:R-:W3:Y:S01]  /*4620*/  LDSM.16.MT88.4 R48, [R202] ;  /* 0x00000000ca30783b */ /* 0x000ee20000004200 */
[----:B------:R-:W-:Y:S02]  /*4630*/  FFMA.FTZ R5, R23, c[0x0][0x2d0], -R3 ;  /* 0x0000b40017057a23 */ /* 0x000fe40000010803 */
[--C-:B------:R-:W-:Y:S01]  /*4640*/  FFMA.FTZ R99, R99, c[0x0][0x2d0], -R4.reuse ;  /* 0x0000b40063637a23 */ /* 0x100fe20000010804 */
[----:B------:R-:W4:Y:S01]  /*4650*/  LDSM.16.MT88.4 R56, [R201+0x1000] ;  /* 0x00100000c938783b */ /* 0x000f220000004200 */
[----:B------:R-:W-:-:S02]  /*4660*/  FFMA.FTZ R98, R98, c[0x0][0x2d0], -R4 ;  /* 0x0000b40062627a23 */ /* 0x000fc40000010804 */
[----:B------:R5:W-:Y:S01]  /*4670*/  MUFU.EX2 R242, R2 ;  /* 0x0000000200f27308 */ /* 0x000be20000000800 */
[----:B------:R-:W2:Y:S01]  /*4680*/  LDSM.16.MT88.4 R40, [R201+0x400] ;  /* 0x00040000c928783b */ /* 0x000ea20000004200 */
[----:B------:R-:W-:-:S03]  /*4690*/  FFMA.FTZ R97, R97, c[0x0][0x2d0], -R4 ;  /* 0x0000b40061617a23 */ /* 0x000fc60000010804 */
[----:B------:R-:W-:Y:S01]  /*46a0*/  LDSM.16.MT88.4 R64, [R201+0x2000] ;  /* 0x00200000c940783b */ /* 0x000fe20000004200 */
[----:B-1----:R-:W-:Y:S02]  /*46b0*/  FFMA.FTZ R0, R8, c[0x0][0x2d0], -R4 ;  /* 0x0000b40008007a23 */ /* 0x002fe40000010804 */
[----:B------:R1:W-:Y:S01]  /*46c0*/  MUFU.EX2 R238, R5 ;  /* 0x0000000500ee7308 */ /* 0x0003e20000000800 */
[----:B------:R-:W-:Y:S01]  /*46d0*/  LDSM.16.MT88.4 R68, [R202+0x2000] ;  /* 0x00200000ca44783b */ /* 0x000fe20000004200 */
[----:B-----5:R-:W-:-:S06]  /*46e0*/  FMUL.FTZ R2, R102, c[0x0][0x2d0] ;  /* 0x0000b40066027a20 */ /* 0x020fcc0000410000 */
[----:B------:R5:W-:Y:S01]  /*46f0*/  MUFU.EX2 R164, R0 ;  /* 0x0000000000a47308 */ /* 0x000be20000000800 */
[----:B------:R-:W-:Y:S02]  /*4700*/  FSEL R2, R2, RZ, P0 ;  /* 0x000000ff02027208 */ /* 0x000fe40000000000 */
[----:B------:R-:W-:-:S05]  /*4710*/  FSETP.NEU.FTZ.AND P0, PT, R101, -INF , PT ;  /* 0xff8000006500780b */ /* 0x000fca0003f1d000 */
[----:B------:R-:W-:Y:S01]  /*4720*/  MUFU.EX2 R236, R99 ;  /* 0x0000006300ec7308 */ /* 0x000fe20000000800 */
[----:B-1----:R-:W-:Y:S02]  /*4730*/  FFMA.FTZ R5, R29, c[0x0][0x2d0], -R2 ;  /* 0x0000b4001d057a23 */ /* 0x002fe40000010802 */
[----:B-----5:R-:W-:-:S05]  /*4740*/  FFMA.FTZ R0, R11, c[0x0][0x2d0], -R4 ;  /* 0x0000b4000b007a23 */ /* 0x020fca0000010804 */
[----:B------:R1:W-:Y:S08]  /*4750*/  MUFU.EX2 R233, R5 ;  /* 0x0000000500e97308 */ /* 0x0003f00000000800 */
[----:B------:R5:W-:Y:S01]  /*4760*/  MUFU.EX2 R167, R0 ;  /* 0x0000000000a77308 */ /* 0x000be20000000800 */
[----:B-1----:R-:W-:-:S07]  /*4770*/  FFMA.FTZ R5, R33, c[0x0][0x2d0], -R2 ;  /* 0x0000b40021057a23 */ /* 0x002fce0000010802 */
[----:B------:R-:W-:Y:S01]  /*4780*/  MUFU.EX2 R234, R5 ;  /* 0x0000000500ea7308 */ /* 0x000fe20000000800 */
[----:B-----5:R-:W-:-:S07]  /*4790*/  FFMA.FTZ R0, R12, c[0x0][0x2d0], -R4 ;  /* 0x0000b4000c007a23 */ /* 0x020fce0000010804 */
[----:B------:R1:W-:Y:S02]  /*47a0*/  MUFU.EX2 R192, R0 ;  /* 0x0000000000c07308 */ /* 0x0003e40000000800 */
[----:B-1----:R-:W-:-:S06]  /*47b0*/  FFMA.FTZ R0, R13, c[0x0][0x2d0], -R4 ;  /* 0x0000b4000d007a23 */ /* 0x002fcc0000010804 */
[----:B------:R1:W-:Y:S02]  /*47c0*/  MUFU.EX2 R240, R0 ;  /* 0x0000000000f07308 */ /* 0x0003e40000000800 */
[----:B-1----:R-:W-:-:S06]  /*47d0*/  FFMA.FTZ R0, R15, c[0x0][0x2d0], -R4 ;  /* 0x0000b4000f007a23 */ /* 0x002fcc0000010804 */
[----:B------:R1:W5:Y:S02]  /*47e0*/  MUFU.EX2 R241, R0 ;  /* 0x0000000000f17308 */ /* 0x0003640000000800 */
[----:B-1----:R-:W-:Y:S01]  /*47f0*/  FFMA.FTZ R0, R21, c[0x0][0x2d0], -R4 ;  /* 0x0000b40015007a23 */ /* 0x002fe20000010804 */
[----:B-----5:R-:W-:-:S05]  /*4800*/  F2FP.PACK_AB R12, R241, R240 ;  /* 0x000000f0f10c723e */ /* 0x020fca00000000ff */
[----:B------:R1:W-:Y:S02]  /*4810*/  MUFU.EX2 R243, R0 ;  /* 0x0000000000f37308 */ /* 0x0003e40000000800 */
[----:B-1----:R-:W-:-:S06]  /*4820*/  FFMA.FTZ R0, R9, c[0x0][0x2d0], -R3 ;  /* 0x0000b40009007a23 */ /* 0x002fcc0000010803 */
[----:B------:R1:W-:Y:S02]  /*4830*/  MUFU.EX2 R150, R0 ;  /* 0x0000000000967308 */ /* 0x0003e40000000800 */
[----:B-1----:R-:W-:-:S06]  /*4840*/  FFMA.FTZ R0, R10, c[0x0][0x2d0], -R3 ;  /* 0x0000b4000a007a23 */ /* 0x002fcc0000010803 */
[----:B------:R1:W5:Y:S02]  /*4850*/  MUFU.EX2 R149, R0 ;  /* 0x0000000000957308 */ /* 0x0003640000000800 */
[----:B-1----:R-:W-:Y:S01]  /*4860*/  FFMA.FTZ R0, R14, c[0x0][0x2d0], -R3 ;  /* 0x0000b4000e007a23 */ /* 0x002fe20000010803 */
[----:B-----5:R-:W-:Y:S02]  /*4870*/  F2FP.PACK_AB R21, R149, R150 ;  /* 0x000000969515723e */ /* 0x020fe400000000ff */
[----:B------:R-:W-:-:S03]  /*4880*/  F2FP.PACK_AB R14, R243, R242 ;  /* 0x000000f2f30e723e */ /* 0x000fc600000000ff */
[----:B------:R1:W-:Y:S02]  /*4890*/  MUFU.EX2 R151, R0 ;  /* 0x0000000000977308 */ /* 0x0003e40000000800 */
[----:B-1----:R-:W-:-:S06]  /*48a0*/  FFMA.FTZ R0, R16, c[0x0][0x2d0], -R3 ;  /* 0x0000b40010007a23 */ /* 0x002fcc0000010803 */
[----:B------:R1:W5:Y:S02]  /*48b0*/  MUFU.EX2 R166, R0 ;  /* 0x0000000000a67308 */ /* 0x0003640000000800 */
[----:B-1----:R-:W-:Y:S01]  /*48c0*/  FFMA.FTZ R0, R17, c[0x0][0x2d0], -R3 ;  /* 0x0000b40011007a23 */ /* 0x002fe20000010803 */
[----:B-----5:R-:W-:-:S05]  /*48d0*/  F2FP.PACK_AB R23, R166, R151 ;  /* 0x00000097a617723e */ /* 0x020fca00000000ff */
[----:B------:R1:W-:Y:S02]  /*48e0*/  MUFU.EX2 R235, R0 ;  /* 0x0000000000eb7308 */ /* 0x0003e40000000800 */
[----:B-1----:R-:W-:-:S06]  /*48f0*/  FFMA.FTZ R0, R19, c[0x0][0x2d0], -R3 ;  /* 0x0000b40013007a23 */ /* 0x002fcc0000010803 */
[----:B------:R1:W5:Y:S02]  /*4900*/  MUFU.EX2 R237, R0 ;  /* 0x0000000000ed7308 */ /* 0x0003640000000800 */
[----:B-1----:R-:W-:Y:S01]  /*4910*/  FFMA.FTZ R0, R24, c[0x0][0x2d0], -R3 ;  /* 0x0000b40018007a23 */ /* 0x002fe20000010803 */
[----:B-----5:R-:W-:-:S05]  /*4920*/  F2FP.PACK_AB R13, R237, R235 ;  /* 0x000000ebed0d723e */ /* 0x020fca00000000ff */
[----:B------:R1:W5:Y:S02]  /*4930*/  MUFU.EX2 R239, R0 ;  /* 0x0000000000ef7308 */ /* 0x0003640000000800 */
[----:B-1----:R-:W-:Y:S01]  /*4940*/  FFMA.FTZ R0, R20, c[0x0][0x2d0], -R2 ;  /* 0x0000b40014007a23 */ /* 0x002fe20000010802 */
[----:B------:R-:W-:Y:S02]  /*4950*/  F2FP.PACK_AB R20, R164, R165 ;  /* 0x000000a5a414723e */ /* 0x000fe400000000ff */
[----:B-----5:R-:W-:-:S03]  /*4960*/  F2FP.PACK_AB R15, R239, R238 ;  /* 0x000000eeef0f723e */ /* 0x020fc600000000ff */
[----:B------:R1:W-:Y:S02]  /*4970*/  MUFU.EX2 R135, R0 ;  /* 0x0000000000877308 */ /* 0x0003e40000000800 */
[----:B-1----:R-:W-:Y:S01]  /*4980*/  FFMA.FTZ R0, R22, c[0x0][0x2d0], -R2 ;  /* 0x0000b40016007a23 */ /* 0x002fe20000010802 */
[----:B------:R-:W-:-:S05]  /*4990*/  F2FP.PACK_AB R22, R192, R167 ;  /* 0x000000a7c016723e */ /* 0x000fca00000000ff */
[----:B------:R1:W5:Y:S02]  /*49a0*/  MUFU.EX2 R134, R0 ;  /* 0x0000000000867308 */ /* 0x0003640000000800 */
[C---:B---3--:R-:W-:Y:S08]  /*49b0*/  HMMA.16816.F32 R84, R20.reuse, R48, RZ ;  /* 0x000000301454723c */ /* 0x048ff000000018ff */
[----:B----4-:R-:W-:Y:S01]  /*49c0*/  HMMA.16816.F32 R80, R20, R56, RZ ;  /* 0x000000381450723c */ /* 0x010fe200000018ff */
[----:B-1----:R-:W-:Y:S01]  /*49d0*/  FFMA.FTZ R0, R25, c[0x0][0x2d0], -R2 ;  /* 0x0000b40019007a23 */ /* 0x002fe20000010802 */
[----:B-----5:R-:W-:-:S03]  /*49e0*/  F2FP.PACK_AB R16, R134, R135 ;  /* 0x000000878610723e */ /* 0x020fc600000000ff */
[----:B------:R1:W-:Y:S03]  /*49f0*/  MUFU.EX2 R148, R0 ;  /* 0x0000000000947308 */ /* 0x0003e60000000800 */
[----:B------:R-:W-:Y:S01]  /*4a00*/  HMMA.16816.F32 R44, R20, R36, RZ ;  /* 0x00000024142c723c */ /* 0x000fe200000018ff */
[----:B-1----:R-:W-:-:S04]  /*4a10*/  FFMA.FTZ R0, R27, c[0x0][0x2d0], -R2 ;  /* 0x0000b4001b007a23 */ /* 0x002fc80000010802 */
[----:B------:R1:W3:Y:S11]  /*4a20*/  MUFU.EX2 R231, R0 ;  /* 0x0000000000e77308 */ /* 0x0002f60000000800 */
[----:B------:R-:W-:Y:S08]  /*4a30*/  @!UPT UIADD3 URZ, URZ, URZ, URZ ;  /* 0x0000003f3f3ff290 */ /* 0x000ff0000fffe03f */
[----:B--2---:R-:W-:Y:S01]  /*4a40*/  HMMA.16816.F32 R144, R12, R40, R44 ;  /* 0x000000280c90723c */ /* 0x004fe2000000182c */
[----:B------:R-:W-:Y:S01]  /*4a50*/  LDSM.16.MT88.4 R44, [R202+0x1400] ;  /* 0x00140000ca2c783b */ /* 0x000fe20000004200 */
[----:B-1----:R-:W-:Y:S01]  /*4a60*/  FFMA.FTZ R0, R28, c[0x0][0x2d0], -R2 ;  /* 0x0000b4001c007a23 */ /* 0x002fe20000010802 */
[----:B---3--:R-:W-:-:S03]  /*4a70*/  F2FP.PACK_AB R18, R231, R148 ;  /* 0x00000094e712723e */ /* 0x008fc600000000ff */
[----:B------:R1:W2:Y:S02]  /*4a80*/  MUFU.EX2 R232, R0 ;  /* 0x0000000000e87308 */ /* 0x0002a40000000800 */
[----:B-1----:R-:W-:Y:S01]  /*4a90*/  FMUL.FTZ R0, R101, c[0x0][0x2d0] ;  /* 0x0000b40065007a20 */ /* 0x002fe20000410000 */
[----:B--2---:R-:W-:-:S04]  /*4aa0*/  F2FP.PACK_AB R8, R233, R232 ;  /* 0x000000e8e908723e */ /* 0x004fc800000000ff */
[----:B------:R-:W-:-:S05]  /*4ab0*/  FSEL R0, R0, RZ, P0 ;  /* 0x000000ff00007208 */ /* 0x000fca0000000000 */
[--C-:B------:R-:W-:Y:S02]  /*4ac0*/  FFMA.FTZ R5, R26, c[0x0][0x2d0], -R0.reuse ;  /* 0x0000b4001a057a23 */ /* 0x100fe40000010800 */
[--C-:B------:R-:W-:Y:S01]  /*4ad0*/  FFMA.FTZ R6, R52, c[0x0][0x2d0], -R0.reuse ;  /* 0x0000b40034067a23 */ /* 0x100fe20000010800 */
[----:B------:R-:W1:Y:S01]  /*4ae0*/  LDSM.16.MT88.4 R24, [R201+0x1400] ;  /* 0x00140000c918783b */ /* 0x000e620000004200 */
[----:B------:R2:W-:Y:S08]  /*4af0*/  MUFU.EX2 R133, R5 ;  /* 0x0000000500857308 */ /* 0x0005f00000000800 */
[----:B------:R-:W-:Y:S01]  /*4b00*/  MUFU.EX2 R230, R6 ;  /* 0x0000000600e67308 */ /* 0x000fe20000000800 */
[----:B--2---:R-:W-:-:S07]  /*4b10*/  FFMA.FTZ R5, R30, c[0x0][0x2d0], -R0 ;  /* 0x0000b4001e057a23 */ /* 0x004fce0000010800 */
[----:B------:R2:W3:Y:S02]  /*4b20*/  MUFU.EX2 R100, R5 ;  /* 0x0000000500647308 */ /* 0x0004e40000000800 */
[--C-:B--2---:R-:W-:Y:S01]  /*4b30*/  FFMA.FTZ R5, R31, c[0x0][0x2d0], -R0.reuse ;  /* 0x0000b4001f057a23 */ /* 0x104fe20000010800 */
[----:B---3--:R-:W-:Y:S01]  /*4b40*/  F2FP.PACK_AB R17, R100, R133 ;  /* 0x000000856411723e */ /* 0x008fe200000000ff */
[----:B------:R-:W2:Y:S01]  /*4b50*/  LDSM.16.MT88.4 R28, [R202+0x400] ;  /* 0x00040000ca1c783b */ /* 0x000ea20000004200 */
[----:B-1----:R-:W-:Y:S03]  /*4b60*/  HMMA.16816.F32 R160, R12, R24, R80 ;  /* 0x000000180ca0723c */ /* 0x002fe60000001850 */
[----:B------:R1:W-:Y:S02]  /*4b70*/  MUFU.EX2 R226, R5 ;  /* 0x0000000500e27308 */ /* 0x0003e40000000800 */
[----:B-1----:R-:W-:-:S06]  /*4b80*/  FFMA.FTZ R5, R32, c[0x0][0x2d0], -R0 ;  /* 0x0000b40020057a23 */ /* 0x002fcc0000010800 */
[----:B------:R1:W3:Y:S02]  /*4b90*/  MUFU.EX2 R229, R5 ;  /* 0x0000000500e57308 */ /* 0x0002e40000000800 */
[----:B-1----:R-:W-:Y:S01]  /*4ba0*/  FFMA.FTZ R5, R35, c[0x0][0x2d0], -R2 ;  /* 0x0000b40023057a23 */ /* 0x002fe20000010802 */
[----:B---3--:R-:W-:Y:S01]  /*4bb0*/  F2FP.PACK_AB R19, R229, R226 ;  /* 0x000000e2e513723e */ /* 0x008fe200000000ff */
[----:B--2---:R-:W-:Y:S04]  /*4bc0*/  HMMA.16816.F32 R152, R12, R28, R84 ;  /* 0x0000001c0c98723c */ /* 0x004fe80000001854 */
[----:B------:R1:W2:Y:S04]  /*4bd0*/  MUFU.EX2 R246, R5 ;  /* 0x0000000500f67308 */ /* 0x0002a80000000800 */
[C---:B------:R-:W-:Y:S08]  /*4be0*/  HMMA.16816.F32 R76, R16.reuse, R48, RZ ;  /* 0x00000030104c723c */ /* 0x040ff000000018ff */
[----:B------:R-:W-:Y:S01]  /*4bf0*/  HMMA.16816.F32 R72, R16, R56, RZ ;  /* 0x000000381048723c */ /* 0x000fe200000018ff */
[--C-:B-1----:R-:W-:Y:S01]  /*4c00*/  FFMA.FTZ R5, R34, c[0x0][0x2d0], -R0.reuse ;  /* 0x0000b40022057a23 */ /* 0x102fe20000010800 */
[----:B--2---:R-:W-:Y:S01]  /*4c10*/  F2FP.PACK_AB R10, R246, R234 ;  /* 0x000000eaf60a723e */ /* 0x004fe200000000ff */
[----:B------:R-:W1:Y:S02]  /*4c20*/  LDSM.16.MT88.4 R32, [R202+0x1000] ;  /* 0x00100000ca20783b */ /* 0x000e640000004200 */
[----:B------:R2:W3:Y:S03]  /*4c30*/  MUFU.EX2 R228, R5 ;  /* 0x0000000500e47308 */ /* 0x0004e60000000800 */
[-C--:B------:R-:W-:Y:S08]  /*4c40*/  HMMA.16816.F32 R84, R20, R64.reuse, RZ ;  /* 0x000000401454723c */ /* 0x080ff000000018ff */
[----:B------:R-:W-:Y:S01]  /*4c50*/  HMMA.16816.F32 R80, R16, R64, RZ ;  /* 0x000000401050723c */ /* 0x000fe200000018ff */
[----:B--2---:R-:W-:Y:S01]  /*4c60*/  FFMA.FTZ R5, R53, c[0x0][0x2d0], -R0 ;  /* 0x0000b40035057a23 */ /* 0x004fe20000010800 */
[----:B---3--:R-:W-:-:S06]  /*4c70*/  F2FP.PACK_AB R9, R230, R228 ;  /* 0x000000e4e609723e */ /* 0x008fcc00000000ff */
[----:B------:R-:W-:Y:S01]  /*4c80*/  HMMA.16816.F32 R52, R16, R36, RZ ;  /* 0x000000241034723c */ /* 0x000fe200000018ff */
[----:B------:R-:W-:Y:S01]  /*4c90*/  FFMA.FTZ R65, R96, c[0x0][0x2d0], -R4 ;  /* 0x0000b40060417a23 */ /* 0x000fe20000010804 */
[----:B------:R2:W-:Y:S08]  /*4ca0*/  MUFU.EX2 R245, R5 ;  /* 0x0000000500f57308 */ /* 0x0005f00000000800 */
[----:B------:R-:W-:Y:S01]  /*4cb0*/  MUFU.EX2 R65, R65 ;  /* 0x0000004100417308 */ /* 0x000fe20000000800 */
[----:B--2---:R-:W-:-:S02]  /*4cc0*/  FFMA.FTZ R5, R60, c[0x0][0x2d0], -R0 ;  /* 0x0000b4003c057a23 */ /* 0x004fc40000010800 */
[----:B------:R-:W2:Y:S01]  /*4cd0*/  LDSM.16.MT88.4 R60, [R201+0x2400] ;  /* 0x00240000c93c783b */ /* 0x000ea20000004200 */
[-C--:B-1----:R-:W-:Y:S04]  /*4ce0*/  HMMA.16816.F32 R88, R16, R32.reuse, RZ ;  /* 0x000000201058723c */ /* 0x082fe800000018ff */
[----:B------:R-:W1:Y:S04]  /*4cf0*/  MUFU.EX2 R244, R5 ;  /* 0x0000000500f47308 */ /* 0x000e680000000800 */
[----:B------:R-:W-:Y:S01]  /*4d00*/  HMMA.16816.F32 R92, R20, R32, RZ ;  /* 0x00000020145c723c */ /* 0x000fe200000018ff */
[----:B-1----:R-:W-:-:S07]  /*4d10*/  F2FP.PACK_AB R11, R244, R245 ;  /* 0x000000f5f40b723e */ /* 0x002fce00000000ff */
[C---:B------:R-:W-:Y:S01]  /*4d20*/  HMMA.16816.F32 R140, R8.reuse, R40, R52 ;  /* 0x00000028088c723c */ /* 0x040fe20000001834 */
[----:B------:R-:W1:Y:S07]  /*4d30*/  LDSM.16.MT88.4 R52, [R202+0x2400] ;  /* 0x00240000ca34783b */ /* 0x000e6e0000004200 */
[C---:B------:R-:W-:Y:S07]  /*4d40*/  HMMA.16816.F32 R136, R8.reuse, R28, R76 ;  /* 0x0000001c0888723c */ /* 0x040fee000000184c */
[--C-:B------:R-:W-:Y:S01]  /*4d50*/  FFMA.FTZ R29, R108, c[0x0][0x2d0], -R4.reuse ;  /* 0x0000b4006c1d7a23 */ /* 0x100fe20000010804 */
[----:B------:R-:W-:Y:S01]  /*4d60*/  HMMA.16816.F32 R156, R8, R24, R72 ;  /* 0x00000018089c723c */ /* 0x000fe20000001848 */
[----:B------:R-:W-:-:S02]  /*4d70*/  FFMA.FTZ R28, R107, c[0x0][0x2d0], -R4 ;  /* 0x0000b4006b1c7a23 */ /* 0x000fc40000010804 */
[----:B------:R3:W-:Y:S04]  /*4d80*/  MUFU.EX2 R217, R29 ;  /* 0x0000001d00d97308 */ /* 0x0007e80000000800 */
[--C-:B------:R-:W-:Y:S01]  /*4d90*/  FFMA.FTZ R25, R106, c[0x0][0x2d0], -R4.reuse ;  /* 0x0000b4006a197a23 */ /* 0x100fe20000010804 */
[----:B------:R-:W-:Y:S01]  /*4da0*/  HMMA.16816.F32 R76, R20, R68, RZ ;  /* 0x00000044144c723c */ /* 0x000fe200000018ff */
[----:B------:R-:W-:Y:S02]  /*4db0*/  FFMA.FTZ R24, R105, c[0x0][0x2d0], -R4 ;  /* 0x0000b40069187a23 */ /* 0x000fe40000010804 */
[----:B------:R4:W5:Y:S05]  /*4dc0*/  MUFU.EX2 R222, R28 ;  /* 0x0000001c00de7308 */ /* 0x00096a0000000800 */
[----:B------:R-:W-:Y:S03]  /*4dd0*/  HMMA.16816.F32 R4, R16, R50, RZ ;  /* 0x000000321004723c */ /* 0x000fe600000018ff */
[----:B------:R5:W-:Y:S01]  /*4de0*/  MUFU.EX2 R223, R25 ;  /* 0x0000001900df7308 */ /* 0x000be20000000800 */
[----:B---3--:R-:W-:-:S04]  /*4df0*/  FFMA.FTZ R29, R129, c[0x0][0x2d0], -R3 ;  /* 0x0000b400811d7a23 */ /* 0x008fc80000010803 */
[----:B--2---:R-:W-:Y:S03]  /*4e00*/  HMMA.16816.F32 R188, R8, R60, R80 ;  /* 0x0000003c08bc723c */ /* 0x004fe60000001850 */
[----:B------:R2:W3:Y:S01]  /*4e10*/  MUFU.EX2 R225, R24 ;  /* 0x0000001800e17308 */ /* 0x0004e20000000800 */
[----:B----4-:R-:W-:-:S04]  /*4e20*/  FFMA.FTZ R28, R132, c[0x0][0x2d0], -R3 ;  /* 0x0000b400841c7a23 */ /* 0x010fc80000010803 */
[----:B-1----:R-:W-:Y:S01]  /*4e30*/  HMMA.16816.F32 R180, R12, R52, R76 ;  /* 0x000000340cb4723c */ /* 0x002fe2000000184c */
[--C-:B-----5:R-:W-:Y:S02]  /*4e40*/  FFMA.FTZ R25, R123, c[0x0][0x2d0], -R2.reuse ;  /* 0x0000b4007b197a23 */ /* 0x120fe40000010802 */
[----:B------:R-:W-:Y:S05]  /*4e50*/  MUFU.EX2 R29, R29 ;  /* 0x0000001d001d7308 */ /* 0x000fea0000000800 */
[----:B------:R-:W-:Y:S01]  /*4e60*/  HMMA.16816.F32 R76, R8, R30, R4 ;  /* 0x0000001e084c723c */ /* 0x000fe20000001804 */
[----:B--2---:R-:W-:Y:S02]  /*4e70*/  FFMA.FTZ R24, R121, c[0x0][0x2d0], -R2 ;  /* 0x0000b40079187a23 */ /* 0x004fe40000010802 */
[----:B------:R-:W-:Y:S05]  /*4e80*/  MUFU.EX2 R28, R28 ;  /* 0x0000001c001c7308 */ /* 0x000fea0000000800 */
[C---:B------:R-:W-:Y:S03]  /*4e90*/  HMMA.16816.F32 R4, R16.reuse, R58, RZ ;  /* 0x0000003a1004723c */ /* 0x040fe600000018ff */
[----:B------:R-:W-:Y:S05]  /*4ea0*/  MUFU.EX2 R25, R25 ;  /* 0x0000001900197308 */ /* 0x000fea0000000800 */
[----:B------:R-:W-:Y:S03]  /*4eb0*/  HMMA.16816.F32 R72, R16, R68, RZ ;  /* 0x000000441048723c */ /* 0x000fe600000018ff */
[----:B------:R-:W-:Y:S05]  /*4ec0*/  MUFU.EX2 R24, R24 ;  /* 0x0000001800187308 */ /* 0x000fea0000000800 */
[----:B------:R-:W-:Y:S08]  /*4ed0*/  HMMA.16816.F32 R176, R12, R60, R84 ;  /* 0x0000003c0cb0723c */ /* 0x000ff00000001854 */
[----:B------:R-:W-:Y:S08]  /*4ee0*/  HMMA.16816.F32 R80, R8, R26, R4 ;  /* 0x0000001a0850723c */ /* 0x000ff00000001804 */
[----:B------:R-:W-:Y:S08]  /*4ef0*/  HMMA.16816.F32 R4, R16, R34, RZ ;  /* 0x000000221004723c */ /* 0x000ff000000018ff */
[C---:B------:R-:W-:Y:S08]  /*4f00*/  HMMA.16816.F32 R184, R8.reuse, R52, R72 ;  /* 0x0000003408b8723c */ /* 0x040ff00000001848 */
[C---:B------:R-:W-:Y:S08]  /*4f10*/  HMMA.16816.F32 R172, R8.reuse, R44, R88 ;  /* 0x0000002c08ac723c */ /* 0x040ff00000001858 */
[----:B------:R-:W-:Y:S08]  /*4f20*/  HMMA.16816.F32 R84, R8, R46, R4 ;  /* 0x0000002e0854723c */ /* 0x000ff00000001804 */
[C---:B------:R-:W-:Y:S08]  /*4f30*/  HMMA.16816.F32 R4, R16.reuse, R66, RZ ;  /* 0x000000421004723c */ /* 0x040ff000000018ff */
[-C--:B------:R-:W-:Y:S08]  /*4f40*/  HMMA.16816.F32 R72, R16, R38.reuse, RZ ;  /* 0x000000261048723c */ /* 0x080ff000000018ff */
[----:B------:R-:W-:Y:S08]  /*4f50*/  HMMA.16816.F32 R36, R20, R38, RZ ;  /* 0x000000261424723c */ /* 0x000ff000000018ff */
[----:B------:R-:W-:Y:S08]  /*4f60*/  HMMA.16816.F32 R88, R8, R62, R4 ;  /* 0x0000003e0858723c */ /* 0x000ff00000001804 */
[----:B------:R-:W-:Y:S08]  /*4f70*/  HMMA.16816.F32 R4, R20, R50, RZ ;  /* 0x000000321404723c */ /* 0x000ff000000018ff */
[-C--:B------:R-:W-:Y:S08]  /*4f80*/  HMMA.16816.F32 R72, R8, R42.reuse, R72 ;  /* 0x0000002a0848723c */ /* 0x080ff00000001848 */
[----:B------:R-:W-:Y:S08]  /*4f90*/  HMMA.16816.F32 R36, R12, R42, R36 ;  /* 0x0000002a0c24723c */ /* 0x000ff00000001824 */
[----:B------:R-:W-:Y:S08]  /*4fa0*/  HMMA.16816.F32 R16, R16, R70, RZ ;  /* 0x000000461010723c */ /* 0x000ff000000018ff */
[----:B------:R-:W-:Y:S07]  /*4fb0*/  HMMA.16816.F32 R40, R12, R30, R4 ;  /* 0x0000001e0c28723c */ /* 0x000fee0000001804 */
[--C-:B------:R-:W-:Y:S01]  /*4fc0*/  FFMA.FTZ R30, R110, c[0x0][0x2d0], -R0.reuse ;  /* 0x0000b4006e1e7a23 */ /* 0x100fe20000010800 */
[----:B------:R-:W-:Y:S01]  /*4fd0*/  HMMA.16816.F32 R4, R20, R58, RZ ;  /* 0x0000003a1404723c */ /* 0x000fe200000018ff */
[----:B------:R-:W-:-:S04]  /*4fe0*/  FFMA.FTZ R31, R109, c[0x0][0x2d0], -R0 ;  /* 0x0000b4006d1f7a23 */ /* 0x000fc80000010800 */
[----:B------:R-:W-:Y:S03]  /*4ff0*/  MUFU.EX2 R30, R30 ;  /* 0x0000001e001e7308 */ /* 0x000fe60000000800 */
[----:B------:R-:W-:Y:S05]  /*5000*/  HMMA.16816.F32 R168, R12, R44, R92 ;  /* 0x0000002c0ca8723c */ /* 0x000fea000000185c */
[----:B------:R-:W-:Y:S03]  /*5010*/  MUFU.EX2 R31, R31 ;  /* 0x0000001f001f7308 */ /* 0x000fe60000000800 */
[----:B------:R-:W-:Y:S07]  /*5020*/  HMMA.16816.F32 R92, R8, R54, R16 ;  /* 0x00000036085c723c */ /* 0x000fee0000001810 */
[----:B------:R-:W-:Y:S01]  /*5030*/  F2FP.PACK_AB R8, R222, R217 ;  /* 0x000000d9de08723e */ /* 0x000fe200000000ff */
[----:B------:R-:W-:Y:S01]  /*5040*/  HMMA.16816.F32 R16, R12, R26, R4 ;  /* 0x0000001a0c10723c */ /* 0x000fe20000001804 */
[----:B---3--:R-:W-:-:S06]  /*5050*/  F2FP.PACK_AB R10, R225, R223 ;  /* 0x000000dfe10a723e */ /* 0x008fcc00000000ff */
[--C-:B------:R-:W-:Y:S01]  /*5060*/  FFMA.FTZ R27, R131, c[0x0][0x2d0], -R3.reuse ;  /* 0x0000b400831b7a23 */ /* 0x100fe20000010803 */
[C---:B------:R-:W-:Y:S01]  /*5070*/  HMMA.16816.F32 R4, R20.reuse, R66, RZ ;  /* 0x000000421404723c */ /* 0x040fe200000018ff */
[----:B------:R-:W-:Y:S01]  /*5080*/  FFMA.FTZ R26, R130, c[0x0][0x2d0], -R3 ;  /* 0x0000b400821a7a23 */ /* 0x000fe20000010803 */
[----:B------:R-:W1:Y:S05]  /*5090*/  MUFU.EX2 R67, R98 ;  /* 0x0000006200437308 */ /* 0x000e6a0000000800 */
[----:B------:R-:W-:Y:S01]  /*50a0*/  FADD.FTZ R66, R133, R100 ;  /* 0x0000006485427221 */ /* 0x000fe20000010000 */
[C---:B------:R-:W-:Y:S02]  /*50b0*/  HMMA.16816.F32 R32, R20.reuse, R34, RZ ;  /* 0x000000221420723c */ /* 0x040fe400000018ff */
[----:B------:R2:W3:Y:S06]  /*50c0*/  MUFU.EX2 R100, R97 ;  /* 0x0000006100647308 */ /* 0x0004ec0000000800 */
[----:B------:R-:W-:Y:S02]  /*50d0*/  HMMA.16816.F32 R20, R20, R70, RZ ;  /* 0x000000461414723c */ /* 0x000fe400000018ff */
[----:B------:R-:W-:Y:S01]  /*50e0*/  MUFU.EX2 R27, R27 ;  /* 0x0000001b001b7308 */ /* 0x000fe20000000800 */
[----:B-1----:R-:W-:-:S05]  /*50f0*/  F2FP.PACK_AB R96, R67, R236 ;  /* 0x000000ec4360723e */ /* 0x002fca00000000ff */
[C---:B------:R-:W-:Y:S02]  /*5100*/  HMMA.16816.F32 R60, R12.reuse, R62, R4 ;  /* 0x0000003e0c3c723c */ /* 0x040fe40000001804 */
[----:B------:R-:W1:Y:S01]  /*5110*/  MUFU.EX2 R26, R26 ;  /* 0x0000001a001a7308 */ /* 0x000e620000000800 */
[----:B--2---:R-:W-:Y:S02]  /*5120*/  F2FP.PACK_AB R97, R28, R29 ;  /* 0x0000001d1c61723e */ /* 0x004fe400000000ff */
[----:B---3--:R-:W-:Y:S02]  /*5130*/  F2FP.PACK_AB R98, R65, R100 ;  /* 0x000000644162723e */ /* 0x008fe400000000ff */
[----:B------:R-:W-:Y:S01]  /*5140*/  FFMA.FTZ R4, R128, c[0x0][0x2d0], -R3 ;  /* 0x0000b40080047a23 */ /* 0x000fe20000010803 */
[----:B------:R-:W-:Y:S01]  /*5150*/  HMMA.16816.F32 R44, R12, R46, R32 ;  /* 0x0000002e0c2c723c */ /* 0x000fe20000001820 */
[----:B------:R-:W-:Y:S01]  /*5160*/  FADD.FTZ R5, R165, R164 ;  /* 0x000000a4a5057221 */ /* 0x000fe20000010000 */
[----:B------:R-:W-:Y:S01]  /*5170*/  LDSM.16.MT88.4 R128, [R202+0xc00] ;  /* 0x000c0000ca80783b */ /* 0x000fe20000004200 */
[----:B------:R2:W-:Y:S01]  /*5180*/  MUFU.EX2 R197, R4 ;  /* 0x0000000400c57308 */ /* 0x0005e20000000800 */
[----:B------:R-:W-:-:S04]  /*5190*/  FADD.FTZ R6, R150, R149 ;  /* 0x0000009596067221 */ /* 0x000fc80000010000 */
[----:B------:R-:W-:Y:S01]  /*51a0*/  HMMA.16816.F32 R52, R12, R54, R20 ;  /* 0x000000360c34723c */ /* 0x000fe20000001814 */
[----:B------:R-:W3:Y:S01]  /*51b0*/  LDSM.16.MT88.4 R12, [R201+0x800] ;  /* 0x00080000c90c783b */ /* 0x000ee20000004200 */
[----:B-1----:R-:W-:-:S05]  /*51c0*/  F2FP.PACK_AB R99, R26, R27 ;  /* 0x0000001b1a63723e */ /* 0x002fca00000000ff */
[--C-:B------:R-:W-:Y:S02]  /*51d0*/  FFMA.FTZ R23, R120, c[0x0][0x2d0], -R2.reuse ;  /* 0x0000b40078177a23 */ /* 0x100fe40000010802 */
[----:B------:R-:W-:Y:S02]  /*51e0*/  FFMA.FTZ R22, R117, c[0x0][0x2d0], -R2 ;  /* 0x0000b40075167a23 */ /* 0x000fe40000010802 */
[----:B--2---:R-:W-:Y:S02]  /*51f0*/  FFMA.FTZ R4, R127, c[0x0][0x2d0], -R3 ;  /* 0x0000b4007f047a23 */ /* 0x004fe40000010803 */
[--C-:B------:R-:W-:Y:S01]  /*5200*/  FFMA.FTZ R20, R112, c[0x0][0x2d0], -R0.reuse ;  /* 0x0000b40070147a23 */ /* 0x100fe20000010800 */
[----:B------:R-:W-:Y:S01]  /*5210*/  MUFU.EX2 R23, R23 ;  /* 0x0000001700177308 */ /* 0x000fe20000000800 */
[----:B------:R-:W-:-:S07]  /*5220*/  FFMA.FTZ R21, R111, c[0x0][0x2d0], -R0 ;  /* 0x0000b4006f157a23 */ /* 0x000fce0000010800 */
[----:B------:R1:W2:Y:S08]  /*5230*/  MUFU.EX2 R198, R4 ;  /* 0x0000000400c67308 */ /* 0x0002b00000000800 */
[----:B------:R-:W-:Y:S01]  /*5240*/  MUFU.EX2 R22, R22 ;  /* 0x0000001600167308 */ /* 0x000fe20000000800 */
[----:B-1----:R-:W-:Y:S01]  /*5250*/  FFMA.FTZ R4, R126, c[0x0][0x2d0], -R3 ;  /* 0x0000b4007e047a23 */ /* 0x002fe20000010803 */
[----:B--2---:R-:W-:-:S06]  /*5260*/  F2FP.PACK_AB R9, R198, R197 ;  /* 0x000000c5c609723e */ /* 0x004fcc00000000ff */
[----:B------:R-:W-:Y:S08]  /*5270*/  MUFU.EX2 R20, R20 ;  /* 0x0000001400147308 */ /* 0x000ff00000000800 */
[----:B------:R1:W-:Y:S08]  /*5280*/  MUFU.EX2 R199, R4 ;  /* 0x0000000400c77308 */ /* 0x0003f00000000800 */
[----:B------:R-:W-:Y:S01]  /*5290*/  MUFU.EX2 R21, R21 ;  /* 0x0000001500157308 */ /* 0x000fe20000000800 */
[----:B-1----:R-:W-:-:S02]  /*52a0*/  FFMA.FTZ R4, R125, c[0x0][0x2d0], -R3 ;  /* 0x0000b4007d047a23 */ /* 0x002fc40000010803 */
[----:B------:R-:W-:-:S05]  /*52b0*/  FFMA.FTZ R3, R124, c[0x0][0x2d0], -R2 ;  /* 0x0000b4007c037a23 */ /* 0x000fca0000010802 */
[----:B------:R1:W2:Y:S08]  /*52c0*/  MUFU.EX2 R220, R4 ;  /* 0x0000000400dc7308 */ /* 0x0002b00000000800 */
[----:B------:R4:W-:Y:S01]  /*52d0*/  MUFU.EX2 R193, R3 ;  /* 0x0000000300c17308 */ /* 0x0009e20000000800 */
[----:B-1----:R-:W-:Y:S01]  /*52e0*/  FFMA.FTZ R4, R119, c[0x0][0x2d0], -R2 ;  /* 0x0000b40077047a23 */ /* 0x002fe20000010802 */
[----:B--2---:R-:W-:-:S06]  /*52f0*/  F2FP.PACK_AB R11, R220, R199 ;  /* 0x000000c7dc0b723e */ /* 0x004fcc00000000ff */
[----:B------:R1:W-:Y:S01]  /*5300*/  MUFU.EX2 R195, R4 ;  /* 0x0000000400c37308 */ /* 0x0003e20000000800 */
[----:B----4-:R-:W-:Y:S01]  /*5310*/  FFMA.FTZ R3, R115, c[0x0][0x2d0], -R0 ;  /* 0x0000b40073037a23 */ /* 0x010fe20000010800 */
[----:B---3--:R-:W-:Y:S06]  /*5320*/  HMMA.16816.F32 R144, R8, R12, R144 ;  /* 0x0000000c0890723c */ /* 0x008fec0000001890 */
[----:B------:R2:W-:Y:S01]  /*5330*/  MUFU.EX2 R106, R3 ;  /* 0x00000003006a7308 */ /* 0x0005e20000000800 */
[----:B-1----:R-:W-:-:S07]  /*5340*/  FFMA.FTZ R4, R118, c[0x0][0x2d0], -R2 ;  /* 0x0000b40076047a23 */ /* 0x002fce0000010802 */
[----:B------:R1:W3:Y:S01]  /*5350*/  MUFU.EX2 R196, R4 ;  /* 0x0000000400c47308 */ /* 0x0002e20000000800 */
[----:B--2---:R-:W-:Y:S02]  /*5360*/  FADD.FTZ R3, R167, R5 ;  /* 0x00000005a7037221 */ /* 0x004fe40000010000 */
[----:B-1----:R-:W-:Y:S02]  /*5370*/  FFMA.FTZ R4, R122, c[0x0][0x2d0], -R2 ;  /* 0x0000b4007a047a23 */ /* 0x002fe40000010802 */
[----:B------:R-:W-:Y:S01]  /*5380*/  FFMA.FTZ R2, R113, c[0x0][0x2d0], -R0 ;  /* 0x0000b40071027a23 */ /* 0x000fe20000010800 */
[----:B------:R-:W-:Y:S02]  /*5390*/  LDSM.16.MT88.4 R120, [R201+0x1c00] ;  /* 0x001c0000c978783b */ /* 0x000fe40000004200 */
[----:B------:R1:W-:Y:S08]  /*53a0*/  MUFU.EX2 R194, R4 ;  /* 0x0000000400c27308 */ /* 0x0003f00000000800 */
[----:B------:R2:W-:Y:S01]  /*53b0*/  MUFU.EX2 R107, R2 ;  /* 0x00000002006b7308 */ /* 0x0005e20000000800 */
[----:B-1----:R-:W-:-:S04]  /*53c0*/  FADD.FTZ R4, R135, R134 ;  /* 0x0000008687047221 */ /* 0x002fc80000010000 */
[----:B------:R-:W-:Y:S01]  /*53d0*/  FADD.FTZ R64, R148, R4 ;  /* 0x0000000494407221 */ /* 0x000fe20000010000 */
[----:B---3--:R-:W-:Y:S01]  /*53e0*/  F2FP.PACK_AB R4, R196, R195 ;  /* 0x000000c3c404723e */ /* 0x008fe200000000ff */
[----:B--2---:R-:W-:-:S04]  /*53f0*/  FFMA.FTZ R2, R116, c[0x0][0x2d0], -R0 ;  /* 0x0000b40074027a23 */ /* 0x004fc80000010800 */
[----:B------:R1:W2:Y:S02]  /*5400*/  MUFU.EX2 R108, R2 ;  /* 0x00000002006c7308 */ /* 0x0002a40000000800 */
[----:B-1----:R-:W-:Y:S01]  /*5410*/  FFMA.FTZ R2, R114, c[0x0][0x2d0], -R0 ;  /* 0x0000b40072027a23 */ /* 0x002fe20000010800 */
[----:B--2---:R-:W-:Y:S01]  /*5420*/  F2FP.PACK_AB R5, R108, R107 ;  /* 0x0000006b6c05723e */ /* 0x004fe200000000ff */
[----:B------:R-:W-:Y:S01]  /*5430*/  FADD.FTZ R0, R151, R6 ;  /* 0x0000000697007221 */ /* 0x000fe20000010000 */
[----:B------:R-:W-:-:S03]  /*5440*/  F2FP.PACK_AB R6, R193, R194 ;  /* 0x000000c2c106723e */ /* 0x000fc600000000ff */
[----:B------:R-:W1:Y:S01]  /*5450*/  MUFU.EX2 R105, R2 ;  /* 0x0000000200697308 */ /* 0x000e620000000800 */
[----:B------:R-:W-:Y:S01]  /*5460*/  HMMA.16816.F32 R148, R8, R14, R36 ;  /* 0x0000000e0894723c */ /* 0x000fe20000001824 */
[----:B------:R-:W-:Y:S01]  /*5470*/  FADD.FTZ R0, R166, R0 ;  /* 0x00000000a6007221 */ /* 0x000fe20000010000 */
[----:B------:R-:W-:Y:S03]  /*5480*/  LDSM.16.MT88.4 R112, [R202+0x1c00] ;  /* 0x001c0000ca70783b */ /* 0x000fe60000004200 */
[----:B------:R-:W-:Y:S01]  /*5490*/  FADD.FTZ R0, R235, R0 ;  /* 0x00000000eb007221 */ /* 0x000fe20000010000 */
[----:B-1----:R-:W-:Y:S01]  /*54a0*/  F2FP.PACK_AB R7, R105, R106 ;  /* 0x0000006a6907723e */ /* 0x002fe200000000ff */
[----:B------:R-:W-:Y:S02]  /*54b0*/  FADD.FTZ R2, R192, R3 ;  /* 0x00000003c0027221 */ /* 0x000fe40000010000 */
[----:B------:R-:W-:-:S02]  /*54c0*/  FADD.FTZ R3, R231, R64 ;  /* 0x00000040e7037221 */ /* 0x000fc40000010000 */
[----:B------:R-:W-:Y:S02]  /*54d0*/  FADD.FTZ R2, R240, R2 ;  /* 0x00000002f0027221 */ /* 0x000fe40000010000 */
[C---:B------:R-:W-:Y:S08]  /*54e0*/  HMMA.16816.F32 R140, R4.reuse, R12, R140 ;  /* 0x0000000c048c723c */ /* 0x040ff0000000188c */
[----:B------:R-:W-:Y:S01]  /*54f0*/  HMMA.16816.F32 R32, R4, R14, R72 ;  /* 0x0000000e0420723c */ /* 0x000fe20000001848 */
[----:B------:R-:W1:Y:S07]  /*5500*/  LDSM.16.MT88.4 R12, [R202+0x800] ;  /* 0x00080000ca0c783b */ /* 0x000e6e0000004200 */
[-C--:B-1----:R-:W-:Y:S08]  /*5510*/  HMMA.16816.F32 R152, R8, R12.reuse, R152 ;  /* 0x0000000c0898723c */ /* 0x082ff00000001898 */
[----:B------:R-:W-:Y:S01]  /*5520*/  HMMA.16816.F32 R132, R4, R12, R136 ;  /* 0x0000000c0484723c */ /* 0x000fe20000001888 */
[----:B------:R-:W1:Y:S07]  /*5530*/  LDSM.16.MT88.4 R136, [R201+0xc00] ;  /* 0x000c0000c988783b */ /* 0x000e6e0000004200 */
[-C--:B------:R-:W-:Y:S08]  /*5540*/  HMMA.16816.F32 R40, R8, R14.reuse, R40 ;  /* 0x0000000e0828723c */ /* 0x080ff00000001828 */
[----:B------:R-:W-:Y:S01]  /*5550*/  HMMA.16816.F32 R56, R4, R14, R76 ;  /* 0x0000000e0438723c */ /* 0x000fe2000000184c */
[----:B------:R-:W2:Y:S04]  /*5560*/  LDSM.16.MT88.4 R12, [R201+0x1800] ;  /* 0x00180000c90c783b */ /* 0x000ea80000004200 */
[----:B------:R-:W-:Y:S03]  /*5570*/  LDSM.16.MT88.4 R76, [R201+0x2c00] ;  /* 0x002c0000c94c783b */ /* 0x000fe60000004200 */
[C---:B------:R-:W-:Y:S08]  /*5580*/  HMMA.16816.F32 R152, R96.reuse, R128, R152 ;  /* 0x000000806098723c */ /* 0x040ff00000001898 */
[C---:B-1----:R-:W-:Y:S08]  /*5590*/  HMMA.16816.F32 R144, R96.reuse, R136, R144 ;  /* 0x000000886090723c */ /* 0x042ff00000001890 */
[----:B------:R-:W-:Y:S08]  /*55a0*/  HMMA.16816.F32 R148, R96, R138, R148 ;  /* 0x0000008a6094723c */ /* 0x000ff00000001894 */
[-C--:B--2---:R-:W-:Y:S08]  /*55b0*/  HMMA.16816.F32 R160, R8, R12.reuse, R160 ;  /* 0x0000000c08a0723c */ /* 0x084ff000000018a0 */
[----:B------:R-:W-:Y:S08]  /*55c0*/  HMMA.16816.F32 R124, R4, R12, R156 ;  /* 0x0000000c047c723c */ /* 0x000ff0000000189c */
[-C--:B------:R-:W-:Y:S01]  /*55d0*/  HMMA.16816.F32 R164, R8, R14.reuse, R16 ;  /* 0x0000000e08a4723c */ /* 0x080fe20000001810 */
[----:B------:R-:W1:Y:S07]  /*55e0*/  LDSM.16.MT88.4 R16, [R201+0x2800] ;  /* 0x00280000c910783b */ /* 0x000e6e0000004200 */
[----:B------:R-:W-:Y:S01]  /*55f0*/  HMMA.16816.F32 R48, R4, R14, R80 ;  /* 0x0000000e0430723c */ /* 0x000fe20000001850 */
[----:B------:R-:W2:Y:S07]  /*5600*/  LDSM.16.MT88.4 R12, [R202+0x1800] ;  /* 0x00180000ca0c783b */ /* 0x000eae0000004200 */
[C---:B------:R-:W-:Y:S08]  /*5610*/  HMMA.16816.F32 R156, R96.reuse, R130, R40 ;  /* 0x00000082609c723c */ /* 0x040ff00000001828 */
[C---:B------:R-:W-:Y:S08]  /*5620*/  HMMA.16816.F32 R160, R96.reuse, R120, R160 ;  /* 0x0000007860a0723c */ /* 0x040ff000000018a0 */
[----:B------:R-:W-:Y:S08]  /*5630*/  HMMA.16816.F32 R164, R96, R122, R164 ;  /* 0x0000007a60a4723c */ /* 0x000ff000000018a4 */
[C---:B-1----:R-:W-:Y:S08]  /*5640*/  HMMA.16816.F32 R68, R8.reuse, R16, R176 ;  /* 0x000000100844723c */ /* 0x042ff000000018b0 */
[-C--:B--2---:R-:W-:Y:S08]  /*5650*/  HMMA.16816.F32 R168, R8, R12.reuse, R168 ;  /* 0x0000000c08a8723c */ /* 0x084ff000000018a8 */
[----:B------:R-:W-:Y:S08]  /*5660*/  HMMA.16816.F32 R116, R4, R12, R172 ;  /* 0x0000000c0474723c */ /* 0x000ff000000018ac */
[-C--:B------:R-:W-:Y:S08]  /*5670*/  HMMA.16816.F32 R44, R8, R14.reuse, R44 ;  /* 0x0000000e082c723c */ /* 0x080ff0000000182c */
[----:B------:R-:W-:Y:S01]  /*5680*/  HMMA.16816.F32 R36, R4, R14, R84 ;  /* 0x0000000e0424723c */ /* 0x000fe20000001854 */
[----:B------:R-:W1:Y:S07]  /*5690*/  LDSM.16.MT88.4 R12, [R202+0x2800] ;  /* 0x00280000ca0c783b */ /* 0x000e6e0000004200 */
[----:B------:R-:W-:Y:S08]  /*56a0*/  HMMA.16816.F32 R60, R8, R18, R60 ;  /* 0x00000012083c723c */ /* 0x000ff0000000183c */
[C---:B------:R-:W-:Y:S08]  /*56b0*/  HMMA.16816.F32 R72, R4.reuse, R16, R188 ;  /* 0x000000100448723c */ /* 0x040ff000000018bc */
[----:B------:R-:W-:Y:S08]  /*56c0*/  HMMA.16816.F32 R16, R4, R18, R88 ;  /* 0x000000120410723c */ /* 0x000ff00000001858 */
[C---:B------:R-:W-:Y:S08]  /*56d0*/  HMMA.16816.F32 R68, R96.reuse, R76, R68 ;  /* 0x0000004c6044723c */ /* 0x040ff00000001844 */
[----:B------:R-:W-:Y:S08]  /*56e0*/  HMMA.16816.F32 R80, R96, R78, R60 ;  /* 0x0000004e6050723c */ /* 0x000ff0000000183c */
[C---:B-1----:R-:W-:Y:S08]  /*56f0*/  HMMA.16816.F32 R84, R8.reuse, R12, R180 ;  /* 0x0000000c0854723c */ /* 0x042ff000000018b4 */
[----:B------:R-:W-:Y:S08]  /*5700*/  HMMA.16816.F32 R52, R8, R14, R52 ;  /* 0x0000000e0834723c */ /* 0x000ff00000001834 */
[C---:B------:R-:W-:Y:S08]  /*5710*/  HMMA.16816.F32 R88, R4.reuse, R12, R184 ;  /* 0x0000000c0458723c */ /* 0x040ff000000018b8 */
[----:B------:R-:W-:Y:S07]  /*5720*/  HMMA.16816.F32 R12, R4, R14, R92 ;  /* 0x0000000e040c723c */ /* 0x000fee000000185c */
        /* <DEDUP_REMOVED lines=15> */
[----:B------:R-:W1:Y:S01]  /*5820*/  LDSM.16.MT88.4 R4, [R202+0x2c00] ;  /* 0x002c0000ca04783b */ /* 0x000e620000004200 */
[----:B------:R-:W-:Y:S02]  /*5830*/  FADD.FTZ R8, R239, R2 ;  /* 0x00000002ef087221 */ /* 0x000fe40000010000 */
[----:B------:R-:W-:-:S02]  /*5840*/  @P3 IMAD.HI.U32 R2, R248, c[0x0][0x2c8], RZ ;  /* 0x0000b200f8023a27 */ /* 0x000fc400078e00ff */
[----:B------:R-:W-:Y:S01]  /*5850*/  HMMA.16816.F32 R136, R92, R138, R32 ;  /* 0x0000008a5c88723c */ /* 0x000fe20000001820 */
[----:B------:R-:W2:Y:S01]  /*5860*/  LDL R32, [R1+0x4] ;  /* 0x0000040001207983 */ /* 0x000ea20000100800 */
[----:B------:R-:W-:Y:S01]  /*5870*/  FADD.FTZ R10, R234, R0 ;  /* 0x00000000ea0a7221 */ /* 0x000fe20000010000 */
[----:B------:R-:W-:Y:S01]  /*5880*/  MOV R0, R248 ;  /* 0x000000f800007202 */ /* 0x000fe20000000f00 */
[----:B------:R-:W-:Y:S01]  /*5890*/  FADD.FTZ R3, R242, R3 ;  /* 0x00000003f2037221 */ /* 0x000fe20000010000 */
[----:B------:R-:W-:-:S03]  /*58a0*/  @P3 SHF.R.U32.HI R0, RZ, c[0x0][0x2cc], R2 ;  /* 0x0000b300ff003a19 */ /* 0x000fc60000011602 */
[----:B------:R-:W-:Y:S01]  /*58b0*/  HMMA.16816.F32 R72, R92, R76, R72 ;  /* 0x0000004c5c48723c */ /* 0x000fe20000001848 */
[----:B------:R-:W-:Y:S01]  /*58c0*/  IADD3 R0, R0, -c[0x0][0x168], R247 ;  /* 0x80005a0000007a10 */ /* 0x000fe20007ffe0f7 */
[----:B------:R-:W-:-:S03]  /*58d0*/  FADD.FTZ R9, R243, R3 ;  /* 0x00000003f3097221 */ /* 0x000fc60000010000 */
[----:B------:R-:W-:-:S03]  /*58e0*/  SHF.R.S32.HI R2, RZ, 0x1f, R0 ;  /* 0x0000001fff027819 */ /* 0x000fc60000011400 */
[----:B------:R-:W-:Y:S01]  /*58f0*/  HMMA.16816.F32 R76, R92, R78, R16 ;  /* 0x0000004e5c4c723c */ /* 0x000fe20000001810 */
[----:B------:R-:W-:-:S06]  /*5900*/  FADD.FTZ R3, R245, R11 ;  /* 0x0000000bf5037221 */ /* 0x000fcc0000010000 */
[----:B------:R-:W-:Y:S01]  /*5910*/  LEA.HI R16, R2, R0, RZ, 0x6 ;  /* 0x0000000002107211 */ /* 0x000fe200078f30ff */
[----:B------:R-:W-:Y:S01]  /*5920*/  FADD.FTZ R2, R246, R10 ;  /* 0x0000000af6027221 */ /* 0x000fe20000010000 */
[----:B------:R-:W-:Y:S01]  /*5930*/  HMMA.16816.F32 R172, R96, R114, R44 ;  /* 0x0000007260ac723c */ /* 0x000fe2000000182c */
[----:B------:R-:W-:Y:S02]  /*5940*/  FADD.FTZ R0, R217, R9 ;  /* 0x00000009d9007221 */ /* 0x000fe40000010000 */
[----:B------:R-:W-:Y:S02]  /*5950*/  FADD.FTZ R2, R195, R2 ;  /* 0x00000002c3027221 */ /* 0x000fe40000010000 */
[----:B------:R-:W-:-:S03]  /*5960*/  FADD.FTZ R0, R222, R0 ;  /* 0x00000000de007221 */ /* 0x000fc60000010000 */
[----:B------:R-:W-:Y:S08]  /*5970*/  HMMA.16816.F32 R132, R92, R128, R132 ;  /* 0x000000805c84723c */ /* 0x000ff00000001884 */
[-C--:B-1----:R-:W-:Y:S08]  /*5980*/  HMMA.16816.F32 R84, R96, R4.reuse, R84 ;  /* 0x000000046054723c */ /* 0x082ff00000001854 */
[C---:B------:R-:W-:Y:S07]  /*5990*/  HMMA.16816.F32 R88, R92.reuse, R4, R88 ;  /* 0x000000045c58723c */ /* 0x040fee0000001858 */
        /* <DEDUP_REMOVED lines=19> */
[----:B------:R-:W-:Y:S01]  /*5ad0*/  FADD.FTZ R2, R105, R4 ;  /* 0x0000000469027221 */ /* 0x000fe20000010000 */
[----:B------:R-:W-:Y:S02]  /*5ae0*/  SHF.R.S32.HI R4, RZ, 0x6, R16 ;  /* 0x00000006ff047819 */ /* 0x000fe40000011410 */
[----:B------:R-:W-:Y:S01]  /*5af0*/  IADD3 R220, R224, -0x2, RZ ;  /* 0xfffffffee0dc7810 */ /* 0x000fe20007ffe0ff */
[----:B------:R-:W-:Y:S01]  /*5b00*/  FADD.FTZ R0, R25, R0 ;  /* 0x0000000019007221 */ /* 0x000fe20000010000 */
[----:B------:R-:W-:Y:S03]  /*5b10*/  HMMA.16816.F32 R112, R92, R114, R36 ;  /* 0x000000725c70723c */ /* 0x000fe60000001824 */
[----:B------:R-:W-:-:S02]  /*5b20*/  FADD.FTZ R250, R24, R0 ;  /* 0x0000000018fa7221 */ /* 0x000fc40000010000 */
[----:B------:R-:W-:Y:S02]  /*5b30*/  FADD.FTZ R0, R20, R2 ;  /* 0x0000000214007221 */ /* 0x000fe40000010000 */
[----:B------:R-:W-:Y:S01]  /*5b40*/  FADD.FTZ R236, R67, R236 ;  /* 0x000000ec43ec7221 */ /* 0x000fe20000010000 */
[-C--:B------:R-:W-:Y:S01]  /*5b50*/  HMMA.16816.F32 R96, R96, R6.reuse, R52 ;  /* 0x000000066060723c */ /* 0x080fe20000001834 */
        /* <DEDUP_REMOVED lines=8> */
[----:B------:R-:W-:Y:S02]  /*5be0*/  FADD.FTZ R222, R26, R222 ;  /* 0x000000de1ade7221 */ /* 0x000fe40000010000 */
[----:B------:R-:W-:Y:S02]  /*5bf0*/  FADD.FTZ R250, R22, R250 ;  /* 0x000000fa16fa7221 */ /* 0x000fe40000010000 */
[----:B------:R-:W-:Y:S01]  /*5c00*/  FADD.FTZ R251, R31, R0 ;  /* 0x000000001ffb7221 */ /* 0x000fe20000010000 */
[----:B--2---:R-:W-:-:S05]  /*5c10*/  IMNMX R32, R32, R4, !PT ;  /* 0x0000000420207217 */ /* 0x004fca0007800200 */
[----:B------:R1:W-:Y:S01]  /*5c20*/  STL [R1+0xc], R32 ;  /* 0x00000c2001007387 */ /* 0x0003e20000100800 */
[----:B------:R-:W-:Y:S11]  /*5c30*/  ISETP.GE.AND P0, PT, R220, R32, PT ;  /* 0x00000020dc00720c */ /* 0x000ff60003f06270 */
[----:B------:R-:W-:Y:S02]  /*5c40*/  @!UPT UIADD3 URZ, URZ, URZ, URZ ;  /* 0x0000003f3f3ff290 */ /* 0x000fe4000fffe03f */
[----:B------:R-:W-:Y:S05]  /*5c50*/  @!P0 BRA `(.L_x_1274) ;  /* 0x0000406000008947 */ /* 0x000fea0003800000 */
[----:B------:R-:W-:Y:S01]  /*5c60*/  IMAD.MOV.U32 R106, RZ, RZ, R103 ;  /* 0x000000ffff6a7224 */ /* 0x000fe200078e0067 */
[----:B------:R-:W-:Y:S01]  /*5c70*/  MOV R108, R101 ;  /* 0x00000065006c7202 */ /* 0x000fe20000000f00 */
[----:B------:R-:W-:Y:S01]  /*5c80*/  IMAD.MOV.U32 R105, RZ, RZ, R104 ;  /* 0x000000ffff697224 */ /* 0x000fe200078e0068 */
[----:B------:R-:W-:Y:S02]  /*5c90*/  MOV R107, R102 ;  /* 0x00000066006b7202 */ /* 0x000fe40000000f00 */
.L_x_1285:
[----:B------:R-:W2:Y:S01]  /*5ca0*/  LDL R0, [R1+0x4] ;  /* 0x0000040001007983 */ /* 0x000ea20000100800 */
[----:B------:R-:W-:Y:S04]  /*5cb0*/  DEPBAR.LE SB0, 0x0 ;  /* 0x000080000000791a */ /* 0x000fe80000000000 */
[----:B------:R-:W-:Y:S01]  /*5cc0*/  WARPSYNC 0xffffffff ;  /* 0xffffffff00007948 */ /* 0x000fe20003800000 */
[----:B------:R-:W-:Y:S06]  /*5cd0*/  BAR.SYNC.DEFER_BLOCKING 0x0 ;  /* 0x0000000000007b1d */ /* 0x000fec0000010000 */
[----:B------:R3:W4:Y:S01]  /*5ce0*/  LDSM.16.M88.4 R64, [R203] ;  /* 0x00000000cb40783b */ /* 0x0007220000000200 */
[----:B------:R-:W-:Y:S03]  /*5cf0*/  BSSY B0, `(.L_x_1275) ;  /* 0x0000059000007945 */ /* 0x000fe60003800000 */
[----:B------:R3:W1:Y:S04]  /*5d00*/  LDSM.16.M88.4 R60, [R203+0x1000] ;  /* 0x00100000cb3c783b */ /* 0x0006680000000200 */
[----:B------:R3:W1:Y:S04]  /*5d10*/  LDSM.16.M88.4 R16, [R200] ;  /* 0x00000000c810783b */ /* 0x0006680000000200 */
[----:B-1----:R3:W1:Y:S04]  /*5d20*/  LDSM.16.M88.4 R32, [R200+0x400] ;  /* 0x00040000c820783b */ /* 0x0026680000000200 */
[----:B------:R3:W1:Y:S04]  /*5d30*/  LDSM.16.M88.4 R48, [R200+0x800] ;  /* 0x00080000c830783b */ /* 0x0006680000000200 */
[----:B------:R3:W1:Y:S04]  /*5d40*/  LDSM.16.M88.4 R100, [R200+0xc00] ;  /* 0x000c0000c864783b */ /* 0x0006680000000200 */
[----:B------:R3:W1:Y:S04]  /*5d50*/  LDSM.16.M88.4 R176, [R204] ;  /* 0x00000000ccb0783b */ /* 0x0006680000000200 */
[----:B------:R3:W1:Y:S04]  /*5d60*/  LDSM.16.M88.4 R184, [R204+0x1000] ;  /* 0x00100000ccb8783b */ /* 0x0006680000000200 */
[----:B------:R3:W1:Y:S04]  /*5d70*/  LDSM.16.M88.4 R180, [R205] ;  /* 0x00000000cdb4783b */ /* 0x0006680000000200 */
[----:B------:R3:W1:Y:S04]  /*5d80*/  LDSM.16.M88.4 R188, [R216] ;  /* 0x00000000d8bc783b */ /* 0x0006680000000200 */
[----:B------:R3:W1:Y:S04]  /*5d90*/  LDSM.16.M88.4 R192, [R215] ;  /* 0x00000000d7c0783b */ /* 0x0006680000000200 */
[----:B------:R3:W1:Y:S01]  /*5da0*/  LDSM.16.M88.4 R196, [R214] ;  /* 0x00000000d6c4783b */ /* 0x0006620000000200 */
[----:B--2---:R-:W-:Y:S11]  /*5db0*/  ISETP.GT.AND P0, PT, R0, R220, PT ;  /* 0x000000dc0000720c */ /* 0x004ff60003f04270 */
[----:B------:R-:W-:Y:S02]  /*5dc0*/  @!UPT UIADD3 URZ, URZ, URZ, URZ ;  /* 0x0000003f3f3ff290 */ /* 0x000fe4000fffe03f */
[----:B------:R-:W-:-:S05]  /*5dd0*/  @P0 BRA `(.L_x_1276) ;  /* 0x000004a000000947 */ /* 0x000fca0003800000 */
[----:B-1-34-:R-:W-:Y:S01]  /*5de0*/  SHF.R.S32.HI R0, RZ, 0x1f, R221 ;  /* 0x0000001fff007819 */ /* 0x01afe200000114dd */
[----:B------:R-:W2:Y:S01]  /*5df0*/  LDL.64 R8, [R1+0x28] ;  /* 0x0000280001087983 */ /* 0x000ea20000100a00 */
[----:B------:R-:W-:Y:S01]  /*5e00*/  SHF.R.S32.HI R4, RZ, 0x1f, R219 ;  /* 0x0000001fff047819 */ /* 0x000fe200000114db */
[----:B------:R-:W-:Y:S01]  /*5e10*/  IMAD.WIDE.U32 R2, R221, c[0x0][0x208], RZ ;  /* 0x00008200dd027a25 */ /* 0x000fe200078e00ff */
[C---:B------:R-:W-:Y:S02]  /*5e20*/  IADD3 R6, R227.reuse, 0x40, RZ ;  /* 0x00000040e3067810 */ /* 0x040fe40007ffe0ff */
[----:B------:R-:W-:Y:S01]  /*5e30*/  IADD3 R5, R227, 0x40, RZ ;  /* 0x00000040e3057810 */ /* 0x000fe20007ffe0ff */
[----:B------:R-:W3:Y:S01]  /*5e40*/  LDL R7, [R1+0x34] ;  /* 0x0000340001077983 */ /* 0x000ee20000100800 */
[----:B------:R-:W-:Y:S01]  /*5e50*/  SHF.R.S32.HI R6, RZ, 0x1f, R6 ;  /* 0x0000001fff067819 */ /* 0x000fe20000011406 */
[----:B------:R-:W-:Y:S02]  /*5e60*/  IMAD R0, R0, c[0x0][0x208], RZ ;  /* 0x0000820000007a24 */ /* 0x000fe400078e02ff */
[----:B------:R-:W-:Y:S01]  /*5e70*/  IMAD R4, R4, c[0x0][0x218], RZ ;  /* 0x0000860004047a24 */ /* 0x000fe200078e02ff */
[----:B------:R-:W-:Y:S01]  /*5e80*/  SHF.L.U64.HI R15, R5, 0x1, R6 ;  /* 0x00000001050f7819 */ /* 0x000fe20000010206 */
[----:B------:R-:W-:Y:S01]  /*5e90*/  IMAD R0, R221, c[0x0][0x20c], R0 ;  /* 0x00008300dd007a24 */ /* 0x000fe200078e0200 */
[----:B------:R-:W-:Y:S01]  /*5ea0*/  SHF.R.S32.HI R6, RZ, 0x1f, R227 ;  /* 0x0000001fff067819 */ /* 0x000fe200000114e3 */
[----:B------:R-:W-:Y:S02]  /*5eb0*/  IMAD R4, R219, c[0x0][0x21c], R4 ;  /* 0x00008700db047a24 */ /* 0x000fe400078e0204 */
[----:B------:R-:W-:Y:S01]  /*5ec0*/  IMAD.IADD R3, R3, 0x1, R0 ;  /* 0x0000000103037824 */ /* 0x000fe200078e0200 */
[----:B------:R-:W-:Y:S01]  /*5ed0*/  SHF.L.U64.HI R13, R227, 0x1, R6 ;  /* 0x00000001e30d7819 */ /* 0x000fe20000010206 */
[----:B------:R-:W-:Y:S02]  /*5ee0*/  IMAD.SHL.U32 R22, R5, 0x2, RZ ;  /* 0x0000000205167824 */ /* 0x000fe400078e00ff */
[----:B------:R-:W-:Y:S04]  /*5ef0*/  IMAD.WIDE.U32 R2, R219, c[0x0][0x218], R2 ;  /* 0x00008600db027a25 */ /* 0x000fe800078e0002 */
[C---:B------:R-:W-:Y:S01]  /*5f00*/  IMAD.SHL.U32 R20, R227.reuse, 0x2, RZ ;  /* 0x00000002e3147824 */ /* 0x040fe200078e00ff */
[----:B--2---:R-:W-:Y:S02]  /*5f10*/  IADD3 R0, P0, R8, R2, RZ ;  /* 0x0000000208007210 */ /* 0x004fe40007f1e0ff */
[----:B------:R-:W-:Y:S02]  /*5f20*/  IADD3 R8, R227, 0x20, RZ ;  /* 0x00000020e3087810 */ /* 0x000fe40007ffe0ff */
[----:B---3--:R-:W-:Y:S02]  /*5f30*/  IADD3.X R4, R7, R3, R4, P0, !PT ;  /* 0x0000000307047210 */ /* 0x008fe400007fe404 */
[----:B------:R-:W-:Y:S02]  /*5f40*/  IADD3 R7, R227, 0x20, RZ ;  /* 0x00000020e3077810 */ /* 0x000fe40007ffe0ff */
[C---:B------:R-:W-:Y:S02]  /*5f50*/  LEA R12, P0, R0.reuse, c[0x0][0x1f8], 0x1 ;  /* 0x00007e00000c7a11 */ /* 0x040fe400078008ff */
[----:B------:R-:W-:Y:S01]  /*5f60*/  SHF.R.S32.HI R8, RZ, 0x1f, R8 ;  /* 0x0000001fff087819 */ /* 0x000fe20000011408 */
[C---:B------:R-:W-:Y:S01]  /*5f70*/  IMAD.SHL.U32 R21, R7.reuse, 0x2, RZ ;  /* 0x0000000207157824 */ /* 0x040fe200078e00ff */
[----:B------:R-:W-:Y:S02]  /*5f80*/  LEA.HI.X R5, R0, c[0x0][0x1fc], R4, 0x1, P0 ;  /* 0x00007f0000057a11 */ /* 0x000fe400000f0c04 */
[----:B------:R-:W-:Y:S01]  /*5f90*/  SHF.L.U64.HI R14, R7, 0x1, R8 ;  /* 0x00000001070e7819 */ /* 0x000fe20000010208 */
[----:B------:R-:W-:-:S05]  /*5fa0*/  BRA.DIV ~URZ, `(.L_x_1277) ;  /* 0x0000aaf27f007947 */ /* 0x000fca000b800000 */
[----:B------:R1:W2:Y:S02]  /*5fb0*/  SHFL.IDX PT, R4, R5, RZ, 0x1c1f ;  /* 0x001c1fff05047589 */ /* 0x0002a400000e0000 */
.L_x_1322:
[----:B------:R-:W-:-:S05]  /*5fc0*/  BRA.DIV ~URZ, `(.L_x_1278) ;  /* 0x0000ab427f007947 */ /* 0x000fca000b800000 */
[----:B------:R-:W3:Y:S01]  /*5fd0*/  SHFL.IDX PT, R0, R12, RZ, 0x1c1f ;  /* 0x001c1fff0c007589 */ /* 0x000ee200000e0000 */
[C---:B------:R-:W-:Y:S02]  /*5fe0*/  IADD3 R2, R227.reuse, 0x20, RZ ;  /* 0x00000020e3027810 */ /* 0x040fe40007ffe0ff */
[C---:B------:R-:W-:Y:S02]  /*5ff0*/  ISETP.GE.AND P5, PT, R227.reuse, c[0x0][0x1d4], PT ;  /* 0x00007500e3007a0c */ /* 0x040fe40003fa6270 */
[----:B------:R-:W-:Y:S02]  /*6000*/  ISETP.GE.AND P4, PT, R2, c[0x0][0x1d4], PT ;  /* 0x0000750002007a0c */ /* 0x000fe40003f86270 */
[----:B------:R-:W-:Y:S02]  /*6010*/  IADD3 R8, R227, 0x40, RZ ;  /* 0x00000040e3087810 */ /* 0x000fe40007ffe0ff */
[----:B------:R-:W-:Y:S02]  /*6020*/  SEL R11, RZ, 0x10, P5 ;  /* 0x00000010ff0b7807 */ /* 0x000fe40002800000 */
[----:B------:R-:W-:Y:S02]  /*6030*/  SEL R10, RZ, 0x10, P4 ;  /* 0x00000010ff0a7807 */ /* 0x000fe40002000000 */
[C---:B---3--:R-:W-:Y:S02]  /*6040*/  IADD3 R6, P0, R0.reuse, R20, RZ ;  /* 0x0000001400067210 */ /* 0x048fe40007f1e0ff */
[----:B------:R-:W-:Y:S03]  /*6050*/  IADD3 R2, P6, R0, R21, RZ ;  /* 0x0000001500027210 */ /* 0x000fe60007fde0ff */
        /* <DEDUP_REMOVED lines=9> */
[----:B------:R3:W4:Y:S04]  /*60f0*/  SHFL.IDX PT, R4, R5, 0x1, 0x1c1f ;  /* 0x003c1f0005047f89 */ /* 0x00072800000e0000 */
[----:B------:R2:W1:Y:S04]  /*6100*/  SHFL.IDX PT, R0, R12, 0x1, 0x1c1f ;  /* 0x003c1f000c007f89 */ /* 0x00046800000e0000 */
[----:B------:R2:W-:Y:S01]  /*6110*/  LDGSTS.E.BYPASS.LTC128B.128 [R218+0x2100], [R8.64], !P0 ;  /* 0x0210000008da7fae */ /* 0x0005e2000c101d46 */
[----:B-1-3--:R-:W-:Y:S03]  /*6120*/  SEL R5, RZ, 0x10, P0 ;  /* 0x00000010ff057807 */ /* 0x00afe60000000000 */
.L_x_1323:
[----:B--2---:R-:W-:Y:S02]  /*6130*/  IADD3 R2, -R10, 0x10, RZ ;  /* 0x000000100a027810 */ /* 0x004fe40007ffe1ff */
[----:B------:R-:W-:Y:S02]  /*6140*/  IADD3 R8, -R11, 0x10, RZ ;  /* 0x000000100b087810 */ /* 0x000fe40007ffe1ff */
[----:B------:R-:W-:Y:S02]  /*6150*/  LOP3.LUT R6, R2, 0xf, RZ, 0xc0, !PT ;  /* 0x0000000f02067812 */ /* 0x000fe400078ec0ff */
[----:B------:R-:W-:Y:S02]  /*6160*/  LOP3.LUT R8, R8, 0xf, RZ, 0xc0, !PT ;  /* 0x0000000f08087812 */ /* 0x000fe400078ec0ff */
[----:B------:R-:W-:Y:S02]  /*6170*/  IADD3 R3, -R5, 0x10, RZ ;  /* 0x0000001005037810 */ /* 0x000fe40007ffe1ff */
[-C--:B------:R-:W-:Y:S02]  /*6180*/  IADD3 R6, P6, P5, R6, R0.reuse, R21 ;  /* 0x0000000006067210 */ /* 0x080fe40007dde015 */
[----:B------:R-:W-:Y:S02]  /*6190*/  IADD3 R8, P4, P0, R8, R0, R20 ;  /* 0x0000000008087210 */ /* 0x000fe4000789e014 */
[----:B------:R-:W-:Y:S02]  /*61a0*/  LOP3.LUT R2, R3, 0xf, RZ, 0xc0, !PT ;  /* 0x0000000f03027812 */ /* 0x000fe400078ec0ff */
[-C--:B----4-:R-:W-:Y:S02]  /*61b0*/  IADD3.X R7, RZ, R4.reuse, R14, P6, P5 ;  /* 0x00000004ff077210 */ /* 0x090fe400037ea40e */
[----:B------:R-:W-:Y:S02]  /*61c0*/  ISETP.NE.U32.AND P6, PT, R11, RZ, PT ;  /* 0x000000ff0b00720c */ /* 0x000fe40003fc5070 */
[----:B------:R-:W-:Y:S02]  /*61d0*/  IADD3.X R9, RZ, R4, R13, P4, P0 ;  /* 0x00000004ff097210 */ /* 0x000fe400027e040d */
[----:B------:R-:W-:Y:S02]  /*61e0*/  IADD3 R2, P4, P0, R2, R0, R22 ;  /* 0x0000000002027210 */ /* 0x000fe4000789e016 */
[----:B------:R-:W-:Y:S02]  /*61f0*/  ISETP.NE.U32.AND P5, PT, R10, RZ, PT ;  /* 0x000000ff0a00720c */ /* 0x000fe40003fa5070 */
[----:B------:R-:W-:Y:S02]  /*6200*/  IADD3.X R3, RZ, R4, R15, P4, P0 ;  /* 0x00000004ff037210 */ /* 0x000fe400027e040f */
[----:B------:R-:W-:Y:S03]  /*6210*/  ISETP.NE.U32.AND P0, PT, R5, RZ, PT ;  /* 0x000000ff0500720c */ /* 0x000fe60003f05070 */
[----:B------:R-:W-:Y:S01]  /*6220*/  @!PT LDS RZ, [RZ] ;  /* 0x00000000fffff984 */ /* 0x000fe20000000800 */
[----:B------:R-:W-:Y:S01]  /*6230*/  @!PT LDS RZ, [RZ] ;  /* 0x00000000fffff984 */ /* 0x000fe20000000800 */
[----:B------:R-:W-:Y:S01]  /*6240*/  @!PT LDS RZ, [RZ] ;  /* 0x00000000fffff984 */ /* 0x000fe20000000800 */
[----:B------:R1:W-:Y:S06]  /*6250*/  LDGSTS.E.BYPASS.LTC128B.128.ZFILL [R218+0x900], [R8.64], P6 ;  /* 0x0090000008da7fae */ /* 0x0003ec000b141d46 */
[----:B------:R1:W-:Y:S04]  /*6260*/  LDGSTS.E.BYPASS.LTC128B.128.ZFILL [R218+0x1900], [R6.64], P5 ;  /* 0x0190000006da7fae */ /* 0x0003e8000a941d46 */
[----:B------:R1:W-:Y:S02]  /*6270*/  LDGSTS.E.BYPASS.LTC128B.128.ZFILL [R218+0x2900], [R2.64], P0 ;  /* 0x0290000002da7fae */ /* 0x0003e40008141d46 */
.L_x_1276:
[----:B-1-34-:R-:W-:Y:S05]  /*6280*/  BSYNC B0 ;  /* 0x0000000000007941 */ /* 0x01afea0003800000 */
.L_x_1275:
[----:B------:R-:W0:Y:S01]  /*6290*/  LDGDEPBAR ;  /* 0x00000000000079af */ /* 0x000e220000000000 */
[----:B------:R-:W-:Y:S01]  /*62a0*/  WARPSYNC 0xffffffff ;  /* 0xffffffff00007948 */ /* 0x000fe20003800000 */
[-C--:B------:R-:W-:Y:S01]  /*62b0*/  HMMA.16816.F32 R4, R64, R16.reuse, RZ ;  /* 0x000000104004723c */ /* 0x080fe200000018ff */
        /* <DEDUP_REMOVED lines=27> */
[----:B------:R-:W3:Y:S07]  /*6470*/  LDSM.16.M88.4 R188, [R203+0x3000] ;  /* 0x00300000cbbc783b */ /* 0x000eee0000000200 */
        /* <DEDUP_REMOVED lines=8> */
[----:B------:R-:W-:Y:S07]  /*6500*/  LDSM.16.M88.4 R184, [R200+0x1800] ;  /* 0x00180000c8b8783b */ /* 0x000fee0000000200 */
        /* <DEDUP_REMOVED lines=9> */
[-C--:B------:R-:W-:Y:S03]  /*65a0*/  HMMA.16816.F32 R28, R188, R178.reuse, R28 ;  /* 0x000000b2bc1c723c */ /* 0x080fe6000000181c */
[----:B--2---:R-:W-:Y:S05]  /*65b0*/  ISETP.GT.AND P0, PT, R220, R0, PT ;  /* 0x00000000dc00720c */ /* 0x004fea0003f04270 */
[C---:B------:R-:W-:Y:S01]  /*65c0*/  HMMA.16816.F32 R32, R100.reuse, R178, R32 ;  /* 0x000000b26420723c */ /* 0x040fe20000001820 */
[----:B------:R-:W1:Y:S07]  /*65d0*/  LDSM.16.M88.4 R176, [R204+0x2000] ;  /* 0x00200000ccb0783b */ /* 0x000e6e0000000200 */
[-C--:B------:R-:W-:Y:S08]  /*65e0*/  HMMA.16816.F32 R36, R100, R184.reuse, R36 ;  /* 0x000000b86424723c */ /* 0x080ff00000001824 */
        /* <DEDUP_REMOVED lines=23> */
[-C--:B------:R-:W-:Y:S08]  /*6760*/  HMMA.16816.F32 R44, R184, R190.reuse, R44 ;  /* 0x000000beb82c723c */ /* 0x080ff0000000182c */
[C---:B------:R-:W-:Y:S01]  /*6770*/  HMMA.16816.F32 R48, R176.reuse, R190, R48 ;  /* 0x000000beb030723c */ /* 0x040fe20000001830 */
[----:B------:R-:W3:Y:S07]  /*6780*/  LDSM.16.M88.4 R188, [R203+0x5000] ;  /* 0x00500000cbbc783b */ /* 0x000eee0000000200 */
[-C--:B-1----:R-:W-:Y:S08]  /*6790*/  HMMA.16816.F32 R52, R176, R192.reuse, R52 ;  /* 0x000000c0b034723c */ /* 0x082ff00000001834 */
[C---:B------:R-:W-:Y:S08]  /*67a0*/  HMMA.16816.F32 R56, R184.reuse, R192, R56 ;  /* 0x000000c0b838723c */ /* 0x040ff00000001838 */
[-C--:B------:R-:W-:Y:S01]  /*67b0*/  HMMA.16816.F32 R60, R184, R194.reuse, R60 ;  /* 0x000000c2b83c723c */ /* 0x080fe2000000183c */
[----:B------:R-:W-:Y:S07]  /*67c0*/  LDSM.16.M88.4 R184, [R200+0x2800] ;  /* 0x00280000c8b8783b */ /* 0x000fee0000000200 */
[----:B------:R-:W-:Y:S01]  /*67d0*/  HMMA.16816.F32 R64, R176, R194, R64 ;  /* 0x000000c2b040723c */ /* 0x000fe20000001840 */
[----:B------:R-:W1:Y:S07]  /*67e0*/  LDSM.16.M88.4 R176, [R200+0x2400] ;  /* 0x00240000c8b0783b */ /* 0x000e6e0000000200 */
[-C--:B--2---:R-:W-:Y:S01]  /*67f0*/  HMMA.16816.F32 R4, R100, R180.reuse, R4 ;  /* 0x000000b46404723c */ /* 0x084fe20000001804 */
[----:B------:R-:W2:Y:S07]  /*6800*/  LDSM.16.M88.4 R192, [R200+0x2c00] ;  /* 0x002c0000c8c0783b */ /* 0x000eae0000000200 */
[C---:B---3--:R-:W-:Y:S08]  /*6810*/  HMMA.16816.F32 R8, R188.reuse, R180, R8 ;  /* 0x000000b4bc08723c */ /* 0x048ff00000001808 */
        /* <DEDUP_REMOVED lines=13> */
[-C--:B--2---:R-:W-:Y:S08]  /*68f0*/  HMMA.16816.F32 R52, R100, R192.reuse, R52 ;  /* 0x000000c06434723c */ /* 0x084ff00000001834 */
[C---:B------:R-:W-:Y:S08]  /*6900*/  HMMA.16816.F32 R56, R188.reuse, R192, R56 ;  /* 0x000000c0bc38723c */ /* 0x040ff00000001838 */
[-C--:B------:R-:W-:Y:S01]  /*6910*/  HMMA.16816.F32 R60, R188, R194.reuse, R60 ;  /* 0x000000c2bc3c723c */ /* 0x080fe2000000183c */
[----:B------:R-:W-:Y:S07]  /*6920*/  LDSM.16.M88.4 R188, [R207] ;  /* 0x00000000cfbc783b */ /* 0x000fee0000000200 */
[----:B------:R-:W-:Y:S01]  /*6930*/  HMMA.16816.F32 R64, R100, R194, R64 ;  /* 0x000000c26440723c */ /* 0x000fe20000001840 */
[----:B------:R-:W2:Y:S07]  /*6940*/  LDSM.16.M88.4 R100, [R208] ;  /* 0x00000000d064783b */ /* 0x000eae0000000200 */
[-C--:B-1----:R-:W-:Y:S01]  /*6950*/  HMMA.16816.F32 R4, R176, R180.reuse, R4 ;  /* 0x000000b4b004723c */ /* 0x082fe20000001804 */
[----:B------:R-:W1:Y:S01]  /*6960*/  LDSM.16.M88.4 R192, [R206] ;  /* 0x00000000cec0783b */ /* 0x000e620000000200 */
[----:B------:R-:W-:Y:S06]  /*6970*/  DEPBAR.LE SB0, 0x0 ;  /* 0x000080000000791a */ /* 0x000fec0000000000 */
[C---:B---3--:R-:W-:Y:S01]  /*6980*/  HMMA.16816.F32 R8, R184.reuse, R180, R8 ;  /* 0x000000b4b808723c */ /* 0x048fe20000001808 */
[----:B------:R-:W-:Y:S07]  /*6990*/  BAR.SYNC.DEFER_BLOCKING 0x0 ;  /* 0x0000000000007b1d */ /* 0x000fee0000010000 */
        /* <DEDUP_REMOVED lines=16> */
[C---:B------:R-:W-:Y:S01]  /*6aa0*/  IADD3 R103, R227.reuse, 0x20, RZ ;  /* 0x00000020e3677810 */ /* 0x040fe20007ffe0ff */
[----:B------:R-:W2:Y:S01]  /*6ab0*/  LDL R2, [R1+0x20] ;  /* 0x0000200001027983 */ /* 0x000ea20000100800 */
[----:B------:R-:W-:Y:S01]  /*6ac0*/  SHF.R.S32.HI R102, RZ, 0x1f, R227 ;  /* 0x0000001fff667819 */ /* 0x000fe200000114e3 */
[----:B------:R-:W-:Y:S01]  /*6ad0*/  IMAD.MOV.U32 R219, RZ, RZ, RZ ;  /* 0x000000ffffdb7224 */ /* 0x000fe200078e00ff */
[----:B------:R-:W-:Y:S01]  /*6ae0*/  SHF.R.S32.HI R103, RZ, 0x1f, R103 ;  /* 0x0000001fff677819 */ /* 0x000fe20000011467 */
[----:B------:R-:W3:Y:S01]  /*6af0*/  LDL R0, [R1] ;  /* 0x0000000001007983 */ /* 0x000ee20000100800 */
[C---:B------:R-:W-:Y:S03]  /*6b00*/  IMAD.SHL.U32 R176, R227.reuse, 0x2, RZ ;  /* 0x00000002e3b07824 */ /* 0x040fe600078e00ff */
[----:B------:R-:W4:Y:S06]  /*6b10*/  LDL.64 R110, [R1+0x18] ;  /* 0x00001800016e7983 */ /* 0x000f2c0000100a00 */
[----:B------:R-:W5:Y:S04]  /*6b20*/  LDL R109, [R1+0x30] ;  /* 0x00003000016d7983 */ /* 0x000f680000100800 */
[----:B------:R-:W4:Y:S06]  /*6b30*/  LDL.64 R224, [R1+0x10] ;  /* 0x0000100001e07983 */ /* 0x000f2c0000100a00 */
[----:B------:R-:W5:Y:S01]  /*6b40*/  LDL R104, [R1+0x24] ;  /* 0x0000240001687983 */ /* 0x000f620000100800 */
[----:B--2---:R-:W-:Y:S05]  /*6b50*/  IMAD R2, R220, 0x40, R2 ;  /* 0x00000040dc027824 */ /* 0x004fea00078e0202 */
[----:B---3--:R-:W-:Y:S05]  /*6b60*/  IADD3 R2, R2, -0x40, R0 ;  /* 0xffffffc002027810 */ /* 0x008fea0007ffe000 */
[----:B------:R-:W-:Y:S04]  /*6b70*/  @P2 IMAD.HI.U32 R3, R2, c[0x0][0x2bc], RZ ;  /* 0x0000af0002032a27 */ /* 0x000fe800078e00ff */
[----:B------:R-:W-:Y:S01]  /*6b80*/  IMAD.MOV.U32 R0, RZ, RZ, R2 ;  /* 0x000000ffff007224 */ /* 0x000fe200078e0002 */
[----:B------:R-:W-:Y:S04]  /*6b90*/  @P2 SHF.R.U32.HI R0, RZ, c[0x0][0x2c0], R3 ;  /* 0x0000b000ff002a19 */ /* 0x000fe80000011603 */
[C---:B----4-:R-:W-:Y:S02]  /*6ba0*/  @!P1 IADD3 R3, P0, R0.reuse, R110, RZ ;  /* 0x0000006e00039210 */ /* 0x050fe40007f1e0ff */
[----:B------:R-:W-:Y:S02]  /*6bb0*/  IADD3 R110, R227, 0x40, RZ ;  /* 0x00000040e36e7810 */ /* 0x000fe40007ffe0ff */
[----:B-----5:R-:W-:Y:S01]  /*6bc0*/  @!P1 LEA.HI.X.SX32 R101, R0, R109, 0x1, P0 ;  /* 0x0000006d00659211 */ /* 0x020fe200000f0eff */
[----:B------:R-:W-:Y:S01]  /*6bd0*/  IMAD.MOV R0, RZ, RZ, -R0 ;  /* 0x000000ffff007224 */ /* 0x000fe200078e0a00 */
[----:B------:R-:W-:Y:S01]  /*6be0*/  @!P1 LEA R100, P0, R3, c[0x0][0x2a0], 0x2 ;  /* 0x0000a80003649a11 */ /* 0x000fe200078010ff */
[----:B------:R-:W-:Y:S01]  /*6bf0*/  IMAD.SHL.U32 R178, R110, 0x2, RZ ;  /* 0x000000026eb27824 */ /* 0x000fe200078e00ff */
[----:B------:R-:W-:Y:S01]  /*6c00*/  IADD3 R109, R227, 0x40, RZ ;  /* 0x00000040e36d7810 */ /* 0x000fe20007ffe0ff */
[----:B------:R-:W-:Y:S01]  /*6c10*/  IMAD R221, R0, c[0x0][0x2b8], R2 ;  /* 0x0000ae0000dd7a24 */ /* 0x000fe200078e0202 */
[----:B------:R-:W-:Y:S02]  /*6c20*/  @!P1 LEA.HI.X R101, R3, c[0x0][0x2a4], R101, 0x2, P0 ;  /* 0x0000a90003659a11 */ /* 0x000fe400000f1465 */
[----:B------:R-:W-:Y:S01]  /*6c30*/  SHF.R.S32.HI R109, RZ, 0x1f, R109 ;  /* 0x0000001fff6d7819 */ /* 0x000fe2000001146d */
[----:B------:R-:W-:Y:S01]  /*6c40*/  IMAD.WIDE.U32 R2, R221, c[0x0][0x1e0], RZ ;  /* 0x00007800dd027a25 */ /* 0x000fe200078e00ff */
[----:B------:R-:W-:Y:S01]  /*6c50*/  SHF.R.S32.HI R0, RZ, 0x1f, R221 ;  /* 0x0000001fff007819 */ /* 0x000fe200000114dd */
[----:B------:R-:W2:Y:S01]  /*6c60*/  @!P1 LDG.E R219, [R100.64] ;  /* 0x0000000664db9981 */ /* 0x000ea2000c1e1900 */
[----:B------:R-:W-:Y:S02]  /*6c70*/  SHF.L.U64.HI R111, R110, 0x1, R109 ;  /* 0x000000016e6f7819 */ /* 0x000fe4000001026d */
[----:B------:R-:W-:Y:S01]  /*6c80*/  IADD3 R109, R227, 0x20, RZ ;  /* 0x00000020e36d7810 */ /* 0x000fe20007ffe0ff */
[----:B------:R-:W-:Y:S03]  /*6c90*/  IMAD R0, R0, c[0x0][0x1e0], RZ ;  /* 0x0000780000007a24 */ /* 0x000fe600078e02ff */
[----:B------:R-:W-:Y:S01]  /*6ca0*/  SHF.L.U64.HI R110, R109, 0x1, R103 ;  /* 0x000000016d6e7819 */ /* 0x000fe20000010267 */
[----:B------:R-:W-:Y:S02]  /*6cb0*/  IMAD R0, R221, c[0x0][0x1e4], R0 ;  /* 0x00007900dd007a24 */ /* 0x000fe400078e0200 */
[----:B------:R-:W-:Y:S01]  /*6cc0*/  IMAD.SHL.U32 R177, R109, 0x2, RZ ;  /* 0x000000026db17824 */ /* 0x000fe200078e00ff */
[----:B------:R-:W-:Y:S01]  /*6cd0*/  SHF.L.U64.HI R109, R227, 0x1, R102 ;  /* 0x00000001e36d7819 */ /* 0x000fe20000010266 */
        /* <DEDUP_REMOVED lines=11> */
.L_x_1324:
[----:B------:R-:W-:-:S05]  /*6d90*/  BRA.DIV ~URZ, `(.L_x_1282) ;  /* 0x0000a0327f007947 */ /* 0x000fca000b800000 */
[----:B------:R-:W3:Y:S01]  /*6da0*/  SHFL.IDX PT, R0, R104, RZ, 0x1c1f ;  /* 0x001c1fff68007589 */ /* 0x000ee200000e0000 */
[C---:B------:R-:W-:Y:S02]  /*6db0*/  ISETP.GE.AND P5, PT, R227.reuse, c[0x0][0x1d4], PT ;  /* 0x00007500e3007a0c */ /* 0x040fe40003fa6270 */
[C---:B------:R-:W-:Y:S02]  /*6dc0*/  IADD3 R180, R227.reuse, 0x20, RZ ;  /* 0x00000020e3b47810 */ /* 0x040fe40007ffe0ff */
[----:B------:R-:W-:Y:S02]  /*6dd0*/  IADD3 R179, R227, 0x40, RZ ;  /* 0x00000040e3b37810 */ /* 0x000fe40007ffe0ff */
[----:B------:R-:W-:Y:S02]  /*6de0*/  ISETP.GE.AND P4, PT, R180, c[0x0][0x1d4], PT ;  /* 0x00007500b4007a0c */ /* 0x000fe40003f86270 */
[C---:B---3--:R-:W-:Y:S02]  /*6df0*/  IADD3 R2, P0, R0.reuse, R176, RZ ;  /* 0x000000b000027210 */ /* 0x048fe40007f1e0ff */
[----:B------:R-:W-:Y:S03]  /*6e00*/  IADD3 R102, P6, R0, R177, RZ ;  /* 0x000000b100667210 */ /* 0x000fe60007fde0ff */
[C---:B--2---:R-:W-:Y:S01]  /*6e10*/  IMAD.X R3, R100.reuse, 0x1, R109, P0 ;  /* 0x0000000164037824 */ /* 0x044fe200000e066d */
[----:B------:R-:W-:Y:S01]  /*6e20*/  ISETP.GE.AND P0, PT, R179, c[0x0][0x1d4], PT ;  /* 0x00007500b3007a0c */ /* 0x000fe20003f06270 */
[----:B------:R-:W-:Y:S03]  /*6e30*/  IMAD.X R103, R100, 0x1, R110, P6 ;  /* 0x0000000164677824 */ /* 0x000fe600030e066e */
[----:B------:R-:W-:Y:S01]  /*6e40*/  @!PT LDS RZ, [RZ] ;  /* 0x00000000fffff984 */ /* 0x000fe20000000800 */
[----:B------:R-:W-:Y:S01]  /*6e50*/  @!PT LDS RZ, [RZ] ;  /* 0x00000000fffff984 */ /* 0x000fe20000000800 */
[----:B------:R2:W-:Y:S04]  /*6e60*/  LDGSTS.E.BYPASS.LTC128B.128 [R218+0x3100], [R2.64], !P5 ;  /* 0x0310000002da7fae */ /* 0x0005e8000e901d46 */
[----:B------:R3:W-:Y:S01]  /*6e70*/  LDGSTS.E.BYPASS.LTC128B.128 [R218+0x4100], [R102.64], !P4 ;  /* 0x0410000066da7fae */ /* 0x0007e2000e101d46 */
[----:B--2---:R-:W-:Y:S03]  /*6e80*/  IADD3 R2, P6, R0, R178, RZ ;  /* 0x000000b200027210 */ /* 0x004fe60007fde0ff */
[----:B------:R-:W2:Y:S01]  /*6e90*/  SHFL.IDX PT, R0, R104, 0x1, 0x1c1f ;  /* 0x003c1f0068007f89 */ /* 0x000ea200000e0000 */
[----:B---3--:R-:W-:Y:S01]  /*6ea0*/  SEL R102, RZ, 0x10, P5 ;  /* 0x00000010ff667807 */ /* 0x008fe20002800000 */
[----:B------:R-:W-:Y:S01]  /*6eb0*/  IMAD.X R3, R100, 0x1, R111, P6 ;  /* 0x0000000164037824 */ /* 0x000fe200030e066f */
[----:B------:R-:W-:Y:S01]  /*6ec0*/  SEL R103, RZ, 0x10, P4 ;  /* 0x00000010ff677807 */ /* 0x000fe20002000000 */
[----:B------:R3:W4:Y:S04]  /*6ed0*/  SHFL.IDX PT, R100, R101, 0x1, 0x1c1f ;  /* 0x003c1f0065647f89 */ /* 0x00072800000e0000 */
[----:B------:R1:W-:Y:S02]  /*6ee0*/  LDGSTS.E.BYPASS.LTC128B.128 [R218+0x5100], [R2.64], !P0 ;  /* 0x0510000002da7fae */ /* 0x0003e4000c101d46 */
[----:B-1-3--:R-:W-:Y:S02]  /*6ef0*/  SEL R101, RZ, 0x10, P0 ;  /* 0x00000010ff657807 */ /* 0x00afe40000000000 */
.L_x_1325:
[C---:B--2---:R-:W-:Y:S02]  /*6f00*/  ISETP.NE.U32.AND P5, PT, R102.reuse, RZ, PT ;  /* 0x000000ff6600720c */ /* 0x044fe40003fa5070 */
[----:B------:R-:W-:Y:S02]  /*6f10*/  IADD3 R102, -R102, 0x10, RZ ;  /* 0x0000001066667810 */ /* 0x000fe40007ffe1ff */
[C---:B------:R-:W-:Y:S02]  /*6f20*/  ISETP.NE.U32.AND P6, PT, R103.reuse, RZ, PT ;  /* 0x000000ff6700720c */ /* 0x040fe40003fc5070 */
[----:B------:R-:W-:Y:S02]  /*6f30*/  LOP3.LUT R102, R102, 0xf, RZ, 0xc0, !PT ;  /* 0x0000000f66667812 */ /* 0x000fe400078ec0ff */
[----:B------:R-:W-:Y:S02]  /*6f40*/  IADD3 R103, -R103, 0x10, RZ ;  /* 0x0000001067677810 */ /* 0x000fe40007ffe1ff */
[----:B------:R-:W-:Y:S02]  /*6f50*/  IADD3 R2, P4, P0, R102, R0, R176 ;  /* 0x0000000066027210 */ /* 0x000fe4000789e0b0 */
[----:B------:R-:W-:Y:S02]  /*6f60*/  LOP3.LUT R103, R103, 0xf, RZ, 0xc0, !PT ;  /* 0x0000000f67677812 */ /* 0x000fe400078ec0ff */
[----:B----4-:R-:W-:Y:S02]  /*6f70*/  IADD3.X R3, RZ, R100, R109, P4, P0 ;  /* 0x00000064ff037210 */ /* 0x010fe400027e046d */
[----:B------:R-:W-:Y:S03]  /*6f80*/  IADD3 R102, P4, P0, R103, R0, R177 ;  /* 0x0000000067667210 */ /* 0x000fe6000789e0b1 */
[----:B------:R-:W-:Y:S01]  /*6f90*/  @!PT LDS RZ, [RZ] ;  /* 0x00000000fffff984 */ /* 0x000fe20000000800 */
[----:B------:R-:W-:Y:S01]  /*6fa0*/  @!PT LDS RZ, [RZ] ;  /* 0x00000000fffff984 */ /* 0x000fe20000000800 */
[----:B------:R-:W-:Y:S01]  /*6fb0*/  @!PT LDS RZ, [RZ] ;  /* 0x00000000fffff984 */ /* 0x000fe20000000800 */
[----:B------:R1:W-:Y:S01]  /*6fc0*/  LDGSTS.E.BYPASS.LTC128B.128.ZFILL [R218+0x3900], [R2.64], P5 ;  /* 0x0390000002da7fae */ /* 0x0003e2000a941d46 */
[C---:B------:R-:W-:Y:S02]  /*6fd0*/  ISETP.NE.U32.AND P5, PT, R101.reuse, RZ, PT ;  /* 0x000000ff6500720c */ /* 0x040fe40003fa5070 */
[----:B------:R-:W-:Y:S05]  /*6fe0*/  IADD3.X R103, RZ, R100, R110, P4, P0 ;  /* 0x00000064ff677210 */ /* 0x000fea00027e046e */
[----:B------:R2:W-:Y:S01]  /*6ff0*/  LDGSTS.E.BYPASS.LTC128B.128.ZFILL [R218+0x4900], [R102.64], P6 ;  /* 0x0490000066da7fae */ /* 0x0005e2000b141d46 */
[----:B-1----:R-:W-:Y:S04]  /*7000*/  IADD3 R2, -R101, 0x10, RZ ;  /* 0x0000001065027810 */ /* 0x002fe80007ffe1ff */
[----:B------:R-:W-:Y:S04]  /*7010*/  LOP3.LUT R2, R2, 0xf, RZ, 0xc0, !PT ;  /* 0x0000000f02027812 */ /* 0x000fe800078ec0ff */
[----:B------:R-:W-:Y:S04]  /*7020*/  IADD3 R2, P4, P0, R2, R0, R178 ;  /* 0x0000000002027210 */ /* 0x000fe8000789e0b2 */
[----:B------:R-:W-:Y:S05]  /*7030*/  IADD3.X R3, RZ, R100, R111, P4, P0 ;  /* 0x00000064ff037210 */ /* 0x000fea00027e046f */
[----:B------:R2:W-:Y:S04]  /*7040*/  LDGSTS.E.BYPASS.LTC128B.128.ZFILL [R218+0x5900], [R2.64], P5 ;  /* 0x0590000002da7fae */ /* 0x0005e8000a941d46 */
.L_x_1280:
[----:B------:R-:W-:Y:S05]  /*7050*/  BSYNC B0 ;  /* 0x0000000000007941 */ /* 0x000fea0003800000 */
.L_x_1279:
[----:B------:R-:W-:Y:S01]  /*7060*/  MOV R101, 0x1 ;  /* 0x0000000100657802 */ /* 0x000fe20000000f00 */
[----:B--2---:R-:W2:Y:S04]  /*7070*/  LDL R3, [R1+0x8] ;  /* 0x0000080001037983 */ /* 0x004ea80000100800 */
[----:B------:R-:W3:Y:S01]  /*7080*/  LDL R2, [R1+0x38] ;  /* 0x0000380001027983 */ /* 0x000ee20000100800 */
[----:B------:R-:W-:Y:S03]  /*7090*/  IMAD R101, R220, -0x40, R101 ;  /* 0xffffffc0dc657824 */ /* 0x000fe600078e0265 */
[----:B------:R-:W0:Y:S01]  /*70a0*/  LDGDEPBAR ;  /* 0x00000000000079af */ /* 0x000e220000000000 */
[----:B--2---:R-:W-:Y:S01]  /*70b0*/  MOV R100, R3 ;  /* 0x0000000300647202 */ /* 0x004fe20000000f00 */
[----:B------:R-:W-:Y:S01]  /*70c0*/  @P3 IMAD.HI.U32 R0, R3, c[0x0][0x2c8], RZ ;  /* 0x0000b20003003a27 */ /* 0x000fe200078e00ff */
[----:B---3--:R-:W-:Y:S04]  /*70d0*/  IADD3 R101, -R2, R101, RZ ;  /* 0x0000006502657210 */ /* 0x008fe80007ffe1ff */
[----:B------:R-:W-:Y:S02]  /*70e0*/  @P3 SHF.R.U32.HI R100, RZ, c[0x0][0x2cc], R0 ;  /* 0x0000b300ff643a19 */ /* 0x000fe40000011600 */
[----:B------:R-:W-:Y:S05]  /*70f0*/  MOV R0, c[0x0][0x2ac] ;  /* 0x0000ab0000007a02 */ /* 0x000fea0000000f00 */
[----:B------:R-:W-:Y:S05]  /*7100*/  IMAD R101, R0, c[0x0][0x1d0], R101 ;  /* 0x0000740000657a24 */ /* 0x000fea00078e0265 */
[----:B------:R-:W-:Y:S01]  /*7110*/  IADD3 R101, R101, -c[0x0][0x168], RZ ;  /* 0x80005a0065657a10 */ /* 0x000fe20007ffe0ff */
[----:B------:R-:W-:-:S05]  /*7120*/  BRA.DIV ~URZ, `(.L_x_1283) ;  /* 0x00009ef27f007947 */ /* 0x000fca000b800000 */
[----:B------:R1:W2:Y:S02]  /*7130*/  SHFL.IDX PT, R0, R100, RZ, 0x1c1f ;  /* 0x001c1fff64007589 */ /* 0x0002a400000e0000 */
.L_x_1326:
[----:B--2---:R-:W-:Y:S05]  /*7140*/  IMAD.IADD R0, R101, 0x1, R0 ;  /* 0x0000000165007824 */ /* 0x004fea00078e0200 */
[C---:B------:R-:W-:Y:S02]  /*7150*/  ISETP.GT.AND P6, PT, R0.reuse, RZ, PT ;  /* 0x000000ff0000720c */ /* 0x040fe40003fc4270 */
[C---:B------:R-:W-:Y:S02]  /*7160*/  ISETP.GT.AND P5, PT, R0.reuse, 0x1, PT ;  /* 0x000000010000780c */ /* 0x040fe40003fa4270 */
[C---:B------:R-:W-:Y:S02]  /*7170*/  ISETP.GT.AND P4, PT, R0.reuse, 0x8, PT ;  /* 0x000000080000780c */ /* 0x040fe40003f84270 */
[----:B------:R-:W-:Y:S02]  /*7180*/  ISETP.GT.AND P0, PT, R0, 0x9, PT ;  /* 0x000000090000780c */ /* 0x000fe40003f04270 */
[----:B------:R-:W-:Y:S02]  /*7190*/  FSEL R4, R4, -INF , P6 ;  /* 0xff80000004047808 */ /* 0x000fe40003000000 */
[C---:B------:R-:W-:Y:S02]  /*71a0*/  ISETP.GT.AND P6, PT, R0.reuse, 0x10, PT ;  /* 0x000000100000780c */ /* 0x040fe40003fc4270 */
[----:B------:R-:W-:Y:S02]  /*71b0*/  FSEL R110, R5, -INF , P5 ;  /* 0xff800000056e7808 */ /* 0x000fe40002800000 */
        /* <DEDUP_REMOVED lines=22> */
[----:B------:R-:W-:Y:S02]  /*7320*/  FSEL R53, R53, -INF , P5 ;  /* 0xff80000035357808 */ /* 0x000fe40002800000 */
[----:B------:R-:W-:Y:S02]  /*7330*/  FSEL R64, R64, -INF , P4 ;  /* 0xff80000040407808 */ /* 0x000fe40002000000 */
[----:B------:R-:W-:Y:S01]  /*7340*/  FSEL R65, R65, -INF , P0 ;  /* 0xff80000041417808 */ /* 0x000fe20000000000 */
[----:B------:R-:W-:-:S05]  /*7350*/  BRA.DIV ~URZ, `(.L_x_1284) ;  /* 0x00009d227f007947 */ /* 0x000fca000b800000 */
[----:B------:R-:W-:Y:S01]  /*7360*/  FMNMX.FTZ R104, R4, R105, !PT ;  /* 0x0000006904687209 */ /* 0x000fe20007810000 */
[----:B------:R-:W2:Y:S03]  /*7370*/  SHFL.IDX PT, R2, R100, 0x1, 0x1c1f ;  /* 0x003c1f0064027f89 */ /* 0x000ea600000e0000 */
[----:B------:R-:W-:Y:S04]  /*7380*/  FMNMX.FTZ R104, R110, R104, !PT ;  /* 0x000000686e687209 */ /* 0x000fe80007810000 */
[----:B------:R-:W-:Y:S01]  /*7390*/  FMNMX.FTZ R104, R5, R104, !PT ;  /* 0x0000006805687209 */ /* 0x000fe20007810000 */
[----:B------:R-:W3:Y:S03]  /*73a0*/  SHFL.IDX PT, R0, R100, 0x2, 0x1c1f ;  /* 0x005c1f0064007f89 */ /* 0x000ee600000e0000 */
[----:B------:R-:W-:Y:S04]  /*73b0*/  FMNMX.FTZ R104, R109, R104, !PT ;  /* 0x000000686d687209 */ /* 0x000fe80007810000 */
[----:B------:R-:W-:Y:S01]  /*73c0*/  FMNMX.FTZ R104, R20, R104, !PT ;  /* 0x0000006814687209 */ /* 0x000fe20007810000 */
[----:B------:R-:W4:Y:S03]  /*73d0*/  SHFL.IDX PT, R3, R100, 0x3, 0x1c1f ;  /* 0x007c1f0064037f89 */ /* 0x000f2600000e0000 */
[----:B------:R-:W-:Y:S04]  /*73e0*/  FMNMX.FTZ R104, R21, R104, !PT ;  /* 0x0000006815687209 */ /* 0x000fe80007810000 */
[----:B------:R-:W-:Y:S04]  /*73f0*/  FMNMX.FTZ R104, R32, R104, !PT ;  /* 0x0000006820687209 */ /* 0x000fe80007810000 */
[----:B------:R-:W-:Y:S04]  /*7400*/  FMNMX.FTZ R104, R33, R104, !PT ;  /* 0x0000006821687209 */ /* 0x000fe80007810000 */
[----:B------:R-:W-:Y:S04]  /*7410*/  FMNMX.FTZ R104, R36, R104, !PT ;  /* 0x0000006824687209 */ /* 0x000fe80007810000 */
[----:B------:R-:W-:Y:S04]  /*7420*/  FMNMX.FTZ R104, R37, R104, !PT ;  /* 0x0000006825687209 */ /* 0x000fe80007810000 */
[----:B------:R-:W-:Y:S01]  /*7430*/  FMNMX.FTZ R104, R48, R104, !PT ;  /* 0x0000006830687209 */ /* 0x000fe20007810000 */
[C---:B--2---:R-:W-:Y:S02]  /*7440*/  IMAD.IADD R2, R101.reuse, 0x1, R2 ;  /* 0x0000000165027824 */ /* 0x044fe400078e0202 */
[----:B---3--:R-:W-:Y:S01]  /*7450*/  IMAD.IADD R0, R101, 0x1, R0 ;  /* 0x0000000165007824 */ /* 0x008fe200078e0200 */
[----:B------:R-:W-:Y:S01]  /*7460*/  FMNMX.FTZ R104, R49, R104, !PT ;  /* 0x0000006831687209 */ /* 0x000fe20007810000 */
[----:B----4-:R-:W-:Y:S01]  /*7470*/  IMAD.IADD R101, R101, 0x1, R3 ;  /* 0x0000000165657824 */ /* 0x010fe200078e0203 */
[C---:B------:R-:W-:Y:S02]  /*7480*/  ISETP.GT.AND P6, PT, R2.reuse, RZ, PT ;  /* 0x000000ff0200720c */ /* 0x040fe40003fc4270 */
[C---:B------:R-:W-:Y:S02]  /*7490*/  ISETP.GT.AND P5, PT, R2.reuse, 0x1, PT ;  /* 0x000000010200780c */ /* 0x040fe40003fa4270 */
[C---:B------:R-:W-:Y:S02]  /*74a0*/  ISETP.GT.AND P4, PT, R2.reuse, 0x8, PT ;  /* 0x000000080200780c */ /* 0x040fe40003f84270 */
[----:B------:R-:W-:Y:S02]  /*74b0*/  ISETP.GT.AND P0, PT, R2, 0x9, PT ;  /* 0x000000090200780c */ /* 0x000fe40003f04270 */
[----:B------:R-:W-:Y:S02]  /*74c0*/  FSEL R6, R6, -INF , P6 ;  /* 0xff80000006067808 */ /* 0x000fe40003000000 */
[----:B------:R-:W-:Y:S02]  /*74d0*/  FSEL R17, R7, -INF , P5 ;  /* 0xff80000007117808 */ /* 0x000fe40002800000 */
[----:B------:R-:W-:Y:S02]  /*74e0*/  FSEL R18, R18, -INF , P4 ;  /* 0xff80000012127808 */ /* 0x000fe40002000000 */
[----:B------:R-:W-:Y:S02]  /*74f0*/  FSEL R19, R19, -INF , P0 ;  /* 0xff80000013137808 */ /* 0x000fe40000000000 */
[C---:B------:R-:W-:Y:S02]  /*7500*/  ISETP.GT.AND P6, PT, R2.reuse, 0x10, PT ;  /* 0x000000100200780c */ /* 0x040fe40003fc4270 */
        /* <DEDUP_REMOVED lines=23> */
[C---:B------:R-:W-:Y:S02]  /*7680*/  ISETP.GT.AND P6, PT, R0.reuse, RZ, PT ;  /* 0x000000ff0000720c */ /* 0x040fe40003fc4270 */
[----:B------:R-:W-:Y:S02]  /*7690*/  ISETP.GT.AND P5, PT, R0, 0x1, PT ;  /* 0x000000010000780c */ /* 0x000fe40003fa4270 */
[C---:B------:R-:W-:Y:S02]  /*76a0*/  ISETP.GT.AND P4, PT, R101.reuse, RZ, PT ;  /* 0x000000ff6500720c */ /* 0x040fe40003f84270 */
[----:B------:R-:W-:Y:S02]  /*76b0*/  ISETP.GT.AND P0, PT, R101, 0x1, PT ;  /* 0x000000016500780c */ /* 0x000fe40003f04270 */
[----:B------:R-:W-:Y:S02]  /*76c0*/  FSEL R16, R8, -INF , P6 ;  /* 0xff80000008107808 */ /* 0x000fe40003000000 */
[----:B------:R-:W-:Y:S02]  /*76d0*/  FSEL R9, R9, -INF , P5 ;  /* 0xff80000009097808 */ /* 0x000fe40002800000 */
[----:B------:R-:W-:Y:S02]  /*76e0*/  FSEL R10, R10, -INF , P4 ;  /* 0xff8000000a0a7808 */ /* 0x000fe40002000000 */
[----:B------:R-:W-:Y:S02]  /*76f0*/  FSEL R11, R11, -INF , P0 ;  /* 0xff8000000b0b7808 */ /* 0x000fe40000000000 */
[C---:B------:R-:W-:Y:S02]  /*7700*/  ISETP.GT.AND P6, PT, R0.reuse, 0x8, PT ;  /* 0x000000080000780c */ /* 0x040fe40003fc4270 */
[----:B------:R-:W-:Y:S02]  /*7710*/  ISETP.GT.AND P5, PT, R0, 0x9, PT ;  /* 0x000000090000780c */ /* 0x000fe40003fa4270 */
[C---:B------:R-:W-:Y:S02]  /*7720*/  ISETP.GT.AND P4, PT, R101.reuse, 0x8, PT ;  /* 0x000000086500780c */ /* 0x040fe40003f84270 */
        /* <DEDUP_REMOVED lines=9> */
[----:B------:R-:W-:Y:S02]  /*77c0*/  FMNMX.FTZ R104, R52, R104, !PT ;  /* 0x0000006834687209 */ /* 0x000fe40007810000 */
        /* <DEDUP_REMOVED lines=51> */
[----:B--2---:R-:W-:Y:S02]  /*7b00*/  FMNMX.FTZ R104, R0, R104, !PT ;  /* 0x0000006800687209 */ /* 0x004fe40007810000 */
        /* <DEDUP_REMOVED lines=12> */
[----:B------:R-:W-:Y:S02]  /*7bd0*/  FSEL R56, R56, -INF , P6 ;  /* 0xff80000038387808 */ /* 0x000fe40003000000 */
[----:B------:R-:W-:Y:S02]  /*7be0*/  FMNMX.FTZ R103, R67, R103, !PT ;  /* 0x0000006743677209 */ /* 0x000fe40007810000 */
[----:B------:R-:W-:Y:S02]  /*7bf0*/  FMNMX.FTZ R102, R45, R102, !PT ;  /* 0x000000662d667209 */ /* 0x000fe40007810000 */
[----:B--2---:R-:W-:Y:S02]  /*7c00*/  FMNMX.FTZ R104, R104, R0, !PT ;  /* 0x0000000068687209 */ /* 0x004fe40007810000 */
[----:B------:R-:W-:Y:S01]  /*7c10*/  FSEL R57, R57, -INF , P5 ;  /* 0xff80000039397808 */ /* 0x000fe20002800000 */
[----:B------:R-:W2:Y:S01]  /*7c20*/  SHFL.BFLY PT, R0, R103, 0x2, 0x1f ;  /* 0x0c401f0067007f89 */ /* 0x000ea200000e0000 */
[----:B------:R-:W-:Y:S02]  /*7c30*/  FMNMX.FTZ R102, R56, R102, !PT ;  /* 0x0000006638667209 */ /* 0x000fe40007810000 */
[----:B------:R-:W-:Y:S02]  /*7c40*/  FSEL R60, R60, -INF , P4 ;  /* 0xff8000003c3c7808 */ /* 0x000fe40002000000 */
[----:B------:R-:W-:Y:S02]  /*7c50*/  FMNMX.FTZ R102, R57, R102, !PT ;  /* 0x0000006639667209 */ /* 0x000fe40007810000 */
[----:B------:R-:W-:Y:S02]  /*7c60*/  FSEL R61, R61, -INF , P0 ;  /* 0xff8000003d3d7808 */ /* 0x000fe40000000000 */
[----:B------:R-:W-:Y:S02]  /*7c70*/  FMNMX.FTZ R102, R60, R102, !PT ;  /* 0x000000663c667209 */ /* 0x000fe40007810000 */
[----:B------:R-:W-:Y:S02]  /*7c80*/  ISETP.GT.AND P6, PT, R101, 0x30, PT ;  /* 0x000000306500780c */ /* 0x000fe40003fc4270 */
[----:B------:R-:W-:Y:S02]  /*7c90*/  FMNMX.FTZ R102, R61, R102, !PT ;  /* 0x000000663d667209 */ /* 0x000fe40007810000 */
[C---:B------:R-:W-:Y:S02]  /*7ca0*/  ISETP.GT.AND P5, PT, R101.reuse, 0x31, PT ;  /* 0x000000316500780c */ /* 0x040fe40003fa4270 */
[----:B------:R-:W-:Y:S02]  /*7cb0*/  FSEL R58, R58, -INF , P6 ;  /* 0xff8000003a3a7808 */ /* 0x000fe40003000000 */
[----:B------:R-:W-:Y:S02]  /*7cc0*/  ISETP.GT.AND P4, PT, R101, 0x38, PT ;  /* 0x000000386500780c */ /* 0x000fe40003f84270 */
[----:B------:R-:W-:Y:S02]  /*7cd0*/  FSEL R59, R59, -INF , P5 ;  /* 0xff8000003b3b7808 */ /* 0x000fe40002800000 */
[----:B------:R-:W-:Y:S02]  /*7ce0*/  ISETP.GT.AND P0, PT, R101, 0x39, PT ;  /* 0x000000396500780c */ /* 0x000fe40003f04270 */
[----:B--2---:R-:W-:Y:S02]  /*7cf0*/  FMNMX.FTZ R103, R103, R0, !PT ;  /* 0x0000000067677209 */ /* 0x004fe40007810000 */
[----:B------:R-:W-:Y:S02]  /*7d00*/  FSEL R62, R62, -INF , P4 ;  /* 0xff8000003e3e7808 */ /* 0x000fe40002000000 */
[----:B------:R-:W-:Y:S01]  /*7d10*/  FSEL R63, R63, -INF , P0 ;  /* 0xff8000003f3f7808 */ /* 0x000fe20000000000 */
[----:B------:R-:W2:Y:S02]  /*7d20*/  SHFL.BFLY PT, R0, R103, 0x1, 0x1f ;  /* 0x0c201f0067007f89 */ /* 0x000ea400000e0000 */
[----:B--2---:R-:W-:Y:S06]  /*7d30*/  FMNMX.FTZ R103, R103, R0, !PT ;  /* 0x0000000067677209 */ /* 0x004fec0007810000 */
[----:B------:R-:W2:Y:S02]  /*7d40*/  SHFL.BFLY PT, R0, R102, 0x2, 0x1f ;  /* 0x0c401f0066007f89 */ /* 0x000ea400000e0000 */
[----:B--2---:R-:W-:Y:S06]  /*7d50*/  FMNMX.FTZ R102, R102, R0, !PT ;  /* 0x0000000066667209 */ /* 0x004fec0007810000 */
[----:B------:R-:W2:Y:S02]  /*7d60*/  SHFL.BFLY PT, R0, R102, 0x1, 0x1f ;  /* 0x0c201f0066007f89 */ /* 0x000ea400000e0000 */
[----:B--2---:R-:W-:Y:S02]  /*7d70*/  FMNMX.FTZ R102, R102, R0, !PT ;  /* 0x0000000066667209 */ /* 0x004fe40007810000 */
[----:B------:R-:W-:Y:S04]  /*7d80*/  FMNMX.FTZ R0, R10, R108, !PT ;  /* 0x0000006c0a007209 */ /* 0x000fe80007810000 */
        /* <DEDUP_REMOVED lines=10> */
[----:B-1----:R-:W-:Y:S04]  /*7e30*/  FMNMX.FTZ R100, R47, R0, !PT ;  /* 0x000000002f647209 */ /* 0x002fe80007810000 */
[----:B------:R-:W-:Y:S04]  /*7e40*/  FMNMX.FTZ R100, R58, R100, !PT ;  /* 0x000000643a647209 */ /* 0x000fe80007810000 */
[----:B------:R-:W-:Y:S04]  /*7e50*/  FMNMX.FTZ R100, R59, R100, !PT ;  /* 0x000000643b647209 */ /* 0x000fe80007810000 */
[----:B------:R-:W-:Y:S04]  /*7e60*/  FMNMX.FTZ R100, R62, R100, !PT ;  /* 0x000000643e647209 */ /* 0x000fe80007810000 */
[----:B------:R-:W-:Y:S05]  /*7e70*/  FMNMX.FTZ R100, R63, R100, !PT ;  /* 0x000000643f647209 */ /* 0x000fea0007810000 */
[----:B------:R-:W1:Y:S02]  /*7e80*/  SHFL.BFLY PT, R0, R100, 0x2, 0x1f ;  /* 0x0c401f0064007f89 */ /* 0x000e6400000e0000 */
[----:B-1----:R-:W-:Y:S06]  /*7e90*/  FMNMX.FTZ R100, R100, R0, !PT ;  /* 0x0000000064647209 */ /* 0x002fec0007810000 */
[----:B------:R1:W2:Y:S02]  /*7ea0*/  SHFL.BFLY PT, R0, R100, 0x1, 0x1f ;  /* 0x0c201f0064007f89 */ /* 0x0002a400000e0000 */
.L_x_1327:
[C---:B------:R-:W-:Y:S01]  /*7eb0*/  FSETP.NEU.FTZ.AND P0, PT, R104.reuse, -INF , PT ;  /* 0xff8000006800780b */ /* 0x040fe20003f1d000 */
[----:B------:R-:W-:Y:S01]  /*7ec0*/  FMUL.FTZ R2, R104, c[0x0][0x2d0] ;  /* 0x0000b40068027a20 */ /* 0x000fe20000410000 */
        /* <DEDUP_REMOVED lines=19> */
[--C-:B------:R-:W-:Y:S02]  /*8000*/  FFMA.FTZ R239, R64, c[0x0][0x2d0], -R2.reuse ;  /* 0x0000b40040ef7a23 */ /* 0x100fe40000010802 */
[--C-:B------:R-:W-:Y:S01]  /*8010*/  FFMA.FTZ R245, R65, c[0x0][0x2d0], -R2.reuse ;  /* 0x0000b40041f57a23 */ /* 0x100fe20000010802 */
[----:B------:R-:W2:Y:S01]  /*8020*/  MUFU.EX2 R4, R4 ;  /* 0x0000000400047308 */ /* 0x000ea20000000800 */
[--C-:B------:R-:W-:Y:S02]  /*8030*/  FFMA.FTZ R5, R5, c[0x0][0x2d0], -R2.reuse ;  /* 0x0000b40005057a23 */ /* 0x100fe40000010802 */
[--C-:B------:R-:W-:Y:S02]  /*8040*/  FFMA.FTZ R8, R109, c[0x0][0x2d0], -R2.reuse ;  /* 0x0000b4006d087a23 */ /* 0x100fe40000010802 */
[--C-:B------:R-:W-:Y:S02]  /*8050*/  FFMA.FTZ R194, R32, c[0x0][0x2d0], -R2.reuse ;  /* 0x0000b40020c27a23 */ /* 0x100fe40000010802 */
[----:B------:R-:W-:Y:S02]  /*8060*/  FFMA.FTZ R193, R33, c[0x0][0x2d0], -R2 ;  /* 0x0000b40021c17a23 */ /* 0x000fe40000010802 */
[----:B------:R-:W-:Y:S01]  /*8070*/  FMUL.FTZ R2, R103, c[0x0][0x2d0] ;  /* 0x0000b40067027a20 */ /* 0x000fe20000410000 */
[----:B------:R3:W-:Y:S04]  /*8080*/  MUFU.EX2 R178, R5 ;  /* 0x0000000500b27308 */ /* 0x0007e80000000800 */
        /* <DEDUP_REMOVED lines=10> */
[--C-:B------:R-:W-:Y:S01]  /*8130*/  FFMA.FTZ R190, R34, c[0x0][0x2d0], -R2.reuse ;  /* 0x0000b40022be7a23 */ /* 0x100fe20000010802 */
[----:B------:R-:W-:Y:S01]  /*8140*/  LDSM.16.MT88.4 R52, [R201+0x1000] ;  /* 0x00100000c934783b */ /* 0x000fe20000004200 */
[--C-:B------:R-:W-:Y:S02]  /*8150*/  FFMA.FTZ R189, R35, c[0x0][0x2d0], -R2.reuse ;  /* 0x0000b40023bd7a23 */ /* 0x100fe40000010802 */
[--C-:B------:R-:W-:Y:S02]  /*8160*/  FFMA.FTZ R226, R50, c[0x0][0x2d0], -R2.reuse ;  /* 0x0000b40032e27a23 */ /* 0x100fe40000010802 */
[--C-:B------:R-:W-:Y:S01]  /*8170*/  FFMA.FTZ R225, R51, c[0x0][0x2d0], -R2.reuse ;  /* 0x0000b40033e17a23 */ /* 0x100fe20000010802 */
[----:B------:R-:W-:Y:S01]  /*8180*/  MUFU.EX2 R192, R192 ;  /* 0x000000c000c07308 */ /* 0x000fe20000000800 */
[--C-:B------:R-:W-:Y:S02]  /*8190*/  FFMA.FTZ R240, R66, c[0x0][0x2d0], -R2.reuse ;  /* 0x0000b40042f07a23 */ /* 0x100fe40000010802 */
[--C-:B------:R-:W-:Y:S07]  /*81a0*/  FFMA.FTZ R244, R67, c[0x0][0x2d0], -R2.reuse ;  /* 0x0000b40043f47a23 */ /* 0x100fee0000010802 */
[----:B------:R-:W-:Y:S10]  /*81b0*/  MUFU.EX2 R190, R190 ;  /* 0x000000be00be7308 */ /* 0x000ff40000000800 */
[----:B------:R-:W-:Y:S10]  /*81c0*/  MUFU.EX2 R189, R189 ;  /* 0x000000bd00bd7308 */ /* 0x000ff40000000800 */
[----:B------:R-:W-:Y:S10]  /*81d0*/  MUFU.EX2 R229, R229 ;  /* 0x000000e500e57308 */ /* 0x000ff40000000800 */
[----:B------:R-:W-:Y:S01]  /*81e0*/  MUFU.EX2 R228, R228 ;  /* 0x000000e400e47308 */ /* 0x000fe20000000800 */
[----:B-1----:R-:W-:Y:S01]  /*81f0*/  FFMA.FTZ R0, R100, R236, R3 ;  /* 0x000000ec64007223 */ /* 0x002fe20000010003 */
[----:B--2---:R-:W-:Y:S01]  /*8200*/  F2FP.PACK_AB R176, R4, R3 ;  /* 0x0000000304b0723e */ /* 0x004fe200000000ff */
[----:B------:R-:W-:Y:S02]  /*8210*/  FFMA.FTZ R3, R6, c[0x0][0x2d0], -R2 ;  /* 0x0000b40006037a23 */ /* 0x000fe40000010802 */
[----:B------:R-:W-:Y:S01]  /*8220*/  FADD.FTZ R7, R4, R0 ;  /* 0x0000000004077221 */ /* 0x000fe20000010000 */
[----:B------:R-:W-:Y:S01]  /*8230*/  FSEL R0, R103, RZ, P0 ;  /* 0x000000ff67007208 */ /* 0x000fe20000000000 */
[--C-:B------:R-:W-:Y:S01]  /*8240*/  FFMA.FTZ R4, R17, c[0x0][0x2d0], -R2.reuse ;  /* 0x0000b40011047a23 */ /* 0x100fe20000010802 */
[----:B------:R-:W-:Y:S01]  /*8250*/  FSETP.NEU.FTZ.AND P0, PT, R102, -INF , PT ;  /* 0xff8000006600780b */ /* 0x000fe20003f1d000 */
[----:B------:R-:W-:Y:S01]  /*8260*/  FFMA.FTZ R6, R18, c[0x0][0x2d0], -R2 ;  /* 0x0000b40012067a23 */ /* 0x000fe20000010802 */
[----:B------:R-:W-:Y:S01]  /*8270*/  MUFU.EX2 R177, R3 ;  /* 0x0000000300b17308 */ /* 0x000fe20000000800 */
[----:B------:R-:W-:Y:S02]  /*8280*/  FADD.FTZ R0, -R0, R106 ;  /* 0x0000006a00007221 */ /* 0x000fe40000010100 */
[----:B------:R-:W-:Y:S02]  /*8290*/  FMUL.FTZ R2, R102, c[0x0][0x2d0] ;  /* 0x0000b40066027a20 */ /* 0x000fe40000410000 */
[----:B------:R-:W-:Y:S02]  /*82a0*/  FMUL.FTZ R0, R0, c[0x0][0x2d0] ;  /* 0x0000b40000007a20 */ /* 0x000fe40000410000 */
[----:B------:R-:W-:Y:S01]  /*82b0*/  FMUL.FTZ R48, R100, R164 ;  /* 0x000000a464307220 */ /* 0x000fe20000410000 */
[----:B------:R-:W-:Y:S01]  /*82c0*/  FSEL R2, R2, RZ, P0 ;  /* 0x000000ff02027208 */ /* 0x000fe20000000000 */
[C---:B------:R-:W-:Y:S01]  /*82d0*/  FMUL.FTZ R49, R100.reuse, R165 ;  /* 0x000000a564317220 */ /* 0x040fe20000410000 */
[----:B------:R-:W1:Y:S01]  /*82e0*/  MUFU.EX2 R3, R0 ;  /* 0x0000000000037308 */ /* 0x000e620000000800 */
[----:B------:R-:W-:Y:S02]  /*82f0*/  FMUL.FTZ R64, R100, R172 ;  /* 0x000000ac64407220 */ /* 0x000fe40000410000 */
[--C-:B------:R-:W-:Y:S02]  /*8300*/  FFMA.FTZ R186, R25, c[0x0][0x2d0], -R2.reuse ;  /* 0x0000b40019ba7a23 */ /* 0x100fe40000010802 */
[--C-:B------:R-:W-:Y:S02]  /*8310*/  FFMA.FTZ R185, R28, c[0x0][0x2d0], -R2.reuse ;  /* 0x0000b4001cb97a23 */ /* 0x100fe40000010802 */
[--C-:B---3--:R-:W-:Y:S02]  /*8320*/  FFMA.FTZ R5, R9, c[0x0][0x2d0], -R2.reuse ;  /* 0x0000b40009057a23 */ /* 0x108fe40000010802 */
[--C-:B------:R-:W-:Y:S01]  /*8330*/  FFMA.FTZ R32, R12, c[0x0][0x2d0], -R2.reuse ;  /* 0x0000b4000c207a23 */ /* 0x100fe20000010802 */
[----:B------:R-:W2:Y:S01]  /*8340*/  MUFU.EX2 R4, R4 ;  /* 0x0000000400047308 */ /* 0x000ea20000000800 */
        /* <DEDUP_REMOVED lines=8> */
[----:B-1----:R-:W-:Y:S02]  /*83d0*/  FFMA.FTZ R0, R3, R222, R177 ;  /* 0x000000de03007223 */ /* 0x002fe400000100b1 */
[--C-:B------:R-:W-:Y:S02]  /*83e0*/  FFMA.FTZ R236, R56, c[0x0][0x2d0], -R2.reuse ;  /* 0x0000b40038ec7a23 */ /* 0x100fe40000010802 */
[--C-:B------:R-:W-:Y:S01]  /*83f0*/  FFMA.FTZ R238, R57, c[0x0][0x2d0], -R2.reuse ;  /* 0x0000b40039ee7a23 */ /* 0x100fe20000010802 */
[----:B------:R-:W-:Y:S01]  /*8400*/  MUFU.EX2 R6, R6 ;  /* 0x0000000600067308 */ /* 0x000fe20000000800 */
[--C-:B------:R-:W-:Y:S02]  /*8410*/  FFMA.FTZ R243, R60, c[0x0][0x2d0], -R2.reuse ;  /* 0x0000b4003cf37a23 */ /* 0x100fe40000010802 */
[----:B------:R-:W-:Y:S01]  /*8420*/  FFMA.FTZ R247, R61, c[0x0][0x2d0], -R2 ;  /* 0x0000b4003df77a23 */ /* 0x000fe20000010802 */
[C---:B--2---:R-:W-:Y:S01]  /*8430*/  F2FP.PACK_AB R177, R4.reuse, R177 ;  /* 0x000000b104b1723e */ /* 0x044fe200000000ff */
[----:B------:R-:W-:Y:S01]  /*8440*/  FADD.FTZ R33, R4, R0 ;  /* 0x0000000004217221 */ /* 0x000fe20000010000 */
[----:B------:R-:W-:Y:S01]  /*8450*/  FSEL R0, R102, RZ, P0 ;  /* 0x000000ff66007208 */ /* 0x000fe20000000000 */
[----:B------:R-:W-:Y:S01]  /*8460*/  FFMA.FTZ R4, R16, c[0x0][0x2d0], -R2 ;  /* 0x0000b40010047a23 */ /* 0x000fe20000010802 */
[----:B------:R-:W-:Y:S01]  /*8470*/  FSETP.NEU.FTZ.AND P0, PT, R101, -INF , PT ;  /* 0xff8000006500780b */ /* 0x000fe20003f1d000 */
[----:B------:R-:W-:Y:S01]  /*8480*/  FMUL.FTZ R34, R3, R158 ;  /* 0x0000009e03227220 */ /* 0x000fe20000410000 */
[----:B------:R-:W-:Y:S01]  /*8490*/  MUFU.EX2 R187, R187 ;  /* 0x000000bb00bb7308 */ /* 0x000fe20000000800 */
[----:B------:R-:W-:Y:S01]  /*84a0*/  FADD.FTZ R0, -R0, R107 ;  /* 0x0000006b00007221 */ /* 0x000fe20000010100 */
[----:B------:R-:W-:Y:S01]  /*84b0*/  FSEL R2, R101, RZ, P0 ;  /* 0x000000ff65027208 */ /* 0x000fe20000000000 */
[C---:B------:R-:W-:Y:S02]  /*84c0*/  FMUL.FTZ R35, R3.reuse, R159 ;  /* 0x0000009f03237220 */ /* 0x040fe40000410000 */
[----:B------:R-:W-:Y:S02]  /*84d0*/  FMUL.FTZ R0, R0, c[0x0][0x2d0] ;  /* 0x0000b40000007a20 */ /* 0x000fe40000410000 */
[----:B------:R-:W-:Y:S02]  /*84e0*/  FADD.FTZ R2, -R2, R108 ;  /* 0x0000006c02027221 */ /* 0x000fe40000010100 */
[----:B---3--:R-:W-:Y:S01]  /*84f0*/  FADD.FTZ R5, R178, R7 ;  /* 0x00000007b2057221 */ /* 0x008fe20000010000 */
[----:B------:R-:W1:Y:S01]  /*8500*/  MUFU.EX2 R21, R4 ;  /* 0x0000000400157308 */ /* 0x000e620000000800 */
[----:B------:R-:W-:Y:S01]  /*8510*/  FMUL.FTZ R2, R2, c[0x0][0x2d0] ;  /* 0x0000b40002027a20 */ /* 0x000fe20000410000 */
[C---:B------:R-:W-:Y:S01]  /*8520*/  F2FP.PACK_AB R178, R8.reuse, R178 ;  /* 0x000000b208b2723e */ /* 0x040fe200000000ff */
[----:B------:R-:W-:Y:S02]  /*8530*/  FADD.FTZ R181, R8, R5 ;  /* 0x0000000508b57221 */ /* 0x000fe40000010000 */
[C---:B------:R-:W-:Y:S02]  /*8540*/  FMUL.FTZ R5, R100.reuse, R145 ;  /* 0x0000009164057220 */ /* 0x040fe40000410000 */
[C---:B------:R-:W-:Y:S02]  /*8550*/  FMUL.FTZ R7, R3.reuse, R147 ;  /* 0x0000009303077220 */ /* 0x040fe40000410000 */
[C---:B------:R-:W-:Y:S01]  /*8560*/  FMUL.FTZ R50, R3.reuse, R166 ;  /* 0x000000a603327220 */ /* 0x040fe20000410000 */
[----:B------:R-:W2:Y:S01]  /*8570*/  MUFU.EX2 R0, R0 ;  /* 0x0000000000007308 */ /* 0x000ea20000000800 */
[C---:B------:R-:W-:Y:S02]  /*8580*/  FMUL.FTZ R51, R3.reuse, R167 ;  /* 0x000000a703337220 */ /* 0x040fe40000410000 */
[C---:B------:R-:W-:Y:S01]  /*8590*/  FMUL.FTZ R65, R100.reuse, R173 ;  /* 0x000000ad64417220 */ /* 0x040fe20000410000 */
[----:B------:R-:W-:Y:S01]  /*85a0*/  LDSM.16.MT88.4 R164, [R201+0x1c00] ;  /* 0x001c0000c9a4783b */ /* 0x000fe20000004200 */
[C---:B------:R-:W-:Y:S02]  /*85b0*/  FMUL.FTZ R66, R3.reuse, R174 ;  /* 0x000000ae03427220 */ /* 0x040fe40000410000 */
[C---:B------:R-:W-:Y:S02]  /*85c0*/  FMUL.FTZ R67, R3.reuse, R175 ;  /* 0x000000af03437220 */ /* 0x040fe40000410000 */
[C---:B------:R-:W-:Y:S01]  /*85d0*/  FMUL.FTZ R68, R100.reuse, R68 ;  /* 0x0000004464447220 */ /* 0x040fe20000410000 */
[----:B------:R-:W3:Y:S01]  /*85e0*/  MUFU.EX2 R2, R2 ;  /* 0x0000000200027308 */ /* 0x000ee20000000800 */
[----:B------:R-:W-:Y:S01]  /*85f0*/  FMUL.FTZ R69, R100, R69 ;  /* 0x0000004564457220 */ /* 0x000fe20000410000 */
[----:B------:R-:W-:Y:S01]  /*8600*/  LDSM.16.MT88.4 R172, [R202+0x1c00] ;  /* 0x001c0000caac783b */ /* 0x000fe20000004200 */
[----:B------:R-:W-:Y:S01]  /*8610*/  FMUL.FTZ R70, R3, R70 ;  /* 0x0000004603467220 */ /* 0x000fe20000410000 */
[----:B-1----:R-:W-:Y:S01]  /*8620*/  F2FP.PACK_AB R108, R20, R21 ;  /* 0x00000015146c723e */ /* 0x002fe200000000ff */
[----:B------:R-:W-:Y:S02]  /*8630*/  FMUL.FTZ R4, R101, c[0x0][0x2d0] ;  /* 0x0000b40065047a20 */ /* 0x000fe40000410000 */
[C---:B------:R-:W-:Y:S02]  /*8640*/  FMUL.FTZ R71, R3.reuse, R71 ;  /* 0x0000004703477220 */ /* 0x040fe40000410000 */
[----:B------:R-:W-:Y:S01]  /*8650*/  FMUL.FTZ R80, R100, R80 ;  /* 0x0000005064507220 */ /* 0x000fe20000410000 */
[----:B------:R-:W-:Y:S01]  /*8660*/  FSEL R4, R4, RZ, P0 ;  /* 0x000000ff04047208 */ /* 0x000fe20000000000 */
[----:B------:R-:W-:Y:S01]  /*8670*/  FMUL.FTZ R81, R100, R81 ;  /* 0x0000005164517220 */ /* 0x000fe20000410000 */
[----:B------:R-:W-:Y:S01]  /*8680*/  MUFU.EX2 R252, R185 ;  /* 0x000000b900fc7308 */ /* 0x000fe20000000800 */
[----:B------:R-:W-:Y:S02]  /*8690*/  FMUL.FTZ R82, R3, R82 ;  /* 0x0000005203527220 */ /* 0x000fe40000410000 */
        /* <DEDUP_REMOVED lines=19> */
[----:B--2---:R-:W-:Y:S02]  /*87d0*/  FFMA.FTZ R4, R0, R250, R21 ;  /* 0x000000fa00047223 */ /* 0x004fe40000010015 */
[----:B---3--:R-:W-:Y:S02]  /*87e0*/  FMUL.FTZ R30, R2, R130 ;  /* 0x00000082021e7220 */ /* 0x008fe40000410000 */
[----:B------:R-:W-:Y:S01]  /*87f0*/  FADD.FTZ R130, R20, R4 ;  /* 0x0000000414827221 */ /* 0x000fe20000010000 */
[----:B------:R-:W-:Y:S01]  /*8800*/  MUFU.EX2 R250, R188 ;  /* 0x000000bc00fa7308 */ /* 0x000fe20000000800 */
[----:B------:R-:W2:Y:S01]  /*8810*/  LDSM.16.MT88.4 R20, [R201] ;  /* 0x00000000c914783b */ /* 0x000ea20000004200 */
[----:B------:R-:W-:Y:S02]  /*8820*/  FMUL.FTZ R26, R2, R134 ;  /* 0x00000086021a7220 */ /* 0x000fe40000410000 */
[C---:B------:R-:W-:Y:S02]  /*8830*/  FMUL.FTZ R12, R0.reuse, R136 ;  /* 0x00000088000c7220 */ /* 0x040fe40000410000 */
[C---:B------:R-:W-:Y:S02]  /*8840*/  FMUL.FTZ R24, R0.reuse, R132 ;  /* 0x0000008400187220 */ /* 0x040fe40000410000 */
[----:B------:R-:W-:Y:S02]  /*8850*/  FMUL.FTZ R25, R0, R133 ;  /* 0x0000008500197220 */ /* 0x000fe40000410000 */
[----:B------:R-:W3:Y:S01]  /*8860*/  MUFU.EX2 R134, R36 ;  /* 0x0000002400867308 */ /* 0x000ee20000000800 */
[C---:B------:R-:W-:Y:S02]  /*8870*/  FMUL.FTZ R27, R2.reuse, R135 ;  /* 0x00000087021b7220 */ /* 0x040fe40000410000 */
[----:B------:R-:W-:Y:S02]  /*8880*/  FMUL.FTZ R31, R2, R131 ;  /* 0x00000083021f7220 */ /* 0x000fe40000410000 */
[----:B------:R-:W-:Y:S02]  /*8890*/  FMUL.FTZ R28, R0, R128 ;  /* 0x00000080001c7220 */ /* 0x000fe40000410000 */
[----:B------:R-:W-:Y:S02]  /*88a0*/  FADD.FTZ R128, R6, R33 ;  /* 0x0000002106807221 */ /* 0x000fe40000010000 */
[----:B------:R-:W-:Y:S01]  /*88b0*/  FMUL.FTZ R4, R100, R144 ;  /* 0x0000009064047220 */ /* 0x000fe20000410000 */
[----:B------:R4:W-:Y:S01]  /*88c0*/  MUFU.EX2 R133, R32 ;  /* 0x0000002000857308 */ /* 0x0009e20000000800 */
[C---:B------:R-:W-:Y:S02]  /*88d0*/  FMUL.FTZ R8, R0.reuse, R140 ;  /* 0x0000008c00087220 */ /* 0x040fe40000410000 */
[C---:B------:R-:W-:Y:S02]  /*88e0*/  FMUL.FTZ R9, R0.reuse, R141 ;  /* 0x0000008d00097220 */ /* 0x040fe40000410000 */
[----:B------:R-:W-:Y:S02]  /*88f0*/  FMUL.FTZ R29, R0, R129 ;  /* 0x00000081001d7220 */ /* 0x000fe40000410000 */
[C---:B-1----:R-:W-:Y:S02]  /*8900*/  FFMA.FTZ R129, R2.reuse, R251, R109 ;  /* 0x000000fb02817223 */ /* 0x042fe4000001006d */
[C---:B------:R-:W-:Y:S01]  /*8910*/  FMUL.FTZ R10, R2.reuse, R142 ;  /* 0x0000008e020a7220 */ /* 0x040fe20000410000 */
[----:B------:R-:W1:Y:S01]  /*8920*/  MUFU.EX2 R131, R18 ;  /* 0x0000001200837308 */ /* 0x000e620000000800 */
[----:B------:R-:W-:Y:S02]  /*8930*/  FMUL.FTZ R11, R2, R143 ;  /* 0x0000008f020b7220 */ /* 0x000fe40000410000 */
[----:B------:R-:W-:Y:S01]  /*8940*/  FMUL.FTZ R13, R0, R137 ;  /* 0x00000089000d7220 */ /* 0x000fe20000410000 */
[----:B---3--:R-:W-:Y:S01]  /*8950*/  F2FP.PACK_AB R179, R134, R6 ;  /* 0x0000000686b3723e */ /* 0x008fe200000000ff */
[----:B------:R-:W-:Y:S01]  /*8960*/  FMUL.FTZ R6, R3, R146 ;  /* 0x0000009203067220 */ /* 0x000fe20000410000 */
[----:B------:R-:W3:Y:S01]  /*8970*/  LDSM.16.MT88.4 R36, [R202] ;  /* 0x00000000ca24783b */ /* 0x000ee20000004200 */
[----:B------:R-:W-:Y:S02]  /*8980*/  FMUL.FTZ R33, R100, R157 ;  /* 0x0000009d64217220 */ /* 0x000fe40000410000 */
[C---:B------:R-:W-:Y:S01]  /*8990*/  FMUL.FTZ R60, R0.reuse, R112 ;  /* 0x00000070003c7220 */ /* 0x040fe20000410000 */
[----:B------:R5:W-:Y:S01]  /*89a0*/  MUFU.EX2 R132, R17 ;  /* 0x0000001100847308 */ /* 0x000be20000000800 */
[----:B------:R-:W-:Y:S01]  /*89b0*/  FMUL.FTZ R61, R0, R113 ;  /* 0x00000071003d7220 */ /* 0x000fe20000410000 */
[-C--:B--2---:R-:W-:Y:S05]  /*89c0*/  HMMA.16816.F32 R4, R176, R20.reuse, R4 ;  /* 0x00000014b004723c */ /* 0x084fea0000001804 */
[C---:B------:R-:W-:Y:S02]  /*89d0*/  FMUL.FTZ R14, R2.reuse, R138 ;  /* 0x0000008a020e7220 */ /* 0x040fe40000410000 */
[----:B------:R-:W-:Y:S01]  /*89e0*/  FMUL.FTZ R15, R2, R139 ;  /* 0x0000008b020f7220 */ /* 0x000fe20000410000 */
[----:B------:R-:W2:Y:S01]  /*89f0*/  MUFU.EX2 R135, R16 ;  /* 0x0000001000877308 */ /* 0x000ea20000000800 */
[----:B----4-:R-:W-:Y:S02]  /*8a00*/  FMUL.FTZ R32, R100, R156 ;  /* 0x0000009c64207220 */ /* 0x010fe40000410000 */
[----:B------:R-:W-:Y:S01]  /*8a10*/  LDSM.16.MT88.4 R156, [R202+0xc00] ;  /* 0x000c0000ca9c783b */ /* 0x000fe20000004200 */
[----:B-1----:R-:W-:Y:S01]  /*8a20*/  F2FP.PACK_AB R109, R131, R109 ;  /* 0x0000006d836d723e */ /* 0x002fe200000000ff */
[----:B------:R-:W-:Y:S02]  /*8a30*/  FMUL.FTZ R18, R3, R150 ;  /* 0x0000009603127220 */ /* 0x000fe40000410000 */
[C---:B------:R-:W-:Y:S02]  /*8a40*/  FMUL.FTZ R62, R2.reuse, R114 ;  /* 0x00000072023e7220 */ /* 0x040fe40000410000 */
[----:B------:R-:W-:Y:S01]  /*8a50*/  FMUL.FTZ R63, R2, R115 ;  /* 0x00000073023f7220 */ /* 0x000fe20000410000 */
[----:B------:R-:W1:Y:S01]  /*8a60*/  MUFU.EX2 R136, R19 ;  /* 0x0000001300887308 */ /* 0x000e620000000800 */
[----:B------:R-:W4:Y:S01]  /*8a70*/  LDSM.16.MT88.4 R112, [R202+0x1000] ;  /* 0x00100000ca70783b */ /* 0x000f220000004200 */
[----:B------:R-:W-:Y:S02]  /*8a80*/  FMUL.FTZ R40, R0, R124 ;  /* 0x0000007c00287220 */ /* 0x000fe40000410000 */
[----:B-----5:R-:W-:Y:S02]  /*8a90*/  FMUL.FTZ R17, R100, R149 ;  /* 0x0000009564117220 */ /* 0x020fe40000410000 */
[----:B------:R-:W-:Y:S02]  /*8aa0*/  FMUL.FTZ R41, R0, R125 ;  /* 0x0000007d00297220 */ /* 0x000fe40000410000 */
[C---:B------:R-:W-:Y:S02]  /*8ab0*/  FMUL.FTZ R42, R2.reuse, R126 ;  /* 0x0000007e022a7220 */ /* 0x040fe40000410000 */
[----:B------:R-:W-:Y:S01]  /*8ac0*/  FMUL.FTZ R43, R2, R127 ;  /* 0x0000007f022b7220 */ /* 0x000fe20000410000 */
[----:B------:R-:W-:Y:S01]  /*8ad0*/  MUFU.EX2 R140, R186 ;  /* 0x000000ba008c7308 */ /* 0x000fe20000000800 */
[----:B------:R-:W-:Y:S01]  /*8ae0*/  FMUL.FTZ R44, R0, R120 ;  /* 0x00000078002c7220 */ /* 0x000fe20000410000 */
[----:B------:R-:W-:Y:S01]  /*8af0*/  LDSM.16.MT88.4 R124, [R201+0x1400] ;  /* 0x00140000c97c783b */ /* 0x000fe20000004200 */
[----:B--2---:R-:W-:Y:S01]  /*8b00*/  F2FP.PACK_AB R111, R135, R132 ;  /* 0x00000084876f723e */ /* 0x004fe200000000ff */
[----:B------:R-:W-:Y:S02]  /*8b10*/  FMUL.FTZ R16, R100, R148 ;  /* 0x0000009464107220 */ /* 0x000fe40000410000 */
[----:B------:R-:W-:Y:S02]  /*8b20*/  FMUL.FTZ R45, R0, R121 ;  /* 0x00000079002d7220 */ /* 0x000fe40000410000 */
[C---:B------:R-:W-:Y:S02]  /*8b30*/  FMUL.FTZ R46, R2.reuse, R122 ;  /* 0x0000007a022e7220 */ /* 0x040fe40000410000 */
[----:B------:R-:W-:Y:S01]  /*8b40*/  FMUL.FTZ R47, R2, R123 ;  /* 0x0000007b022f7220 */ /* 0x000fe20000410000 */
[----:B------:R-:W-:Y:S01]  /*8b50*/  MUFU.EX2 R138, R180 ;  /* 0x000000b4008a7308 */ /* 0x000fe20000000800 */
[----:B------:R-:W-:Y:S01]  /*8b60*/  FMUL.FTZ R56, R0, R116 ;  /* 0x0000007400387220 */ /* 0x000fe20000410000 */
[----:B-1----:R-:W-:Y:S01]  /*8b70*/  F2FP.PACK_AB R110, R136, R133 ;  /* 0x00000085886e723e */ /* 0x002fe200000000ff */
[----:B------:R-:W-:Y:S01]  /*8b80*/  LDSM.16.MT88.4 R120, [R202+0x400] ;  /* 0x00040000ca78783b */ /* 0x000fe20000004200 */
[C---:B------:R-:W-:Y:S02]  /*8b90*/  FMUL.FTZ R19, R3.reuse, R151 ;  /* 0x0000009703137220 */ /* 0x040fe40000410000 */
[----:B------:R-:W-:Y:S02]  /*8ba0*/  FMUL.FTZ R57, R0, R117 ;  /* 0x0000007500397220 */ /* 0x000fe40000410000 */
[C---:B------:R-:W-:Y:S01]  /*8bb0*/  FMUL.FTZ R58, R2.reuse, R118 ;  /* 0x00000076023a7220 */ /* 0x040fe20000410000 */
[C---:B------:R-:W-:Y:S01]  /*8bc0*/  HMMA.16816.F32 R8, R108.reuse, R20, R8 ;  /* 0x000000146c08723c */ /* 0x040fe20000001808 */
[----:B------:R-:W-:Y:S01]  /*8bd0*/  MUFU.EX2 R139, R182 ;  /* 0x000000b6008b7308 */ /* 0x000fe20000000800 */
[----:B------:R-:W-:Y:S02]  /*8be0*/  LDSM.16.MT88.4 R148, [R201+0xc00] ;  /* 0x000c0000c994783b */ /* 0x000fe40000004200 */
[----:B------:R-:W-:Y:S02]  /*8bf0*/  FMUL.FTZ R59, R2, R119 ;  /* 0x00000077023b7220 */ /* 0x000fe40000410000 */
[----:B------:R-:W-:Y:S02]  /*8c00*/  FMUL.FTZ R72, R0, R72 ;  /* 0x0000004800487220 */ /* 0x000fe40000410000 */
[-C--:B------:R-:W-:Y:S02]  /*8c10*/  HMMA.16816.F32 R12, R108, R22.reuse, R12 ;  /* 0x000000166c0c723c */ /* 0x080fe4000000180c */
[----:B------:R-:W-:Y:S01]  /*8c20*/  LDSM.16.MT88.4 R116, [R201+0x400] ;  /* 0x00040000c974783b */ /* 0x000fe20000004200 */
[----:B------:R-:W-:Y:S01]  /*8c30*/  MUFU.EX2 R251, R183 ;  /* 0x000000b700fb7308 */ /* 0x000fe20000000800 */
[C---:B------:R-:W-:Y:S02]  /*8c40*/  FMUL.FTZ R20, R100.reuse, R152 ;  /* 0x0000009864147220 */ /* 0x040fe40000410000 */
[----:B------:R-:W-:Y:S02]  /*8c50*/  FMUL.FTZ R21, R100, R153 ;  /* 0x0000009964157220 */ /* 0x000fe40000410000 */
[C---:B------:R-:W-:Y:S04]  /*8c60*/  HMMA.16816.F32 R16, R176.reuse, R22, R16 ;  /* 0x00000016b010723c */ /* 0x040fe80000001810 */
[----:B------:R-:W-:Y:S01]  /*8c70*/  FMUL.FTZ R73, R0, R73 ;  /* 0x0000004900497220 */ /* 0x000fe20000410000 */
[----:B------:R1:W-:Y:S01]  /*8c80*/  MUFU.EX2 R137, R234 ;  /* 0x000000ea00897308 */ /* 0x0003e20000000800 */
[C---:B------:R-:W-:Y:S02]  /*8c90*/  FMUL.FTZ R74, R2.reuse, R74 ;  /* 0x0000004a024a7220 */ /* 0x040fe40000410000 */
[C---:B------:R-:W-:Y:S04]  /*8ca0*/  FMUL.FTZ R22, R3.reuse, R154 ;  /* 0x0000009a03167220 */ /* 0x040fe80000410000 */
[C---:B------:R-:W-:Y:S02]  /*8cb0*/  FMUL.FTZ R23, R3.reuse, R155 ;  /* 0x0000009b03177220 */ /* 0x040fe40000410000 */
[----:B------:R-:W-:Y:S01]  /*8cc0*/  FMUL.FTZ R75, R2, R75 ;  /* 0x0000004b024b7220 */ /* 0x000fe20000410000 */
[----:B------:R-:W-:Y:S01]  /*8cd0*/  MUFU.EX2 R106, R193 ;  /* 0x000000c1006a7308 */ /* 0x000fe20000000800 */
[C---:B------:R-:W-:Y:S02]  /*8ce0*/  FMUL.FTZ R76, R0.reuse, R76 ;  /* 0x0000004c004c7220 */ /* 0x040fe40000410000 */
[----:B------:R-:W-:Y:S01]  /*8cf0*/  FMUL.FTZ R77, R0, R77 ;  /* 0x0000004d004d7220 */ /* 0x000fe20000410000 */
[-C--:B---3--:R-:W-:Y:S03]  /*8d00*/  HMMA.16816.F32 R20, R176, R36.reuse, R20 ;  /* 0x00000024b014723c */ /* 0x088fe60000001814 */
[C---:B------:R-:W-:Y:S02]  /*8d10*/  FMUL.FTZ R78, R2.reuse, R78 ;  /* 0x0000004e024e7220 */ /* 0x040fe40000410000 */
[----:B------:R-:W-:Y:S01]  /*8d20*/  FMUL.FTZ R79, R2, R79 ;  /* 0x0000004f024f7220 */ /* 0x000fe20000410000 */
[----:B------:R-:W-:Y:S01]  /*8d30*/  MUFU.EX2 R141, R191 ;  /* 0x000000bf008d7308 */ /* 0x000fe20000000800 */
[C---:B------:R-:W-:Y:S01]  /*8d40*/  FMUL.FTZ R83, R3.reuse, R83 ;  /* 0x0000005303537220 */ /* 0x040fe20000410000 */
[C---:B------:R-:W-:Y:S04]  /*8d50*/  HMMA.16816.F32 R24, R108.reuse, R36, R24 ;  /* 0x000000246c18723c */ /* 0x040fe80000001818 */
[----:B-1----:R-:W-:Y:S01]  /*8d60*/  MOV R234, R184 ;  /* 0x000000b800ea7202 */ /* 0x002fe20000000f00 */
[C---:B------:R-:W-:Y:S02]  /*8d70*/  FMUL.FTZ R84, R100.reuse, R84 ;  /* 0x0000005464547220 */ /* 0x040fe40000410000 */
[C---:B------:R-:W-:Y:S01]  /*8d80*/  FMUL.FTZ R36, R100.reuse, R160 ;  /* 0x000000a064247220 */ /* 0x040fe20000410000 */
[-C--:B------:R-:W-:Y:S01]  /*8d90*/  HMMA.16816.F32 R28, R108, R38.reuse, R28 ;  /* 0x000000266c1c723c */ /* 0x080fe2000000181c */
[----:B------:R-:W-:Y:S03]  /*8da0*/  MUFU.EX2 R222, R222 ;  /* 0x000000de00de7308 */ /* 0x000fe60000000800 */
[C---:B------:R-:W-:Y:S02]  /*8db0*/  FMUL.FTZ R37, R100.reuse, R161 ;  /* 0x000000a164257220 */ /* 0x040fe40000410000 */
[----:B------:R-:W-:Y:S02]  /*8dc0*/  FMUL.FTZ R85, R100, R85 ;  /* 0x0000005564557220 */ /* 0x000fe40000410000 */
[C---:B------:R-:W-:Y:S03]  /*8dd0*/  HMMA.16816.F32 R32, R176.reuse, R38, R32 ;  /* 0x00000026b020723c */ /* 0x040fe60000001820 */
[----:B------:R-:W-:Y:S01]  /*8de0*/  MUFU.EX2 R223, R223 ;  /* 0x000000df00df7308 */ /* 0x000fe20000000800 */
[C---:B------:R-:W-:Y:S02]  /*8df0*/  FMUL.FTZ R86, R3.reuse, R86 ;  /* 0x0000005603567220 */ /* 0x040fe40000410000 */
[C---:B------:R-:W-:Y:S02]  /*8e00*/  FMUL.FTZ R87, R3.reuse, R87 ;  /* 0x0000005703577220 */ /* 0x040fe40000410000 */
[C---:B------:R-:W-:Y:S04]  /*8e10*/  FMUL.FTZ R38, R3.reuse, R162 ;  /* 0x000000a203267220 */ /* 0x040fe80000410000 */
[----:B------:R-:W-:Y:S01]  /*8e20*/  FMUL.FTZ R39, R3, R163 ;  /* 0x000000a303277220 */ /* 0x000fe20000410000 */
[----:B------:R-:W-:Y:S01]  /*8e30*/  MUFU.EX2 R224, R224 ;  /* 0x000000e000e07308 */ /* 0x000fe20000000800 */
[C---:B------:R-:W-:Y:S02]  /*8e40*/  FMUL.FTZ R88, R0.reuse, R88 ;  /* 0x0000005800587220 */ /* 0x040fe40000410000 */
[C---:B------:R-:W-:Y:S02]  /*8e50*/  FMUL.FTZ R89, R0.reuse, R89 ;  /* 0x0000005900597220 */ /* 0x040fe40000410000 */
[C---:B------:R-:W-:Y:S01]  /*8e60*/  FMUL.FTZ R92, R0.reuse, R92 ;  /* 0x0000005c005c7220 */ /* 0x040fe20000410000 */
[-C--:B------:R-:W-:Y:S03]  /*8e70*/  HMMA.16816.F32 R36, R176, R52.reuse, R36 ;  /* 0x00000034b024723c */ /* 0x080fe60000001824 */
[----:B------:R-:W-:Y:S01]  /*8e80*/  FMUL.FTZ R93, R0, R93 ;  /* 0x0000005d005d7220 */ /* 0x000fe20000410000 */
[----:B------:R-:W-:Y:S01]  /*8e90*/  MUFU.EX2 R194, R238 ;  /* 0x000000ee00c27308 */ /* 0x000fe20000000800 */
[----:B------:R-:W-:Y:S02]  /*8ea0*/  FADD.FTZ R0, R105, R181 ;  /* 0x000000b569007221 */ /* 0x000fe40000010000 */
[----:B------:R-:W-:Y:S01]  /*8eb0*/  LDSM.16.MT88.4 R180, [R201+0x2c00] ;  /* 0x002c0000c9b4783b */ /* 0x000fe20000004200 */
[C---:B------:R-:W-:Y:S04]  /*8ec0*/  HMMA.16816.F32 R40, R108.reuse, R52, R40 ;  /* 0x000000346c28723c */ /* 0x040fe80000001828 */
[C---:B------:R-:W-:Y:S02]  /*8ed0*/  FMUL.FTZ R96, R100.reuse, R96 ;  /* 0x0000006064607220 */ /* 0x040fe40000410000 */
[C---:B------:R-:W-:Y:S01]  /*8ee0*/  FMUL.FTZ R97, R100.reuse, R97 ;  /* 0x0000006164617220 */ /* 0x040fe20000410000 */
[----:B------:R-:W-:Y:S01]  /*8ef0*/  MUFU.EX2 R193, R243 ;  /* 0x000000f300c17308 */ /* 0x000fe20000000800 */
[-C--:B------:R-:W-:Y:S04]  /*8f00*/  HMMA.16816.F32 R44, R108, R54.reuse, R44 ;  /* 0x000000366c2c723c */ /* 0x080fe8000000182c */
[C---:B------:R-:W-:Y:S02]  /*8f10*/  FMUL.FTZ R52, R100.reuse, R168 ;  /* 0x000000a864347220 */ /* 0x040fe40000410000 */
        /* <DEDUP_REMOVED lines=8> */
[----:B------:R-:W-:Y:S02]  /*8fa0*/  FADD.FTZ R100, R133, R130 ;  /* 0x0000008285647221 */ /* 0x000fe40000010000 */
[C---:B------:R-:W-:Y:S02]  /*8fb0*/  FMUL.FTZ R98, R3.reuse, R98 ;  /* 0x0000006203627220 */ /* 0x040fe40000410000 */
[----:B------:R-:W-:Y:S01]  /*8fc0*/  FMUL.FTZ R99, R3, R99 ;  /* 0x0000006303637220 */ /* 0x000fe20000410000 */
[-C--:B----4-:R-:W-:Y:S03]  /*8fd0*/  HMMA.16816.F32 R52, R176, R112.reuse, R52 ;  /* 0x00000070b034723c */ /* 0x090fe60000001834 */
[----:B------:R-:W-:Y:S02]  /*8fe0*/  FADD.FTZ R3, R134, R128 ;  /* 0x0000008086037221 */ /* 0x000fe40000010000 */
[----:B------:R-:W-:Y:S01]  /*8ff0*/  MUFU.EX2 R128, R230 ;  /* 0x000000e600807308 */ /* 0x000fe20000000800 */
[C---:B------:R-:W-:Y:S02]  /*9000*/  FMUL.FTZ R94, R2.reuse, R94 ;  /* 0x0000005e025e7220 */ /* 0x040fe40000410000 */
[C---:B------:R-:W-:Y:S04]  /*9010*/  HMMA.16816.F32 R56, R108.reuse, R112, R56 ;  /* 0x000000706c38723c */ /* 0x040fe80000001838 */
[----:B------:R-:W-:Y:S03]  /*9020*/  FMUL.FTZ R95, R2, R95 ;  /* 0x0000005f025f7220 */ /* 0x000fe60000410000 */
[----:B------:R-:W1:Y:S01]  /*9030*/  MUFU.EX2 R2, R195 ;  /* 0x000000c300027308 */ /* 0x000e620000000800 */
[-C--:B------:R-:W-:Y:S08]  /*9040*/  HMMA.16816.F32 R60, R108, R114.reuse, R60 ;  /* 0x000000726c3c723c */ /* 0x080ff0000000183c */
[C---:B------:R-:W-:Y:S01]  /*9050*/  HMMA.16816.F32 R64, R176.reuse, R114, R64 ;  /* 0x00000072b040723c */ /* 0x040fe20000001840 */
[----:B------:R-:W2:Y:S01]  /*9060*/  LDSM.16.MT88.4 R112, [R201+0x2000] ;  /* 0x00200000c970783b */ /* 0x000ea20000004200 */
[----:B------:R-:W-:Y:S10]  /*9070*/  MUFU.EX2 R230, R198 ;  /* 0x000000c600e67308 */ /* 0x000ff40000000800 */
[----:B------:R-:W-:Y:S01]  /*9080*/  MUFU.EX2 R198, R241 ;  /* 0x000000f100c67308 */ /* 0x000fe20000000800 */
[----:B-1----:R-:W-:Y:S04]  /*9090*/  FADD.FTZ R0, R2, R0 ;  /* 0x0000000002007221 */ /* 0x002fe80000010000 */
[----:B------:R-:W-:Y:S05]  /*90a0*/  FADD.FTZ R0, R107, R0 ;  /* 0x000000006b007221 */ /* 0x000fea0000010000 */
[----:B------:R-:W1:Y:S01]  /*90b0*/  MUFU.EX2 R195, R236 ;  /* 0x000000ec00c37308 */ /* 0x000e620000000800 */
[-C--:B--2---:R-:W-:Y:S08]  /*90c0*/  HMMA.16816.F32 R68, R176, R112.reuse, R68 ;  /* 0x00000070b044723c */ /* 0x084ff00000001844 */
[C---:B------:R-:W-:Y:S08]  /*90d0*/  HMMA.16816.F32 R72, R108.reuse, R112, R72 ;  /* 0x000000706c48723c */ /* 0x040ff00000001848 */
[-C--:B------:R-:W-:Y:S08]  /*90e0*/  HMMA.16816.F32 R76, R108, R114.reuse, R76 ;  /* 0x000000726c4c723c */ /* 0x080ff0000000184c */
[C---:B------:R-:W-:Y:S01]  /*90f0*/  HMMA.16816.F32 R80, R176.reuse, R114, R80 ;  /* 0x00000072b050723c */ /* 0x040fe20000001850 */
[----:B------:R-:W2:Y:S07]  /*9100*/  LDSM.16.MT88.4 R112, [R202+0x2000] ;  /* 0x00200000ca70783b */ /* 0x000eae0000004200 */
[-C--:B--2---:R-:W-:Y:S08]  /*9110*/  HMMA.16816.F32 R84, R176, R112.reuse, R84 ;  /* 0x00000070b054723c */ /* 0x084ff00000001854 */
        /* <DEDUP_REMOVED lines=11> */
[----:B------:R-:W-:Y:S03]  /*91d0*/  MUFU.EX2 R129, R231 ;  /* 0x000000e700817308 */ /* 0x000fe60000000800 */
[----:B------:R-:W-:Y:S01]  /*91e0*/  F2FP.PACK_AB R114, R184, R252 ;  /* 0x000000fcb872723e */ /* 0x000fe200000000ff */
[----:B------:R-:W-:Y:S01]  /*91f0*/  FADD.FTZ R105, R132, R0 ;  /* 0x0000000084697221 */ /* 0x000fe20000010000 */
[----:B------:R-:W-:Y:S01]  /*9200*/  F2FP.PACK_AB R115, R250, R251 ;  /* 0x000000fbfa73723e */ /* 0x000fe200000000ff */
[-C--:B------:R-:W-:Y:S04]  /*9210*/  HMMA.16816.F32 R4, R108, R116.reuse, R4 ;  /* 0x000000746c04723c */ /* 0x080fe80000001804 */
[----:B------:R-:W2:Y:S01]  /*9220*/  MUFU.EX2 R107, R233 ;  /* 0x000000e9006b7308 */ /* 0x000ea20000000800 */
[----:B------:R-:W-:Y:S01]  /*9230*/  FADD.FTZ R105, R135, R105 ;  /* 0x0000006987697221 */ /* 0x000fe20000010000 */
[----:B-1----:R-:W-:Y:S01]  /*9240*/  F2FP.PACK_AB R176, R194, R195 ;  /* 0x000000c3c2b0723e */ /* 0x002fe200000000ff */
[----:B------:R-:W-:Y:S01]  /*9250*/  LDSM.16.MT88.4 R132, [R201+0x2800] ;  /* 0x00280000c984783b */ /* 0x000fe20000004200 */
[C---:B------:R-:W-:Y:S06]  /*9260*/  HMMA.16816.F32 R8, R112.reuse, R116, R8 ;  /* 0x000000747008723c */ /* 0x040fec0000001808 */
[----:B------:R-:W1:Y:S02]  /*9270*/  MUFU.EX2 R106, R232 ;  /* 0x000000e8006a7308 */ /* 0x000e640000000800 */
[-C--:B------:R-:W-:Y:S08]  /*9280*/  HMMA.16816.F32 R12, R112, R118.reuse, R12 ;  /* 0x00000076700c723c */ /* 0x080ff0000000180c */
[C---:B------:R-:W-:Y:S01]  /*9290*/  HMMA.16816.F32 R16, R108.reuse, R118, R16 ;  /* 0x000000766c10723c */ /* 0x040fe20000001810 */
[----:B------:R-:W3:Y:S01]  /*92a0*/  LDSM.16.MT88.4 R116, [R202+0x1400] ;  /* 0x00140000ca74783b */ /* 0x000ee20000004200 */
[----:B------:R-:W-:Y:S02]  /*92b0*/  MUFU.EX2 R231, R226 ;  /* 0x000000e200e77308 */ /* 0x000fe40000000800 */
[----:B--2---:R-:W-:Y:S04]  /*92c0*/  FADD.FTZ R0, R107, R2 ;  /* 0x000000026b007221 */ /* 0x004fe80000010000 */
[-C--:B------:R-:W-:Y:S04]  /*92d0*/  HMMA.16816.F32 R20, R108, R120.reuse, R20 ;  /* 0x000000786c14723c */ /* 0x080fe80000001814 */
[----:B------:R-:W-:Y:S01]  /*92e0*/  MUFU.EX2 R232, R225 ;  /* 0x000000e100e87308 */ /* 0x000fe20000000800 */
[----:B-1----:R-:W-:Y:S03]  /*92f0*/  FADD.FTZ R0, R106, R0 ;  /* 0x000000006a007221 */ /* 0x002fe60000010000 */
[C---:B------:R-:W-:Y:S04]  /*9300*/  HMMA.16816.F32 R24, R112.reuse, R120, R24 ;  /* 0x000000787018723c */ /* 0x040fe80000001818 */
[----:B------:R-:W-:Y:S02]  /*9310*/  FADD.FTZ R0, R129, R0 ;  /* 0x0000000081007221 */ /* 0x000fe40000010000 */
[----:B------:R-:W-:Y:S02]  /*9320*/  MUFU.EX2 R225, R217 ;  /* 0x000000d900e17308 */ /* 0x000fe40000000800 */
[-C--:B------:R-:W-:Y:S04]  /*9330*/  HMMA.16816.F32 R28, R112, R122.reuse, R28 ;  /* 0x0000007a701c723c */ /* 0x080fe8000000181c */
[----:B------:R-:W-:Y:S02]  /*9340*/  FADD.FTZ R2, R128, R0 ;  /* 0x0000000080027221 */ /* 0x000fe40000010000 */
[----:B------:R-:W-:Y:S02]  /*9350*/  FADD.FTZ R0, R136, R100 ;  /* 0x0000006488007221 */ /* 0x000fe40000010000 */
[C---:B------:R-:W-:Y:S01]  /*9360*/  HMMA.16816.F32 R32, R108.reuse, R122, R32 ;  /* 0x0000007a6c20723c */ /* 0x040fe20000001820 */
[----:B------:R-:W1:Y:S01]  /*9370*/  LDSM.16.MT88.4 R120, [R201+0x2400] ;  /* 0x00240000c978783b */ /* 0x000e620000004200 */
[----:B------:R2:W4:Y:S02]  /*9380*/  MUFU.EX2 R136, R235 ;  /* 0x000000eb00887308 */ /* 0x0005240000000800 */
[----:B------:R-:W-:Y:S02]  /*9390*/  FADD.FTZ R100, R192, R3 ;  /* 0x00000003c0647221 */ /* 0x000fe40000010000 */
[----:B------:R-:W-:Y:S02]  /*93a0*/  FADD.FTZ R3, R187, R0 ;  /* 0x00000000bb037221 */ /* 0x000fe40000010000 */
[-C--:B------:R-:W-:Y:S01]  /*93b0*/  HMMA.16816.F32 R36, R108, R124.reuse, R36 ;  /* 0x0000007c6c24723c */ /* 0x080fe20000001824 */
[----:B------:R-:W-:Y:S03]  /*93c0*/  LDSM.16.MT88.4 R184, [R202+0x2c00] ;  /* 0x002c0000cab8783b */ /* 0x000fe60000004200 */
[----:B------:R-:W5:Y:S01]  /*93d0*/  MUFU.EX2 R226, R199 ;  /* 0x000000c700e27308 */ /* 0x000f620000000800 */
[----:B------:R-:W-:Y:S02]  /*93e0*/  FADD.FTZ R0, R137, R2 ;  /* 0x0000000289007221 */ /* 0x000fe40000010000 */
[----:B------:R-:W-:Y:S01]  /*93f0*/  FADD.FTZ R2, R141, R100 ;  /* 0x000000648d027221 */ /* 0x000fe20000010000 */
[C---:B------:R-:W-:Y:S04]  /*9400*/  HMMA.16816.F32 R40, R112.reuse, R124, R40 ;  /* 0x0000007c7028723c */ /* 0x040fe80000001828 */
[----:B------:R-:W-:Y:S02]  /*9410*/  FADD.FTZ R3, R140, R3 ;  /* 0x000000038c037221 */ /* 0x000fe40000010000 */
[----:B------:R-:W-:Y:S02]  /*9420*/  MUFU.EX2 R199, R240 ;  /* 0x000000f000c77308 */ /* 0x000fe40000000800 */
[-C--:B------:R-:W-:Y:S04]  /*9430*/  HMMA.16816.F32 R44, R112, R126.reuse, R44 ;  /* 0x0000007e702c723c */ /* 0x080fe8000000182c */
[----:B--2---:R-:W-:Y:S01]  /*9440*/  MOV R235, R189 ;  /* 0x000000bd00eb7202 */ /* 0x004fe20000000f00 */
[----:B----4-:R-:W-:Y:S02]  /*9450*/  FADD.FTZ R0, R136, R0 ;  /* 0x0000000088007221 */ /* 0x010fe40000010000 */
[----:B------:R-:W-:Y:S01]  /*9460*/  FADD.FTZ R3, R252, R3 ;  /* 0x00000003fc037221 */ /* 0x000fe20000010000 */
[C---:B------:R-:W-:Y:S01]  /*9470*/  HMMA.16816.F32 R48, R108.reuse, R126, R48 ;  /* 0x0000007e6c30723c */ /* 0x040fe20000001830 */
[----:B------:R-:W2:Y:S01]  /*9480*/  LDSM.16.MT88.4 R124, [R202+0x2400] ;  /* 0x00240000ca7c783b */ /* 0x000ea20000004200 */
[----:B------:R-:W4:Y:S02]  /*9490*/  MUFU.EX2 R233, R197 ;  /* 0x000000c500e97308 */ /* 0x000f240000000800 */
[----:B------:R-:W-:Y:S04]  /*94a0*/  FADD.FTZ R3, R234, R3 ;  /* 0x00000003ea037221 */ /* 0x000fe80000010000 */
[-C--:B---3--:R-:W-:Y:S04]  /*94b0*/  HMMA.16816.F32 R52, R108, R116.reuse, R52 ;  /* 0x000000746c34723c */ /* 0x088fe80000001834 */
[----:B------:R-:W-:Y:S01]  /*94c0*/  MUFU.EX2 R197, R244 ;  /* 0x000000f400c57308 */ /* 0x000fe20000000800 */
[----:B------:R-:W-:Y:S03]  /*94d0*/  FADD.FTZ R3, R225, R3 ;  /* 0x00000003e1037221 */ /* 0x000fe60000010000 */
[C---:B------:R-:W-:Y:S04]  /*94e0*/  HMMA.16816.F32 R56, R112.reuse, R116, R56 ;  /* 0x000000747038723c */ /* 0x040fe80000001838 */
[----:B-----5:R-:W-:Y:S02]  /*94f0*/  FADD.FTZ R3, R226, R3 ;  /* 0x00000003e2037221 */ /* 0x020fe40000010000 */
[----:B------:R-:W-:Y:S01]  /*9500*/  MUFU.EX2 R217, R196 ;  /* 0x000000c400d97308 */ /* 0x000fe20000000800 */
[----:B------:R-:W-:Y:S01]  /*9510*/  F2FP.PACK_AB R116, R106, R107 ;  /* 0x0000006b6a74723e */ /* 0x000fe200000000ff */
[-C--:B------:R-:W-:Y:S04]  /*9520*/  HMMA.16816.F32 R60, R112, R118.reuse, R60 ;  /* 0x00000076703c723c */ /* 0x080fe8000000183c */
[----:B------:R-:W-:Y:S01]  /*9530*/  F2FP.PACK_AB R117, R228, R229 ;  /* 0x000000e5e475723e */ /* 0x000fe200000000ff */
[----:B------:R-:W-:Y:S03]  /*9540*/  FADD.FTZ R3, R230, R3 ;  /* 0x00000003e6037221 */ /* 0x000fe60000010000 */
[C---:B------:R-:W-:Y:S01]  /*9550*/  HMMA.16816.F32 R64, R108.reuse, R118, R64 ;  /* 0x000000766c40723c */ /* 0x040fe20000001840 */
[----:B------:R3:W5:Y:S03]  /*9560*/  MUFU.EX2 R107, R239 ;  /* 0x000000ef006b7308 */ /* 0x0007660000000800 */
[----:B----4-:R-:W-:Y:S03]  /*9570*/  FADD.FTZ R3, R233, R3 ;  /* 0x00000003e9037221 */ /* 0x010fe60000010000 */
[----:B------:R-:W-:Y:S01]  /*9580*/  F2FP.PACK_AB R118, R128, R129 ;  /* 0x000000818076723e */ /* 0x000fe200000000ff */
[-C--:B-1----:R-:W-:Y:S01]  /*9590*/  HMMA.16816.F32 R68, R108, R120.reuse, R68 ;  /* 0x000000786c44723c */ /* 0x082fe20000001844 */
[----:B------:R-:W-:Y:S02]  /*95a0*/  LDSM.16.MT88.4 R128, [R201+0x1800] ;  /* 0x00180000c980783b */ /* 0x000fe40000004200 */
[----:B------:R-:W1:Y:S01]  /*95b0*/  MUFU.EX2 R106, R245 ;  /* 0x000000f5006a7308 */ /* 0x000e620000000800 */
[----:B------:R-:W-:Y:S01]  /*95c0*/  F2FP.PACK_AB R119, R232, R231 ;  /* 0x000000e7e877723e */ /* 0x000fe200000000ff */
[----:B------:R-:W-:Y:S03]  /*95d0*/  FADD.FTZ R3, R195, R3 ;  /* 0x00000003c3037221 */ /* 0x000fe60000010000 */
[C---:B------:R-:W-:Y:S05]  /*95e0*/  HMMA.16816.F32 R72, R112.reuse, R120, R72 ;  /* 0x000000787048723c */ /* 0x040fea0000001848 */
[----:B------:R-:W-:Y:S03]  /*95f0*/  MUFU.EX2 R196, R237 ;  /* 0x000000ed00c47308 */ /* 0x000fe60000000800 */
[-C--:B------:R-:W-:Y:S04]  /*9600*/  HMMA.16816.F32 R76, R112, R122.reuse, R76 ;  /* 0x0000007a704c723c */ /* 0x080fe8000000184c */
[----:B---3--:R-:W-:Y:S01]  /*9610*/  MOV R239, R190 ;  /* 0x000000be00ef7202 */ /* 0x008fe20000000f00 */
[----:B-----5:R-:W-:Y:S02]  /*9620*/  FADD.FTZ R0, R107, R0 ;  /* 0x000000006b007221 */ /* 0x020fe40000010000 */
[----:B------:R-:W3:Y:S01]  /*9630*/  MUFU.EX2 R192, R247 ;  /* 0x000000f700c07308 */ /* 0x000ee20000000800 */
[C---:B------:R-:W-:Y:S01]  /*9640*/  HMMA.16816.F32 R80, R108.reuse, R122, R80 ;  /* 0x0000007a6c50723c */ /* 0x040fe20000001850 */
[----:B------:R-:W4:Y:S03]  /*9650*/  LDSM.16.MT88.4 R120, [R201+0x800] ;  /* 0x00080000c978783b */ /* 0x000f260000004200 */
[----:B-1----:R-:W-:Y:S02]  /*9660*/  FADD.FTZ R236, R106, R0 ;  /* 0x000000006aec7221 */ /* 0x002fe40000010000 */
[----:B------:R-:W-:Y:S01]  /*9670*/  FADD.FTZ R0, R138, R105 ;  /* 0x000000698a007221 */ /* 0x000fe20000010000 */
[----:B------:R-:W-:Y:S01]  /*9680*/  MOV R105, R104 ;  /* 0x0000006800697202 */ /* 0x000fe20000000f00 */
[-C--:B--2---:R-:W-:Y:S01]  /*9690*/  HMMA.16816.F32 R84, R108, R124.reuse, R84 ;  /* 0x0000007c6c54723c */ /* 0x084fe20000001854 */
[----:B------:R-:W1:Y:S03]  /*96a0*/  MUFU.EX2 R190, R242 ;  /* 0x000000f200be7308 */ /* 0x000e660000000800 */
[----:B------:R-:W-:Y:S02]  /*96b0*/  FADD.FTZ R100, R139, R0 ;  /* 0x000000008b647221 */ /* 0x000fe40000010000 */
[----:B------:R-:W-:Y:S02]  /*96c0*/  FADD.FTZ R0, R239, R2 ;  /* 0x00000002ef007221 */ /* 0x000fe40000010000 */
[C---:B------:R-:W-:Y:S03]  /*96d0*/  HMMA.16816.F32 R88, R112.reuse, R124, R88 ;  /* 0x0000007c7058723c */ /* 0x040fe60000001858 */
[----:B------:R-:W2:Y:S01]  /*96e0*/  MUFU.EX2 R189, R248 ;  /* 0x000000f800bd7308 */ /* 0x000ea20000000800 */
[----:B------:R-:W-:Y:S02]  /*96f0*/  FADD.FTZ R2, R251, R100 ;  /* 0x00000064fb027221 */ /* 0x000fe40000010000 */
[----:B------:R-:W-:Y:S01]  /*9700*/  FADD.FTZ R0, R235, R0 ;  /* 0x00000000eb007221 */ /* 0x000fe20000010000 */
[----:B---3--:R-:W-:Y:S01]  /*9710*/  F2FP.PACK_AB R178, R192, R193 ;  /* 0x000000c1c0b2723e */ /* 0x008fe200000000ff */
[-C--:B------:R-:W-:Y:S01]  /*9720*/  HMMA.16816.F32 R92, R112, R126.reuse, R92 ;  /* 0x0000007e705c723c */ /* 0x080fe2000000185c */
[----:B------:R-:W3:Y:S03]  /*9730*/  LDSM.16.MT88.4 R112, [R202+0x800] ;  /* 0x00080000ca70783b */ /* 0x000ee60000004200 */
[----:B------:R-:W-:Y:S02]  /*9740*/  FADD.FTZ R2, R250, R2 ;  /* 0x00000002fa027221 */ /* 0x000fe40000010000 */
[----:B------:R-:W-:Y:S02]  /*9750*/  FADD.FTZ R0, R229, R0 ;  /* 0x00000000e5007221 */ /* 0x000fe40000010000 */
[----:B------:R-:W-:Y:S01]  /*9760*/  HMMA.16816.F32 R96, R108, R126, R96 ;  /* 0x0000007e6c60723c */ /* 0x000fe20000001860 */
[----:B------:R-:W5:Y:S03]  /*9770*/  LDSM.16.MT88.4 R124, [R202+0x1800] ;  /* 0x00180000ca7c783b */ /* 0x000f660000004200 */
[----:B-1----:R-:W-:Y:S01]  /*9780*/  F2FP.PACK_AB R177, R191, R190 ;  /* 0x000000bebfb1723e */ /* 0x002fe200000000ff */
[----:B------:R-:W-:Y:S02]  /*9790*/  FADD.FTZ R2, R217, R2 ;  /* 0x00000002d9027221 */ /* 0x000fe40000010000 */
[----:B------:R-:W-:Y:S01]  /*97a0*/  F2FP.PACK_AB R108, R226, R225 ;  /* 0x000000e1e26c723e */ /* 0x000fe200000000ff */
[----:B------:R-:W-:Y:S01]  /*97b0*/  FADD.FTZ R0, R228, R0 ;  /* 0x00000000e4007221 */ /* 0x000fe20000010000 */
[-C--:B----4-:R-:W-:Y:S05]  /*97c0*/  HMMA.16816.F32 R4, R116, R120.reuse, R4 ;  /* 0x000000787404723c */ /* 0x090fea0000001804 */
[----:B------:R-:W-:Y:S01]  /*97d0*/  F2FP.PACK_AB R110, R233, R230 ;  /* 0x000000e6e96e723e */ /* 0x000fe200000000ff */
[C---:B------:R-:W-:Y:S01]  /*97e0*/  FADD.FTZ R2, R222.reuse, R2 ;  /* 0x00000002de027221 */ /* 0x040fe20000010000 */
[----:B------:R-:W-:Y:S01]  /*97f0*/  F2FP.PACK_AB R109, R222, R217 ;  /* 0x000000d9de6d723e */ /* 0x000fe200000000ff */
[----:B------:R-:W-:Y:S01]  /*9800*/  FADD.FTZ R0, R231, R0 ;  /* 0x00000000e7007221 */ /* 0x000fe20000010000 */
[----:B------:R-:W-:Y:S03]  /*9810*/  F2FP.PACK_AB R111, R224, R223 ;  /* 0x000000dfe06f723e */ /* 0x000fe600000000ff */
[----:B--2---:R-:W-:Y:S01]  /*9820*/  F2FP.PACK_AB R179, R188, R189 ;  /* 0x000000bdbcb3723e */ /* 0x004fe200000000ff */
        /* <DEDUP_REMOVED lines=27> */
[-C--:B------:R-:W-:Y:S07]  /*99e0*/  HMMA.16816.F32 R92, R108, R122.reuse, R92 ;  /* 0x0000007a6c5c723c */ /* 0x080fee000000185c */
[----:B------:R-:W-:Y:S01]  /*99f0*/  F2FP.PACK_AB R108, R136, R137 ;  /* 0x00000089886c723e */ /* 0x000fe200000000ff */
[----:B------:R-:W-:Y:S04]  /*9a00*/  HMMA.16816.F32 R96, R116, R122, R96 ;  /* 0x0000007a7460723c */ /* 0x000fe80000001860 */
[----:B------:R-:W-:Y:S02]  /*9a10*/  F2FP.PACK_AB R110, R106, R107 ;  /* 0x0000006b6a6e723e */ /* 0x000fe400000000ff */
[C---:B------:R-:W-:Y:S02]  /*9a20*/  F2FP.PACK_AB R109, R198.reuse, R196 ;  /* 0x000000c4c66d723e */ /* 0x040fe400000000ff */
[----:B------:R-:W-:Y:S04]  /*9a30*/  F2FP.PACK_AB R111, R197, R199 ;  /* 0x000000c7c56f723e */ /* 0x000fe800000000ff */
[----:B------:R-:W-:Y:S02]  /*9a40*/  MOV R106, R103 ;  /* 0x00000067006a7202 */ /* 0x000fe40000000f00 */
[----:B------:R-:W-:Y:S01]  /*9a50*/  MOV R107, R102 ;  /* 0x00000066006b7202 */ /* 0x000fe20000000f00 */
[-C--:B------:R-:W-:Y:S01]  /*9a60*/  HMMA.16816.F32 R144, R108, R148.reuse, R4 ;  /* 0x000000946c90723c */ /* 0x080fe20000001804 */
[----:B------:R-:W2:Y:S06]  /*9a70*/  LDL R5, [R1+0xc] ;  /* 0x00000c0001057983 */ /* 0x000eac0000100800 */
        /* <DEDUP_REMOVED lines=31> */
[----:B------:R-:W-:Y:S07]  /*9c70*/  HMMA.16816.F32 R96, R108, R186, R96 ;  /* 0x000000ba6c60723c */ /* 0x000fee0000001860 */
[----:B------:R-:W-:Y:S02]  /*9c80*/  MOV R108, R101 ;  /* 0x00000065006c7202 */ /* 0x000fe40000000f00 */
[C---:B--2---:R-:W-:Y:S03]  /*9c90*/  ISETP.GT.AND P0, PT, R220.reuse, R5, PT ;  /* 0x00000005dc00720c */ /* 0x044fe60003f04270 */
[----:B------:R-:W-:Y:S10]  /*9ca0*/  IADD3 R220, R220, -0x1, RZ ;  /* 0xffffffffdcdc7810 */ /* 0x000ff40007ffe0ff */
[----:B------:R-:W-:-:S05]  /*9cb0*/  @P0 BRA `(.L_x_1285) ;  /* 0xffffbfe000000947 */ /* 0x000fca000383ffff */
.L_x_1274:
[----:B------:R-:W2:Y:S02]  /*9cc0*/  LDL R0, [R1+0x4] ;  /* 0x0000040001007983 */ /* 0x000ea40000100800 */
[----:B--2---:R-:W-:-:S13]  /*9cd0*/  ISETP.GE.AND P0, PT, R220, R0, PT ;  /* 0x00000000dc00720c */ /* 0x004fda0003f06270 */
[----:B------:R-:W-:Y:S05]  /*9ce0*/  @!P0 BRA `(.L_x_1286) ;  /* 0x000034d000008947 */ /* 0x000fea0003800000 */
[----:B------:R-:W-:Y:S01]  /*9cf0*/  IMAD.MOV.U32 R106, RZ, RZ, R103 ;  /* 0x000000ffff6a7224 */ /* 0x000fe200078e0067 */
[----:B------:R-:W-:Y:S01]  /*9d00*/  MOV R108, R101 ;  /* 0x00000065006c7202 */ /* 0x000fe20000000f00 */
[----:B------:R-:W-:Y:S01]  /*9d10*/  IMAD.MOV.U32 R105, RZ, RZ, R104 ;  /* 0x000000ffff697224 */ /* 0x000fe200078e0068 */
[----:B------:R-:W-:Y:S02]  /*9d20*/  MOV R107, R102 ;  /* 0x00000066006b7202 */ /* 0x000fe40000000f00 */
.L_x_1293:
        /* <DEDUP_REMOVED lines=9> */
[C---:B------:R-:W-:Y:S01]  /*9dc0*/  IADD3 R5, R227.reuse, 0x20, RZ ;  /* 0x00000020e3057810 */ /* 0x040fe20007ffe0ff */
[----:B------:R-:W-:Y:S02]  /*9dd0*/  IMAD.SHL.U32 R47, R227, 0x2, RZ ;  /* 0x00000002e32f7824 */ /* 0x000fe400078e00ff */
[----:B------:R-:W-:Y:S02]  /*9de0*/  IMAD R0, R221, c[0x0][0x20c], R0 ;  /* 0x00008300dd007a24 */ /* 0x000fe400078e0200 */
[----:B------:R-:W-:Y:S02]  /*9df0*/  IMAD R52, R52, c[0x0][0x218], RZ ;  /* 0x0000860034347a24 */ /* 0x000fe400078e02ff */
[----:B------:R-:W-:Y:S02]  /*9e00*/  IMAD.IADD R3, R3, 0x1, R0 ;  /* 0x0000000103037824 */ /* 0x000fe400078e0200 */
[C---:B------:R-:W-:Y:S02]  /*9e10*/  IMAD R52, R219.reuse, c[0x0][0x21c], R52 ;  /* 0x00008700db347a24 */ /* 0x040fe400078e0234 */
[----:B------:R-:W-:Y:S04]  /*9e20*/  IMAD.WIDE.U32 R2, R219, c[0x0][0x218], R2 ;  /* 0x00008600db027a25 */ /* 0x000fe800078e0002 */
[----:B------:R-:W-:Y:S01]  /*9e30*/  IMAD.SHL.U32 R45, R5, 0x2, RZ ;  /* 0x00000002052d7824 */ /* 0x000fe200078e00ff */
[----:B------:R4:W1:Y:S04]  /*9e40*/  LDSM.16.M88.4 R64, [R203] ;  /* 0x00000000cb40783b */ /* 0x0008680000000200 */
        /* <DEDUP_REMOVED lines=11> */
[----:B--2---:R-:W-:Y:S02]  /*9f00*/  IADD3 R0, P0, R6, R2, RZ ;  /* 0x0000000206007210 */ /* 0x004fe40007f1e0ff */
[C---:B------:R-:W-:Y:S02]  /*9f10*/  IADD3 R7, R227.reuse, 0x40, RZ ;  /* 0x00000040e3077810 */ /* 0x040fe40007ffe0ff */
[----:B------:R-:W-:Y:S02]  /*9f20*/  IADD3 R6, R227, 0x20, RZ ;  /* 0x00000020e3067810 */ /* 0x000fe40007ffe0ff */
[----:B---3--:R-:W-:Y:S01]  /*9f30*/  IADD3.X R52, R4, R3, R52, P0, !PT ;  /* 0x0000000304347210 */ /* 0x008fe200007fe434 */
[----:B------:R-:W-:Y:S01]  /*9f40*/  IMAD.SHL.U32 R54, R7, 0x2, RZ ;  /* 0x0000000207367824 */ /* 0x000fe200078e00ff */
[----:B------:R-:W-:Y:S02]  /*9f50*/  IADD3 R4, R227, 0x40, RZ ;  /* 0x00000040e3047810 */ /* 0x000fe40007ffe0ff */
[C---:B------:R-:W-:Y:S02]  /*9f60*/  LEA R20, P0, R0.reuse, c[0x0][0x1f8], 0x1 ;  /* 0x00007e0000147a11 */ /* 0x040fe400078008ff */
[----:B------:R-:W-:Y:S02]  /*9f70*/  SHF.R.S32.HI R4, RZ, 0x1f, R4 ;  /* 0x0000001fff047819 */ /* 0x000fe40000011404 */
[----:B------:R-:W-:Y:S02]  /*9f80*/  SHF.R.S32.HI R6, RZ, 0x1f, R6 ;  /* 0x0000001fff067819 */ /* 0x000fe40000011406 */
[----:B------:R-:W-:Y:S02]  /*9f90*/  SHF.L.U64.HI R53, R7, 0x1, R4 ;  /* 0x0000000107357819 */ /* 0x000fe40000010204 */
[----:B------:R-:W-:Y:S02]  /*9fa0*/  SHF.R.S32.HI R4, RZ, 0x1f, R227 ;  /* 0x0000001fff047819 */ /* 0x000fe400000114e3 */
[----:B------:R-:W-:Y:S02]  /*9fb0*/  LEA.HI.X R52, R0, c[0x0][0x1fc], R52, 0x1, P0 ;  /* 0x00007f0000347a11 */ /* 0x000fe400000f0c34 */
[----:B------:R-:W-:Y:S02]  /*9fc0*/  SHF.L.U64.HI R39, R5, 0x1, R6 ;  /* 0x0000000105277819 */ /* 0x000fe40000010206 */
[----:B------:R-:W-:Y:S01]  /*9fd0*/  SHF.L.U64.HI R38, R227, 0x1, R4 ;  /* 0x00000001e3267819 */ /* 0x000fe20000010204 */
[----:B------:R-:W-:-:S05]  /*9fe0*/  BRA.DIV ~URZ, `(.L_x_1287) ;  /* 0x00007de27f007947 */ /* 0x000fca000b800000 */
[----:B-1--4-:R1:W2:Y:S02]  /*9ff0*/  SHFL.IDX PT, R0, R52, RZ, 0x1c1f ;  /* 0x001c1fff34007589 */ /* 0x0122a400000e0000 */
.L_x_1328:
[-C--:B------:R-:W-:Y:S01]  /*a000*/  HMMA.16816.F32 R4, R64, R16.reuse, RZ ;  /* 0x000000104004723c */ /* 0x080fe200000018ff */
[----:B------:R-:W3:Y:S01]  /*a010*/  SHFL.IDX PT, R2, R20, RZ, 0x1c1f ;  /* 0x001c1fff14027589 */ /* 0x000ee200000e0000 */
[----:B------:R-:W-:Y:S01]  /*a020*/  BSSY B0, `(.L_x_1288) ;  /* 0x00000f2000007945 */ /* 0x000fe20003800000 */
[C---:B------:R-:W-:Y:S02]  /*a030*/  ISETP.GE.AND P0, PT, R227.reuse, c[0x0][0x1d4], PT ;  /* 0x00007500e3007a0c */ /* 0x040fe40003f06270 */
[----:B------:R-:W-:Y:S02]  /*a040*/  IADD3 R109, R227, 0x20, RZ ;  /* 0x00000020e36d7810 */ /* 0x000fe40007ffe0ff */
[----:B------:R-:W-:Y:S01]  /*a050*/  SEL R217, RZ, 0x10, P0 ;  /* 0x00000010ffd97807 */ /* 0x000fe20000000000 */
[C---:B------:R-:W-:Y:S01]  /*a060*/  HMMA.16816.F32 R8, R60.reuse, R16, RZ ;  /* 0x000000103c08723c */ /* 0x040fe200000018ff */
[----:B------:R4:W5:Y:S01]  /*a070*/  SHFL.IDX PT, R3, R20, 0x1, 0x1c1f ;  /* 0x003c1f0014037f89 */ /* 0x00096200000e0000 */
[----:B------:R-:W-:Y:S02]  /*a080*/  ISETP.GE.AND P4, PT, R109, c[0x0][0x1d4], PT ;  /* 0x000075006d007a0c */ /* 0x000fe40003f86270 */
[----:B------:R-:W-:Y:S02]  /*a090*/  IADD3 R110, R227, 0x40, RZ ;  /* 0x00000040e36e7810 */ /* 0x000fe40007ffe0ff */
[----:B------:R-:W-:Y:S02]  /*a0a0*/  SEL R42, RZ, 0x10, P4 ;  /* 0x00000010ff2a7807 */ /* 0x000fe40002000000 */
[-C--:B------:R-:W-:Y:S01]  /*a0b0*/  HMMA.16816.F32 R12, R60, R18.reuse, RZ ;  /* 0x000000123c0c723c */ /* 0x080fe200000018ff */
[----:B-1----:R-:W1:Y:S03]  /*a0c0*/  SHFL.IDX PT, R52, R52, 0x1, 0x1c1f ;  /* 0x003c1f0034347f89 */ /* 0x002e6600000e0000 */
[C---:B------:R-:W-:Y:S02]  /*a0d0*/  IADD3 R46, -R217.reuse, 0x10, RZ ;  /* 0x00000010d92e7810 */ /* 0x040fe40007ffe1ff */
[----:B------:R-:W-:Y:S02]  /*a0e0*/  IADD3 R44, -R42, 0x10, RZ ;  /* 0x000000102a2c7810 */ /* 0x000fe40007ffe1ff */
[C---:B------:R-:W-:Y:S01]  /*a0f0*/  HMMA.16816.F32 R16, R64.reuse, R18, RZ ;  /* 0x000000124010723c */ /* 0x040fe200000018ff */
[----:B--2---:R-:W2:Y:S03]  /*a100*/  LDL R104, [R1+0x4] ;  /* 0x0000040001687983 */ /* 0x004ea60000100800 */
[----:B------:R-:W-:Y:S02]  /*a110*/  LOP3.LUT R46, R46, 0xf, RZ, 0xc0, !PT ;  /* 0x0000000f2e2e7812 */ /* 0x000fe400078ec0ff */
[----:B------:R-:W-:Y:S02]  /*a120*/  LOP3.LUT R44, R44, 0xf, RZ, 0xc0, !PT ;  /* 0x0000000f2c2c7812 */ /* 0x000fe400078ec0ff */
[-C--:B----4-:R-:W-:Y:S08]  /*a130*/  HMMA.16816.F32 R20, R64, R32.reuse, RZ ;  /* 0x000000204014723c */ /* 0x090ff000000018ff */
[C---:B------:R-:W-:Y:S04]  /*a140*/  HMMA.16816.F32 R24, R60.reuse, R32, RZ ;  /* 0x000000203c18723c */ /* 0x040fe800000018ff */
[C---:B---3--:R-:W-:Y:S02]  /*a150*/  IADD3 R28, P3, R2.reuse, R47, RZ ;  /* 0x0000002f021c7210 */ /* 0x048fe40007f7e0ff */
[----:B------:R-:W-:Y:S03]  /*a160*/  IADD3 R36, P6, R2, R45, RZ ;  /* 0x0000002d02247210 */ /* 0x000fe60007fde0ff */
[--C-:B------:R-:W-:Y:S01]  /*a170*/  IMAD.X R29, R0, 0x1, R38.reuse, P3 ;  /* 0x00000001001d7824 */ /* 0x100fe200018e0626 */
[----:B------:R-:W-:Y:S02]  /*a180*/  ISETP.GE.AND P3, PT, R110, c[0x0][0x1d4], PT ;  /* 0x000075006e007a0c */ /* 0x000fe40003f66270 */
[----:B------:R-:W-:Y:S01]  /*a190*/  IMAD.X R37, R0, 0x1, R39, P6 ;  /* 0x0000000100257824 */ /* 0x000fe200030e0627 */
[----:B------:R-:W-:Y:S01]  /*a1a0*/  IADD3 R40, P6, R2, R54, RZ ;  /* 0x0000003602287210 */ /* 0x000fe20007fde0ff */
[----:B------:R3:W-:Y:S01]  /*a1b0*/  LDGSTS.E.BYPASS.LTC128B.128 [R218+0x100], [R28.64], !P0 ;  /* 0x001000001cda7fae */ /* 0x0007e2000c101d46 */
[-C--:B-----5:R-:W-:Y:S03]  /*a1c0*/  IADD3 R46, P5, P0, R46, R3.reuse, R47 ;  /* 0x000000032e2e7210 */ /* 0x0a0fe600078be02f */
[----:B------:R-:W-:Y:S01]  /*a1d0*/  IMAD.X R41, R0, 0x1, R53, P6 ;  /* 0x0000000100297824 */ /* 0x000fe200030e0635 */
[----:B------:R-:W-:Y:S02]  /*a1e0*/  ISETP.NE.U32.AND P6, PT, R217, RZ, PT ;  /* 0x000000ffd900720c */ /* 0x000fe40003fc5070 */
[-C--:B-1----:R-:W-:Y:S01]  /*a1f0*/  IADD3.X R47, RZ, R52.reuse, R38, P5, P0 ;  /* 0x00000034ff2f7210 */ /* 0x082fe20002fe0426 */
[----:B------:R1:W-:Y:S01]  /*a200*/  LDGSTS.E.BYPASS.LTC128B.128 [R218+0x1100], [R36.64], !P4 ;  /* 0x0110000024da7fae */ /* 0x0003e2000e101d46 */
[-C--:B------:R-:W-:Y:S02]  /*a210*/  IADD3 R44, P5, P0, R44, R3.reuse, R45 ;  /* 0x000000032c2c7210 */ /* 0x080fe400078be02d */
[----:B------:R-:W-:Y:S02]  /*a220*/  SEL R0, RZ, 0x10, P3 ;  /* 0x00000010ff007807 */ /* 0x000fe40001800000 */
[-C--:B------:R-:W-:Y:S02]  /*a230*/  IADD3.X R45, RZ, R52.reuse, R39, P5, P0 ;  /* 0x00000034ff2d7210 */ /* 0x080fe40002fe0427 */
[----:B------:R-:W-:Y:S01]  /*a240*/  ISETP.NE.U32.AND P0, PT, R42, RZ, PT ;  /* 0x000000ff2a00720c */ /* 0x000fe20003f05070 */
[----:B------:R4:W-:Y:S01]  /*a250*/  LDGSTS.E.BYPASS.LTC128B.128 [R218+0x2100], [R40.64], !P3 ;  /* 0x0210000028da7fae */ /* 0x0009e2000d901d46 */
[----:B------:R-:W-:Y:S04]  /*a260*/  IADD3 R2, -R0, 0x10, RZ ;  /* 0x0000001000027810 */ /* 0x000fe80007ffe1ff */
[----:B------:R-:W-:Y:S03]  /*a270*/  LOP3.LUT R2, R2, 0xf, RZ, 0xc0, !PT ;  /* 0x0000000f02027812 */ /* 0x000fe600078ec0ff */
[----:B------:R5:W-:Y:S01]  /*a280*/  LDGSTS.E.BYPASS.LTC128B.128.ZFILL [R218+0x900], [R46.64], P6 ;  /* 0x009000002eda7fae */ /* 0x000be2000b141d46 */
[----:B------:R-:W-:Y:S01]  /*a290*/  ISETP.NE.U32.AND P6, PT, R0, RZ, PT ;  /* 0x000000ff0000720c */ /* 0x000fe20003fc5070 */
[-C--:B---3--:R-:W-:Y:S06]  /*a2a0*/  HMMA.16816.F32 R28, R60, R34.reuse, RZ ;  /* 0x000000223c1c723c */ /* 0x088fec00000018ff */
[----:B------:R5:W-:Y:S01]  /*a2b0*/  LDGSTS.E.BYPASS.LTC128B.128.ZFILL [R218+0x1900], [R44.64], P0 ;  /* 0x019000002cda7fae */ /* 0x000be20008141d46 */
[----:B------:R-:W-:Y:S01]  /*a2c0*/  IADD3 R2, P5, P0, R2, R3, R54 ;  /* 0x0000000302027210 */ /* 0x000fe200078be036 */
[C---:B------:R-:W-:Y:S04]  /*a2d0*/  HMMA.16816.F32 R32, R64.reuse, R34, RZ ;  /* 0x000000224020723c */ /* 0x040fe800000018ff */
[----:B------:R-:W-:Y:S04]  /*a2e0*/  IADD3.X R3, RZ, R52, R53, P5, P0 ;  /* 0x00000034ff037210 */ /* 0x000fe80002fe0435 */
[-C--:B-1----:R-:W-:Y:S01]  /*a2f0*/  HMMA.16816.F32 R36, R64, R48.reuse, RZ ;  /* 0x000000304024723c */ /* 0x082fe200000018ff */
[----:B------:R1:W-:Y:S07]  /*a300*/  LDGSTS.E.BYPASS.LTC128B.128.ZFILL [R218+0x2900], [R2.64], P6 ;  /* 0x0290000002da7fae */ /* 0x0003ee000b141d46 */
[C---:B----4-:R-:W-:Y:S01]  /*a310*/  HMMA.16816.F32 R40, R60.reuse, R48, RZ ;  /* 0x000000303c28723c */ /* 0x050fe200000018ff */
[----:B------:R-:W0:Y:S07]  /*a320*/  LDGDEPBAR ;  /* 0x00000000000079af */ /* 0x000e2e0000000000 */
[-C--:B-----5:R-:W-:Y:S08]  /*a330*/  HMMA.16816.F32 R44, R60, R50.reuse, RZ ;  /* 0x000000323c2c723c */ /* 0x0a0ff000000018ff */
        /* <DEDUP_REMOVED lines=26> */
[----:B------:R-:W5:Y:S07]  /*a4e0*/  LDSM.16.M88.4 R176, [R200+0x1400] ;  /* 0x00140000c8b0783b */ /* 0x000f6e0000000200 */
[-C--:B---3--:R-:W-:Y:S08]  /*a4f0*/  HMMA.16816.F32 R4, R100, R180.reuse, R4 ;  /* 0x000000b46404723c */ /* 0x088ff00000001804 */
[C---:B----4-:R-:W-:Y:S08]  /*a500*/  HMMA.16816.F32 R8, R188.reuse, R180, R8 ;  /* 0x000000b4bc08723c */ /* 0x050ff00000001808 */
[-C--:B------:R-:W-:Y:S08]  /*a510*/  HMMA.16816.F32 R12, R188, R182.reuse, R12 ;  /* 0x000000b6bc0c723c */ /* 0x080ff0000000180c */
[C---:B------:R-:W-:Y:S01]  /*a520*/  HMMA.16816.F32 R16, R100.reuse, R182, R16 ;  /* 0x000000b66410723c */ /* 0x040fe20000001810 */
[----:B------:R-:W-:Y:S07]  /*a530*/  LDSM.16.M88.4 R180, [R213] ;  /* 0x00000000d5b4783b */ /* 0x000fee0000000200 */
[-C--:B-----5:R-:W-:Y:S03]  /*a540*/  HMMA.16816.F32 R20, R100, R176.reuse, R20 ;  /* 0x000000b06414723c */ /* 0x0a0fe60000001814 */
[----:B--2---:R-:W-:Y:S05]  /*a550*/  ISETP.GT.AND P0, PT, R220, R104, PT ;  /* 0x00000068dc00720c */ /* 0x004fea0003f04270 */
        /* <DEDUP_REMOVED lines=9> */
[-C--:B------:R-:W-:Y:S08]  /*a5f0*/  HMMA.16816.F32 R52, R100, R192.reuse, R52 ;  /* 0x000000c06434723c */ /* 0x080ff00000001834 */
[C---:B------:R-:W-:Y:S08]  /*a600*/  HMMA.16816.F32 R56, R188.reuse, R192, R56 ;  /* 0x000000c0bc38723c */ /* 0x040ff00000001838 */
[-C--:B------:R-:W-:Y:S01]  /*a610*/  HMMA.16816.F32 R60, R188, R194.reuse, R60 ;  /* 0x000000c2bc3c723c */ /* 0x080fe2000000183c */
[----:B------:R-:W-:Y:S07]  /*a620*/  LDSM.16.M88.4 R188, [R211] ;  /* 0x00000000d3bc783b */ /* 0x000fee0000000200 */
[----:B------:R-:W-:Y:S01]  /*a630*/  HMMA.16816.F32 R64, R100, R194, R64 ;  /* 0x000000c26440723c */ /* 0x000fe20000001840 */
[----:B------:R-:W4:Y:S07]  /*a640*/  LDSM.16.M88.4 R100, [R212] ;  /* 0x00000000d464783b */ /* 0x000f2e0000000200 */
[-C--:B--2---:R-:W-:Y:S01]  /*a650*/  HMMA.16816.F32 R4, R176, R180.reuse, R4 ;  /* 0x000000b4b004723c */ /* 0x084fe20000001804 */
[----:B------:R-:W2:Y:S07]  /*a660*/  LDSM.16.M88.4 R192, [R210] ;  /* 0x00000000d2c0783b */ /* 0x000eae0000000200 */
        /* <DEDUP_REMOVED lines=14> */
[-C--:B--2---:R-:W-:Y:S08]  /*a750*/  HMMA.16816.F32 R52, R176, R192.reuse, R52 ;  /* 0x000000c0b034723c */ /* 0x084ff00000001834 */
[C---:B------:R-:W-:Y:S08]  /*a760*/  HMMA.16816.F32 R56, R184.reuse, R192, R56 ;  /* 0x000000c0b838723c */ /* 0x040ff00000001838 */
[-C--:B------:R-:W-:Y:S01]  /*a770*/  HMMA.16816.F32 R60, R184, R194.reuse, R60 ;  /* 0x000000c2b83c723c */ /* 0x080fe2000000183c */
[----:B------:R-:W-:Y:S07]  /*a780*/  LDSM.16.M88.4 R184, [R200+0x2800] ;  /* 0x00280000c8b8783b */ /* 0x000fee0000000200 */
[----:B------:R-:W-:Y:S01]  /*a790*/  HMMA.16816.F32 R64, R176, R194, R64 ;  /* 0x000000c2b040723c */ /* 0x000fe20000001840 */
[----:B------:R-:W2:Y:S07]  /*a7a0*/  LDSM.16.M88.4 R176, [R200+0x2400] ;  /* 0x00240000c8b0783b */ /* 0x000eae0000000200 */
[-C--:B---3--:R-:W-:Y:S01]  /*a7b0*/  HMMA.16816.F32 R4, R100, R180.reuse, R4 ;  /* 0x000000b46404723c */ /* 0x088fe20000001804 */
[----:B------:R-:W3:Y:S07]  /*a7c0*/  LDSM.16.M88.4 R192, [R200+0x2c00] ;  /* 0x002c0000c8c0783b */ /* 0x000eee0000000200 */
[C---:B----4-:R-:W-:Y:S08]  /*a7d0*/  HMMA.16816.F32 R8, R188.reuse, R180, R8 ;  /* 0x000000b4bc08723c */ /* 0x050ff00000001808 */
[-C--:B------:R-:W-:Y:S08]  /*a7e0*/  HMMA.16816.F32 R12, R188, R182.reuse, R12 ;  /* 0x000000b6bc0c723c */ /* 0x080ff0000000180c */
[C---:B------:R-:W-:Y:S01]  /*a7f0*/  HMMA.16816.F32 R16, R100.reuse, R182, R16 ;  /* 0x000000b66410723c */ /* 0x040fe20000001810 */
[----:B------:R-:W-:Y:S07]  /*a800*/  LDSM.16.M88.4 R180, [R209] ;  /* 0x00000000d1b4783b */ /* 0x000fee0000000200 */
[-C--:B--2---:R-:W-:Y:S08]  /*a810*/  HMMA.16816.F32 R20, R100, R176.reuse, R20 ;  /* 0x000000b06414723c */ /* 0x084ff00000001814 */
        /* <DEDUP_REMOVED lines=8> */
[----:B------:R-:W4:Y:S07]  /*a8a0*/  LDSM.16.M88.4 R184, [R204+0x5000] ;  /* 0x00500000ccb8783b */ /* 0x000f2e0000000200 */
[-C--:B---3--:R-:W-:Y:S08]  /*a8b0*/  HMMA.16816.F32 R52, R100, R192.reuse, R52 ;  /* 0x000000c06434723c */ /* 0x088ff00000001834 */
[C---:B------:R-:W-:Y:S08]  /*a8c0*/  HMMA.16816.F32 R56, R188.reuse, R192, R56 ;  /* 0x000000c0bc38723c */ /* 0x040ff00000001838 */
[-C--:B------:R-:W-:Y:S01]  /*a8d0*/  HMMA.16816.F32 R60, R188, R194.reuse, R60 ;  /* 0x000000c2bc3c723c */ /* 0x080fe2000000183c */
[----:B------:R-:W-:Y:S07]  /*a8e0*/  LDSM.16.M88.4 R188, [R207] ;  /* 0x00000000cfbc783b */ /* 0x000fee0000000200 */
[----:B------:R-:W-:Y:S01]  /*a8f0*/  HMMA.16816.F32 R64, R100, R194, R64 ;  /* 0x000000c26440723c */ /* 0x000fe20000001840 */
[----:B------:R-:W3:Y:S07]  /*a900*/  LDSM.16.M88.4 R100, [R208] ;  /* 0x00000000d064783b */ /* 0x000eee0000000200 */
[-C--:B--2---:R-:W-:Y:S01]  /*a910*/  HMMA.16816.F32 R4, R176, R180.reuse, R4 ;  /* 0x000000b4b004723c */ /* 0x084fe20000001804 */
[----:B------:R-:W2:Y:S01]  /*a920*/  LDSM.16.M88.4 R192, [R206] ;  /* 0x00000000cec0783b */ /* 0x000ea20000000200 */
[----:B------:R-:W-:Y:S06]  /*a930*/  DEPBAR.LE SB0, 0x0 ;  /* 0x000080000000791a */ /* 0x000fec0000000000 */
[C---:B----4-:R-:W-:Y:S01]  /*a940*/  HMMA.16816.F32 R8, R184.reuse, R180, R8 ;  /* 0x000000b4b808723c */ /* 0x050fe20000001808 */
[----:B------:R-:W-:Y:S07]  /*a950*/  BAR.SYNC.DEFER_BLOCKING 0x0 ;  /* 0x0000000000007b1d */ /* 0x000fee0000010000 */
        /* <DEDUP_REMOVED lines=10> */
[-C--:B--2---:R-:W-:Y:S08]  /*aa00*/  HMMA.16816.F32 R52, R176, R192.reuse, R52 ;  /* 0x000000c0b034723c */ /* 0x084ff00000001834 */
[C---:B------:R-:W-:Y:S08]  /*aa10*/  HMMA.16816.F32 R56, R184.reuse, R192, R56 ;  /* 0x000000c0b838723c */ /* 0x040ff00000001838 */
[-C--:B------:R-:W-:Y:S08]  /*aa20*/  HMMA.16816.F32 R60, R184, R194.reuse, R60 ;  /* 0x000000c2b83c723c */ /* 0x080ff0000000183c */
[----:B------:R-:W-:Y:S01]  /*aa30*/  HMMA.16816.F32 R64, R176, R194, R64 ;  /* 0x000000c2b040723c */ /* 0x000fe20000001840 */
[----:B------:R-:W-:Y:S07]  /*aa40*/  @!UPT UIADD3 URZ, URZ, URZ, URZ ;  /* 0x0000003f3f3ff290 */ /* 0x000fee000fffe03f */
[----:B------:R-:W-:-:S11]  /*aa50*/  @!P0 BRA `(.L_x_1289) ;  /* 0x000004e000008947 */ /* 0x000fd60003800000 */
[----:B-1----:R-:W-:Y:S01]  /*aa60*/  IADD3 R103, R227, 0x20, RZ ;  /* 0x00000020e3677810 */ /* 0x002fe20007ffe0ff */
[----:B------:R-:W2:Y:S01]  /*aa70*/  LDL R226, [R1+0x20] ;  /* 0x0000200001e27983 */ /* 0x000ea20000100800 */
[----:B------:R-:W-:Y:S01]  /*aa80*/  SHF.R.S32.HI R102, RZ, 0x1f, R227 ;  /* 0x0000001fff667819 */ /* 0x000fe200000114e3 */
[----:B------:R-:W-:Y:S01]  /*aa90*/  IMAD.MOV.U32 R219, RZ, RZ, RZ ;  /* 0x000000ffffdb7224 */ /* 0x000fe200078e00ff */
[----:B------:R-:W-:Y:S01]  /*aaa0*/  SHF.R.S32.HI R103, RZ, 0x1f, R103 ;  /* 0x0000001fff677819 */ /* 0x000fe20000011467 */
[----:B------:R-:W-:Y:S01]  /*aab0*/  IMAD.SHL.U32 R178, R110, 0x2, RZ ;  /* 0x000000026eb27824 */ /* 0x000fe200078e00ff */
[----:B------:R-:W3:Y:S01]  /*aac0*/  LDL R223, [R1] ;  /* 0x0000000001df7983 */ /* 0x000ee20000100800 */
[----:B------:R-:W-:Y:S02]  /*aad0*/  IMAD.SHL.U32 R177, R109, 0x2, RZ ;  /* 0x000000026db17824 */ /* 0x000fe400078e00ff */
[----:B------:R-:W-:Y:S01]  /*aae0*/  IMAD.SHL.U32 R176, R227, 0x2, RZ ;  /* 0x00000002e3b07824 */ /* 0x000fe200078e00ff */
        /* <DEDUP_REMOVED lines=9> */
[C---:B----4-:R-:W-:Y:S04]  /*ab80*/  @!P1 IADD3 R3, P0, R0.reuse, R228, RZ ;  /* 0x000000e400039210 */ /* 0x050fe80007f1e0ff */
[----:B-----5:R-:W-:Y:S01]  /*ab90*/  @!P1 LEA.HI.X.SX32 R101, R0, R111, 0x1, P0 ;  /* 0x0000006f00659211 */ /* 0x020fe200000f0eff */
[----:B------:R-:W-:Y:S01]  /*aba0*/  IMAD.MOV R0, RZ, RZ, -R0 ;  /* 0x000000ffff007224 */ /* 0x000fe200078e0a00 */
[----:B------:R-:W-:Y:S02]  /*abb0*/  @!P1 LEA R100, P0, R3, c[0x0][0x2a0], 0x2 ;  /* 0x0000a80003649a11 */ /* 0x000fe400078010ff */
        /* <DEDUP_REMOVED lines=8> */
[----:B------:R-:W-:Y:S01]  /*ac40*/  SHF.L.U64.HI R110, R109, 0x1, R103 ;  /* 0x000000016d6e7819 */ /* 0x000fe20000010267 */
[----:B------:R-:W-:Y:S01]  /*ac50*/  IMAD R0, R0, c[0x0][0x1e0], RZ ;  /* 0x0000780000007a24 */ /* 0x000fe200078e02ff */
[----:B------:R-:W-:Y:S03]  /*ac60*/  SHF.L.U64.HI R109, R227, 0x1, R102 ;  /* 0x00000001e36d7819 */ /* 0x000fe60000010266 */
[----:B------:R-:W-:Y:S04]  /*ac70*/  IMAD R0, R221, c[0x0][0x1e4], R0 ;  /* 0x00007900dd007a24 */ /* 0x000fe800078e0200 */
        /* <DEDUP_REMOVED lines=11> */
.L_x_1329:
[----:B------:R-:W-:-:S05]  /*ad30*/  BRA.DIV ~URZ, `(.L_x_1291) ;  /* 0x000071627f007947 */ /* 0x000fca000b800000 */
[----:B------:R-:W3:Y:S01]  /*ad40*/  SHFL.IDX PT, R0, R104, RZ, 0x1c1f ;  /* 0x001c1fff68007589 */ /* 0x000ee200000e0000 */
[C---:B------:R-:W-:Y:S02]  /*ad50*/  IADD3 R2, -R217.reuse, 0x10, RZ ;  /* 0x00000010d9027810 */ /* 0x040fe40007ffe1ff */
[----:B------:R-:W-:Y:S02]  /*ad60*/  ISETP.NE.U32.AND P0, PT, R217, RZ, PT ;  /* 0x000000ffd900720c */ /* 0x000fe40003f05070 */
[----:B------:R-:W-:Y:S04]  /*ad70*/  LOP3.LUT R2, R2, 0xf, RZ, 0xc0, !PT ;  /* 0x0000000f02027812 */ /* 0x000fe800078ec0ff */
[----:B---3--:R-:W-:Y:S04]  /*ad80*/  IADD3 R2, P6, P5, R2, R0, R176 ;  /* 0x0000000002027210 */ /* 0x008fe80007dde0b0 */
[----:B--2---:R-:W-:Y:S05]  /*ad90*/  IADD3.X R3, RZ, R100, R109, P6, P5 ;  /* 0x00000064ff037210 */ /* 0x004fea00037ea46d */
[----:B------:R-:W-:Y:S01]  /*ada0*/  @!PT LDS RZ, [RZ] ;  /* 0x00000000fffff984 */ /* 0x000fe20000000800 */
[----:B------:R-:W-:Y:S01]  /*adb0*/  @!PT LDS RZ, [RZ] ;  /* 0x00000000fffff984 */ /* 0x000fe20000000800 */
[----:B------:R2:W-:Y:S01]  /*adc0*/  LDGSTS.E.BYPASS.LTC128B.128.ZFILL [R218+0x3100], [R2.64], P0 ;  /* 0x0310000002da7fae */ /* 0x0005e20008141d46 */
[----:B------:R-:W-:Y:S05]  /*add0*/  IADD3 R102, P0, R0, R177, RZ ;  /* 0x000000b100667210 */ /* 0x000fea0007f1e0ff */
[----:B------:R-:W-:Y:S05]  /*ade0*/  IMAD.X R103, R100, 0x1, R110, P0 ;  /* 0x0000000164677824 */ /* 0x000fea00000e066e */
[----:B------:R3:W-:Y:S01]  /*adf0*/  LDGSTS.E.BYPASS.LTC128B.128 [R218+0x4100], [R102.64], !P4 ;  /* 0x0410000066da7fae */ /* 0x0007e2000e101d46 */
[----:B--2---:R-:W-:Y:S03]  /*ae00*/  IADD3 R2, P0, R0, R178, RZ ;  /* 0x000000b200027210 */ /* 0x004fe60007f1e0ff */
[----:B------:R3:W2:Y:S02]  /*ae10*/  SHFL.IDX PT, R0, R104, 0x1, 0x1c1f ;  /* 0x003c1f0068007f89 */ /* 0x0006a400000e0000 */
[----:B------:R-:W-:Y:S02]  /*ae20*/  IMAD.X R3, R100, 0x1, R111, P0 ;  /* 0x0000000164037824 */ /* 0x000fe400000e066f */
[----:B------:R3:W4:Y:S04]  /*ae30*/  SHFL.IDX PT, R100, R101, 0x1, 0x1c1f ;  /* 0x003c1f0065647f89 */ /* 0x00072800000e0000 */
[----:B------:R3:W-:Y:S02]  /*ae40*/  LDGSTS.E.BYPASS.LTC128B.128 [R218+0x5100], [R2.64], !P3 ;  /* 0x0510000002da7fae */ /* 0x0007e4000d901d46 */
.L_x_1330:
[C---:B---3--:R-:W-:Y:S02]  /*ae50*/  IADD3 R2, -R217.reuse, 0x10, RZ ;  /* 0x00000010d9027810 */ /* 0x048fe40007ffe1ff */
[----:B------:R-:W-:Y:S02]  /*ae60*/  ISETP.NE.U32.AND P0, PT, R217, RZ, PT ;  /* 0x000000ffd900720c */ /* 0x000fe40003f05070 */
[----:B------:R-:W-:Y:S04]  /*ae70*/  LOP3.LUT R2, R2, 0xf, RZ, 0xc0, !PT ;  /* 0x0000000f02027812 */ /* 0x000fe800078ec0ff */
[----:B--2---:R-:W-:Y:S04]  /*ae80*/  IADD3 R2, P6, P5, R2, R0, R176 ;  /* 0x0000000002027210 */ /* 0x004fe80007dde0b0 */
[----:B----4-:R-:W-:Y:S02]  /*ae90*/  IADD3.X R3, RZ, R100, R109, P6, P5 ;  /* 0x00000064ff037210 */ /* 0x010fe400037ea46d */
[----:B------:R-:W-:Y:S03]  /*aea0*/  IADD3 R102, P5, R0, R177, RZ ;  /* 0x000000b100667210 */ /* 0x000fe60007fbe0ff */
[----:B------:R-:W-:Y:S01]  /*aeb0*/  @!PT LDS RZ, [RZ] ;  /* 0x00000000fffff984 */ /* 0x000fe20000000800 */
[----:B------:R-:W-:Y:S01]  /*aec0*/  @!PT LDS RZ, [RZ] ;  /* 0x00000000fffff984 */ /* 0x000fe20000000800 */
[----:B------:R-:W-:Y:S01]  /*aed0*/  @!PT LDS RZ, [RZ] ;  /* 0x00000000fffff984 */ /* 0x000fe20000000800 */
[----:B------:R2:W-:Y:S02]  /*aee0*/  LDGSTS.E.BYPASS.LTC128B.128.ZFILL [R218+0x3900], [R2.64], P0 ;  /* 0x0390000002da7fae */ /* 0x0005e40008141d46 */
[----:B------:R-:W-:Y:S05]  /*aef0*/  IMAD.X R103, R100, 0x1, R110, P5 ;  /* 0x0000000164677824 */ /* 0x000fea00028e066e */
[----:B------:R3:W-:Y:S01]  /*af00*/  LDGSTS.E.BYPASS.LTC128B.128 [R218+0x4900], [R102.64], !P4 ;  /* 0x0490000066da7fae */ /* 0x0007e2000e101d46 */
[----:B--2---:R-:W-:Y:S05]  /*af10*/  IADD3 R2, P0, R0, R178, RZ ;  /* 0x000000b200027210 */ /* 0x004fea0007f1e0ff */
[----:B------:R-:W-:Y:S05]  /*af20*/  IMAD.X R3, R100, 0x1, R111, P0 ;  /* 0x0000000164037824 */ /* 0x000fea00000e066f */
[----:B------:R3:W-:Y:S03]  /*af30*/  LDGSTS.E.BYPASS.LTC128B.128 [R218+0x5900], [R2.64], !P3 ;  /* 0x0590000002da7fae */ /* 0x0007e6000d901d46 */
.L_x_1289:
[----:B-1----:R-:W-:Y:S05]  /*af40*/  BSYNC B0 ;  /* 0x0000000000007941 */ /* 0x002fea0003800000 */
.L_x_1288:
[----:B---3--:R-:W-:Y:S01]  /*af50*/  FMNMX.FTZ R2, R4, R105, !PT ;  /* 0x0000006904027209 */ /* 0x008fe20007810000 */
        /* <DEDUP_REMOVED lines=65> */
[----:B------:R-:W1:Y:S02]  /*b370*/  SHFL.BFLY PT, R0, R100, 0x2, 0x1f ;  /* 0x0c401f0064007f89 */ /* 0x000e6400000e0000 */
[----:B-1----:R-:W-:Y:S02]  /*b380*/  FMNMX.FTZ R100, R100, R0, !PT ;  /* 0x0000000064647209 */ /* 0x002fe40007810000 */
[----:B------:R-:W1:Y:S04]  /*b390*/  SHFL.BFLY PT, R0, R103, 0x2, 0x1f ;  /* 0x0c401f0067007f89 */ /* 0x000e6800000e0000 */
[----:B------:R-:W2:Y:S01]  /*b3a0*/  SHFL.BFLY PT, R104, R100, 0x1, 0x1f ;  /* 0x0c201f0064687f89 */ /* 0x000ea200000e0000 */
[----:B-1----:R-:W-:Y:S02]  /*b3b0*/  FMNMX.FTZ R103, R103, R0, !PT ;  /* 0x0000000067677209 */ /* 0x002fe40007810000 */
[----:B--2---:R-:W-:Y:S03]  /*b3c0*/  FMNMX.FTZ R104, R100, R104, !PT ;  /* 0x0000006864687209 */ /* 0x004fe60007810000 */
[----:B------:R-:W1:Y:S04]  /*b3d0*/  SHFL.BFLY PT, R0, R103, 0x1, 0x1f ;  /* 0x0c201f0067007f89 */ /* 0x000e6800000e0000 */
[----:B------:R-:W2:Y:S01]  /*b3e0*/  SHFL.BFLY PT, R100, R101, 0x2, 0x1f ;  /* 0x0c401f0065647f89 */ /* 0x000ea200000e0000 */
[----:B-1----:R-:W-:Y:S03]  /*b3f0*/  FMNMX.FTZ R103, R103, R0, !PT ;  /* 0x0000000067677209 */ /* 0x002fe60007810000 */
[----:B------:R-:W1:Y:S01]  /*b400*/  SHFL.BFLY PT, R0, R102, 0x2, 0x1f ;  /* 0x0c401f0066007f89 */ /* 0x000e6200000e0000 */
[----:B--2---:R-:W-:Y:S02]  /*b410*/  FMNMX.FTZ R100, R101, R100, !PT ;  /* 0x0000006465647209 */ /* 0x004fe40007810000 */
[----:B-1----:R-:W-:Y:S05]  /*b420*/  FMNMX.FTZ R102, R102, R0, !PT ;  /* 0x0000000066667209 */ /* 0x002fea0007810000 */
[----:B------:R-:W1:Y:S02]  /*b430*/  SHFL.BFLY PT, R0, R102, 0x1, 0x1f ;  /* 0x0c201f0066007f89 */ /* 0x000e6400000e0000 */
[----:B-1----:R-:W-:Y:S02]  /*b440*/  FMNMX.FTZ R102, R102, R0, !PT ;  /* 0x0000000066667209 */ /* 0x002fe40007810000 */
[----:B------:R1:W2:Y:S04]  /*b450*/  SHFL.BFLY PT, R0, R100, 0x1, 0x1f ;  /* 0x0c201f0064007f89 */ /* 0x0002a800000e0000 */
.L_x_1331:
[----:B------:R-:W-:Y:S01]  /*b460*/  FMUL.FTZ R2, R104, c[0x0][0x2d0] ;  /* 0x0000b40068027a20 */ /* 0x000fe20000410000 */
[----:B--2---:R-:W-:Y:S01]  /*b470*/  FMNMX.FTZ R101, R0, R100, !PT ;  /* 0x0000006400657209 */ /* 0x004fe20007810000 */
[----:B------:R-:W-:Y:S01]  /*b480*/  FADD.FTZ R0, -R104, R105 ;  /* 0x0000006968007221 */ /* 0x000fe20000010100 */
[----:B------:R-:W-:Y:S01]  /*b490*/  WARPSYNC 0xffffffff ;  /* 0xffffffff00007948 */ /* 0x000fe20003800000 */
        /* <DEDUP_REMOVED lines=19> */
[----:B------:R-:W-:Y:S02]  /*b5d0*/  FFMA.FTZ R194, R32, c[0x0][0x2d0], -R2 ;  /* 0x0000b40020c27a23 */ /* 0x000fe40000010802 */
[----:B------:R-:W-:Y:S01]  /*b5e0*/  FMUL.FTZ R2, R103, c[0x0][0x2d0] ;  /* 0x0000b40067027a20 */ /* 0x000fe20000410000 */
[----:B------:R-:W-:Y:S03]  /*b5f0*/  MUFU.EX2 R178, R17 ;  /* 0x0000001100b27308 */ /* 0x000fe60000000800 */
[--C-:B------:R-:W-:Y:S02]  /*b600*/  FFMA.FTZ R6, R6, c[0x0][0x2d0], -R2.reuse ;  /* 0x0000b40006067a23 */ /* 0x100fe40000010802 */
[--C-:B------:R-:W-:Y:S02]  /*b610*/  FFMA.FTZ R7, R7, c[0x0][0x2d0], -R2.reuse ;  /* 0x0000b40007077a23 */ /* 0x100fe40000010802 */
[--C-:B------:R-:W-:Y:S02]  /*b620*/  FFMA.FTZ R191, R23, c[0x0][0x2d0], -R2.reuse ;  /* 0x0000b40017bf7a23 */ /* 0x100fe40000010802 */
[--C-:B------:R-:W-:Y:S01]  /*b630*/  FFMA.FTZ R229, R38, c[0x0][0x2d0], -R2.reuse ;  /* 0x0000b40026e57a23 */ /* 0x100fe20000010802 */
[----:B------:R-:W-:Y:S01]  /*b640*/  MUFU.EX2 R6, R6 ;  /* 0x0000000600067308 */ /* 0x000fe20000000800 */
[--C-:B------:R-:W-:Y:S02]  /*b650*/  FFMA.FTZ R228, R39, c[0x0][0x2d0], -R2.reuse ;  /* 0x0000b40027e47a23 */ /* 0x100fe40000010802 */
[--C-:B------:R-:W-:Y:S01]  /*b660*/  FFMA.FTZ R237, R54, c[0x0][0x2d0], -R2.reuse ;  /* 0x0000b40036ed7a23 */ /* 0x100fe20000010802 */
[----:B------:R-:W-:Y:S01]  /*b670*/  LDSM.16.MT88.4 R36, [R202] ;  /* 0x00000000ca24783b */ /* 0x000fe20000004200 */
[--C-:B------:R-:W-:Y:S02]  /*b680*/  FFMA.FTZ R240, R55, c[0x0][0x2d0], -R2.reuse ;  /* 0x0000b40037f07a23 */ /* 0x100fe40000010802 */
[--C-:B------:R-:W-:Y:S02]  /*b690*/  FFMA.FTZ R19, R19, c[0x0][0x2d0], -R2.reuse ;  /* 0x0000b40013137a23 */ /* 0x100fe40000010802 */
[--C-:B------:R-:W-:Y:S01]  /*b6a0*/  FFMA.FTZ R192, R22, c[0x0][0x2d0], -R2.reuse ;  /* 0x0000b40016c07a23 */ /* 0x100fe20000010802 */
[----:B------:R-:W2:Y:S01]  /*b6b0*/  MUFU.EX2 R7, R7 ;  /* 0x0000000700077308 */ /* 0x000ea20000000800 */
[--C-:B------:R-:W-:Y:S01]  /*b6c0*/  FFMA.FTZ R190, R34, c[0x0][0x2d0], -R2.reuse ;  /* 0x0000b40022be7a23 */ /* 0x100fe20000010802 */
[----:B------:R-:W-:Y:S01]  /*b6d0*/  LDSM.16.MT88.4 R52, [R201+0x1000] ;  /* 0x00100000c934783b */ /* 0x000fe20000004200 */
[--C-:B------:R-:W-:Y:S02]  /*b6e0*/  FFMA.FTZ R188, R35, c[0x0][0x2d0], -R2.reuse ;  /* 0x0000b40023bc7a23 */ /* 0x100fe40000010802 */
[--C-:B------:R-:W-:Y:S02]  /*b6f0*/  FFMA.FTZ R226, R50, c[0x0][0x2d0], -R2.reuse ;  /* 0x0000b40032e27a23 */ /* 0x100fe40000010802 */
[--C-:B------:R-:W-:Y:S02]  /*b700*/  FFMA.FTZ R224, R51, c[0x0][0x2d0], -R2.reuse ;  /* 0x0000b40033e07a23 */ /* 0x100fe40000010802 */
[--C-:B------:R-:W-:Y:S01]  /*b710*/  FFMA.FTZ R239, R66, c[0x0][0x2d0], -R2.reuse ;  /* 0x0000b40042ef7a23 */ /* 0x100fe20000010802 */
[----:B------:R-:W-:Y:S01]  /*b720*/  MUFU.EX2 R20, R16 ;  /* 0x0000001000147308 */ /* 0x000fe20000000800 */
[--C-:B------:R-:W-:Y:S02]  /*b730*/  FFMA.FTZ R242, R67, c[0x0][0x2d0], -R2.reuse ;  /* 0x0000b40043f27a23 */ /* 0x100fe40000010802 */
[----:B------:R-:W-:Y:S07]  /*b740*/  FFMA.FTZ R179, R18, c[0x0][0x2d0], -R2 ;  /* 0x0000b40012b37a23 */ /* 0x000fee0000010802 */
[----:B------:R-:W-:Y:S10]  /*b750*/  MUFU.EX2 R179, R179 ;  /* 0x000000b300b37308 */ /* 0x000ff40000000800 */
[----:B------:R-:W-:Y:S10]  /*b760*/  MUFU.EX2 R105, R105 ;  /* 0x0000006900697308 */ /* 0x000ff40000000800 */
[----:B------:R-:W-:Y:S10]  /*b770*/  MUFU.EX2 R192, R192 ;  /* 0x000000c000c07308 */ /* 0x000ff40000000800 */
[----:B------:R-:W-:Y:S10]  /*b780*/  MUFU.EX2 R190, R190 ;  /* 0x000000be00be7308 */ /* 0x000ff40000000800 */
[----:B------:R-:W-:Y:S10]  /*b790*/  MUFU.EX2 R188, R188 ;  /* 0x000000bc00bc7308 */ /* 0x000ff40000000800 */
[----:B------:R-:W-:Y:S10]  /*b7a0*/  MUFU.EX2 R229, R229 ;  /* 0x000000e500e57308 */ /* 0x000ff40000000800 */
[----:B------:R-:W-:Y:S01]  /*b7b0*/  MUFU.EX2 R228, R228 ;  /* 0x000000e400e47308 */ /* 0x000fe20000000800 */
[C---:B-1----:R-:W-:Y:S01]  /*b7c0*/  FFMA.FTZ R0, R100.reuse, R236, R4 ;  /* 0x000000ec64007223 */ /* 0x042fe20000010004 */
[----:B--2---:R-:W-:Y:S01]  /*b7d0*/  F2FP.PACK_AB R177, R7, R6 ;  /* 0x0000000607b1723e */ /* 0x004fe200000000ff */
[----:B------:R-:W-:Y:S02]  /*b7e0*/  FMUL.FTZ R33, R100, R157 ;  /* 0x0000009d64217220 */ /* 0x000fe40000410000 */
[C---:B------:R-:W-:Y:S01]  /*b7f0*/  FADD.FTZ R5, R176.reuse, R0 ;  /* 0x00000000b0057221 */ /* 0x040fe20000010000 */
[----:B------:R-:W-:Y:S01]  /*b800*/  F2FP.PACK_AB R176, R176, R4 ;  /* 0x00000004b0b0723e */ /* 0x000fe200000000ff */
[----:B------:R-:W-:Y:S02]  /*b810*/  FADD.FTZ R0, -R103, R106 ;  /* 0x0000006a67007221 */ /* 0x000fe40000010100 */
[----:B------:R-:W-:Y:S01]  /*b820*/  FMUL.FTZ R4, R102, c[0x0][0x2d0] ;  /* 0x0000b40066047a20 */ /* 0x000fe20000410000 */
[----:B------:R-:W-:Y:S01]  /*b830*/  MUFU.EX2 R106, R193 ;  /* 0x000000c1006a7308 */ /* 0x000fe20000000800 */
[----:B------:R-:W-:Y:S02]  /*b840*/  FMUL.FTZ R0, R0, c[0x0][0x2d0] ;  /* 0x0000b40000007a20 */ /* 0x000fe40000410000 */
        /* <DEDUP_REMOVED lines=16> */
[----:B------:R-:W2:Y:S01]  /*b950*/  MUFU.EX2 R21, R9 ;  /* 0x0000000900157308 */ /* 0x000ea20000000800 */
[--C-:B------:R-:W-:Y:S02]  /*b960*/  FFMA.FTZ R244, R60, c[0x0][0x2d0], -R4.reuse ;  /* 0x0000b4003cf47a23 */ /* 0x100fe40000010804 */
[----:B------:R-:W-:Y:S02]  /*b970*/  FFMA.FTZ R246, R61, c[0x0][0x2d0], -R4 ;  /* 0x0000b4003df67a23 */ /* 0x000fe40000010804 */
[----:B-1----:R-:W-:Y:S02]  /*b980*/  FFMA.FTZ R0, R3, R222, R6 ;  /* 0x000000de03007223 */ /* 0x002fe40000010006 */
[----:B------:R-:W-:Y:S02]  /*b990*/  FMUL.FTZ R4, R101, c[0x0][0x2d0] ;  /* 0x0000b40065047a20 */ /* 0x000fe40000410000 */
[----:B------:R-:W-:Y:S01]  /*b9a0*/  FADD.FTZ R32, R7, R0 ;  /* 0x0000000007207221 */ /* 0x000fe20000010000 */
[----:B------:R-:W-:Y:S01]  /*b9b0*/  MUFU.EX2 R185, R185 ;  /* 0x000000b900b97308 */ /* 0x000fe20000000800 */
[----:B------:R-:W-:Y:S02]  /*b9c0*/  FADD.FTZ R0, -R102, R107 ;  /* 0x0000006b66007221 */ /* 0x000fe40000010100 */
[--C-:B------:R-:W-:Y:S02]  /*b9d0*/  FFMA.FTZ R180, R26, c[0x0][0x2d0], -R4.reuse ;  /* 0x0000b4001ab47a23 */ /* 0x100fe40000010804 */
[----:B------:R-:W-:Y:S02]  /*b9e0*/  FMUL.FTZ R0, R0, c[0x0][0x2d0] ;  /* 0x0000b40000007a20 */ /* 0x000fe40000410000 */
[--C-:B------:R-:W-:Y:S02]  /*b9f0*/  FFMA.FTZ R184, R27, c[0x0][0x2d0], -R4.reuse ;  /* 0x0000b4001bb87a23 */ /* 0x100fe40000010804 */
[--C-:B------:R-:W-:Y:S01]  /*ba00*/  FFMA.FTZ R186, R30, c[0x0][0x2d0], -R4.reuse ;  /* 0x0000b4001eba7a23 */ /* 0x100fe20000010804 */
[----:B------:R1:W3:Y:S01]  /*ba10*/  MUFU.EX2 R2, R0 ;  /* 0x0000000000027308 */ /* 0x0002e20000000800 */
[--C-:B------:R-:W-:Y:S02]  /*ba20*/  FFMA.FTZ R187, R31, c[0x0][0x2d0], -R4.reuse ;  /* 0x0000b4001fbb7a23 */ /* 0x100fe40000010804 */
[----:B------:R-:W-:Y:S02]  /*ba30*/  FADD.FTZ R5, R20, R5 ;  /* 0x0000000514057221 */ /* 0x000fe40000010000 */
        /* <DEDUP_REMOVED lines=12> */
[----:B-1----:R-:W-:Y:S01]  /*bb00*/  FADD.FTZ R0, -R101, R108 ;  /* 0x0000006c65007221 */ /* 0x002fe20000010100 */
[----:B--2---:R-:W-:Y:S01]  /*bb10*/  F2FP.PACK_AB R108, R21, R22 ;  /* 0x00000016156c723e */ /* 0x004fe200000000ff */
[--C-:B------:R-:W-:Y:S02]  /*bb20*/  FFMA.FTZ R248, R62, c[0x0][0x2d0], -R4.reuse ;  /* 0x0000b4003ef87a23 */ /* 0x100fe40000010804 */
[----:B------:R-:W-:Y:S01]  /*bb30*/  FMUL.FTZ R0, R0, c[0x0][0x2d0] ;  /* 0x0000b40000007a20 */ /* 0x000fe20000410000 */
[----:B------:R-:W-:Y:S01]  /*bb40*/  MUFU.EX2 R181, R181 ;  /* 0x000000b500b57308 */ /* 0x000fe20000000800 */
[----:B------:R-:W-:Y:S02]  /*bb50*/  FFMA.FTZ R249, R63, c[0x0][0x2d0], -R4 ;  /* 0x0000b4003ff97a23 */ /* 0x000fe40000010804 */
[----:B---3--:R-:W-:Y:S02]  /*bb60*/  FFMA.FTZ R4, R2, R250, R22 ;  /* 0x000000fa02047223 */ /* 0x008fe40000010016 */
[C---:B------:R-:W-:Y:S01]  /*bb70*/  FADD.FTZ R189, R178.reuse, R5 ;  /* 0x00000005b2bd7221 */ /* 0x040fe20000010000 */
[----:B------:R-:W-:Y:S01]  /*bb80*/  F2FP.PACK_AB R178, R178, R20 ;  /* 0x00000014b2b2723e */ /* 0x000fe200000000ff */
[C---:B------:R-:W-:Y:S02]  /*bb90*/  FMUL.FTZ R29, R2.reuse, R129 ;  /* 0x00000081021d7220 */ /* 0x040fe40000410000 */
[----:B------:R-:W-:Y:S01]  /*bba0*/  FADD.FTZ R129, R21, R4 ;  /* 0x0000000415817221 */ /* 0x000fe20000010000 */
[----:B------:R-:W1:Y:S01]  /*bbb0*/  MUFU.EX2 R0, R0 ;  /* 0x0000000000007308 */ /* 0x000e620000000800 */
[----:B------:R-:W2:Y:S01]  /*bbc0*/  LDSM.16.MT88.4 R20, [R201] ;  /* 0x00000000c914783b */ /* 0x000ea20000004200 */
[C---:B------:R-:W-:Y:S02]  /*bbd0*/  FMUL.FTZ R24, R2.reuse, R132 ;  /* 0x0000008402187220 */ /* 0x040fe40000410000 */
[C---:B------:R-:W-:Y:S02]  /*bbe0*/  FMUL.FTZ R25, R2.reuse, R133 ;  /* 0x0000008502197220 */ /* 0x040fe40000410000 */
[----:B------:R-:W-:Y:S02]  /*bbf0*/  FMUL.FTZ R12, R2, R136 ;  /* 0x00000088020c7220 */ /* 0x000fe40000410000 */
[C---:B------:R-:W-:Y:S02]  /*bc00*/  FMUL.FTZ R4, R100.reuse, R144 ;  /* 0x0000009064047220 */ /* 0x040fe40000410000 */
[----:B------:R3:W-:Y:S01]  /*bc10*/  MUFU.EX2 R132, R7 ;  /* 0x0000000700847308 */ /* 0x0007e20000000800 */
[----:B------:R-:W-:Y:S02]  /*bc20*/  FMUL.FTZ R5, R100, R145 ;  /* 0x0000009164057220 */ /* 0x000fe40000410000 */
[C---:B------:R-:W-:Y:S02]  /*bc30*/  FMUL.FTZ R8, R2.reuse, R140 ;  /* 0x0000008c02087220 */ /* 0x040fe40000410000 */
[C---:B------:R-:W-:Y:S02]  /*bc40*/  FMUL.FTZ R9, R2.reuse, R141 ;  /* 0x0000008d02097220 */ /* 0x040fe40000410000 */
[C---:B------:R-:W-:Y:S02]  /*bc50*/  FMUL.FTZ R28, R2.reuse, R128 ;  /* 0x00000080021c7220 */ /* 0x040fe40000410000 */
[----:B------:R-:W-:Y:S01]  /*bc60*/  FMUL.FTZ R13, R2, R137 ;  /* 0x00000089020d7220 */ /* 0x000fe20000410000 */
[----:B------:R4:W-:Y:S01]  /*bc70*/  MUFU.EX2 R133, R18 ;  /* 0x0000001200857308 */ /* 0x0009e20000000800 */
[C---:B------:R-:W-:Y:S02]  /*bc80*/  FMUL.FTZ R34, R3.reuse, R158 ;  /* 0x0000009e03227220 */ /* 0x040fe40000410000 */
[----:B------:R-:W-:Y:S02]  /*bc90*/  FMUL.FTZ R35, R3, R159 ;  /* 0x0000009f03237220 */ /* 0x000fe40000410000 */
[C---:B-1----:R-:W-:Y:S02]  /*bca0*/  FMUL.FTZ R26, R0.reuse, R134 ;  /* 0x00000086001a7220 */ /* 0x042fe40000410000 */
[C---:B------:R-:W-:Y:S02]  /*bcb0*/  FMUL.FTZ R27, R0.reuse, R135 ;  /* 0x00000087001b7220 */ /* 0x040fe40000410000 */
[C---:B------:R-:W-:Y:S01]  /*bcc0*/  FMUL.FTZ R31, R0.reuse, R131 ;  /* 0x00000083001f7220 */ /* 0x040fe20000410000 */
[----:B------:R-:W1:Y:S01]  /*bcd0*/  MUFU.EX2 R134, R19 ;  /* 0x0000001300867308 */ /* 0x000e620000000800 */
[C---:B------:R-:W-:Y:S02]  /*bce0*/  FMUL.FTZ R30, R0.reuse, R130 ;  /* 0x00000082001e7220 */ /* 0x040fe40000410000 */
[----:B------:R-:W-:Y:S02]  /*bcf0*/  FADD.FTZ R130, R179, R32 ;  /* 0x00000020b3827221 */ /* 0x000fe40000010000 */
[C---:B---3--:R-:W-:Y:S02]  /*bd00*/  FMUL.FTZ R7, R3.reuse, R147 ;  /* 0x0000009303077220 */ /* 0x048fe40000410000 */
[C---:B------:R-:W-:Y:S02]  /*bd10*/  FFMA.FTZ R128, R0.reuse, R251, R109 ;  /* 0x000000fb00807223 */ /* 0x040fe4000001006d */
[C---:B------:R-:W-:Y:S01]  /*bd20*/  FMUL.FTZ R10, R0.reuse, R142 ;  /* 0x0000008e000a7220 */ /* 0x040fe20000410000 */
[----:B------:R3:W5:Y:S01]  /*bd30*/  MUFU.EX2 R135, R6 ;  /* 0x0000000600877308 */ /* 0x0007620000000800 */
[C---:B------:R-:W-:Y:S02]  /*bd40*/  FMUL.FTZ R11, R0.reuse, R143 ;  /* 0x0000008f000b7220 */ /* 0x040fe40000410000 */
[C---:B------:R-:W-:Y:S02]  /*bd50*/  FMUL.FTZ R14, R0.reuse, R138 ;  /* 0x0000008a000e7220 */ /* 0x040fe40000410000 */
[----:B------:R-:W-:Y:S02]  /*bd60*/  FMUL.FTZ R15, R0, R139 ;  /* 0x0000008b000f7220 */ /* 0x000fe40000410000 */
[C---:B----4-:R-:W-:Y:S02]  /*bd70*/  FMUL.FTZ R18, R3.reuse, R150 ;  /* 0x0000009603127220 */ /* 0x050fe40000410000 */
[----:B------:R-:W-:Y:S01]  /*bd80*/  FMUL.FTZ R32, R100, R156 ;  /* 0x0000009c64207220 */ /* 0x000fe20000410000 */
[----:B------:R-:W4:Y:S01]  /*bd90*/  MUFU.EX2 R131, R16 ;  /* 0x0000001000837308 */ /* 0x000f220000000800 */
[C---:B------:R-:W-:Y:S01]  /*bda0*/  FMUL.FTZ R60, R2.reuse, R112 ;  /* 0x00000070023c7220 */ /* 0x040fe20000410000 */
[----:B------:R-:W-:Y:S01]  /*bdb0*/  LDSM.16.MT88.4 R156, [R202+0xc00] ;  /* 0x000c0000ca9c783b */ /* 0x000fe20000004200 */
[----:B------:R-:W-:Y:S01]  /*bdc0*/  FMUL.FTZ R61, R2, R113 ;  /* 0x00000071023d7220 */ /* 0x000fe20000410000 */
[----:B-1----:R-:W-:Y:S01]  /*bdd0*/  F2FP.PACK_AB R179, R134, R179 ;  /* 0x000000b386b3723e */ /* 0x002fe200000000ff */
[C---:B------:R-:W-:Y:S02]  /*bde0*/  FMUL.FTZ R19, R3.reuse, R151 ;  /* 0x0000009703137220 */ /* 0x040fe40000410000 */
[C---:B------:R-:W-:Y:S02]  /*bdf0*/  FMUL.FTZ R62, R0.reuse, R114 ;  /* 0x00000072003e7220 */ /* 0x040fe40000410000 */
[----:B------:R-:W-:Y:S01]  /*be00*/  FMUL.FTZ R63, R0, R115 ;  /* 0x00000073003f7220 */ /* 0x000fe20000410000 */
[----:B------:R-:W1:Y:S01]  /*be10*/  MUFU.EX2 R136, R17 ;  /* 0x0000001100887308 */ /* 0x000e620000000800 */
[----:B------:R-:W1:Y:S01]  /*be20*/  LDSM.16.MT88.4 R112, [R202+0x1000] ;  /* 0x00100000ca70783b */ /* 0x000e620000004200 */
[C---:B------:R-:W-:Y:S02]  /*be30*/  FMUL.FTZ R40, R2.reuse, R124 ;  /* 0x0000007c02287220 */ /* 0x040fe40000410000 */
[----:B---3--:R-:W-:Y:S01]  /*be40*/  FMUL.FTZ R6, R3, R146 ;  /* 0x0000009203067220 */ /* 0x008fe20000410000 */
[----:B-----5:R-:W-:Y:S01]  /*be50*/  F2FP.PACK_AB R111, R135, R132 ;  /* 0x00000084876f723e */ /* 0x020fe200000000ff */
[----:B------:R-:W-:Y:S02]  /*be60*/  FMUL.FTZ R41, R2, R125 ;  /* 0x0000007d02297220 */ /* 0x000fe40000410000 */
[C---:B------:R-:W-:Y:S02]  /*be70*/  FMUL.FTZ R42, R0.reuse, R126 ;  /* 0x0000007e002a7220 */ /* 0x040fe40000410000 */
[----:B------:R-:W-:Y:S01]  /*be80*/  FMUL.FTZ R43, R0, R127 ;  /* 0x0000007f002b7220 */ /* 0x000fe20000410000 */
[-C--:B--2---:R-:W-:Y:S01]  /*be90*/  HMMA.16816.F32 R4, R176, R20.reuse, R4 ;  /* 0x00000014b004723c */ /* 0x084fe20000001804 */
[----:B------:R-:W-:Y:S01]  /*bea0*/  LDSM.16.MT88.4 R124, [R201+0x1400] ;  /* 0x00140000c97c783b */ /* 0x000fe20000004200 */
[----:B------:R-:W-:Y:S03]  /*beb0*/  MUFU.EX2 R140, R183 ;  /* 0x000000b7008c7308 */ /* 0x000fe60000000800 */
[----:B----4-:R-:W-:Y:S01]  /*bec0*/  F2FP.PACK_AB R109, R131, R109 ;  /* 0x0000006d836d723e */ /* 0x010fe200000000ff */
[----:B------:R-:W-:Y:S02]  /*bed0*/  FMUL.FTZ R16, R100, R148 ;  /* 0x0000009464107220 */ /* 0x000fe40000410000 */
[C---:B------:R-:W-:Y:S04]  /*bee0*/  FMUL.FTZ R44, R2.reuse, R120 ;  /* 0x00000078022c7220 */ /* 0x040fe80000410000 */
[----:B------:R-:W-:Y:S01]  /*bef0*/  FMUL.FTZ R45, R2, R121 ;  /* 0x00000079022d7220 */ /* 0x000fe20000410000 */
[----:B-1----:R-:W-:Y:S01]  /*bf00*/  F2FP.PACK_AB R110, R136, R133 ;  /* 0x00000085886e723e */ /* 0x002fe200000000ff */
[----:B------:R-:W-:Y:S01]  /*bf10*/  FMUL.FTZ R17, R100, R149 ;  /* 0x0000009564117220 */ /* 0x000fe20000410000 */
[----:B------:R-:W-:Y:S01]  /*bf20*/  MUFU.EX2 R138, R180 ;  /* 0x000000b4008a7308 */ /* 0x000fe20000000800 */
[----:B------:R-:W-:Y:S01]  /*bf30*/  LDSM.16.MT88.4 R148, [R201+0xc00] ;  /* 0x000c0000c994783b */ /* 0x000fe20000004200 */
[C---:B------:R-:W-:Y:S02]  /*bf40*/  FMUL.FTZ R46, R0.reuse, R122 ;  /* 0x0000007a002e7220 */ /* 0x040fe40000410000 */
[----:B------:R-:W-:Y:S01]  /*bf50*/  FMUL.FTZ R47, R0, R123 ;  /* 0x0000007b002f7220 */ /* 0x000fe20000410000 */
[C---:B------:R-:W-:Y:S04]  /*bf60*/  HMMA.16816.F32 R8, R108.reuse, R20, R8 ;  /* 0x000000146c08723c */ /* 0x040fe80000001808 */
[----:B------:R-:W-:Y:S01]  /*bf70*/  LDSM.16.MT88.4 R120, [R202+0x400] ;  /* 0x00040000ca78783b */ /* 0x000fe20000004200 */
[C---:B------:R-:W-:Y:S01]  /*bf80*/  FMUL.FTZ R48, R100.reuse, R164 ;  /* 0x000000a464307220 */ /* 0x040fe20000410000 */
[----:B------:R-:W-:Y:S01]  /*bf90*/  MUFU.EX2 R139, R184 ;  /* 0x000000b8008b7308 */ /* 0x000fe20000000800 */
[C---:B------:R-:W-:Y:S01]  /*bfa0*/  FMUL.FTZ R49, R100.reuse, R165 ;  /* 0x000000a564317220 */ /* 0x040fe20000410000 */
[-C--:B------:R-:W-:Y:S04]  /*bfb0*/  HMMA.16816.F32 R12, R108, R22.reuse, R12 ;  /* 0x000000166c0c723c */ /* 0x080fe8000000180c */
[C---:B------:R-:W-:Y:S02]  /*bfc0*/  FMUL.FTZ R50, R3.reuse, R166 ;  /* 0x000000a603327220 */ /* 0x040fe40000410000 */
[C---:B------:R-:W-:Y:S02]  /*bfd0*/  FMUL.FTZ R51, R3.reuse, R167 ;  /* 0x000000a703337220 */ /* 0x040fe40000410000 */
[C---:B------:R-:W-:Y:S01]  /*bfe0*/  HMMA.16816.F32 R16, R176.reuse, R22, R16 ;  /* 0x00000016b010723c */ /* 0x040fe20000001810 */
[----:B------:R-:W-:Y:S01]  /*bff0*/  LDSM.16.MT88.4 R164, [R201+0x1c00] ;  /* 0x001c0000c9a4783b */ /* 0x000fe20000004200 */
[----:B------:R-:W-:Y:S02]  /*c000*/  MUFU.EX2 R251, R186 ;  /* 0x000000ba00fb7308 */ /* 0x000fe40000000800 */
[C---:B------:R-:W-:Y:S02]  /*c010*/  FMUL.FTZ R20, R100.reuse, R152 ;  /* 0x0000009864147220 */ /* 0x040fe40000410000 */
[----:B------:R-:W-:Y:S02]  /*c020*/  FMUL.FTZ R21, R100, R153 ;  /* 0x0000009964157220 */ /* 0x000fe40000410000 */
[C---:B------:R-:W-:Y:S04]  /*c030*/  FMUL.FTZ R22, R3.reuse, R154 ;  /* 0x0000009a03167220 */ /* 0x040fe80000410000 */
[C---:B------:R-:W-:Y:S01]  /*c040*/  FMUL.FTZ R23, R3.reuse, R155 ;  /* 0x0000009b03177220 */ /* 0x040fe20000410000 */
[----:B------:R-:W-:Y:S01]  /*c050*/  MUFU.EX2 R250, R187 ;  /* 0x000000bb00fa7308 */ /* 0x000fe20000000800 */
[C---:B------:R-:W-:Y:S02]  /*c060*/  FMUL.FTZ R56, R2.reuse, R116 ;  /* 0x0000007402387220 */ /* 0x040fe40000410000 */
[----:B------:R-:W-:Y:S02]  /*c070*/  FMUL.FTZ R57, R2, R117 ;  /* 0x0000007502397220 */ /* 0x000fe40000410000 */
[C---:B------:R-:W-:Y:S01]  /*c080*/  FMUL.FTZ R58, R0.reuse, R118 ;  /* 0x00000076003a7220 */ /* 0x040fe20000410000 */
[-C--:B------:R-:W-:Y:S03]  /*c090*/  HMMA.16816.F32 R20, R176, R36.reuse, R20 ;  /* 0x00000024b014723c */ /* 0x080fe60000001814 */
[----:B------:R-:W-:Y:S01]  /*c0a0*/  FMUL.FTZ R59, R0, R119 ;  /* 0x00000077003b7220 */ /* 0x000fe20000410000 */
[----:B------:R1:W-:Y:S01]  /*c0b0*/  MUFU.EX2 R137, R234 ;  /* 0x000000ea00897308 */ /* 0x0003e20000000800 */
[----:B------:R-:W-:Y:S01]  /*c0c0*/  LDSM.16.MT88.4 R116, [R201+0x400] ;  /* 0x00040000c974783b */ /* 0x000fe20000004200 */
[C---:B------:R-:W-:Y:S02]  /*c0d0*/  FMUL.FTZ R64, R100.reuse, R172 ;  /* 0x000000ac64407220 */ /* 0x040fe40000410000 */
[C---:B------:R-:W-:Y:S04]  /*c0e0*/  HMMA.16816.F32 R24, R108.reuse, R36, R24 ;  /* 0x000000246c18723c */ /* 0x040fe80000001818 */
[C---:B------:R-:W-:Y:S02]  /*c0f0*/  FMUL.FTZ R65, R100.reuse, R173 ;  /* 0x000000ad64417220 */ /* 0x040fe40000410000 */
[C---:B------:R-:W-:Y:S01]  /*c100*/  FMUL.FTZ R66, R3.reuse, R174 ;  /* 0x000000ae03427220 */ /* 0x040fe20000410000 */
[----:B------:R-:W-:Y:S01]  /*c110*/  MUFU.EX2 R107, R194 ;  /* 0x000000c2006b7308 */ /* 0x000fe20000000800 */
[-C--:B------:R-:W-:Y:S04]  /*c120*/  HMMA.16816.F32 R28, R108, R38.reuse, R28 ;  /* 0x000000266c1c723c */ /* 0x080fe8000000181c */
[----:B------:R-:W-:Y:S02]  /*c130*/  FMUL.FTZ R67, R3, R175 ;  /* 0x000000af03437220 */ /* 0x000fe40000410000 */
[----:B------:R-:W-:Y:S01]  /*c140*/  LDSM.16.MT88.4 R172, [R202+0x1c00] ;  /* 0x001c0000caac783b */ /* 0x000fe20000004200 */
[----:B------:R-:W-:Y:S01]  /*c150*/  FADD.FTZ R129, R133, R129 ;  /* 0x0000008185817221 */ /* 0x000fe20000010000 */
[C---:B------:R-:W-:Y:S01]  /*c160*/  HMMA.16816.F32 R32, R176.reuse, R38, R32 ;  /* 0x00000026b020723c */ /* 0x040fe20000001820 */
[----:B------:R-:W-:Y:S03]  /*c170*/  MUFU.EX2 R141, R191 ;  /* 0x000000bf008d7308 */ /* 0x000fe60000000800 */
[C---:B------:R-:W-:Y:S01]  /*c180*/  FMUL.FTZ R36, R100.reuse, R160 ;  /* 0x000000a064247220 */ /* 0x040fe20000410000 */
[----:B-1----:R-:W-:Y:S01]  /*c190*/  MOV R234, R181 ;  /* 0x000000b500ea7202 */ /* 0x002fe20000000f00 */
[C---:B------:R-:W-:Y:S02]  /*c1a0*/  FMUL.FTZ R37, R100.reuse, R161 ;  /* 0x000000a164257220 */ /* 0x040fe40000410000 */
[C---:B------:R-:W-:Y:S03]  /*c1b0*/  FMUL.FTZ R38, R3.reuse, R162 ;  /* 0x000000a203267220 */ /* 0x040fe60000410000 */
[----:B------:R-:W-:Y:S01]  /*c1c0*/  MUFU.EX2 R222, R222 ;  /* 0x000000de00de7308 */ /* 0x000fe20000000800 */
[C---:B------:R-:W-:Y:S02]  /*c1d0*/  FMUL.FTZ R39, R3.reuse, R163 ;  /* 0x000000a303277220 */ /* 0x040fe40000410000 */
[C---:B------:R-:W-:Y:S02]  /*c1e0*/  FMUL.FTZ R68, R100.reuse, R68 ;  /* 0x0000004464447220 */ /* 0x040fe40000410000 */
[----:B------:R-:W-:Y:S02]  /*c1f0*/  FMUL.FTZ R69, R100, R69 ;  /* 0x0000004564457220 */ /* 0x000fe40000410000 */
[C---:B------:R-:W-:Y:S01]  /*c200*/  FMUL.FTZ R70, R3.reuse, R70 ;  /* 0x0000004603467220 */ /* 0x040fe20000410000 */
[-C--:B------:R-:W-:Y:S02]  /*c210*/  HMMA.16816.F32 R36, R176, R52.reuse, R36 ;  /* 0x00000034b024723c */ /* 0x080fe40000001824 */
[----:B------:R-:W-:Y:S01]  /*c220*/  MUFU.EX2 R223, R223 ;  /* 0x000000df00df7308 */ /* 0x000fe20000000800 */
[C---:B------:R-:W-:Y:S02]  /*c230*/  FMUL.FTZ R71, R3.reuse, R71 ;  /* 0x0000004703477220 */ /* 0x040fe40000410000 */
[C---:B------:R-:W-:Y:S02]  /*c240*/  FMUL.FTZ R72, R2.reuse, R72 ;  /* 0x0000004802487220 */ /* 0x040fe40000410000 */
[----:B------:R-:W-:Y:S01]  /*c250*/  FMUL.FTZ R73, R2, R73 ;  /* 0x0000004902497220 */ /* 0x000fe20000410000 */
[C---:B------:R-:W-:Y:S04]  /*c260*/  HMMA.16816.F32 R40, R108.reuse, R52, R40 ;  /* 0x000000346c28723c */ /* 0x040fe80000001828 */
[C---:B------:R-:W-:Y:S01]  /*c270*/  FMUL.FTZ R74, R0.reuse, R74 ;  /* 0x0000004a004a7220 */ /* 0x040fe20000410000 */
[----:B------:R-:W-:Y:S01]  /*c280*/  MUFU.EX2 R225, R225 ;  /* 0x000000e100e17308 */ /* 0x000fe20000000800 */
[----:B------:R-:W-:Y:S02]  /*c290*/  FMUL.FTZ R75, R0, R75 ;  /* 0x0000004b004b7220 */ /* 0x000fe40000410000 */
[-C--:B------:R-:W-:Y:S04]  /*c2a0*/  HMMA.16816.F32 R44, R108, R54.reuse, R44 ;  /* 0x000000366c2c723c */ /* 0x080fe8000000182c */
[C---:B------:R-:W-:Y:S02]  /*c2b0*/  FMUL.FTZ R52, R100.reuse, R168 ;  /* 0x000000a864347220 */ /* 0x040fe40000410000 */
[----:B------:R-:W-:Y:S01]  /*c2c0*/  FMUL.FTZ R53, R100, R169 ;  /* 0x000000a964357220 */ /* 0x000fe20000410000 */
[----:B------:R-:W-:Y:S01]  /*c2d0*/  MUFU.EX2 R194, R241 ;  /* 0x000000f100c27308 */ /* 0x000fe20000000800 */
[C---:B------:R-:W-:Y:S04]  /*c2e0*/  HMMA.16816.F32 R48, R176.reuse, R54, R48 ;  /* 0x00000036b030723c */ /* 0x040fe80000001830 */
[C---:B------:R-:W-:Y:S02]  /*c2f0*/  FMUL.FTZ R76, R2.reuse, R76 ;  /* 0x0000004c024c7220 */ /* 0x040fe40000410000 */
[----:B------:R-:W-:Y:S02]  /*c300*/  FMUL.FTZ R77, R2, R77 ;  /* 0x0000004d024d7220 */ /* 0x000fe40000410000 */
[C---:B------:R-:W-:Y:S01]  /*c310*/  FMUL.FTZ R54, R3.reuse, R170 ;  /* 0x000000aa03367220 */ /* 0x040fe20000410000 */
[----:B------:R-:W-:Y:S03]  /*c320*/  MUFU.EX2 R193, R244 ;  /* 0x000000f400c17308 */ /* 0x000fe60000000800 */
[C---:B------:R-:W-:Y:S02]  /*c330*/  FMUL.FTZ R55, R3.reuse, R171 ;  /* 0x000000ab03377220 */ /* 0x040fe40000410000 */
[C---:B------:R-:W-:Y:S02]  /*c340*/  FMUL.FTZ R78, R0.reuse, R78 ;  /* 0x0000004e004e7220 */ /* 0x040fe40000410000 */
[----:B------:R-:W-:Y:S02]  /*c350*/  FMUL.FTZ R79, R0, R79 ;  /* 0x0000004f004f7220 */ /* 0x000fe40000410000 */
[C---:B------:R-:W-:Y:S01]  /*c360*/  FMUL.FTZ R80, R100.reuse, R80 ;  /* 0x0000005064507220 */ /* 0x040fe20000410000 */
[-C--:B------:R-:W-:Y:S01]  /*c370*/  HMMA.16816.F32 R52, R176, R112.reuse, R52 ;  /* 0x00000070b034723c */ /* 0x080fe20000001834 */
[----:B------:R-:W-:Y:S02]  /*c380*/  MUFU.EX2 R191, R247 ;  /* 0x000000f700bf7308 */ /* 0x000fe40000000800 */
[----:B------:R-:W-:Y:S02]  /*c390*/  FMUL.FTZ R81, R100, R81 ;  /* 0x0000005164517220 */ /* 0x000fe40000410000 */
[C---:B------:R-:W-:Y:S02]  /*c3a0*/  FMUL.FTZ R82, R3.reuse, R82 ;  /* 0x0000005203527220 */ /* 0x040fe40000410000 */
[C---:B------:R-:W-:Y:S01]  /*c3b0*/  FMUL.FTZ R83, R3.reuse, R83 ;  /* 0x0000005303537220 */ /* 0x040fe20000410000 */
[C---:B------:R-:W-:Y:S04]  /*c3c0*/  HMMA.16816.F32 R56, R108.reuse, R112, R56 ;  /* 0x000000706c38723c */ /* 0x040fe80000001838 */
[C---:B------:R-:W-:Y:S02]  /*c3d0*/  FMUL.FTZ R86, R3.reuse, R86 ;  /* 0x0000005603567220 */ /* 0x040fe40000410000 */
[C---:B------:R-:W-:Y:S02]  /*c3e0*/  FMUL.FTZ R87, R3.reuse, R87 ;  /* 0x0000005703577220 */ /* 0x040fe40000410000 */
[-C--:B------:R-:W-:Y:S04]  /*c3f0*/  HMMA.16816.F32 R60, R108, R114.reuse, R60 ;  /* 0x000000726c3c723c */ /* 0x080fe8000000183c */
[C---:B------:R-:W-:Y:S02]  /*c400*/  FMUL.FTZ R98, R3.reuse, R98 ;  /* 0x0000006203627220 */ /* 0x040fe40000410000 */
[----:B------:R-:W-:Y:S02]  /*c410*/  FMUL.FTZ R99, R3, R99 ;  /* 0x0000006303637220 */ /* 0x000fe40000410000 */
[C---:B------:R-:W-:Y:S01]  /*c420*/  HMMA.16816.F32 R64, R176.reuse, R114, R64 ;  /* 0x00000072b040723c */ /* 0x040fe20000001840 */
[----:B------:R-:W1:Y:S03]  /*c430*/  LDSM.16.MT88.4 R112, [R201+0x2000] ;  /* 0x00200000c970783b */ /* 0x000e660000004200 */
[----:B------:R-:W-:Y:S02]  /*c440*/  FADD.FTZ R3, R134, R130 ;  /* 0x0000008286037221 */ /* 0x000fe40000010000 */
[C---:B------:R-:W-:Y:S02]  /*c450*/  FMUL.FTZ R84, R100.reuse, R84 ;  /* 0x0000005464547220 */ /* 0x040fe40000410000 */
[----:B------:R-:W-:Y:S04]  /*c460*/  FMUL.FTZ R85, R100, R85 ;  /* 0x0000005564557220 */ /* 0x000fe80000410000 */
[C---:B------:R-:W-:Y:S02]  /*c470*/  FMUL.FTZ R88, R2.reuse, R88 ;  /* 0x0000005802587220 */ /* 0x040fe40000410000 */
[C---:B------:R-:W-:Y:S02]  /*c480*/  FMUL.FTZ R89, R2.reuse, R89 ;  /* 0x0000005902597220 */ /* 0x040fe40000410000 */
[C---:B------:R-:W-:Y:S02]  /*c490*/  FMUL.FTZ R92, R2.reuse, R92 ;  /* 0x0000005c025c7220 */ /* 0x040fe40000410000 */
[----:B------:R-:W-:Y:S02]  /*c4a0*/  FMUL.FTZ R93, R2, R93 ;  /* 0x0000005d025d7220 */ /* 0x000fe40000410000 */
[----:B------:R-:W2:Y:S01]  /*c4b0*/  MUFU.EX2 R2, R195 ;  /* 0x000000c300027308 */ /* 0x000ea20000000800 */
[C---:B------:R-:W-:Y:S02]  /*c4c0*/  FMUL.FTZ R90, R0.reuse, R90 ;  /* 0x0000005a005a7220 */ /* 0x040fe40000410000 */
[C---:B------:R-:W-:Y:S02]  /*c4d0*/  FMUL.FTZ R91, R0.reuse, R91 ;  /* 0x0000005b005b7220 */ /* 0x040fe40000410000 */
[C---:B------:R-:W-:Y:S02]  /*c4e0*/  FMUL.FTZ R94, R0.reuse, R94 ;  /* 0x0000005e005e7220 */ /* 0x040fe40000410000 */
[----:B------:R-:W-:Y:S02]  /*c4f0*/  FMUL.FTZ R95, R0, R95 ;  /* 0x0000005f005f7220 */ /* 0x000fe40000410000 */
[C---:B------:R-:W-:Y:S01]  /*c500*/  FMUL.FTZ R96, R100.reuse, R96 ;  /* 0x0000006064607220 */ /* 0x040fe20000410000 */
[----:B------:R-:W3:Y:S01]  /*c510*/  MUFU.EX2 R195, R236 ;  /* 0x000000ec00c37308 */ /* 0x000ee20000000800 */
[----:B------:R-:W-:Y:S02]  /*c520*/  FMUL.FTZ R97, R100, R97 ;  /* 0x0000006164617220 */ /* 0x000fe40000410000 */
[----:B------:R-:W-:Y:S07]  /*c530*/  FADD.FTZ R0, R105, R189 ;  /* 0x000000bd69007221 */ /* 0x000fee0000010000 */
[----:B------:R-:W-:Y:S01]  /*c540*/  MUFU.EX2 R100, R232 ;  /* 0x000000e800647308 */ /* 0x000fe20000000800 */
[-C--:B-1----:R-:W-:Y:S03]  /*c550*/  HMMA.16816.F32 R68, R176, R112.reuse, R68 ;  /* 0x00000070b044723c */ /* 0x082fe60000001844 */
[----:B--2---:R-:W-:Y:S04]  /*c560*/  FADD.FTZ R0, R2, R0 ;  /* 0x0000000002007221 */ /* 0x004fe80000010000 */
[----:B------:R-:W-:Y:S01]  /*c570*/  FADD.FTZ R0, R107, R0 ;  /* 0x000000006b007221 */ /* 0x000fe20000010000 */
[C---:B------:R-:W-:Y:S01]  /*c580*/  HMMA.16816.F32 R72, R108.reuse, R112, R72 ;  /* 0x000000706c48723c */ /* 0x040fe20000001848 */
[----:B------:R-:W-:Y:S07]  /*c590*/  MUFU.EX2 R232, R224 ;  /* 0x000000e000e87308 */ /* 0x000fee0000000800 */
[-C--:B------:R-:W-:Y:S03]  /*c5a0*/  HMMA.16816.F32 R76, R108, R114.reuse, R76 ;  /* 0x000000726c4c723c */ /* 0x080fe6000000184c */
[----:B------:R-:W-:Y:S05]  /*c5b0*/  MUFU.EX2 R224, R217 ;  /* 0x000000d900e07308 */ /* 0x000fea0000000800 */
[C---:B------:R-:W-:Y:S01]  /*c5c0*/  HMMA.16816.F32 R80, R176.reuse, R114, R80 ;  /* 0x00000072b050723c */ /* 0x040fe20000001850 */
[----:B------:R-:W1:Y:S04]  /*c5d0*/  LDSM.16.MT88.4 R112, [R202+0x2000] ;  /* 0x00200000ca70783b */ /* 0x000e680000004200 */
[----:B------:R-:W-:Y:S10]  /*c5e0*/  MUFU.EX2 R217, R197 ;  /* 0x000000c500d97308 */ /* 0x000ff40000000800 */
[----:B------:R-:W-:Y:S10]  /*c5f0*/  MUFU.EX2 R197, R240 ;  /* 0x000000f000c57308 */ /* 0x000ff40000000800 */
[----:B------:R-:W-:Y:S01]  /*c600*/  MUFU.EX2 R189, R248 ;  /* 0x000000f800bd7308 */ /* 0x000fe20000000800 */
[-C--:B-1----:R-:W-:Y:S08]  /*c610*/  HMMA.16816.F32 R84, R176, R112.reuse, R84 ;  /* 0x00000070b054723c */ /* 0x082ff00000001854 */
[C---:B------:R-:W-:Y:S07]  /*c620*/  HMMA.16816.F32 R88, R108.reuse, R112, R88 ;  /* 0x000000706c58723c */ /* 0x040fee0000001858 */
[----:B------:R-:W-:Y:S01]  /*c630*/  F2FP.PACK_AB R112, R140, R185 ;  /* 0x000000b98c70723e */ /* 0x000fe200000000ff */
[-C--:B------:R-:W-:Y:S04]  /*c640*/  HMMA.16816.F32 R92, R108, R114.reuse, R92 ;  /* 0x000000726c5c723c */ /* 0x080fe8000000185c */
[----:B------:R-:W-:Y:S03]  /*c650*/  F2FP.PACK_AB R113, R139, R138 ;  /* 0x0000008a8b71723e */ /* 0x000fe600000000ff */
[----:B------:R-:W-:Y:S01]  /*c660*/  F2FP.PACK_AB R108, R2, R105 ;  /* 0x00000069026c723e */ /* 0x000fe200000000ff */
[----:B------:R-:W-:Y:S01]  /*c670*/  HMMA.16816.F32 R96, R176, R114, R96 ;  /* 0x00000072b060723c */ /* 0x000fe20000001860 */
[----:B------:R-:W1:Y:S03]  /*c680*/  MUFU.EX2 R105, R233 ;  /* 0x000000e900697308 */ /* 0x000e660000000800 */
[C---:B------:R-:W-:Y:S01]  /*c690*/  F2FP.PACK_AB R110, R106.reuse, R107 ;  /* 0x0000006b6a6e723e */ /* 0x040fe200000000ff */
[----:B------:R-:W-:Y:S01]  /*c6a0*/  FADD.FTZ R2, R106, R0 ;  /* 0x000000006a027221 */ /* 0x000fe20000010000 */
[----:B------:R-:W-:Y:S01]  /*c6b0*/  F2FP.PACK_AB R109, R141, R192 ;  /* 0x000000c08d6d723e */ /* 0x000fe200000000ff */
[----:B------:R-:W-:Y:S01]  /*c6c0*/  FADD.FTZ R0, R131, R128 ;  /* 0x0000008083007221 */ /* 0x000fe20000010000 */
[----:B------:R-:W-:Y:S03]  /*c6d0*/  F2FP.PACK_AB R111, R188, R190 ;  /* 0x000000bebc6f723e */ /* 0x000fe600000000ff */
[----:B------:R-:W2:Y:S01]  /*c6e0*/  MUFU.EX2 R128, R231 ;  /* 0x000000e700807308 */ /* 0x000ea20000000800 */
[----:B------:R-:W-:Y:S01]  /*c6f0*/  F2FP.PACK_AB R114, R181, R252 ;  /* 0x000000fcb572723e */ /* 0x000fe200000000ff */
[----:B------:R-:W-:Y:S01]  /*c700*/  FADD.FTZ R106, R132, R0 ;  /* 0x00000000846a7221 */ /* 0x000fe20000010000 */
[----:B------:R-:W-:Y:S01]  /*c710*/  LDSM.16.MT88.4 R180, [R201+0x2c00] ;  /* 0x002c0000c9b4783b */ /* 0x000fe20000004200 */
[-C--:B------:R-:W-:Y:S05]  /*c720*/  HMMA.16816.F32 R4, R108, R116.reuse, R4 ;  /* 0x000000746c04723c */ /* 0x080fea0000001804 */
[----:B------:R-:W-:Y:S01]  /*c730*/  F2FP.PACK_AB R115, R250, R251 ;  /* 0x000000fbfa73723e */ /* 0x000fe200000000ff */
[----:B------:R-:W4:Y:S01]  /*c740*/  MUFU.EX2 R107, R230 ;  /* 0x000000e6006b7308 */ /* 0x000f220000000800 */
[----:B---3--:R-:W-:Y:S05]  /*c750*/  F2FP.PACK_AB R176, R194, R195 ;  /* 0x000000c3c2b0723e */ /* 0x008fea00000000ff */
[C---:B------:R-:W-:Y:S04]  /*c760*/  HMMA.16816.F32 R8, R112.reuse, R116, R8 ;  /* 0x000000747008723c */ /* 0x040fe80000001808 */
[----:B------:R-:W-:Y:S01]  /*c770*/  MUFU.EX2 R231, R226 ;  /* 0x000000e200e77308 */ /* 0x000fe20000000800 */
[----:B-1----:R-:W-:Y:S03]  /*c780*/  FADD.FTZ R0, R105, R2 ;  /* 0x0000000269007221 */ /* 0x002fe60000010000 */
[-C--:B------:R-:W-:Y:S04]  /*c790*/  HMMA.16816.F32 R12, R112, R118.reuse, R12 ;  /* 0x00000076700c723c */ /* 0x080fe8000000180c */
[----:B------:R-:W-:Y:S02]  /*c7a0*/  FADD.FTZ R0, R100, R0 ;  /* 0x0000000064007221 */ /* 0x000fe40000010000 */
[----:B------:R-:W-:Y:S02]  /*c7b0*/  MUFU.EX2 R226, R199 ;  /* 0x000000c700e27308 */ /* 0x000fe40000000800 */
[C---:B------:R-:W-:Y:S01]  /*c7c0*/  HMMA.16816.F32 R16, R108.reuse, R118, R16 ;  /* 0x000000766c10723c */ /* 0x040fe20000001810 */
[----:B------:R-:W1:Y:S03]  /*c7d0*/  LDSM.16.MT88.4 R116, [R202+0x1400] ;  /* 0x00140000ca74783b */ /* 0x000e660000004200 */
[----:B--2---:R-:W-:Y:S04]  /*c7e0*/  FADD.FTZ R0, R128, R0 ;  /* 0x0000000080007221 */ /* 0x004fe80000010000 */
[-C--:B------:R-:W-:Y:S01]  /*c7f0*/  HMMA.16816.F32 R20, R108, R120.reuse, R20 ;  /* 0x000000786c14723c */ /* 0x080fe20000001814 */
[----:B------:R-:W-:Y:S03]  /*c800*/  MUFU.EX2 R199, R239 ;  /* 0x000000ef00c77308 */ /* 0x000fe60000000800 */
[----:B----4-:R-:W-:Y:S02]  /*c810*/  FADD.FTZ R2, R107, R0 ;  /* 0x000000006b027221 */ /* 0x010fe40000010000 */
[----:B------:R-:W-:Y:S02]  /*c820*/  FADD.FTZ R0, R136, R129 ;  /* 0x0000008188007221 */ /* 0x000fe40000010000 */
[C---:B------:R-:W-:Y:S03]  /*c830*/  HMMA.16816.F32 R24, R112.reuse, R120, R24 ;  /* 0x000000787018723c */ /* 0x040fe60000001818 */
[----:B------:R-:W-:Y:S05]  /*c840*/  MUFU.EX2 R230, R198 ;  /* 0x000000c600e67308 */ /* 0x000fea0000000800 */
[-C--:B------:R-:W-:Y:S05]  /*c850*/  HMMA.16816.F32 R28, R112, R122.reuse, R28 ;  /* 0x0000007a701c723c */ /* 0x080fea000000181c */
[----:B------:R2:W-:Y:S03]  /*c860*/  MUFU.EX2 R136, R235 ;  /* 0x000000eb00887308 */ /* 0x0005e60000000800 */
[C---:B------:R-:W-:Y:S01]  /*c870*/  HMMA.16816.F32 R32, R108.reuse, R122, R32 ;  /* 0x0000007a6c20723c */ /* 0x040fe20000001820 */
[----:B------:R-:W3:Y:S06]  /*c880*/  LDSM.16.MT88.4 R120, [R201+0x2400] ;  /* 0x00240000c978783b */ /* 0x000eec0000004200 */
[----:B------:R-:W-:Y:S01]  /*c890*/  MUFU.EX2 R233, R196 ;  /* 0x000000c400e97308 */ /* 0x000fe20000000800 */
[-C--:B------:R-:W-:Y:S08]  /*c8a0*/  HMMA.16816.F32 R36, R108, R124.reuse, R36 ;  /* 0x0000007c6c24723c */ /* 0x080ff00000001824 */
[C---:B------:R-:W-:Y:S01]  /*c8b0*/  HMMA.16816.F32 R40, R112.reuse, R124, R40 ;  /* 0x0000007c7028723c */ /* 0x040fe20000001828 */
[----:B------:R-:W-:Y:S03]  /*c8c0*/  MUFU.EX2 R196, R237 ;  /* 0x000000ed00c47308 */ /* 0x000fe60000000800 */
[----:B--2---:R-:W-:Y:S04]  /*c8d0*/  MOV R235, R188 ;  /* 0x000000bc00eb7202 */ /* 0x004fe80000000f00 */
[-C--:B------:R-:W-:Y:S03]  /*c8e0*/  HMMA.16816.F32 R44, R112, R126.reuse, R44 ;  /* 0x0000007e702c723c */ /* 0x080fe6000000182c */
[----:B------:R-:W-:Y:S05]  /*c8f0*/  MUFU.EX2 R198, R242 ;  /* 0x000000f200c67308 */ /* 0x000fea0000000800 */
[C---:B------:R-:W-:Y:S01]  /*c900*/  HMMA.16816.F32 R48, R108.reuse, R126, R48 ;  /* 0x0000007e6c30723c */ /* 0x040fe20000001830 */
[----:B------:R-:W2:Y:S04]  /*c910*/  LDSM.16.MT88.4 R124, [R202+0x2400] ;  /* 0x00240000ca7c783b */ /* 0x000ea80000004200 */
[----:B------:R-:W4:Y:S03]  /*c920*/  MUFU.EX2 R188, R249 ;  /* 0x000000f900bc7308 */ /* 0x000f260000000800 */
[-C--:B-1----:R-:W-:Y:S08]  /*c930*/  HMMA.16816.F32 R52, R108, R116.reuse, R52 ;  /* 0x000000746c34723c */ /* 0x082ff00000001834 */
[C---:B------:R-:W-:Y:S07]  /*c940*/  HMMA.16816.F32 R56, R112.reuse, R116, R56 ;  /* 0x000000747038723c */ /* 0x040fee0000001838 */
[----:B------:R-:W-:Y:S01]  /*c950*/  F2FP.PACK_AB R116, R100, R105 ;  /* 0x000000696474723e */ /* 0x000fe200000000ff */
[-C--:B------:R-:W-:Y:S04]  /*c960*/  HMMA.16816.F32 R60, R112, R118.reuse, R60 ;  /* 0x00000076703c723c */ /* 0x080fe8000000183c */
[----:B------:R-:W-:Y:S01]  /*c970*/  FADD.FTZ R100, R135, R106 ;  /* 0x0000006a87647221 */ /* 0x000fe20000010000 */
[----:B------:R-:W-:Y:S01]  /*c980*/  F2FP.PACK_AB R117, R228, R229 ;  /* 0x000000e5e475723e */ /* 0x000fe200000000ff */
[----:B------:R-:W-:Y:S01]  /*c990*/  LDSM.16.MT88.4 R132, [R201+0x2800] ;  /* 0x00280000c984783b */ /* 0x000fe20000004200 */
[----:B------:R-:W-:Y:S01]  /*c9a0*/  FADD.FTZ R105, R192, R3 ;  /* 0x00000003c0697221 */ /* 0x000fe20000010000 */
[C---:B------:R-:W-:Y:S01]  /*c9b0*/  HMMA.16816.F32 R64, R108.reuse, R118, R64 ;  /* 0x000000766c40723c */ /* 0x040fe20000001840 */
[----:B------:R-:W-:Y:S03]  /*c9c0*/  MUFU.EX2 R106, R243 ;  /* 0x000000f3006a7308 */ /* 0x000fe60000000800 */
[----:B------:R-:W-:Y:S01]  /*c9d0*/  FADD.FTZ R3, R185, R0 ;  /* 0x00000000b9037221 */ /* 0x000fe20000010000 */
[----:B----4-:R-:W-:Y:S01]  /*c9e0*/  F2FP.PACK_AB R179, R188, R189 ;  /* 0x000000bdbcb3723e */ /* 0x010fe200000000ff */
[----:B------:R-:W-:Y:S01]  /*c9f0*/  LDSM.16.MT88.4 R184, [R202+0x2c00] ;  /* 0x002c0000cab8783b */ /* 0x000fe20000004200 */
[----:B------:R-:W-:Y:S01]  /*ca00*/  F2FP.PACK_AB R118, R107, R128 ;  /* 0x000000806b76723e */ /* 0x000fe200000000ff */
[-C--:B---3--:R-:W-:Y:S03]  /*ca10*/  HMMA.16816.F32 R68, R108, R120.reuse, R68 ;  /* 0x000000786c44723c */ /* 0x088fe60000001844 */
[----:B------:R1:W3:Y:S01]  /*ca20*/  MUFU.EX2 R107, R238 ;  /* 0x000000ee006b7308 */ /* 0x0002e20000000800 */
[----:B------:R-:W-:Y:S01]  /*ca30*/  F2FP.PACK_AB R119, R232, R231 ;  /* 0x000000e7e877723e */ /* 0x000fe200000000ff */
[----:B------:R-:W-:Y:S01]  /*ca40*/  FADD.FTZ R0, R137, R2 ;  /* 0x0000000289007221 */ /* 0x000fe20000010000 */
[----:B------:R-:W-:Y:S01]  /*ca50*/  LDSM.16.MT88.4 R128, [R201+0x1800] ;  /* 0x00180000c980783b */ /* 0x000fe20000004200 */
[----:B------:R-:W-:Y:S01]  /*ca60*/  FADD.FTZ R2, R141, R105 ;  /* 0x000000698d027221 */ /* 0x000fe20000010000 */
[C---:B------:R-:W-:Y:S04]  /*ca70*/  HMMA.16816.F32 R72, R112.reuse, R120, R72 ;  /* 0x000000787048723c */ /* 0x040fe80000001848 */
[----:B------:R-:W-:Y:S01]  /*ca80*/  MOV R105, R104 ;  /* 0x0000006800697202 */ /* 0x000fe20000000f00 */
[----:B------:R-:W4:Y:S01]  /*ca90*/  MUFU.EX2 R192, R246 ;  /* 0x000000f600c07308 */ /* 0x000f220000000800 */
[----:B------:R-:W-:Y:S02]  /*caa0*/  FADD.FTZ R0, R136, R0 ;  /* 0x0000000088007221 */ /* 0x000fe40000010000 */
[-C--:B------:R-:W-:Y:S04]  /*cab0*/  HMMA.16816.F32 R76, R112, R122.reuse, R76 ;  /* 0x0000007a704c723c */ /* 0x080fe8000000184c */
[----:B------:R-:W-:Y:S04]  /*cac0*/  FADD.FTZ R3, R140, R3 ;  /* 0x000000038c037221 */ /* 0x000fe80000010000 */
[C---:B------:R-:W-:Y:S01]  /*cad0*/  HMMA.16816.F32 R80, R108.reuse, R122, R80 ;  /* 0x0000007a6c50723c */ /* 0x040fe20000001850 */
[----:B------:R-:W5:Y:S03]  /*cae0*/  LDSM.16.MT88.4 R120, [R201+0x800] ;  /* 0x00080000c978783b */ /* 0x000f660000004200 */
[----:B-1----:R-:W-:Y:S01]  /*caf0*/  MOV R238, R190 ;  /* 0x000000be00ee7202 */ /* 0x002fe20000000f00 */
[----:B---3--:R-:W-:Y:S01]  /*cb00*/  FADD.FTZ R0, R107, R0 ;  /* 0x000000006b007221 */ /* 0x008fe20000010000 */
[----:B------:R-:W1:Y:S01]  /*cb10*/  MUFU.EX2 R190, R245 ;  /* 0x000000f500be7308 */ /* 0x000e620000000800 */
[----:B------:R-:W-:Y:S01]  /*cb20*/  FADD.FTZ R3, R252, R3 ;  /* 0x00000003fc037221 */ /* 0x000fe20000010000 */
[-C--:B--2---:R-:W-:Y:S04]  /*cb30*/  HMMA.16816.F32 R84, R108, R124.reuse, R84 ;  /* 0x0000007c6c54723c */ /* 0x084fe80000001854 */
[----:B------:R-:W-:Y:S01]  /*cb40*/  FADD.FTZ R236, R106, R0 ;  /* 0x000000006aec7221 */ /* 0x000fe20000010000 */
[----:B----4-:R-:W-:Y:S01]  /*cb50*/  F2FP.PACK_AB R178, R192, R193 ;  /* 0x000000c1c0b2723e */ /* 0x010fe200000000ff */
[----:B------:R-:W-:Y:S02]  /*cb60*/  FADD.FTZ R0, R138, R100 ;  /* 0x000000648a007221 */ /* 0x000fe40000010000 */
[C---:B------:R-:W-:Y:S04]  /*cb70*/  HMMA.16816.F32 R88, R112.reuse, R124, R88 ;  /* 0x0000007c7058723c */ /* 0x040fe80000001858 */
[----:B------:R-:W-:Y:S02]  /*cb80*/  FADD.FTZ R100, R139, R0 ;  /* 0x000000008b647221 */ /* 0x000fe40000010000 */
[----:B------:R-:W-:Y:S02]  /*cb90*/  FADD.FTZ R0, R238, R2 ;  /* 0x00000002ee007221 */ /* 0x000fe40000010000 */
[-C--:B------:R-:W-:Y:S01]  /*cba0*/  HMMA.16816.F32 R92, R112, R126.reuse, R92 ;  /* 0x0000007e705c723c */ /* 0x080fe2000000185c */
[----:B------:R-:W2:Y:S03]  /*cbb0*/  LDSM.16.MT88.4 R112, [R202+0x800] ;  /* 0x00080000ca70783b */ /* 0x000ea60000004200 */
[----:B------:R-:W-:Y:S01]  /*cbc0*/  FADD.FTZ R2, R251, R100 ;  /* 0x00000064fb027221 */ /* 0x000fe20000010000 */
[----:B-1----:R-:W-:Y:S01]  /*cbd0*/  F2FP.PACK_AB R177, R191, R190 ;  /* 0x000000bebfb1723e */ /* 0x002fe200000000ff */
[----:B------:R-:W-:Y:S02]  /*cbe0*/  FADD.FTZ R0, R235, R0 ;  /* 0x00000000eb007221 */ /* 0x000fe40000010000 */
[----:B------:R-:W-:Y:S01]  /*cbf0*/  HMMA.16816.F32 R96, R108, R126, R96 ;  /* 0x0000007e6c60723c */ /* 0x000fe20000001860 */
[----:B------:R-:W1:Y:S03]  /*cc00*/  LDSM.16.MT88.4 R124, [R202+0x1800] ;  /* 0x00180000ca7c783b */ /* 0x000e660000004200 */
[----:B------:R-:W-:Y:S02]  /*cc10*/  FADD.FTZ R3, R234, R3 ;  /* 0x00000003ea037221 */ /* 0x000fe40000010000 */
[----:B------:R-:W-:Y:S01]  /*cc20*/  FADD.FTZ R2, R250, R2 ;  /* 0x00000002fa027221 */ /* 0x000fe20000010000 */
[----:B------:R-:W-:Y:S01]  /*cc30*/  F2FP.PACK_AB R108, R226, R224 ;  /* 0x000000e0e26c723e */ /* 0x000fe200000000ff */
[----:B------:R-:W-:Y:S01]  /*cc40*/  FADD.FTZ R0, R229, R0 ;  /* 0x00000000e5007221 */ /* 0x000fe20000010000 */
[-C--:B-----5:R-:W-:Y:S05]  /*cc50*/  HMMA.16816.F32 R4, R116, R120.reuse, R4 ;  /* 0x000000787404723c */ /* 0x0a0fea0000001804 */
[----:B------:R-:W-:Y:S01]  /*cc60*/  F2FP.PACK_AB R110, R233, R230 ;  /* 0x000000e6e96e723e */ /* 0x000fe200000000ff */
[----:B------:R-:W-:Y:S01]  /*cc70*/  FADD.FTZ R3, R224, R3 ;  /* 0x00000003e0037221 */ /* 0x000fe20000010000 */
[----:B------:R-:W-:Y:S01]  /*cc80*/  F2FP.PACK_AB R109, R222, R217 ;  /* 0x000000d9de6d723e */ /* 0x000fe200000000ff */
[----:B------:R-:W-:Y:S01]  /*cc90*/  FADD.FTZ R2, R217, R2 ;  /* 0x00000002d9027221 */ /* 0x000fe20000010000 */
[----:B------:R-:W-:Y:S03]  /*cca0*/  F2FP.PACK_AB R111, R225, R223 ;  /* 0x000000dfe16f723e */ /* 0x000fe600000000ff */
        /* <DEDUP_REMOVED lines=12> */
[-C--:B--2---:R-:W-:Y:S04]  /*cd70*/  HMMA.16816.F32 R20, R116, R112.reuse, R20 ;  /* 0x000000707414723c */ /* 0x084fe80000001814 */
        /* <DEDUP_REMOVED lines=19> */
[-C--:B------:R-:W-:Y:S07]  /*ceb0*/  HMMA.16816.F32 R92, R108, R122.reuse, R92 ;  /* 0x0000007a6c5c723c */ /* 0x080fee000000185c */
[----:B------:R-:W-:Y:S01]  /*cec0*/  F2FP.PACK_AB R108, R136, R137 ;  /* 0x00000089886c723e */ /* 0x000fe200000000ff */
[----:B------:R-:W-:Y:S04]  /*ced0*/  HMMA.16816.F32 R96, R116, R122, R96 ;  /* 0x0000007a7460723c */ /* 0x000fe80000001860 */
[----:B------:R-:W-:Y:S02]  /*cee0*/  F2FP.PACK_AB R110, R106, R107 ;  /* 0x0000006b6a6e723e */ /* 0x000fe400000000ff */
[----:B------:R-:W-:Y:S02]  /*cef0*/  F2FP.PACK_AB R109, R197, R196 ;  /* 0x000000c4c56d723e */ /* 0x000fe400000000ff */
        /* <DEDUP_REMOVED lines=18> */
[----:B------:R-:W-:Y:S02]  /*d020*/  FADD.FTZ R222, R198, R4 ;  /* 0x00000004c6de7221 */ /* 0x000fe40000010000 */
[C---:B------:R-:W-:Y:S04]  /*d030*/  HMMA.16816.F32 R132, R176.reuse, R156, R24 ;  /* 0x0000009cb084723c */ /* 0x040fe80000001818 */
[----:B------:R-:W-:Y:S02]  /*d040*/  FADD.FTZ R250, R192, R3 ;  /* 0x00000003c0fa7221 */ /* 0x000fe40000010000 */
[----:B------:R-:W-:Y:S02]  /*d050*/  FADD.FTZ R251, R188, R2 ;  /* 0x00000002bcfb7221 */ /* 0x000fe40000010000 */
        /* <DEDUP_REMOVED lines=19> */
[----:B--2---:R-:W-:Y:S03]  /*d190*/  ISETP.GT.AND P0, PT, R220, R6, PT ;  /* 0x00000006dc00720c */ /* 0x004fe60003f04270 */
[----:B------:R-:W-:Y:S10]  /*d1a0*/  MOV R220, R0 ;  /* 0x0000000000dc7202 */ /* 0x000ff40000000f00 */
[----:B------:R-:W-:-:S05]  /*d1b0*/  @P0 BRA `(.L_x_1293) ;  /* 0xffffcb7000000947 */ /* 0x000fca000383ffff */
.L_x_1286:
[----:B------:R-:W-:Y:S05]  /*d1c0*/  BRA.DIV ~URZ, `(.L_x_1294) ;  /* 0x000051027f007947 */ /* 0x000fea000b800000 */
[----:B------:R2:W3:Y:S02]  /*d1d0*/  SHFL.BFLY PT, R7, R236, 0x2, 0x1f ;  /* 0x0c401f00ec077f89 */ /* 0x0004e400000e0000 */
.L_x_1332:
[----:B---3--:R-:W-:Y:S01]  /*d1e0*/  FADD.FTZ R7, R7, R236 ;  /* 0x000000ec07077221 */ /* 0x008fe20000010000 */
[----:B------:R-:W-:Y:S05]  /*d1f0*/  BRA.DIV ~URZ, `(.L_x_1295) ;  /* 0x000051327f007947 */ /* 0x000fea000b800000 */
[----:B------:R-:W3:Y:S04]  /*d200*/  SHFL.BFLY PT, R6, R222, 0x2, 0x1f ;  /* 0x0c401f00de067f89 */ /* 0x000ee800000e0000 */
[----:B------:R-:W4:Y:S04]  /*d210*/  SHFL.BFLY PT, R5, R250, 0x2, 0x1f ;  /* 0x0c401f00fa057f89 */ /* 0x000f2800000e0000 */
[----:B------:R-:W5:Y:S04]  /*d220*/  SHFL.BFLY PT, R4, R251, 0x2, 0x1f ;  /* 0x0c401f00fb047f89 */ /* 0x000f6800000e0000 */
[----:B------:R-:W1:Y:S01]  /*d230*/  SHFL.BFLY PT, R0, R7, 0x1, 0x1f ;  /* 0x0c201f0007007f89 */ /* 0x000e6200000e0000 */
        /* <DEDUP_REMOVED lines=9> */
.L_x_1333:
        /* <DEDUP_REMOVED lines=13> */
[----:B------:R-:W3:Y:S08]  /*d3a0*/  @P3 MUFU.LG2 R7, R7 ;  /* 0x0000000700073308 */ /* 0x000ef00000000c00 */
[----:B------:R-:W4:Y:S01]  /*d3b0*/  @P2 MUFU.RCP R3, R6 ;  /* 0x0000000600032308 */ /* 0x000f220000001000 */
[----:B--2---:R-:W-:-:S02]  /*d3c0*/  FMUL.FTZ R144, R0, R144 ;  /* 0x0000009000907220 */ /* 0x004fc40000410000 */
[C---:B------:R-:W-:Y:S02]  /*d3d0*/  FMUL.FTZ R145, R0.reuse, R145 ;  /* 0x0000009100917220 */ /* 0x040fe40000410000 */
[C---:B------:R-:W-:Y:S02]  /*d3e0*/  FMUL.FTZ R148, R0.reuse, R148 ;  /* 0x0000009400947220 */ /* 0x040fe40000410000 */
[C---:B------:R-:W-:Y:S01]  /*d3f0*/  FMUL.FTZ R149, R0.reuse, R149 ;  /* 0x0000009500957220 */ /* 0x040fe20000410000 */
[----:B------:R-:W2:Y:S01]  /*d400*/  @P1 MUFU.RCP R2, R5 ;  /* 0x0000000500021308 */ /* 0x000ea20000001000 */
[C---:B------:R-:W-:Y:S02]  /*d410*/  FMUL.FTZ R152, R0.reuse, R152 ;  /* 0x0000009800987220 */ /* 0x040fe40000410000 */
[C---:B------:R-:W-:Y:S02]  /*d420*/  FMUL.FTZ R153, R0.reuse, R153 ;  /* 0x0000009900997220 */ /* 0x040fe40000410000 */
[----:B------:R-:W-:-:S02]  /*d430*/  FMUL.FTZ R156, R0, R156 ;  /* 0x0000009c009c7220 */ /* 0x000fc40000410000 */
[C---:B------:R-:W-:Y:S01]  /*d440*/  FMUL.FTZ R157, R0.reuse, R157 ;  /* 0x0000009d009d7220 */ /* 0x040fe20000410000 */
[----:B------:R-:W5:Y:S01]  /*d450*/  @P2 MUFU.LG2 R6, R6 ;  /* 0x0000000600062308 */ /* 0x000f620000000c00 */
[C---:B------:R-:W-:Y:S02]  /*d460*/  FMUL.FTZ R160, R0.reuse, R160 ;  /* 0x000000a000a07220 */ /* 0x040fe40000410000 */
        /* <DEDUP_REMOVED lines=15> */
[----:B------:R-:W-:Y:S01]  /*d560*/  FMUL.FTZ R97, R0, R97 ;  /* 0x0000006100617220 */ /* 0x000fe20000410000 */
[----:B------:R-:W-:Y:S01]  /*d570*/  @P3 MOV R0, 0x3f317218 ;  /* 0x3f31721800003802 */ /* 0x000fe20000000f00 */
[----:B---3--:R-:W-:-:S02]  /*d580*/  @P3 FMUL.FTZ R9, R7, 0.69314718246459960938 ;  /* 0x3f31721807093820 */ /* 0x008fc40000410000 */
[C---:B----4-:R-:W-:Y:S02]  /*d590*/  FMUL.FTZ R146, R3.reuse, R146 ;  /* 0x0000009203927220 */ /* 0x050fe40000410000 */
[----:B------:R-:W-:Y:S01]  /*d5a0*/  @P3 FMUL.FTZ R7, R0, c[0x0][0x2d0] ;  /* 0x0000b40000073a20 */ /* 0x000fe20000410000 */
[----:B------:R-:W-:Y:S01]  /*d5b0*/  MOV R0, RZ ;  /* 0x000000ff00007202 */ /* 0x000fe20000000f00 */
[C---:B------:R-:W-:Y:S02]  /*d5c0*/  FMUL.FTZ R147, R3.reuse, R147 ;  /* 0x0000009303937220 */ /* 0x040fe40000410000 */
[C---:B------:R-:W-:Y:S02]  /*d5d0*/  FMUL.FTZ R150, R3.reuse, R150 ;  /* 0x0000009603967220 */ /* 0x040fe40000410000 */
[C---:B------:R-:W-:Y:S01]  /*d5e0*/  FMUL.FTZ R151, R3.reuse, R151 ;  /* 0x0000009703977220 */ /* 0x040fe20000410000 */
[----:B------:R-:W3:Y:S01]  /*d5f0*/  @P0 MUFU.RCP R0, R4 ;  /* 0x0000000400000308 */ /* 0x000ee20000001000 */
        /* <DEDUP_REMOVED lines=20> */
[----:B------:R-:W-:Y:S01]  /*d740*/  @P2 MOV R3, 0x3f317218 ;  /* 0x3f31721800032802 */ /* 0x000fe20000000f00 */
[C---:B--2---:R-:W-:Y:S02]  /*d750*/  FMUL.FTZ R140, R2.reuse, R140 ;  /* 0x0000008c028c7220 */ /* 0x044fe40000410000 */
        /* <DEDUP_REMOVED lines=23> */
[----:B------:R2:W4:Y:S01]  /*d8d0*/  @P0 MUFU.LG2 R2, R4 ;  /* 0x0000000400020308 */ /* 0x0005220000000c00 */
[----:B-----5:R-:W-:Y:S02]  /*d8e0*/  @P2 FMUL.FTZ R8, R6, 0.69314718246459960938 ;  /* 0x3f31721806082820 */ /* 0x020fe40000410000 */
[----:B------:R-:W-:Y:S02]  /*d8f0*/  @P2 FMUL.FTZ R6, R3, c[0x0][0x2d0] ;  /* 0x0000b40003062a20 */ /* 0x000fe40000410000 */
[----:B-1----:R-:W-:Y:S02]  /*d900*/  @P1 FMUL.FTZ R5, R5, 0.69314718246459960938 ;  /* 0x3f31721805051820 */ /* 0x002fe40000410000 */
[----:B------:R-:W-:Y:S02]  /*d910*/  @P1 FMUL.FTZ R3, R10, c[0x0][0x2d0] ;  /* 0x0000b4000a031a20 */ /* 0x000fe40000410000 */
[----:B---3--:R-:W-:-:S02]  /*d920*/  FMUL.FTZ R142, R0, R142 ;  /* 0x0000008e008e7220 */ /* 0x008fc40000410000 */
[----:B------:R-:W-:Y:S01]  /*d930*/  @P1 FFMA.FTZ R23, R3, R102, R5 ;  /* 0x0000006603171223 */ /* 0x000fe20000010005 */
[----:B------:R-:W-:Y:S01]  /*d940*/  @P0 MOV R3, 0x3f317218 ;  /* 0x3f31721800030802 */ /* 0x000fe20000000f00 */
[C---:B------:R-:W-:Y:S02]  /*d950*/  FMUL.FTZ R143, R0.reuse, R143 ;  /* 0x0000008f008f7220 */ /* 0x040fe40000410000 */
[----:B------:R-:W-:Y:S01]  /*d960*/  FMUL.FTZ R138, R0, R138 ;  /* 0x0000008a008a7220 */ /* 0x000fe20000410000 */
[----:B--2---:R-:W-:Y:S01]  /*d970*/  MOV R4, 0x1 ;  /* 0x0000000100047802 */ /* 0x004fe20000000f00 */
[----:B----4-:R-:W-:Y:S02]  /*d980*/  @P0 FMUL.FTZ R2, R2, 0.69314718246459960938 ;  /* 0x3f31721802020820 */ /* 0x010fe40000410000 */
[----:B------:R-:W-:Y:S02]  /*d990*/  @P0 FMUL.FTZ R3, R3, c[0x0][0x2d0] ;  /* 0x0000b40003030a20 */ /* 0x000fe40000410000 */
        /* <DEDUP_REMOVED lines=20> */
[----:B------:R-:W-:Y:S01]  /*dae0*/  FMUL.FTZ R95, R0, R95 ;  /* 0x0000005f005f7220 */ /* 0x000fe20000410000 */
[----:B------:R-:W-:Y:S01]  /*daf0*/  PRMT R0, R4, 0x7610, R0 ;  /* 0x0000761004007816 */ /* 0x000fe20000000000 */
[----:B------:R-:W-:Y:S02]  /*db00*/  @P3 FFMA.FTZ R21, R7, R104, R9 ;  /* 0x0000006807153223 */ /* 0x000fe40000010009 */
[----:B------:R-:W-:Y:S02]  /*db10*/  @P2 FFMA.FTZ R22, R6, R103, R8 ;  /* 0x0000006706162223 */ /* 0x000fe40000010008 */
[----:B------:R-:W-:Y:S02]  /*db20*/  @P0 FFMA.FTZ R20, R3, R101, R2 ;  /* 0x0000006503140223 */ /* 0x000fe40000010002 */
.L_x_1255:
[----:B--2---:R2:W5:Y:S01]  /*db30*/  LDL R7, [R1+0x78] ;  /* 0x0000780001077983 */ /* 0x0045620000100800 */
[----:B------:R-:W-:Y:S03]  /*db40*/  BSSY B0, `(.L_x_1296) ;  /* 0x0000012000007945 */ /* 0x000fe60003800000 */
[----:B------:R-:W3:Y:S02]  /*db50*/  S2R R6, SR_TID.X ;  /* 0x0000000000067919 */ /* 0x000ee40000002100 */
[----:B---3--:R-:W-:-:S13]  /*db60*/  LOP3.LUT P0, RZ, R6, 0x7f, RZ, 0xc0, !PT ;  /* 0x0000007f06ff7812 */ /* 0x008fda000780c0ff */
[----:B------:R-:W-:Y:S05]  /*db70*/  @P0 BRA `(.L_x_1297) ;  /* 0x000000e000000947 */ /* 0x000fea0003800000 */
[----:B--2---:R-:W2:Y:S01]  /*db80*/  S2R R4, SR_LANEID ;  /* 0x0000000000047919 */ /* 0x004ea20000000000 */
[----:B------:R-:W-:Y:S01]  /*db90*/  VOTEU.ANY UR4, UPT, PT ;  /* 0x0000000000047886 */ /* 0x000fe200038e0100 */
[----:B------:R-:W-:Y:S01]  /*dba0*/  IMAD.MOV.U32 R5, RZ, RZ, c[0x0][0x584] ;  /* 0x00016100ff057624 */ /* 0x000fe200078e00ff */
[----:B------:R-:W2:Y:S08]  /*dbb0*/  FLO.U32 R3, UR4 ;  /* 0x0000000400037d00 */ /* 0x000eb000080e0000 */
[----:B------:R-:W3:Y:S01]  /*dbc0*/  POPC R2, UR4 ;  /* 0x0000000400027d09 */ /* 0x000ee20008000000 */
[----:B--2---:R-:W-:Y:S01]  /*dbd0*/  ISETP.EQ.U32.AND P0, PT, R3, R4, PT ;  /* 0x000000040300720c */ /* 0x004fe20003f02070 */
[----:B------:R-:W-:-:S12]  /*dbe0*/  IMAD.MOV.U32 R4, RZ, RZ, c[0x0][0x580] ;  /* 0x00016000ff047624 */ /* 0x000fd800078e00ff */
[----:B---3--:R2:W3:Y:S04]  /*dbf0*/  @P0 ATOMG.E.ADD.STRONG.GPU PT, R2, [R4.64], R2 ;  /* 0x00000002040209a8 */ /* 0x0084e800081ee1c6 */
[----:B--2---:R-:W2:Y:S04]  /*dc00*/  S2R R4, SR_LTMASK ;  /* 0x0000000000047919 */ /* 0x004ea80000003900 */
[----:B---3--:R2:W3:Y:S02]  /*dc10*/  SHFL.IDX PT, R3, R2, R3, 0x1f ;  /* 0x00001f0302037589 */ /* 0x0084e400000e0000 */
[----:B--2---:R-:W-:-:S06]  /*dc20*/  LOP3.LUT R2, R4, UR4, RZ, 0xc0, !PT ;  /* 0x0000000404027c12 */ /* 0x004fcc000f8ec0ff */
[----:B------:R-:W3:Y:S02]  /*dc30*/  POPC R2, R2 ;  /* 0x0000000200027309 */ /* 0x000ee40000000000 */
[----:B---3-5:R-:W-:-:S05]  /*dc40*/  IADD3 R7, R3, c[0x0][0xc], R2 ;  /* 0x0000030003077a10 */ /* 0x028fca0007ffe002 */
[----:B------:R2:W-:Y:S02]  /*dc50*/  STL [R1+0x78], R7 ;  /* 0x0000780701007387 */ /* 0x0005e40000100800 */
.L_x_1297:
[----:B--2---:R-:W-:Y:S05]  /*dc60*/  BSYNC B0 ;  /* 0x0000000000007941 */ /* 0x004fea0003800000 */
.L_x_1296:
[----:B------:R-:W-:Y:S01]  /*dc70*/  PRMT R0, R0, 0x9910, RZ ;  /* 0x0000991000007816 */ /* 0x000fe200000000ff */
[----:B------:R-:W-:Y:S01]  /*dc80*/  BSSY B1, `(.L_x_1298) ;  /* 0x000018d000017945 */ /* 0x000fe20003800000 */
[----:B-----5:R-:W-:Y:S02]  /*dc90*/  IMAD.MOV.U32 R24, RZ, RZ, R7 ;  /* 0x000000ffff187224 */ /* 0x020fe400078e0007 */
[----:B------:R-:W-:-:S13]  /*dca0*/  ISETP.NE.AND P0, PT, R0, RZ, PT ;  /* 0x000000ff0000720c */ /* 0x000fda0003f05270 */
[----:B------:R-:W-:Y:S05]  /*dcb0*/  @!P0 BRA `(.L_x_1299) ;  /* 0x000015d000008947 */ /* 0x000fea0003800000 */
[----:B------:R-:W-:Y:S01]  /*dcc0*/  WARPSYNC 0xffffffff ;  /* 0xffffffff00007948 */ /* 0x000fe20003800000 */
[----:B------:R-:W-:Y:S06]  /*dcd0*/  BAR.SYNC.DEFER_BLOCKING 0x1, 0x80 ;  /* 0x0042000000007b1d */ /* 0x000fec0000010000 */
[----:B------:R-:W-:Y:S05]  /*dce0*/  BRA.CONV ~URZ, `(.L_x_1300) ;  /* 0x000000837f007947 */ /* 0x000fea000b800000 */
[----:B------:R-:W-:Y:S01]  /*dcf0*/  SHF.R.S32.HI R2, RZ, 0x1f, R6 ;  /* 0x0000001fff027819 */ /* 0x000fe20000011406 */
[----:B------:R-:W-:Y:S02]  /*dd00*/  IMAD.MOV.U32 R223, RZ, RZ, RZ ;  /* 0x000000ffffdf7224 */ /* 0x000fe400078e00ff */
[----:B------:R-:W-:Y:S01]  /*dd10*/  IMAD.MOV.U32 R3, RZ, RZ, 0x1f ;  /* 0x0000001fff037424 */ /* 0x000fe200078e00ff */
[----:B------:R-:W-:-:S04]  /*dd20*/  LEA.HI R2, R2, R6, RZ, 0x7 ;  /* 0x0000000602027211 */ /* 0x000fc800078f38ff */
[----:B------:R-:W-:-:S05]  /*dd30*/  SHF.R.S32.HI R2, RZ, 0x7, R2 ;  /* 0x00000007ff027819 */ /* 0x000fca0000011402 */
[----:B------:R-:W-:Y:S01]  /*dd40*/  IMAD.MOV.U32 R0, RZ, RZ, R2 ;  /* 0x000000ffff007224 */ /* 0x000fe200078e0002 */
[----:B------:R-:W-:Y:S02]  /*dd50*/  MOV R2, 0xdd70 ;  /* 0x0000dd7000027802 */ /* 0x000fe40000000f00 */
[----:B-1----:R-:W-:Y:S05]  /*dd60*/  CALL.REL.NOINC `($__internal_18_$__cuda_sm70_shflsync_idx_p) ;  /* 0x000048c000007944 */ /* 0x002fea0003c00000 */
.L_x_1300:
[----:B------:R-:W2:Y:S04]  /*dd70*/  LDL.LU R4, [R1+0x40] ;  /* 0x0000400001047983 */ /* 0x000ea80000300800 */
[----:B------:R-:W3:Y:S04]  /*dd80*/  LDL R8, [R1+0xb0] ;  /* 0x0000b00001087983 */ /* 0x000ee80000100800 */
[----:B------:R-:W4:Y:S04]  /*dd90*/  LDL.LU R13, [R1+0x3c] ;  /* 0x00003c00010d7983 */ /* 0x000f280000300800 */
[----:B------:R-:W3:Y:S04]  /*dda0*/  LDL.LU R16, [R1+0x44] ;  /* 0x0000440001107983 */ /* 0x000ee80000300800 */
[----:B------:R-:W3:Y:S01]  /*ddb0*/  LDL.LU R15, [R1+0x74] ;  /* 0x00007400010f7983 */ /* 0x000ee20000300800 */
[----:B------:R-:W-:-:S03]  /*ddc0*/  MOV R3, 0x1 ;  /* 0x0000000100037802 */ /* 0x000fc60000000f00 */
[----:B------:R-:W3:Y:S01]  /*ddd0*/  LDL R14, [R1+0xb8] ;  /* 0x0000b800010e7983 */ /* 0x000ee20000100800 */
[----:B------:R-:W-:-:S03]  /*dde0*/  ISETP.NE.AND P0, PT, R3, c[0x0][0x4e8], PT ;  /* 0x00013a0003007a0c */ /* 0x000fc60003f05270 */
[----:B------:R1:W5:Y:S04]  /*ddf0*/  LDL R48, [R1+0xac] ;  /* 0x0000ac0001307983 */ /* 0x0003680000100800 */
        /* <DEDUP_REMOVED lines=22> */
[----:B------:R1:W5:Y:S01]  /*df60*/  LDL R25, [R1+0x4c] ;  /* 0x00004c0001197983 */ /* 0x0003620000100800 */
[----:B------:R-:W-:-:S02]  /*df70*/  ULDC UR5, c[0x0][0x4e8] ;  /* 0x00013a0000057ab9 */ /* 0x000fc40000000800 */
[----:B------:R-:W-:Y:S02]  /*df80*/  ULDC UR4, c[0x0][0x388] ;  /* 0x0000e20000047ab9 */ /* 0x000fe40000000800 */
[----:B------:R-:W-:Y:S01]  /*df90*/  UIMAD UR4, UR5, UR4, URZ ;  /* 0x00000004050472a4 */ /* 0x000fe2000f8e023f */
[----:B------:R-:W-:Y:S01]  /*dfa0*/  BSSY B0, `(.L_x_1301) ;  /* 0x000008f000007945 */ /* 0x000fe20003800000 */
[----:B--2---:R-:W-:Y:S01]  /*dfb0*/  SHF.R.S32.HI R0, RZ, 0x1f, R4 ;  /* 0x0000001fff007819 */ /* 0x004fe20000011404 */
[----:B------:R-:W-:-:S04]  /*dfc0*/  IMAD.WIDE.U32 R6, R4, c[0x0][0x4d0], RZ ;  /* 0x0001340004067a25 */ /* 0x000fc800078e00ff */
[C---:B------:R-:W-:Y:S02]  /*dfd0*/  IMAD R2, R0.reuse, c[0x0][0x4d0], RZ ;  /* 0x0001340000027a24 */ /* 0x040fe400078e02ff */
[----:B------:R-:W-:Y:S02]  /*dfe0*/  IMAD R0, R0, c[0x0][0x438], RZ ;  /* 0x00010e0000007a24 */ /* 0x000fe400078e02ff */
[C---:B------:R-:W-:Y:S02]  /*dff0*/  IMAD R2, R4.reuse, c[0x0][0x4d4], R2 ;  /* 0x0001350004027a24 */ /* 0x040fe400078e0202 */
[C---:B------:R-:W-:Y:S02]  /*e000*/  IMAD R0, R4.reuse, c[0x0][0x43c], R0 ;  /* 0x00010f0004007a24 */ /* 0x040fe400078e0200 */
[----:B------:R-:W-:Y:S01]  /*e010*/  IMAD.WIDE.U32 R4, R4, c[0x0][0x438], RZ ;  /* 0x00010e0004047a25 */ /* 0x000fe200078e00ff */
[----:B------:R-:W-:Y:S02]  /*e020*/  IADD3 R7, R7, R2, RZ ;  /* 0x0000000207077210 */ /* 0x000fe40007ffe0ff */
[----:B----4-:R-:W-:Y:S01]  /*e030*/  SHF.R.S32.HI R2, RZ, 0x1f, R13 ;  /* 0x0000001fff027819 */ /* 0x010fe2000001140d */
[----:B------:R-:W-:Y:S01]  /*e040*/  IMAD.IADD R5, R5, 0x1, R0 ;  /* 0x0000000105057824 */ /* 0x000fe200078e0200 */
[----:B---3--:R-:W-:Y:S01]  /*e050*/  IADD3 R0, R8, R15, RZ ;  /* 0x0000000f08007210 */ /* 0x008fe20007ffe0ff */
[----:B------:R-:W-:-:S04]  /*e060*/  IMAD.WIDE.U32 R6, R13, c[0x0][0x4d8], R6 ;  /* 0x000136000d067a25 */ /* 0x000fc800078e0006 */
[----:B------:R-:W-:-:S04]  /*e070*/  @P0 IMAD.HI.U32 R10, R0, c[0x0][0x4ec], RZ ;  /* 0x00013b00000a0a27 */ /* 0x000fc800078e00ff */
[C---:B------:R-:W-:Y:S02]  /*e080*/  IMAD R9, R2.reuse, c[0x0][0x4d8], RZ ;  /* 0x0001360002097a24 */ /* 0x040fe400078e02ff */
[----:B------:R-:W-:Y:S01]  /*e090*/  IMAD R8, R2, c[0x0][0x440], RZ ;  /* 0x0001100002087a24 */ /* 0x000fe200078e02ff */
[----:B------:R-:W-:Y:S01]  /*e0a0*/  MOV R2, R0 ;  /* 0x0000000000027202 */ /* 0x000fe20000000f00 */
[----:B------:R-:W-:Y:S01]  /*e0b0*/  IMAD.MOV.U32 R3, RZ, RZ, R0 ;  /* 0x000000ffff037224 */ /* 0x000fe200078e0000 */
[----:B------:R-:W-:Y:S01]  /*e0c0*/  @P0 SHF.R.U32.HI R3, RZ, c[0x0][0x4f0], R10 ;  /* 0x00013c00ff030a19 */ /* 0x000fe2000001160a */
[C---:B-1----:R-:W-:Y:S02]  /*e0d0*/  IMAD R11, R13.reuse, c[0x0][0x4dc], R9 ;  /* 0x000137000d0b7a24 */ /* 0x042fe400078e0209 */
[----:B------:R-:W-:Y:S01]  /*e0e0*/  IMAD R12, R13, c[0x0][0x444], R8 ;  /* 0x000111000d0c7a24 */ /* 0x000fe200078e0208 */
[----:B------:R-:W-:Y:S01]  /*e0f0*/  SHF.R.S32.HI R8, RZ, 0x1f, R16 ;  /* 0x0000001fff087819 */ /* 0x000fe20000011410 */
[----:B------:R-:W-:-:S04]  /*e100*/  @P0 IMAD.HI.U32 R9, R0, c[0x0][0x4ec], RZ ;  /* 0x00013b0000090a27 */ /* 0x000fc800078e00ff */
[----:B------:R-:W-:Y:S01]  /*e110*/  IMAD.WIDE.U32 R4, R13, c[0x0][0x440], R4 ;  /* 0x000110000d047a25 */ /* 0x000fe200078e0004 */
[----:B------:R-:W-:-:S03]  /*e120*/  @P0 SHF.R.U32.HI R2, RZ, c[0x0][0x4f0], R9 ;  /* 0x00013c00ff020a19 */ /* 0x000fc60000011609 */
[----:B------:R-:W-:Y:S02]  /*e130*/  IMAD.MOV R10, RZ, RZ, -R3 ;  /* 0x000000ffff0a7224 */ /* 0x000fe400078e0a03 */
[C---:B------:R-:W-:Y:S01]  /*e140*/  IMAD R9, R8.reuse, c[0x0][0x4e0], RZ ;  /* 0x0001380008097a24 */ /* 0x040fe200078e02ff */
[----:B------:R-:W-:Y:S01]  /*e150*/  IADD3 R5, R5, R12, RZ ;  /* 0x0000000c05057210 */ /* 0x000fe20007ffe0ff */
[----:B------:R-:W-:Y:S02]  /*e160*/  IMAD.IADD R7, R7, 0x1, R11 ;  /* 0x0000000107077824 */ /* 0x000fe400078e020b */
[----:B------:R-:W-:Y:S02]  /*e170*/  IMAD R8, R8, c[0x0][0x448], RZ ;  /* 0x0001120008087a24 */ /* 0x000fe400078e02ff */
[----:B------:R-:W-:Y:S02]  /*e180*/  IMAD R10, R10, c[0x0][0x4e8], R0 ;  /* 0x00013a000a0a7a24 */ /* 0x000fe400078e0200 */
[C---:B------:R-:W-:Y:S01]  /*e190*/  IMAD R12, R16.reuse, c[0x0][0x44c], R8 ;  /* 0x00011300100c7a24 */ /* 0x040fe200078e0208 */
[----:B------:R-:W-:Y:S01]  /*e1a0*/  SHF.R.S32.HI R8, RZ, 0x1f, R2 ;  /* 0x0000001fff087819 */ /* 0x000fe20000011402 */
[----:B------:R-:W-:-:S04]  /*e1b0*/  IMAD.WIDE.U32 R6, R16, c[0x0][0x4e0], R6 ;  /* 0x0001380010067a25 */ /* 0x000fc800078e0006 */
[C---:B------:R-:W-:Y:S01]  /*e1c0*/  IMAD R13, R16.reuse, c[0x0][0x4e4], R9 ;  /* 0x00013900100d7a24 */ /* 0x040fe200078e0209 */
[----:B------:R-:W-:Y:S01]  /*e1d0*/  SHF.R.S32.HI R9, RZ, 0x1f, R10 ;  /* 0x0000001fff097819 */ /* 0x000fe2000001140a */
[----:B------:R-:W-:Y:S01]  /*e1e0*/  IMAD.WIDE.U32 R4, R16, c[0x0][0x448], R4 ;  /* 0x0001120010047a25 */ /* 0x000fe200078e0004 */
[----:B------:R-:W-:Y:S02]  /*e1f0*/  SHF.R.S32.HI R11, RZ, 0x1f, R3 ;  /* 0x0000001fff0b7819 */ /* 0x000fe40000011403 */
[----:B------:R-:W-:Y:S01]  /*e200*/  IADD3 R6, P0, R3, R6, RZ ;  /* 0x0000000603067210 */ /* 0x000fe20007f1e0ff */
[----:B------:R-:W-:Y:S01]  /*e210*/  IMAD R3, R8, c[0x0][0x430], RZ ;  /* 0x00010c0008037a24 */ /* 0x000fe200078e02ff */
[----:B------:R-:W-:Y:S01]  /*e220*/  IADD3 R5, R5, R12, RZ ;  /* 0x0000000c05057210 */ /* 0x000fe20007ffe0ff */
[----:B------:R-:W-:Y:S01]  /*e230*/  IMAD R8, R9, c[0x0][0x4c8], RZ ;  /* 0x0001320009087a24 */ /* 0x000fe200078e02ff */
[----:B------:R-:W-:Y:S01]  /*e240*/  IADD3.X R7, R11, R7, R13, P0, !PT ;  /* 0x000000070b077210 */ /* 0x000fe200007fe40d */
[----:B------:R-:W-:-:S02]  /*e250*/  IMAD R11, R2, c[0x0][0x434], R3 ;  /* 0x00010d00020b7a24 */ /* 0x000fc400078e0203 */
[----:B------:R-:W-:Y:S02]  /*e260*/  IMAD R12, R10, c[0x0][0x4cc], R8 ;  /* 0x000133000a0c7a24 */ /* 0x000fe400078e0208 */
[----:B------:R-:W-:-:S04]  /*e270*/  IMAD.WIDE.U32 R8, R2, c[0x0][0x430], R4 ;  /* 0x00010c0002087a25 */ /* 0x000fc800078e0004 */
[----:B------:R-:W-:Y:S01]  /*e280*/  IMAD.WIDE.U32 R4, R10, c[0x0][0x4c8], R6 ;  /* 0x000132000a047a25 */ /* 0x000fe200078e0006 */
[----:B------:R-:W-:-:S03]  /*e290*/  IADD3 R7, R9, R11, RZ ;  /* 0x0000000b09077210 */ /* 0x000fc60007ffe0ff */
[----:B------:R-:W-:Y:S02]  /*e2a0*/  IMAD.MOV R3, RZ, RZ, -R2 ;  /* 0x000000ffff037224 */ /* 0x000fe400078e0a02 */
[----:B------:R-:W-:Y:S02]  /*e2b0*/  IMAD.IADD R9, R5, 0x1, R12 ;  /* 0x0000000105097824 */ /* 0x000fe400078e020c */
[----:B------:R-:W-:Y:S02]  /*e2c0*/  IMAD R5, R3, c[0x0][0x4e8], R0 ;  /* 0x00013a0003057a24 */ /* 0x000fe400078e0200 */
[----:B------:R-:W-:Y:S02]  /*e2d0*/  IMAD.IADD R3, R14, 0x1, R15 ;  /* 0x000000010e037824 */ /* 0x000fe400078e020f */
[----:B------:R-:W1:Y:S01]  /*e2e0*/  S2R R14, SR_TID.X ;  /* 0x00000000000e7919 */ /* 0x000e620000002100 */
[----:B------:R-:W-:-:S04]  /*e2f0*/  LEA R2, P0, R4, c[0x0][0x4a8], 0x2 ;  /* 0x00012a0004027a11 */ /* 0x000fc800078010ff */
[----:B------:R-:W-:Y:S01]  /*e300*/  LEA.HI.X R0, R4, c[0x0][0x4ac], R9, 0x2, P0 ;  /* 0x00012b0004007a11 */ /* 0x000fe200000f1409 */
[----:B------:R-:W-:Y:S04]  /*e310*/  SHFL.IDX PT, R12, R2, RZ, 0x1c1f ;  /* 0x001c1fff020c7589 */ /* 0x000fe800000e0000 */
[----:B------:R-:W2:Y:S04]  /*e320*/  SHFL.IDX PT, R13, R0, RZ, 0x1c1f ;  /* 0x001c1fff000d7589 */ /* 0x000ea800000e0000 */
[----:B------:R-:W-:Y:S01]  /*e330*/  SHFL.IDX PT, R10, R2, 0x1, 0x1c1f ;  /* 0x003c1f00020a7f89 */ /* 0x000fe200000e0000 */
[----:B-1----:R-:W-:-:S04]  /*e340*/  SHF.R.S32.HI R16, RZ, 0x1f, R14 ;  /* 0x0000001fff107819 */ /* 0x002fc8000001140e */
[----:B------:R-:W-:Y:S01]  /*e350*/  LEA.HI R16, R16, R14, RZ, 0x5 ;  /* 0x0000000e10107211 */ /* 0x000fe200078f28ff */
[----:B------:R-:W1:Y:S03]  /*e360*/  SHFL.IDX PT, R11, R0, 0x1, 0x1c1f ;  /* 0x003c1f00000b7f89 */ /* 0x000e6600000e0000 */
[----:B------:R-:W-:-:S04]  /*e370*/  LOP3.LUT R16, R16, 0xffffffe0, RZ, 0xc0, !PT ;  /* 0xffffffe010107812 */ /* 0x000fc800078ec0ff */
[----:B------:R-:W-:Y:S02]  /*e380*/  IADD3 R16, -R16, R14, RZ ;  /* 0x0000000e10107210 */ /* 0x000fe40007ffe1ff */
[C---:B------:R-:W-:Y:S02]  /*e390*/  IADD3 R17, R3.reuse, 0x8, RZ ;  /* 0x0000000803117810 */ /* 0x040fe40007ffe0ff */
[----:B------:R-:W-:Y:S02]  /*e3a0*/  LOP3.LUT P1, RZ, R16, 0x3, RZ, 0xc0, !PT ;  /* 0x0000000310ff7812 */ /* 0x000fe4000782c0ff */
[----:B------:R-:W-:Y:S01]  /*e3b0*/  SHF.R.S32.HI R4, RZ, 0x1f, R5 ;  /* 0x0000001fff047819 */ /* 0x000fe20000011405 */
[----:B------:R-:W-:Y:S01]  /*e3c0*/  SHFL.IDX PT, R9, R0, 0x2, 0x1c1f ;  /* 0x005c1f0000097f89 */ /* 0x000fe200000e0000 */
[----:B------:R-:W-:Y:S02]  /*e3d0*/  MOV R6, R8 ;  /* 0x0000000800067202 */ /* 0x000fe40000000f00 */
[----:B------:R-:W-:Y:S01]  /*e3e0*/  ISETP.GE.OR P4, PT, R3, UR4, P1 ;  /* 0x0000000403007c0c */ /* 0x000fe20008f86670 */
[----:B------:R-:W3:Y:S01]  /*e3f0*/  SHFL.IDX PT, R8, R2, 0x2, 0x1c1f ;  /* 0x005c1f0002087f89 */ /* 0x000ee200000e0000 */
[----:B------:R-:W-:-:S03]  /*e400*/  ISETP.GE.OR P3, PT, R17, UR4, P1 ;  /* 0x0000000411007c0c */ /* 0x000fc60008f66670 */
[----:B------:R-:W-:Y:S04]  /*e410*/  SHFL.IDX PT, R14, R2, 0x3, 0x1c1f ;  /* 0x007c1f00020e7f89 */ /* 0x000fe800000e0000 */
[----:B------:R4:W3:Y:S01]  /*e420*/  SHFL.IDX PT, R15, R0, 0x3, 0x1c1f ;  /* 0x007c1f00000f7f89 */ /* 0x0008e200000e0000 */
[----:B------:R-:W-:-:S03]  /*e430*/  IADD3 R16, R3, 0x40, RZ ;  /* 0x0000004003107810 */ /* 0x000fc60007ffe0ff */
[----:B--2---:R2:W-:Y:S01]  /*e440*/  @!P4 ST.E [R12.64], R21 ;  /* 0x000000150c00c985 */ /* 0x0045e2000c101906 */
[----:B------:R-:W-:-:S03]  /*e450*/  ISETP.GE.OR P2, PT, R16, UR4, P1 ;  /* 0x0000000410007c0c */ /* 0x000fc60008f46670 */
[----:B-1----:R2:W-:Y:S01]  /*e460*/  @!P3 ST.E [R10.64], R22 ;  /* 0x000000160a00b985 */ /* 0x0025e2000c101906 */
[----:B------:R-:W-:Y:S01]  /*e470*/  ISETP.GE.AND P3, PT, R3, UR4, PT ;  /* 0x0000000403007c0c */ /* 0x000fe2000bf66270 */
[----:B----4-:R-:W-:-:S04]  /*e480*/  IMAD R0, R4, c[0x0][0x428], RZ ;  /* 0x00010a0004007a24 */ /* 0x010fc800078e02ff */
[C---:B------:R-:W-:Y:S02]  /*e490*/  IMAD R0, R5.reuse, c[0x0][0x42c], R0 ;  /* 0x00010b0005007a24 */ /* 0x040fe400078e0200 */
[----:B------:R-:W-:Y:S01]  /*e4a0*/  IMAD.WIDE.U32 R4, R5, c[0x0][0x428], R6 ;  /* 0x00010a0005047a25 */ /* 0x000fe200078e0006 */
[----:B------:R-:W-:-:S04]  /*e4b0*/  IADD3 R6, R3, 0x48, RZ ;  /* 0x0000004803067810 */ /* 0x000fc80007ffe0ff */
[----:B------:R-:W-:Y:S01]  /*e4c0*/  ISETP.GE.OR P1, PT, R6, UR4, P1 ;  /* 0x0000000406007c0c */ /* 0x000fe20008f26670 */
[----:B------:R-:W-:Y:S01]  /*e4d0*/  IMAD.IADD R0, R5, 0x1, R0 ;  /* 0x0000000105007824 */ /* 0x000fe200078e0200 */
[C---:B------:R-:W-:Y:S01]  /*e4e0*/  LEA R19, P0, R4.reuse, c[0x0][0x400], 0x2 ;  /* 0x0001000004137a11 */ /* 0x040fe200078010ff */
[----:B---3--:R2:W-:Y:S03]  /*e4f0*/  @!P2 ST.E [R8.64], R23 ;  /* 0x000000170800a985 */ /* 0x0085e6000c101906 */
[----:B------:R-:W-:Y:S02]  /*e500*/  LEA.HI.X R18, R4, c[0x0][0x404], R0, 0x2, P0 ;  /* 0x0001010004127a11 */ /* 0x000fe400000f1400 */
[----:B------:R2:W1:Y:S01]  /*e510*/  SHFL.IDX PT, R0, R19, RZ, 0x1c1f ;  /* 0x001c1fff13007589 */ /* 0x00046200000e0000 */
[----:B------:R-:W-:Y:S02]  /*e520*/  ISETP.GE.AND P2, PT, R17, UR4, PT ;  /* 0x0000000411007c0c */ /* 0x000fe4000bf46270 */
[----:B------:R-:W-:Y:S01]  /*e530*/  ISETP.GE.AND P0, PT, R6, UR4, PT ;  /* 0x0000000406007c0c */ /* 0x000fe2000bf06270 */
[----:B------:R2:W3:Y:S04]  /*e540*/  SHFL.IDX PT, R2, R18, RZ, 0x1c1f ;  /* 0x001c1fff12027589 */ /* 0x0004e800000e0000 */
[----:B------:R2:W-:Y:S01]  /*e550*/  @!P1 ST.E [R14.64], R20 ;  /* 0x000000140e009985 */ /* 0x0005e2000c101906 */
[----:B------:R-:W-:Y:S01]  /*e560*/  ISETP.GE.AND P1, PT, R16, UR4, PT ;  /* 0x0000000410007c0c */ /* 0x000fe2000bf26270 */
[----:B------:R-:W-:Y:S07]  /*e570*/  @P3 BRA `(.L_x_1302) ;  /* 0x0000031000003947 */ /* 0x000fee0003800000 */
[----:B-----5:R-:W-:Y:S02]  /*e580*/  ISETP.GE.AND P4, PT, R47, c[0x0][0x3c8], PT ;  /* 0x0000f2002f007a0c */ /* 0x020fe40003f86270 */
[----:B------:R-:W-:-:S02]  /*e590*/  ISETP.GE.AND P3, PT, R45, c[0x0][0x3c8], PT ;  /* 0x0000f2002d007a0c */ /* 0x000fc40003f66270 */
[----:B------:R-:W-:-:S09]  /*e5a0*/  ISETP.GE.AND P6, PT, R29, c[0x0][0x3c8], PT ;  /* 0x0000f2001d007a0c */ /* 0x000fd20003fc6270 */
[----:B-1----:R-:W-:-:S04]  /*e5b0*/  @!P4 LEA R4, P5, R47, R0, 0x2 ;  /* 0x000000002f04c211 */ /* 0x002fc800078a10ff */
[----:B---3--:R-:W-:Y:S02]  /*e5c0*/  @!P4 LEA.HI.X R5, R47, R2, R48, 0x2, P5 ;  /* 0x000000022f05c211 */ /* 0x008fe400028f1430 */
[----:B------:R-:W-:-:S03]  /*e5d0*/  ISETP.GE.AND P5, PT, R43, c[0x0][0x3c8], PT ;  /* 0x0000f2002b007a0c */ /* 0x000fc60003fa6270 */
[----:B------:R1:W-:Y:S02]  /*e5e0*/  @!P4 ST.E.64 [R4.64], R144 ;  /* 0x000000900400c985 */ /* 0x0003e4000c101b06 */
[----:B-1----:R-:W-:-:S04]  /*e5f0*/  @!P3 LEA R4, P4, R45, R0, 0x2 ;  /* 0x000000002d04b211 */ /* 0x002fc800078810ff */
[----:B------:R-:W-:Y:S02]  /*e600*/  @!P3 LEA.HI.X R5, R45, R2, R46, 0x2, P4 ;  /* 0x000000022d05b211 */ /* 0x000fe400020f142e */
        /* <DEDUP_REMOVED lines=25> */
[----:B------:R1:W-:Y:S01]  /*e7a0*/  @!P3 ST.E.64 [R4.64], R172 ;  /* 0x000000ac0400b985 */ /* 0x0003e2000c101b06 */
[----:B--2---:R-:W-:-:S04]  /*e7b0*/  @!P5 LEA R10, P3, R31, R0, 0x2 ;  /* 0x000000001f0ad211 */ /* 0x004fc800078610ff */
[----:B------:R-:W-:Y:S02]  /*e7c0*/  @!P5 LEA.HI.X R11, R31, R2, R32, 0x2, P3 ;  /* 0x000000021f0bd211 */ /* 0x000fe400018f1420 */
[----:B------:R-:W-:Y:S02]  /*e7d0*/  ISETP.GE.AND P5, PT, R27, c[0x0][0x3c8], PT ;  /* 0x0000f2001b007a0c */ /* 0x000fe40003fa6270 */
[----:B------:R-:W-:-:S04]  /*e7e0*/  @!P6 LEA R8, P3, R29, R0, 0x2 ;  /* 0x000000001d08e211 */ /* 0x000fc800078610ff */
[----:B------:R-:W-:-:S07]  /*e7f0*/  @!P6 LEA.HI.X R9, R29, R2, R30, 0x2, P3 ;  /* 0x000000021d09e211 */ /* 0x000fce00018f141e */
[----:B------:R-:W-:-:S04]  /*e800*/  @!P5 LEA R6, P3, R27, R0, 0x2 ;  /* 0x000000001b06d211 */ /* 0x000fc800078610ff */
[----:B------:R-:W-:Y:S02]  /*e810*/  @!P5 LEA.HI.X R7, R27, R2, R28, 0x2, P3 ;  /* 0x000000021b07d211 */ /* 0x000fe400018f141c */
[----:B-1----:R-:W-:-:S04]  /*e820*/  @!P4 LEA R4, P3, R25, R0, 0x2 ;  /* 0x000000001904c211 */ /* 0x002fc800078610ff */
[----:B------:R-:W-:Y:S02]  /*e830*/  @!P4 LEA.HI.X R5, R25, R2, R26, 0x2, P3 ;  /* 0x000000021905c211 */ /* 0x000fe400018f141a */
[----:B------:R-:W-:-:S13]  /*e840*/  ISETP.GE.AND P3, PT, R31, c[0x0][0x3c8], PT ;  /* 0x0000f2001f007a0c */ /* 0x000fda0003f66270 */
[----:B------:R1:W-:Y:S04]  /*e850*/  @!P3 ST.E.64 [R10.64], R68 ;  /* 0x000000440a00b985 */ /* 0x0003e8000c101b06 */
[----:B------:R1:W-:Y:S04]  /*e860*/  @!P6 ST.E.64 [R8.64], R80 ;  /* 0x000000500800e985 */ /* 0x0003e8000c101b06 */
[----:B------:R1:W-:Y:S04]  /*e870*/  @!P5 ST.E.64 [R6.64], R84 ;  /* 0x000000540600d985 */ /* 0x0003e8000c101b06 */
[----:B------:R1:W-:Y:S02]  /*e880*/  @!P4 ST.E.64 [R4.64], R96 ;  /* 0x000000600400c985 */ /* 0x0003e4000c101b06 */
.L_x_1302:
[----:B------:R-:W-:Y:S05]  /*e890*/  BSYNC B0 ;  /* 0x0000000000007941 */ /* 0x000fea0003800000 */
.L_x_1301:
[----:B---3--:R3:W4:Y:S01]  /*e8a0*/  SHFL.IDX PT, R2, R18, 0x1, 0x1c1f ;  /* 0x003c1f0012027f89 */ /* 0x00872200000e0000 */
[----:B------:R-:W-:Y:S03]  /*e8b0*/  BSSY B0, `(.L_x_1303) ;  /* 0x0000033000007945 */ /* 0x000fe60003800000 */
[----:B-1----:R3:W1:Y:S01]  /*e8c0*/  SHFL.IDX PT, R0, R19, 0x1, 0x1c1f ;  /* 0x003c1f0013007f89 */ /* 0x00266200000e0000 */
[----:B------:R-:W-:Y:S05]  /*e8d0*/  @P2 BRA `(.L_x_1304) ;  /* 0x0000030000002947 */ /* 0x000fea0003800000 */
[----:B-----5:R-:W-:Y:S02]  /*e8e0*/  ISETP.GE.AND P2, PT, R47, c[0x0][0x3c8], PT ;  /* 0x0000f2002f007a0c */ /* 0x020fe40003f46270 */
[----:B------:R-:W-:-:S02]  /*e8f0*/  ISETP.GE.AND P3, PT, R45, c[0x0][0x3c8], PT ;  /* 0x0000f2002d007a0c */ /* 0x000fc40003f66270 */
[----:B------:R-:W-:-:S09]  /*e900*/  ISETP.GE.AND P5, PT, R43, c[0x0][0x3c8], PT ;  /* 0x0000f2002b007a0c */ /* 0x000fd20003fa6270 */
[----:B-1----:R-:W-:-:S04]  /*e910*/  @!P2 LEA R4, P4, R47, R0, 0x2 ;  /* 0x000000002f04a211 */ /* 0x002fc800078810ff */
[----:B----4-:R-:W-:Y:S02]  /*e920*/  @!P2 LEA.HI.X R5, R47, R2, R48, 0x2, P4 ;  /* 0x000000022f05a211 */ /* 0x010fe400020f1430 */
[----:B------:R-:W-:-:S03]  /*e930*/  @!P3 LEA R6, P4, R45, R0, 0x2 ;  /* 0x000000002d06b211 */ /* 0x000fc600078810ff */
[----:B------:R1:W-:Y:S01]  /*e940*/  @!P2 ST.E.64 [R4.64], R146 ;  /* 0x000000920400a985 */ /* 0x0003e2000c101b06 */
[----:B------:R-:W-:Y:S02]  /*e950*/  @!P3 LEA.HI.X R7, R45, R2, R46, 0x2, P4 ;  /* 0x000000022d07b211 */ /* 0x000fe400020f142e */
[----:B------:R-:W-:-:S03]  /*e960*/  ISETP.GE.AND P2, PT, R41, c[0x0][0x3c8], PT ;  /* 0x0000f20029007a0c */ /* 0x000fc60003f46270 */
[----:B------:R4:W-:Y:S01]  /*e970*/  @!P3 ST.E.64 [R6.64], R150 ;  /* 0x000000960600b985 */ /* 0x0009e2000c101b06 */
[----:B------:R-:W-:Y:S02]  /*e980*/  ISETP.GE.AND P3, PT, R39, c[0x0][0x3c8], PT ;  /* 0x0000f20027007a0c */ /* 0x000fe40003f66270 */
[----:B-1----:R-:W-:-:S04]  /*e990*/  @!P5 LEA R4, P4, R43, R0, 0x2 ;  /* 0x000000002b04d211 */ /* 0x002fc800078810ff */
[----:B------:R-:W-:-:S03]  /*e9a0*/  @!P5 LEA.HI.X R5, R43, R2, R44, 0x2, P4 ;  /* 0x000000022b05d211 */ /* 0x000fc600020f142c */
[----:B----4-:R-:W-:Y:S02]  /*e9b0*/  @!P2 LEA R6, P4, R41, R0, 0x2 ;  /* 0x000000002906a211 */ /* 0x010fe400078810ff */
[----:B------:R1:W-:Y:S01]  /*e9c0*/  @!P5 ST.E.64 [R4.64], R154 ;  /* 0x0000009a0400d985 */ /* 0x0003e2000c101b06 */
[----:B------:R-:W-:Y:S02]  /*e9d0*/  ISETP.GE.AND P5, PT, R37, c[0x0][0x3c8], PT ;  /* 0x0000f20025007a0c */ /* 0x000fe40003fa6270 */
[----:B------:R-:W-:-:S05]  /*e9e0*/  @!P2 LEA.HI.X R7, R41, R2, R42, 0x2, P4 ;  /* 0x000000022907a211 */ /* 0x000fca00020f142a */
[----:B------:R4:W-:Y:S01]  /*e9f0*/  @!P2 ST.E.64 [R6.64], R158 ;  /* 0x0000009e0600a985 */ /* 0x0009e2000c101b06 */
[----:B------:R-:W-:Y:S02]  /*ea00*/  ISETP.GE.AND P2, PT, R35, c[0x0][0x3c8], PT ;  /* 0x0000f20023007a0c */ /* 0x000fe40003f46270 */
[----:B-1----:R-:W-:-:S04]  /*ea10*/  @!P3 LEA R4, P4, R39, R0, 0x2 ;  /* 0x000000002704b211 */ /* 0x002fc800078810ff */
[----:B------:R-:W-:Y:S02]  /*ea20*/  @!P3 LEA.HI.X R5, R39, R2, R40, 0x2, P4 ;  /* 0x000000022705b211 */ /* 0x000fe400020f1428 */
[----:B----4-:R-:W-:-:S03]  /*ea30*/  @!P5 LEA R6, P4, R37, R0, 0x2 ;  /* 0x000000002506d211 */ /* 0x010fc600078810ff */
        /* <DEDUP_REMOVED lines=12> */
[----:B------:R-:W-:Y:S02]  /*eb00*/  ISETP.GE.AND P3, PT, R27, c[0x0][0x3c8], PT ;  /* 0x0000f2001b007a0c */ /* 0x000fe40003f66270 */
[----:B-1----:R-:W-:-:S04]  /*eb10*/  @!P5 LEA R4, P2, R31, R0, 0x2 ;  /* 0x000000001f04d211 */ /* 0x002fc800078410ff */
[----:B------:R-:W-:Y:S02]  /*eb20*/  @!P5 LEA.HI.X R5, R31, R2, R32, 0x2, P2 ;  /* 0x000000021f05d211 */ /* 0x000fe400010f1420 */
[----:B------:R-:W-:-:S03]  /*eb30*/  ISETP.GE.AND P2, PT, R25, c[0x0][0x3c8], PT ;  /* 0x0000f20019007a0c */ /* 0x000fc60003f46270 */
[----:B------:R1:W-:Y:S01]  /*eb40*/  @!P5 ST.E.64 [R4.64], R70 ;  /* 0x000000460400d985 */ /* 0x0003e2000c101b06 */
[----:B--2---:R-:W-:-:S04]  /*eb50*/  @!P4 LEA R8, P5, R29, R0, 0x2 ;  /* 0x000000001d08c211 */ /* 0x004fc800078a10ff */
[----:B------:R-:W-:Y:S02]  /*eb60*/  @!P4 LEA.HI.X R9, R29, R2, R30, 0x2, P5 ;  /* 0x000000021d09c211 */ /* 0x000fe400028f141e */
[----:B----4-:R-:W-:-:S03]  /*eb70*/  @!P3 LEA R6, P5, R27, R0, 0x2 ;  /* 0x000000001b06b211 */ /* 0x010fc600078a10ff */
[----:B------:R2:W-:Y:S01]  /*eb80*/  @!P4 ST.E.64 [R8.64], R82 ;  /* 0x000000520800c985 */ /* 0x0005e2000c101b06 */
[----:B------:R-:W-:-:S05]  /*eb90*/  @!P3 LEA.HI.X R7, R27, R2, R28, 0x2, P5 ;  /* 0x000000021b07b211 */ /* 0x000fca00028f141c */
[----:B------:R2:W-:Y:S01]  /*eba0*/  @!P3 ST.E.64 [R6.64], R86 ;  /* 0x000000560600b985 */ /* 0x0005e2000c101b06 */
[----:B-1----:R-:W-:-:S04]  /*ebb0*/  @!P2 LEA R4, P5, R25, R0, 0x2 ;  /* 0x000000001904a211 */ /* 0x002fc800078a10ff */
[----:B------:R-:W-:-:S05]  /*ebc0*/  @!P2 LEA.HI.X R5, R25, R2, R26, 0x2, P5 ;  /* 0x000000021905a211 */ /* 0x000fca00028f141a */
[----:B------:R2:W-:Y:S04]  /*ebd0*/  @!P2 ST.E.64 [R4.64], R98 ;  /* 0x000000620400a985 */ /* 0x0005e8000c101b06 */
.L_x_1304:
[----:B------:R-:W-:Y:S05]  /*ebe0*/  BSYNC B0 ;  /* 0x0000000000007941 */ /* 0x000fea0003800000 */
.L_x_1303:
[----:B----4-:R4:W2:Y:S01]  /*ebf0*/  SHFL.IDX PT, R2, R18, 0x2, 0x1c1f ;  /* 0x005c1f0012027f89 */ /* 0x0108a200000e0000 */
[----:B------:R-:W-:Y:S03]  /*ec00*/  BSSY B0, `(.L_x_1305) ;  /* 0x0000033000007945 */ /* 0x000fe60003800000 */
[----:B-1----:R4:W1:Y:S01]  /*ec10*/  SHFL.IDX PT, R0, R19, 0x2, 0x1c1f ;  /* 0x005c1f0013007f89 */ /* 0x00286200000e0000 */
[----:B------:R-:W-:Y:S05]  /*ec20*/  @P1 BRA `(.L_x_1306) ;  /* 0x0000030000001947 */ /* 0x000fea0003800000 */
[----:B-----5:R-:W-:Y:S02]  /*ec30*/  ISETP.GE.AND P3, PT, R47, c[0x0][0x3c8], PT ;  /* 0x0000f2002f007a0c */ /* 0x020fe40003f66270 */
[----:B------:R-:W-:Y:S02]  /*ec40*/  ISETP.GE.AND P5, PT, R45, c[0x0][0x3c8], PT ;  /* 0x0000f2002d007a0c */ /* 0x000fe40003fa6270 */
[----:B------:R-:W-:Y:S02]  /*ec50*/  ISETP.GE.AND P2, PT, R43, c[0x0][0x3c8], PT ;  /* 0x0000f2002b007a0c */ /* 0x000fe40003f46270 */
[----:B------:R-:W-:-:S07]  /*ec60*/  ISETP.GE.AND P1, PT, R41, c[0x0][0x3c8], PT ;  /* 0x0000f20029007a0c */ /* 0x000fce0003f26270 */
[----:B-12---:R-:W-:-:S04]  /*ec70*/  @!P3 LEA R4, P4, R47, R0, 0x2 ;  /* 0x000000002f04b211 */ /* 0x006fc800078810ff */
[----:B------:R-:W-:Y:S02]  /*ec80*/  @!P3 LEA.HI.X R5, R47, R2, R48, 0x2, P4 ;  /* 0x000000022f05b211 */ /* 0x000fe400020f1430 */
[----:B------:R-:W-:-:S03]  /*ec90*/  @!P5 LEA R6, P4, R45, R0, 0x2 ;  /* 0x000000002d06d211 */ /* 0x000fc600078810ff */
        /* <DEDUP_REMOVED lines=15> */
[----:B------:R-:W-:-:S03]  /*ed90*/  @!P5 LEA R8, P4, R37, R0, 0x2 ;  /* 0x000000002508d211 */ /* 0x000fc600078810ff */
[----:B------:R1:W-:Y:S01]  /*eda0*/  @!P3 ST.E.64 [R4.64], R124 ;  /* 0x0000007c0400b985 */ /* 0x0003e2000c101b06 */
[----:B------:R-:W-:Y:S02]  /*edb0*/  @!P5 LEA.HI.X R9, R37, R2, R38, 0x2, P4 ;  /* 0x000000022509d211 */ /* 0x000fe400020f1426 */
[----:B------:R-:W-:Y:S02]  /*edc0*/  ISETP.GE.AND P4, PT, R31, c[0x0][0x3c8], PT ;  /* 0x0000f2001f007a0c */ /* 0x000fe40003f86270 */
[C---:B--2---:R-:W-:Y:S01]  /*edd0*/  @!P2 LEA R6, P3, R35.reuse, R0, 0x2 ;  /* 0x000000002306a211 */ /* 0x044fe200078610ff */
[----:B------:R2:W-:Y:S03]  /*ede0*/  @!P5 ST.E.64 [R8.64], R120 ;  /* 0x000000780800d985 */ /* 0x0005e6000c101b06 */
        /* <DEDUP_REMOVED lines=8> */
[----:B------:R-:W-:Y:S02]  /*ee70*/  ISETP.GE.AND P1, PT, R25, c[0x0][0x3c8], PT ;  /* 0x0000f20019007a0c */ /* 0x000fe40003f26270 */
[----:B------:R-:W-:Y:S02]  /*ee80*/  @!P4 LEA.HI.X R11, R31, R2, R32, 0x2, P5 ;  /* 0x000000021f0bc211 */ /* 0x000fe400028f1420 */
[----:B--2---:R-:W-:-:S03]  /*ee90*/  @!P3 LEA R8, P5, R29, R0, 0x2 ;  /* 0x000000001d08b211 */ /* 0x004fc600078a10ff */
[----:B------:R2:W-:Y:S01]  /*eea0*/  @!P4 ST.E.64 [R10.64], R72 ;  /* 0x000000480a00c985 */ /* 0x0005e2000c101b06 */
[----:B------:R-:W-:Y:S02]  /*eeb0*/  @!P3 LEA.HI.X R9, R29, R2, R30, 0x2, P5 ;  /* 0x000000021d09b211 */ /* 0x000fe400028f141e */
[----:B---3--:R-:W-:-:S03]  /*eec0*/  @!P2 LEA R6, P5, R27, R0, 0x2 ;  /* 0x000000001b06a211 */ /* 0x008fc600078a10ff */
[----:B------:R2:W-:Y:S01]  /*eed0*/  @!P3 ST.E.64 [R8.64], R76 ;  /* 0x0000004c0800b985 */ /* 0x0005e2000c101b06 */
[----:B------:R-:W-:-:S05]  /*eee0*/  @!P2 LEA.HI.X R7, R27, R2, R28, 0x2, P5 ;  /* 0x000000021b07a211 */ /* 0x000fca00028f141c */
[----:B------:R2:W-:Y:S01]  /*eef0*/  @!P2 ST.E.64 [R6.64], R88 ;  /* 0x000000580600a985 */ /* 0x0005e2000c101b06 */
[----:B-1----:R-:W-:-:S04]  /*ef00*/  @!P1 LEA R4, P5, R25, R0, 0x2 ;  /* 0x0000000019049211 */ /* 0x002fc800078a10ff */
[----:B------:R-:W-:-:S05]  /*ef10*/  @!P1 LEA.HI.X R5, R25, R2, R26, 0x2, P5 ;  /* 0x0000000219059211 */ /* 0x000fca00028f141a */
[----:B------:R2:W-:Y:S04]  /*ef20*/  @!P1 ST.E.64 [R4.64], R92 ;  /* 0x0000005c04009985 */ /* 0x0005e8000c101b06 */
.L_x_1306:
[----:B------:R-:W-:Y:S05]  /*ef30*/  BSYNC B0 ;  /* 0x0000000000007941 */ /* 0x000fea0003800000 */
.L_x_1305:
[----:B--2---:R2:W3:Y:S04]  /*ef40*/  SHFL.IDX PT, R2, R18, 0x3, 0x1c1f ;  /* 0x007c1f0012027f89 */ /* 0x0044e800000e0000 */
[----:B-1----:R2:W1:Y:S01]  /*ef50*/  SHFL.IDX PT, R0, R19, 0x3, 0x1c1f ;  /* 0x007c1f0013007f89 */ /* 0x00246200000e0000 */
[----:B------:R-:W-:Y:S05]  /*ef60*/  @P0 BRA `(.L_x_1307) ;  /* 0x000005e000000947 */ /* 0x000fea0003800000 */
[----:B-----5:R-:W-:Y:S02]  /*ef70*/  ISETP.GE.AND P1, PT, R47, c[0x0][0x3c8], PT ;  /* 0x0000f2002f007a0c */ /* 0x020fe40003f26270 */
[----:B------:R-:W-:Y:S02]  /*ef80*/  ISETP.GE.AND P2, PT, R45, c[0x0][0x3c8], PT ;  /* 0x0000f2002d007a0c */ /* 0x000fe40003f46270 */
[----:B------:R-:W-:Y:S02]  /*ef90*/  ISETP.GE.AND P4, PT, R43, c[0x0][0x3c8], PT ;  /* 0x0000f2002b007a0c */ /* 0x000fe40003f86270 */
[----:B------:R-:W-:-:S07]  /*efa0*/  ISETP.GE.AND P3, PT, R41, c[0x0][0x3c8], PT ;  /* 0x0000f20029007a0c */ /* 0x000fce0003f66270 */
[----:B-1----:R-:W-:-:S04]  /*efb0*/  @!P1 LEA R4, P0, R47, R0, 0x2 ;  /* 0x000000002f049211 */ /* 0x002fc800078010ff */
[----:B---3--:R-:W-:Y:S02]  /*efc0*/  @!P1 LEA.HI.X R5, R47, R2, R48, 0x2, P0 ;  /* 0x000000022f059211 */ /* 0x008fe400000f1430 */
[----:B------:R-:W-:-:S03]  /*efd0*/  @!P2 LEA R6, P0, R45, R0, 0x2 ;  /* 0x000000002d06a211 */ /* 0x000fc600078010ff */
[----:B------:R1:W-:Y:S01]  /*efe0*/  @!P1 ST.E.64 [R4.64], R142 ;  /* 0x0000008e04009985 */ /* 0x0003e2000c101b06 */
[----:B------:R-:W-:Y:S02]  /*eff0*/  ISETP.GE.AND P1, PT, R39, c[0x0][0x3c8], PT ;  /* 0x0000f20027007a0c */ /* 0x000fe40003f26270 */
[----:B------:R-:W-:Y:S02]  /*f000*/  @!P2 LEA.HI.X R7, R45, R2, R46, 0x2, P0 ;  /* 0x000000022d07a211 */ /* 0x000fe400000f142e */
[----:B------:R-:W-:-:S03]  /*f010*/  ISETP.GE.AND P0, PT, R37, c[0x0][0x3c8], PT ;  /* 0x0000f20025007a0c */ /* 0x000fc60003f06270 */
[----:B------:R3:W-:Y:S01]  /*f020*/  @!P2 ST.E.64 [R6.64], R138 ;  /* 0x0000008a0600a985 */ /* 0x0007e2000c101b06 */
[----:B------:R-:W-:-:S04]  /*f030*/  @!P3 LEA R8, P2, R41, R0, 0x2 ;  /* 0x000000002908b211 */ /* 0x000fc800078410ff */
[----:B------:R-:W-:Y:S02]  /*f040*/  @!P3 LEA.HI.X R9, R41, R2, R42, 0x2, P2 ;  /* 0x000000022909b211 */ /* 0x000fe400010f142a */
[----:B-1----:R-:W-:-:S04]  /*f050*/  @!P4 LEA R4, P5, R43, R0, 0x2 ;  /* 0x000000002b04c211 */ /* 0x002fc800078a10ff */
[----:B------:R-:W-:Y:S02]  /*f060*/  @!P4 LEA.HI.X R5, R43, R2, R44, 0x2, P5 ;  /* 0x000000022b05c211 */ /* 0x000fe400028f142c */
[----:B---3--:R-:W-:-:S03]  /*f070*/  @!P0 LEA R6, P2, R37, R0, 0x2 ;  /* 0x0000000025068211 */ /* 0x008fc600078410ff */
[----:B------:R1:W-:Y:S01]  /*f080*/  @!P4 ST.E.64 [R4.64], R134 ;  /* 0x000000860400c985 */ /* 0x0003e2000c101b06 */
[----:B------:R-:W-:Y:S02]  /*f090*/  ISETP.GE.AND P4, PT, R35, c[0x0][0x3c8], PT ;  /* 0x0000f20023007a0c */ /* 0x000fe40003f86270 */
[----:B------:R-:W-:Y:S01]  /*f0a0*/  @!P0 LEA.HI.X R7, R37, R2, R38, 0x2, P2 ;  /* 0x0000000225078211 */ /* 0x000fe200010f1426 */
[----:B------:R-:W-:Y:S01]  /*f0b0*/  @!P3 ST.E.64 [R8.64], R130 ;  /* 0x000000820800b985 */ /* 0x000fe2000c101b06 */
[----:B------:R-:W-:Y:S02]  /*f0c0*/  ISETP.GE.AND P3, PT, R33, c[0x0][0x3c8], PT ;  /* 0x0000f20021007a0c */ /* 0x000fe40003f66270 */
[----:B------:R-:W-:Y:S02]  /*f0d0*/  ISETP.GE.AND P2, PT, R31, c[0x0][0x3c8], PT ;  /* 0x0000f2001f007a0c */ /* 0x000fe40003f46270 */
[----:B-1----:R-:W-:-:S04]  /*f0e0*/  @!P1 LEA R4, P5, R39, R0, 0x2 ;  /* 0x0000000027049211 */ /* 0x002fc800078a10ff */
[----:B------:R-:W-:-:S05]  /*f0f0*/  @!P1 LEA.HI.X R5, R39, R2, R40, 0x2, P5 ;  /* 0x0000000227059211 */ /* 0x000fca00028f1428 */
[----:B------:R1:W-:Y:S01]  /*f100*/  @!P1 ST.E.64 [R4.64], R126 ;  /* 0x0000007e04009985 */ /* 0x0003e2000c101b06 */
[----:B------:R-:W-:-:S03]  /*f110*/  ISETP.GE.AND P1, PT, R29, c[0x0][0x3c8], PT ;  /* 0x0000f2001d007a0c */ /* 0x000fc60003f26270 */
[----:B------:R3:W-:Y:S01]  /*f120*/  @!P0 ST.E.64 [R6.64], R122 ;  /* 0x0000007a06008985 */ /* 0x0007e2000c101b06 */
[----:B------:R-:W-:Y:S02]  /*f130*/  ISETP.GE.AND P0, PT, R27, c[0x0][0x3c8], PT ;  /* 0x0000f2001b007a0c */ /* 0x000fe40003f06270 */
[----:B-1----:R-:W-:-:S04]  /*f140*/  @!P4 LEA R4, P5, R35, R0, 0x2 ;  /* 0x000000002304c211 */ /* 0x002fc800078a10ff */
[----:B------:R-:W-:Y:S02]  /*f150*/  @!P4 LEA.HI.X R5, R35, R2, R36, 0x2, P5 ;  /* 0x000000022305c211 */ /* 0x000fe400028f1424 */
[----:B------:R-:W-:-:S03]  /*f160*/  @!P3 LEA R10, P5, R33, R0, 0x2 ;  /* 0x00000000210ab211 */ /* 0x000fc600078a10ff */
[----:B------:R1:W-:Y:S01]  /*f170*/  @!P4 ST.E.64 [R4.64], R118 ;  /* 0x000000760400c985 */ /* 0x0003e2000c101b06 */
[----:B------:R-:W-:Y:S02]  /*f180*/  @!P2 LEA R8, P4, R31, R0, 0x2 ;  /* 0x000000001f08a211 */ /* 0x000fe400078810ff */
[----:B------:R-:W-:Y:S02]  /*f190*/  @!P3 LEA.HI.X R11, R33, R2, R34, 0x2, P5 ;  /* 0x00000002210bb211 */ /* 0x000fe400028f1422 */
[----:B---3--:R-:W-:Y:S02]  /*f1a0*/  @!P1 LEA R6, P5, R29, R0, 0x2 ;  /* 0x000000001d069211 */ /* 0x008fe400078a10ff */
[-C--:B------:R-:W-:Y:S01]  /*f1b0*/  @!P2 LEA.HI.X R9, R31, R2.reuse, R32, 0x2, P4 ;  /* 0x000000021f09a211 */ /* 0x080fe200020f1420 */
[----:B------:R3:W-:Y:S01]  /*f1c0*/  @!P3 ST.E.64 [R10.64], R114 ;  /* 0x000000720a00b985 */ /* 0x0007e2000c101b06 */
[----:B------:R-:W-:-:S03]  /*f1d0*/  @!P1 LEA.HI.X R7, R29, R2, R30, 0x2, P5 ;  /* 0x000000021d079211 */ /* 0x000fc600028f141e */
[----:B------:R3:W-:Y:S04]  /*f1e0*/  @!P2 ST.E.64 [R8.64], R74 ;  /* 0x0000004a0800a985 */ /* 0x0007e8000c101b06 */
[----:B------:R3:W-:Y:S01]  /*f1f0*/  @!P1 ST.E.64 [R6.64], R78 ;  /* 0x0000004e06009985 */ /* 0x0007e2000c101b06 */
[----:B-1----:R-:W-:-:S04]  /*f200*/  @!P0 LEA R4, P4, R27, R0, 0x2 ;  /* 0x000000001b048211 */ /* 0x002fc800078810ff */
[----:B------:R-:W-:-:S05]  /*f210*/  @!P0 LEA.HI.X R5, R27, R2, R28, 0x2, P4 ;  /* 0x000000021b058211 */ /* 0x000fca00020f141c */
[----:B------:R3:W-:Y:S01]  /*f220*/  @!P0 ST.E.64 [R4.64], R90 ;  /* 0x0000005a04008985 */ /* 0x0007e2000c101b06 */
[----:B------:R-:W-:-:S13]  /*f230*/  ISETP.GE.AND P0, PT, R25, c[0x0][0x3c8], PT ;  /* 0x0000f20019007a0c */ /* 0x000fda0003f06270 */
[----:B------:R-:W-:Y:S05]  /*f240*/  @P0 BRA `(.L_x_1307) ;  /* 0x0000030000000947 */ /* 0x000fea0003800000 */
[----:B---3--:R-:W-:-:S04]  /*f250*/  LEA R4, P0, R25, R0, 0x2 ;  /* 0x0000000019047211 */ /* 0x008fc800078010ff */
[----:B------:R-:W-:-:S05]  /*f260*/  LEA.HI.X R5, R25, R2, R26, 0x2, P0 ;  /* 0x0000000219057211 */ /* 0x000fca00000f141a */
[----:B------:R1:W-:Y:S01]  /*f270*/  ST.E.64 [R4.64], R94 ;  /* 0x0000005e04007985 */ /* 0x0003e2000c101b06 */
[----:B------:R-:W-:Y:S05]  /*f280*/  BRA `(.L_x_1307) ;  /* 0x000002c000007947 */ /* 0x000fea0003800000 */
.L_x_1299:
[----:B------:R-:W2:Y:S02]  /*f290*/  S2R R4, SR_TID.X ;  /* 0x0000000000047919 */ /* 0x000ea40000002100 */
[----:B--2---:R-:W-:-:S13]  /*f2a0*/  ISETP.GT.AND P0, PT, R4, 0x7f, PT ;  /* 0x0000007f0400780c */ /* 0x004fda0003f04270 */
[----:B------:R-:W-:Y:S05]  /*f2b0*/  @P0 BRA `(.L_x_1307) ;  /* 0x0000029000000947 */ /* 0x000fea0003800000 */
[----:B------:R-:W2:Y:S01]  /*f2c0*/  LDL.LU R3, [R1+0x74] ;  /* 0x0000740001037983 */ /* 0x000ea20000300800 */
[----:B------:R-:W-:-:S05]  /*f2d0*/  MOV R2, c[0x0][0x4e8] ;  /* 0x00013a0000027a02 */ /* 0x000fca0000000f00 */
[----:B------:R-:W-:Y:S01]  /*f2e0*/  IMAD R0, R2, c[0x0][0x388], RZ ;  /* 0x0000e20002007a24 */ /* 0x000fe200078e02ff */
[----:B--2---:R-:W-:-:S04]  /*f2f0*/  IADD3 R4, R3, R4, RZ ;  /* 0x0000000403047210 */ /* 0x004fc80007ffe0ff */
[----:B------:R-:W-:-:S13]  /*f300*/  ISETP.GE.AND P0, PT, R4, R0, PT ;  /* 0x000000000400720c */ /* 0x000fda0003f06270 */
[----:B------:R-:W-:Y:S05]  /*f310*/  @P0 BRA `(.L_x_1307) ;  /* 0x0000023000000947 */ /* 0x000fea0003800000 */
[----:B------:R-:W2:Y:S04]  /*f320*/  LDL.LU R3, [R1+0x40] ;  /* 0x0000400001037983 */ /* 0x000ea80000300800 */
[----:B------:R-:W3:Y:S04]  /*f330*/  LDL.LU R9, [R1+0x3c] ;  /* 0x00003c0001097983 */ /* 0x000ee80000300800 */
[----:B------:R-:W4:Y:S01]  /*f340*/  LDL.LU R8, [R1+0x44] ;  /* 0x0000440001087983 */ /* 0x000f220000300800 */
[----:B------:R-:W-:-:S13]  /*f350*/  ISETP.NE.AND P0, PT, R2, 0x1, PT ;  /* 0x000000010200780c */ /* 0x000fda0003f05270 */
[----:B------:R-:W-:Y:S01]  /*f360*/  @P0 IMAD.HI.U32 R7, R4, c[0x0][0x4ec], RZ ;  /* 0x00013b0004070a27 */ /* 0x000fe200078e00ff */
[----:B--2---:R-:W-:Y:S02]  /*f370*/  SHF.R.S32.HI R0, RZ, 0x1f, R3 ;  /* 0x0000001fff007819 */ /* 0x004fe40000011403 */
[----:B---3--:R-:W-:-:S03]  /*f380*/  SHF.R.S32.HI R6, RZ, 0x1f, R9 ;  /* 0x0000001fff067819 */ /* 0x008fc60000011409 */
[----:B------:R-:W-:-:S04]  /*f390*/  IMAD R0, R0, c[0x0][0x4d0], RZ ;  /* 0x0001340000007a24 */ /* 0x000fc800078e02ff */
[C---:B------:R-:W-:Y:S01]  /*f3a0*/  IMAD R5, R3.reuse, c[0x0][0x4d4], R0 ;  /* 0x0001350003057a24 */ /* 0x040fe200078e0200 */
[----:B------:R-:W-:Y:S01]  /*f3b0*/  MOV R0, R4 ;  /* 0x0000000400007202 */ /* 0x000fe20000000f00 */
[----:B------:R-:W-:Y:S01]  /*f3c0*/  IMAD.WIDE.U32 R2, R3, c[0x0][0x4d0], RZ ;  /* 0x0001340003027a25 */ /* 0x000fe200078e00ff */
[----:B------:R-:W-:-:S03]  /*f3d0*/  @P0 SHF.R.U32.HI R0, RZ, c[0x0][0x4f0], R7 ;  /* 0x00013c00ff000a19 */ /* 0x000fc60000011607 */
[----:B------:R-:W-:Y:S01]  /*f3e0*/  IMAD R6, R6, c[0x0][0x4d8], RZ ;  /* 0x0001360006067a24 */ /* 0x000fe200078e02ff */
[----:B------:R-:W-:Y:S02]  /*f3f0*/  IADD3 R3, R3, R5, RZ ;  /* 0x0000000503037210 */ /* 0x000fe40007ffe0ff */
[----:B----4-:R-:W-:Y:S01]  /*f400*/  SHF.R.S32.HI R5, RZ, 0x1f, R8 ;  /* 0x0000001fff057819 */ /* 0x010fe20000011408 */
[C---:B------:R-:W-:Y:S01]  /*f410*/  IMAD R7, R9.reuse, c[0x0][0x4dc], R6 ;  /* 0x0001370009077a24 */ /* 0x040fe200078e0206 */
[----:B------:R-:W-:Y:S01]  /*f420*/  IADD3 R6, -R0, RZ, RZ ;  /* 0x000000ff00067210 */ /* 0x000fe20007ffe1ff */
[----:B------:R-:W-:-:S04]  /*f430*/  IMAD.WIDE.U32 R2, R9, c[0x0][0x4d8], R2 ;  /* 0x0001360009027a25 */ /* 0x000fc800078e0002 */
[----:B------:R-:W-:Y:S01]  /*f440*/  IMAD R5, R5, c[0x0][0x4e0], RZ ;  /* 0x0001380005057a24 */ /* 0x000fe200078e02ff */
[----:B------:R-:W-:Y:S01]  /*f450*/  IADD3 R3, R3, R7, RZ ;  /* 0x0000000703037210 */ /* 0x000fe20007ffe0ff */
[----:B------:R-:W-:Y:S01]  /*f460*/  IMAD R4, R6, c[0x0][0x4e8], R4 ;  /* 0x00013a0006047a24 */ /* 0x000fe200078e0204 */
[----:B------:R-:W-:Y:S01]  /*f470*/  SHF.R.S32.HI R7, RZ, 0x1f, R0 ;  /* 0x0000001fff077819 */ /* 0x000fe20000011400 */
[C---:B------:R-:W-:Y:S02]  /*f480*/  IMAD R6, R8.reuse, c[0x0][0x4e4], R5 ;  /* 0x0001390008067a24 */ /* 0x040fe400078e0205 */
[----:B------:R-:W-:Y:S01]  /*f490*/  IMAD.WIDE.U32 R2, R8, c[0x0][0x4e0], R2 ;  /* 0x0001380008027a25 */ /* 0x000fe200078e0002 */
[----:B------:R-:W-:-:S04]  /*f4a0*/  SHF.R.S32.HI R5, RZ, 0x1f, R4 ;  /* 0x0000001fff057819 */ /* 0x000fc80000011404 */
[----:B------:R-:W-:Y:S01]  /*f4b0*/  IADD3 R2, P0, R0, R2, RZ ;  /* 0x0000000200027210 */ /* 0x000fe20007f1e0ff */
[----:B------:R-:W-:-:S03]  /*f4c0*/  IMAD R0, R5, c[0x0][0x4c8], RZ ;  /* 0x0001320005007a24 */ /* 0x000fc600078e02ff */
[----:B------:R-:W-:Y:S01]  /*f4d0*/  IADD3.X R3, R7, R3, R6, P0, !PT ;  /* 0x0000000307037210 */ /* 0x000fe200007fe406 */
[----:B------:R-:W-:-:S04]  /*f4e0*/  IMAD R0, R4, c[0x0][0x4cc], R0 ;  /* 0x0001330004007a24 */ /* 0x000fc800078e0200 */
[----:B------:R-:W-:-:S05]  /*f4f0*/  IMAD.WIDE.U32 R2, R4, c[0x0][0x4c8], R2 ;  /* 0x0001320004027a25 */ /* 0x000fca00078e0002 */
[----:B------:R-:W-:Y:S02]  /*f500*/  IADD3 R0, R3, R0, RZ ;  /* 0x0000000003007210 */ /* 0x000fe40007ffe0ff */
[----:B------:R-:W-:-:S04]  /*f510*/  LEA R4, P0, R2, c[0x0][0x4a8], 0x2 ;  /* 0x00012a0002047a11 */ /* 0x000fc800078010ff */
[----:B------:R-:W-:Y:S02]  /*f520*/  LEA.HI.X R5, R2, c[0x0][0x4ac], R0, 0x2, P0 ;  /* 0x00012b0002057a11 */ /* 0x000fe400000f1400 */
[----:B------:R-:W-:-:S05]  /*f530*/  MOV R0, 0xff800000 ;  /* 0xff80000000007802 */ /* 0x000fca0000000f00 */
[----:B------:R2:W-:Y:S02]  /*f540*/  STG.E [R4.64], R0 ;  /* 0x0000000004007986 */ /* 0x0005e4000c101906 */
.L_x_1307:
[----:B------:R-:W-:Y:S05]  /*f550*/  BSYNC B1 ;  /* 0x0000000000017941 */ /* 0x000fea0003800000 */
.L_x_1298:
[----:B-12---:R-:W2:Y:S02]  /*f560*/  LDL R0, [R1+0xb4] ;  /* 0x0000b40001007983 */ /* 0x006ea40000100800 */
[----:B--2---:R-:W-:-:S13]  /*f570*/  ISETP.NE.AND P0, PT, R0, RZ, PT ;  /* 0x000000ff0000720c */ /* 0x004fda0003f05270 */
[----:B------:R-:W-:Y:S01]  /*f580*/  @P0 WARPSYNC 0xffffffff ;  /* 0xffffffff00000948 */ /* 0x000fe20003800000 */
[----:B------:R-:W-:Y:S06]  /*f590*/  @P0 BAR.SYNC.DEFER_BLOCKING 0x5, 0x80 ;  /* 0x0142000000000b1d */ /* 0x000fec0000010000 */
[----:B------:R-:W1:Y:S04]  /*f5a0*/  @P0 LDS R0, [0xc100] ;  /* 0x00c10000ff000984 */ /* 0x000e680000000800 */
[----:B-1----:R1:W-:Y:S04]  /*f5b0*/  @P0 STL [R1+0x78], R0 ;  /* 0x0000780001000387 */ /* 0x0023e80000100800 */
[----:B------:R-:W-:Y:S06]  /*f5c0*/  @P0 BAR.ARV 0x4, 0x80 ;  /* 0x0102000000000b1d */ /* 0x000fec0000002000 */
[----:B------:R-:W-:Y:S05]  /*f5d0*/  @P0 BRA `(.L_x_1308) ;  /* 0x0000009000000947 */ /* 0x000fea0003800000 */
[----:B------:R-:W-:Y:S05]  /*f5e0*/  BRA.DIV ~URZ, `(.L_x_1309) ;  /* 0x00002f827f007947 */ /* 0x000fea000b800000 */
[----:B-1----:R1:W2:Y:S02]  /*f5f0*/  SHFL.IDX PT, R0, R24, RZ, 0x1f ;  /* 0x00001fff18007589 */ /* 0x0022a400000e0000 */
.L_x_1334:
[----:B---3--:R-:W3:Y:S01]  /*f600*/  S2R R2, SR_TID.X ;  /* 0x0000000000027919 */ /* 0x008ee20000002100 */
[----:B------:R-:W-:Y:S03]  /*f610*/  WARPSYNC 0xffffffff ;  /* 0xffffffff00007948 */ /* 0x000fe60003800000 */
[----:B------:R-:W-:Y:S06]  /*f620*/  BAR.SYNC.DEFER_BLOCKING 0x4, 0x80 ;  /* 0x0102000000007b1d */ /* 0x000fec0000010000 */
[----:B--2---:R2:W-:Y:S01]  /*f630*/  STL [R1+0x78], R0 ;  /* 0x0000780001007387 */ /* 0x0045e20000100800 */
[----:B---3--:R-:W-:-:S13]  /*f640*/  LOP3.LUT P0, RZ, R2, 0x7f, RZ, 0xc0, !PT ;  /* 0x0000007f02ff7812 */ /* 0x008fda000780c0ff */
[----:B------:R2:W-:Y:S04]  /*f650*/  @!P0 STS [0xc100], R24 ;  /* 0x00c10018ff008388 */ /* 0x0005e80000000800 */
[----:B------:R-:W-:Y:S06]  /*f660*/  BAR.ARV 0x5, 0x80 ;  /* 0x0142000000007b1d */ /* 0x000fec0000002000 */
.L_x_1308:
[----:B-12---:R-:W2:Y:S02]  /*f670*/  LDL R0, [R1+0x78] ;  /* 0x0000780001007983 */ /* 0x006ea40000100800 */
[----:B--2---:R-:W-:-:S13]  /*f680*/  ISETP.GE.AND P0, PT, R0, c[0x0][0x538], PT ;  /* 0x00014e0000007a0c */ /* 0x004fda0003f06270 */
[----:B---345:R-:W-:Y:S01]  /*f690*/  @P0 CALL.REL.NOINC `(.L_x_1310) ;  /* 0x0000001000000944 */ /* 0x038fe20003c00000 */
[----:B------:R-:W-:Y:S05]  /*f6a0*/  BRA `(.L_x_1311) ;  /* 0xffff144000007947 */ /* 0x000fea000383ffff */
.L_x_1310:
[----:B------:R-:W-:Y:S05]  /*f6b0*/  EXIT ;  /* 0x000000000000794d */ /* 0x000fea0003800000 */
.L_x_1256:
[----:B------:R-:W-:Y:S01]  /*f6c0*/  IMAD.MOV.U32 R0, RZ, RZ, R5 ;  /* 0x000000ffff007224 */ /* 0x000fe200078e0005 */
[----:B------:R-:W-:Y:S01]  /*f6d0*/  MOV R223, RZ ;  /* 0x000000ff00df7202 */ /* 0x000fe20000000f00 */
[----:B------:R-:W-:Y:S01]  /*f6e0*/  IMAD.MOV.U32 R3, RZ, RZ, 0x1c1f ;  /* 0x00001c1fff037424 */ /* 0x000fe200078e00ff */
[----:B------:R-:W-:Y:S02]  /*f6f0*/  MOV R2, 0xf710 ;  /* 0x0000f71000027802 */ /* 0x000fe40000000f00 */
[----:B-----5:R-:W-:Y:S05]  /*f700*/  CALL.REL.NOINC `($__internal_18_$__cuda_sm70_shflsync_idx_p) ;  /* 0x00002f2000007944 */ /* 0x020fea0003c00000 */
[----:B------:R-:W-:Y:S01]  /*f710*/  MOV R4, R0 ;  /* 0x0000000000047202 */ /* 0x000fe20000000f00 */
[----:B------:R-:W-:Y:S05]  /*f720*/  BRA `(.L_x_1312) ;  /* 0xffff218000007947 */ /* 0x000fea000383ffff */
.L_x_1257:
[----:B------:R-:W-:Y:S01]  /*f730*/  IMAD.MOV.U32 R0, RZ, RZ, R11 ;  /* 0x000000ffff007224 */ /* 0x000fe200078e000b */
[----:B------:R-:W-:Y:S01]  /*f740*/  MOV R223, RZ ;  /* 0x000000ff00df7202 */ /* 0x000fe20000000f00 */
[----:B------:R-:W-:Y:S01]  /*f750*/  IMAD.MOV.U32 R3, RZ, RZ, 0x1c1f ;  /* 0x00001c1fff037424 */ /* 0x000fe200078e00ff */
[----:B------:R-:W-:Y:S02]  /*f760*/  MOV R2, 0xf780 ;  /* 0x0000f78000027802 */ /* 0x000fe40000000f00 */
[----:B-12--5:R-:W-:Y:S05]  /*f770*/  CALL.REL.NOINC `($__internal_18_$__cuda_sm70_shflsync_idx_p) ;  /* 0x00002eb000007944 */ /* 0x026fea0003c00000 */
[----:B------:R-:W-:Y:S05]  /*f780*/  BRA `(.L_x_1313) ;  /* 0xffff214000007947 */ /* 0x000fea000383ffff */
.L_x_1260:
[----:B-1--4-:R-:W-:Y:S01]  /*f790*/  IMAD.MOV.U32 R0, RZ, RZ, R5 ;  /* 0x000000ffff007224 */ /* 0x012fe200078e0005 */
[----:B------:R-:W-:Y:S01]  /*f7a0*/  MOV R223, 0x1 ;  /* 0x0000000100df7802 */ /* 0x000fe20000000f00 */
[----:B------:R-:W-:Y:S01]  /*f7b0*/  IMAD.MOV.U32 R3, RZ, RZ, 0x1c1f ;  /* 0x00001c1fff037424 */ /* 0x000fe200078e00ff */
[----:B------:R-:W-:-:S02]  /*f7c0*/  MOV R2, 0xf7e0 ;  /* 0x0000f7e000027802 */ /* 0x000fc40000000f00 */
[----:B--2--5:R-:W-:Y:S05]  /*f7d0*/  CALL.REL.NOINC `($__internal_18_$__cuda_sm70_shflsync_idx_p) ;  /* 0x00002e5000007944 */ /* 0x024fea0003c00000 */
[----:B------:R-:W-:Y:S01]  /*f7e0*/  IMAD.MOV.U32 R4, RZ, RZ, R0 ;  /* 0x000000ffff047224 */ /* 0x000fe200078e0000 */
[----:B------:R-:W-:Y:S01]  /*f7f0*/  MOV R223, 0x1 ;  /* 0x0000000100df7802 */ /* 0x000fe20000000f00 */
[----:B------:R-:W-:Y:S01]  /*f800*/  IMAD.MOV.U32 R0, RZ, RZ, R11 ;  /* 0x000000ffff007224 */ /* 0x000fe200078e000b */
[----:B------:R-:W-:-:S02]  /*f810*/  MOV R3, 0x1c1f ;  /* 0x00001c1f00037802 */ /* 0x000fc40000000f00 */
[----:B------:R-:W-:Y:S02]  /*f820*/  MOV R2, 0xf840 ;  /* 0x0000f84000027802 */ /* 0x000fe40000000f00 */
[----:B------:R-:W-:Y:S05]  /*f830*/  CALL.REL.NOINC `($__internal_18_$__cuda_sm70_shflsync_idx_p) ;  /* 0x00002df000007944 */ /* 0x000fea0003c00000 */
[----:B------:R-:W-:Y:S05]  /*f840*/  BRA `(.L_x_1314) ;  /* 0xffff22c000007947 */ /* 0x000fea000383ffff */
.L_x_1263:
[----:B-1----:R-:W-:Y:S01]  /*f850*/  IMAD.MOV.U32 R0, RZ, RZ, R5 ;  /* 0x000000ffff007224 */ /* 0x002fe200078e0005 */
[----:B------:R-:W-:Y:S01]  /*f860*/  MOV R223, 0x2 ;  /* 0x0000000200df7802 */ /* 0x000fe20000000f00 */
[----:B------:R-:W-:Y:S01]  /*f870*/  IMAD.MOV.U32 R3, RZ, RZ, 0x1c1f ;  /* 0x00001c1fff037424 */ /* 0x000fe200078e00ff */
[----:B------:R-:W-:Y:S02]  /*f880*/  MOV R2, 0xf8a0 ;  /* 0x0000f8a000027802 */ /* 0x000fe40000000f00 */
[----:B--23-5:R-:W-:Y:S05]  /*f890*/  CALL.REL.NOINC `($__internal_18_$__cuda_sm70_shflsync_idx_p) ;  /* 0x00002d9000007944 */ /* 0x02cfea0003c00000 */
[----:B------:R-:W-:Y:S01]  /*f8a0*/  MOV R4, R0 ;  /* 0x0000000000047202 */ /* 0x000fe20000000f00 */
[----:B------:R-:W-:Y:S05]  /*f8b0*/  BRA `(.L_x_1315) ;  /* 0xffff241000007947 */ /* 0x000fea000383ffff */
.L_x_1264:
[----:B-1----:R-:W-:Y:S01]  /*f8c0*/  IMAD.MOV.U32 R0, RZ, RZ, R11 ;  /* 0x000000ffff007224 */ /* 0x002fe200078e000b */
[----:B------:R-:W-:Y:S01]  /*f8d0*/  MOV R223, 0x2 ;  /* 0x0000000200df7802 */ /* 0x000fe20000000f00 */
[----:B------:R-:W-:Y:S01]  /*f8e0*/  IMAD.MOV.U32 R3, RZ, RZ, 0x1c1f ;  /* 0x00001c1fff037424 */ /* 0x000fe200078e00ff */
[----:B------:R-:W-:Y:S02]  /*f8f0*/  MOV R2, 0xf910 ;  /* 0x0000f91000027802 */ /* 0x000fe40000000f00 */
[----:B--2345:R-:W-:Y:S05]  /*f900*/  CALL.REL.NOINC `($__internal_18_$__cuda_sm70_shflsync_idx_p) ;  /* 0x00002d2000007944 */ /* 0x03cfea0003c00000 */
[----:B------:R-:W-:Y:S05]  /*f910*/  BRA `(.L_x_1316) ;  /* 0xffff23d000007947 */ /* 0x000fea000383ffff */
.L_x_1267:
[----:B--2---:R-:W-:Y:S01]  /*f920*/  IMAD.MOV.U32 R0, RZ, RZ, R5 ;  /* 0x000000ffff007224 */ /* 0x004fe200078e0005 */
[----:B------:R-:W-:Y:S01]  /*f930*/  MOV R223, 0x3 ;  /* 0x0000000300df7802 */ /* 0x000fe20000000f00 */
[----:B------:R-:W-:Y:S01]  /*f940*/  IMAD.MOV.U32 R3, RZ, RZ, 0x1c1f ;  /* 0x00001c1fff037424 */ /* 0x000fe200078e00ff */
[----:B------:R-:W-:-:S02]  /*f950*/  MOV R2, 0xf970 ;  /* 0x0000f97000027802 */ /* 0x000fc40000000f00 */
[----:B-1-345:R-:W-:Y:S05]  /*f960*/  CALL.REL.NOINC `($__internal_18_$__cuda_sm70_shflsync_idx_p) ;  /* 0x00002cc000007944 */ /* 0x03afea0003c00000 */
[----:B------:R-:W-:Y:S01]  /*f970*/  IMAD.MOV.U32 R4, RZ, RZ, R0 ;  /* 0x000000ffff047224 */ /* 0x000fe200078e0000 */
[----:B------:R-:W-:Y:S01]  /*f980*/  MOV R223, 0x3 ;  /* 0x0000000300df7802 */ /* 0x000fe20000000f00 */
[----:B------:R-:W-:Y:S01]  /*f990*/  IMAD.MOV.U32 R0, RZ, RZ, R11 ;  /* 0x000000ffff007224 */ /* 0x000fe200078e000b */
[----:B------:R-:W-:-:S02]  /*f9a0*/  MOV R3, 0x1c1f ;  /* 0x00001c1f00037802 */ /* 0x000fc40000000f00 */
[----:B------:R-:W-:Y:S02]  /*f9b0*/  MOV R2, 0xf9d0 ;  /* 0x0000f9d000027802 */ /* 0x000fe40000000f00 */
[----:B------:R-:W-:Y:S05]  /*f9c0*/  CALL.REL.NOINC `($__internal_18_$__cuda_sm70_shflsync_idx_p) ;  /* 0x00002c6000007944 */ /* 0x000fea0003c00000 */
[----:B------:R-:W-:Y:S05]  /*f9d0*/  BRA `(.L_x_1317) ;  /* 0xffff24e000007947 */ /* 0x000fea000383ffff */
.L_x_1270:
[----:B------:R-:W-:Y:S01]  /*f9e0*/  IMAD.MOV.U32 R0, RZ, RZ, R5 ;  /* 0x000000ffff007224 */ /* 0x000fe200078e0005 */
[----:B------:R-:W-:Y:S01]  /*f9f0*/  MOV R223, RZ ;  /* 0x000000ff00df7202 */ /* 0x000fe20000000f00 */
[----:B------:R-:W-:Y:S01]  /*fa00*/  IMAD.MOV.U32 R3, RZ, RZ, 0x1c1f ;  /* 0x00001c1fff037424 */ /* 0x000fe200078e00ff */
[----:B------:R-:W-:Y:S02]  /*fa10*/  MOV R2, 0xfa30 ;  /* 0x0000fa3000027802 */ /* 0x000fe40000000f00 */
[----:B------:R-:W-:Y:S05]  /*fa20*/  CALL.REL.NOINC `($__internal_18_$__cuda_sm70_shflsync_idx_p) ;  /* 0x00002c0000007944 */ /* 0x000fea0003c00000 */
[----:B------:R-:W-:Y:S01]  /*fa30*/  MOV R4, R0 ;  /* 0x0000000000047202 */ /* 0x000fe20000000f00 */
[----:B------:R-:W-:Y:S05]  /*fa40*/  BRA `(.L_x_1318) ;  /* 0xffff39b000007947 */ /* 0x000fea000383ffff */
.L_x_1271:
[----:B------:R-:W-:Y:S01]  /*fa50*/  IMAD.MOV.U32 R0, RZ, RZ, R12 ;  /* 0x000000ffff007224 */ /* 0x000fe200078e000c */
[----:B------:R-:W-:Y:S01]  /*fa60*/  MOV R223, RZ ;  /* 0x000000ff00df7202 */ /* 0x000fe20000000f00 */
[----:B------:R-:W-:Y:S01]  /*fa70*/  IMAD.MOV.U32 R3, RZ, RZ, 0x1c1f ;  /* 0x00001c1fff037424 */ /* 0x000fe200078e00ff */
[----:B------:R-:W-:Y:S02]  /*fa80*/  MOV R2, 0xfaa0 ;  /* 0x0000faa000027802 */ /* 0x000fe40000000f00 */
[----:B-12---:R-:W-:Y:S05]  /*fa90*/  CALL.REL.NOINC `($__internal_18_$__cuda_sm70_shflsync_idx_p) ;  /* 0x00002b9000007944 */ /* 0x006fea0003c00000 */
[----:B------:R-:W-:Y:S01]  /*faa0*/  IADD3 R8, P0, R0, R149, RZ ;  /* 0x0000009500087210 */ /* 0x000fe20007f1e0ff */
[----:B------:R-:W-:Y:S01]  /*fab0*/  IMAD.MOV.U32 R223, RZ, RZ, 0x1 ;  /* 0x00000001ffdf7424 */ /* 0x000fe200078e00ff */
[C---:B------:R-:W-:Y:S02]  /*fac0*/  IADD3 R3, R227.reuse, 0x20, RZ ;  /* 0x00000020e3037810 */ /* 0x040fe40007ffe0ff */
[----:B------:R-:W-:Y:S01]  /*fad0*/  IADD3 R2, R227, 0x40, RZ ;  /* 0x00000040e3027810 */ /* 0x000fe20007ffe0ff */
[----:B------:R-:W-:Y:S01]  /*fae0*/  IMAD.X R9, R4, 0x1, R141, P0 ;  /* 0x0000000104097824 */ /* 0x000fe200000e068d */
[----:B------:R-:W-:-:S02]  /*faf0*/  IADD3 R6, P6, R0, R150, RZ ;  /* 0x0000009600067210 */ /* 0x000fc40007fde0ff */
[----:B------:R-:W-:Y:S02]  /*fb00*/  ISETP.GE.AND P5, PT, R227, c[0x0][0x1d4], PT ;  /* 0x00007500e3007a0c */ /* 0x000fe40003fa6270 */
[----:B------:R-:W-:Y:S01]  /*fb10*/  ISETP.GE.AND P4, PT, R3, c[0x0][0x1d4], PT ;  /* 0x0000750003007a0c */ /* 0x000fe20003f86270 */
[----:B------:R-:W-:Y:S01]  /*fb20*/  IMAD.X R7, R4, 0x1, R142, P6 ;  /* 0x0000000104077824 */ /* 0x000fe200030e068e */
[----:B------:R-:W-:Y:S02]  /*fb30*/  ISETP.GE.AND P0, PT, R2, c[0x0][0x1d4], PT ;  /* 0x0000750002007a0c */ /* 0x000fe40003f06270 */
[----:B------:R-:W-:Y:S01]  /*fb40*/  IADD3 R2, P6, R0, R151, RZ ;  /* 0x0000009700027210 */ /* 0x000fe20007fde0ff */
[----:B------:R-:W-:Y:S01]  /*fb50*/  IMAD.MOV.U32 R0, RZ, RZ, R5 ;  /* 0x000000ffff007224 */ /* 0x000fe200078e0005 */
[----:B------:R-:W-:Y:S02]  /*fb60*/  SEL R11, RZ, 0x10, P5 ;  /* 0x00000010ff0b7807 */ /* 0x000fe40002800000 */
[----:B------:R-:W-:Y:S01]  /*fb70*/  SEL R10, RZ, 0x10, P4 ;  /* 0x00000010ff0a7807 */ /* 0x000fe20002000000 */
[----:B------:R-:W-:Y:S01]  /*fb80*/  IMAD.X R3, R4, 0x1, R143, P6 ;  /* 0x0000000104037824 */ /* 0x000fe200030e068f */
[----:B------:R-:W-:Y:S01]  /*fb90*/  SEL R5, RZ, 0x10, P0 ;  /* 0x00000010ff057807 */ /* 0x000fe20000000000 */
[----:B------:R-:W-:Y:S01]  /*fba0*/  @!PT LDS RZ, [RZ] ;  /* 0x00000000fffff984 */ /* 0x000fe20000000800 */
[----:B------:R-:W-:Y:S01]  /*fbb0*/  @!PT LDS RZ, [RZ] ;  /* 0x00000000fffff984 */ /* 0x000fe20000000800 */
[----:B------:R-:W-:Y:S01]  /*fbc0*/  @!PT LDS RZ, [RZ] ;  /* 0x00000000fffff984 */ /* 0x000fe20000000800 */
[----:B------:R1:W-:Y:S04]  /*fbd0*/  LDGSTS.E.BYPASS.LTC128B.128 [R218+0x3100], [R8.64], !P5 ;  /* 0x0310000008da7fae */ /* 0x0003e8000e901d46 */
[----:B------:R1:W-:Y:S04]  /*fbe0*/  LDGSTS.E.BYPASS.LTC128B.128 [R218+0x4100], [R6.64], !P4 ;  /* 0x0410000006da7fae */ /* 0x0003e8000e101d46 */
[----:B------:R2:W-:Y:S02]  /*fbf0*/  LDGSTS.E.BYPASS.LTC128B.128 [R218+0x5100], [R2.64], !P0 ;  /* 0x0510000002da7fae */ /* 0x0005e4000c101d46 */
[----:B--2---:R-:W-:Y:S01]  /*fc00*/  IMAD.MOV.U32 R3, RZ, RZ, 0x1c1f ;  /* 0x00001c1fff037424 */ /* 0x004fe200078e00ff */
[----:B------:R-:W-:-:S02]  /*fc10*/  MOV R2, 0xfc30 ;  /* 0x0000fc3000027802 */ /* 0x000fc40000000f00 */
[----:B-1----:R-:W-:Y:S05]  /*fc20*/  CALL.REL.NOINC `($__internal_18_$__cuda_sm70_shflsync_idx_p) ;  /* 0x00002a0000007944 */ /* 0x002fea0003c00000 */
[----:B------:R-:W-:Y:S01]  /*fc30*/  IMAD.MOV.U32 R4, RZ, RZ, R0 ;  /* 0x000000ffff047224 */ /* 0x000fe200078e0000 */
[----:B------:R-:W-:Y:S01]  /*fc40*/  MOV R223, 0x1 ;  /* 0x0000000100df7802 */ /* 0x000fe20000000f00 */
[----:B------:R-:W-:Y:S01]  /*fc50*/  IMAD.MOV.U32 R0, RZ, RZ, R12 ;  /* 0x000000ffff007224 */ /* 0x000fe200078e000c */
[----:B------:R-:W-:-:S02]  /*fc60*/  MOV R3, 0x1c1f ;  /* 0x00001c1f00037802 */ /* 0x000fc40000000f00 */
[----:B------:R-:W-:Y:S02]  /*fc70*/  MOV R2, 0xfc90 ;  /* 0x0000fc9000027802 */ /* 0x000fe40000000f00 */
[----:B------:R-:W-:Y:S05]  /*fc80*/  CALL.REL.NOINC `($__internal_18_$__cuda_sm70_shflsync_idx_p) ;  /* 0x000029a000007944 */ /* 0x000fea0003c00000 */
[----:B------:R-:W-:Y:S05]  /*fc90*/  BRA `(.L_x_1319) ;  /* 0xffff38d000007947 */ /* 0x000fea000383ffff */
.L_x_1272:
[----:B------:R-:W-:Y:S01]  /*fca0*/  IMAD.MOV.U32 R0, RZ, RZ, R4 ;  /* 0x000000ffff007224 */ /* 0x000fe200078e0004 */
[----:B------:R-:W-:Y:S01]  /*fcb0*/  MOV R223, RZ ;  /* 0x000000ff00df7202 */ /* 0x000fe20000000f00 */
[----:B------:R-:W-:Y:S01]  /*fcc0*/  IMAD.MOV.U32 R3, RZ, RZ, 0x1c1f ;  /* 0x00001c1fff037424 */ /* 0x000fe200078e00ff */
[----:B------:R-:W-:Y:S02]  /*fcd0*/  MOV R2, 0xfcf0 ;  /* 0x0000fcf000027802 */ /* 0x000fe40000000f00 */
[----:B------:R-:W-:Y:S05]  /*fce0*/  CALL.REL.NOINC `($__internal_18_$__cuda_sm70_shflsync_idx_p) ;  /* 0x0000294000007944 */ /* 0x000fea0003c00000 */
[----:B------:R-:W-:Y:S05]  /*fcf0*/  BRA `(.L_x_1320) ;  /* 0xffff3ad000007947 */ /* 0x000fea000383ffff */
.L_x_1273:
[----:B------:R-:W-:Y:S01]  /*fd00*/  IMAD.MOV.U32 R0, RZ, RZ, R4 ;  /* 0x000000ffff007224 */ /* 0x000fe200078e0004 */
[----:B------:R-:W-:Y:S01]  /*fd10*/  MOV R223, 0x1 ;  /* 0x0000000100df7802 */ /* 0x000fe20000000f00 */
[----:B------:R-:W-:Y:S01]  /*fd20*/  IMAD.MOV.U32 R3, RZ, RZ, 0x1c1f ;  /* 0x00001c1fff037424 */ /* 0x000fe200078e00ff */
[----:B------:R-:W-:Y:S02]  /*fd30*/  MOV R2, 0xfd50 ;  /* 0x0000fd5000027802 */ /* 0x000fe40000000f00 */
[----:B-1----:R-:W-:Y:S05]  /*fd40*/  CALL.REL.NOINC `($__internal_18_$__cuda_sm70_shflsync_idx_p) ;  /* 0x000028e000007944 */ /* 0x002fea0003c00000 */
[----:B------:R-:W-:Y:S01]  /*fd50*/  IMAD.IADD R0, R5, 0x1, R0 ;  /* 0x0000000105007824 */ /* 0x000fe200078e0200 */
[----:B------:R-:W-:Y:S01]  /*fd60*/  MOV R2, 0xffc0 ;  /* 0x0000ffc000027802 */ /* 0x000fe20000000f00 */
[----:B------:R-:W-:Y:S02]  /*fd70*/  IMAD.MOV.U32 R223, RZ, RZ, 0x2 ;  /* 0x00000002ffdf7424 */ /* 0x000fe400078e00ff */
[----:B------:R-:W-:Y:S01]  /*fd80*/  IMAD.MOV.U32 R3, RZ, RZ, 0x1c1f ;  /* 0x00001c1fff037424 */ /* 0x000fe200078e00ff */
        /* <DEDUP_REMOVED lines=28> */
[----:B------:R-:W-:Y:S01]  /*ff50*/  ISETP.GT.AND P0, PT, R0, 0x39, PT ;  /* 0x000000390000780c */ /* 0x000fe20003f04270 */
[----:B------:R-:W-:Y:S01]  /*ff60*/  IMAD.MOV.U32 R0, RZ, RZ, R4 ;  /* 0x000000ffff007224 */ /* 0x000fe200078e0004 */
[----:B------:R-:W-:Y:S02]  /*ff70*/  FSEL R129, R30, -INF , P6 ;  /* 0xff8000001e817808 */ /* 0x000fe40003000000 */
[----:B------:R-:W-:-:S02]  /*ff80*/  FSEL R132, R31, -INF , P5 ;  /* 0xff8000001f847808 */ /* 0x000fc40002800000 */
[----:B------:R-:W-:Y:S02]  /*ff90*/  FSEL R131, R26, -INF , P4 ;  /* 0xff8000001a837808 */ /* 0x000fe40002000000 */
[----:B------:R-:W-:Y:S02]  /*ffa0*/  FSEL R130, R27, -INF , P0 ;  /* 0xff8000001b827808 */ /* 0x000fe40000000000 */
[----:B------:R-:W-:Y:S05]  /*ffb0*/  CALL.REL.NOINC `($__internal_18_$__cuda_sm70_shflsync_idx_p) ;  /* 0x0000267000007944 */ /* 0x000fea0003c00000 */
        /* <DEDUP_REMOVED lines=40> */
[----:B------:R-:W-:Y:S02]  /*10240*/  FMNMX.FTZ R104, R7, R8, !PT ;  /* 0x0000000807687209 */ /* 0x000fe40007810000 */
[----:B------:R-:W-:Y:S02]  /*10250*/  MOV R2, 0x10850 ;  /* 0x0001085000027802 */ /* 0x000fe40000000f00 */
[----:B------:R-:W-:Y:S01]  /*10260*/  IMNMX R6, R6, R0, PT ;  /* 0x0000000006067217 */ /* 0x000fe20003800200 */
[----:B------:R-:W-:Y:S01]  /*10270*/  IMAD.MOV.U32 R0, RZ, RZ, 0x2 ;  /* 0x00000002ff007424 */ /* 0x000fe200078e00ff */
[----:B------:R-:W-:Y:S02]  /*10280*/  FMNMX.FTZ R104, R11, R104, !PT ;  /* 0x000000680b687209 */ /* 0x000fe40007810000 */
[----:B------:R-:W-:-:S02]  /*10290*/  ISETP.GT.AND P6, PT, R6, RZ, PT ;  /* 0x000000ff0600720c */ /* 0x000fc40003fc4270 */
[C---:B------:R-:W-:Y:S02]  /*102a0*/  ISETP.GT.AND P5, PT, R6.reuse, 0x1, PT ;  /* 0x000000010600780c */ /* 0x040fe40003fa4270 */
[C---:B------:R-:W-:Y:S02]  /*102b0*/  ISETP.GT.AND P4, PT, R6.reuse, 0x8, PT ;  /* 0x000000080600780c */ /* 0x040fe40003f84270 */
[----:B------:R-:W-:Y:S02]  /*102c0*/  ISETP.GT.AND P0, PT, R6, 0x9, PT ;  /* 0x000000090600780c */ /* 0x000fe40003f04270 */
[----:B------:R-:W-:Y:S02]  /*102d0*/  FSEL R26, R102, -INF , P6 ;  /* 0xff800000661a7808 */ /* 0x000fe40003000000 */
[----:B------:R-:W-:Y:S02]  /*102e0*/  FSEL R30, R103, -INF , P5 ;  /* 0xff800000671e7808 */ /* 0x000fe40002800000 */
[----:B------:R-:W-:-:S02]  /*102f0*/  FSEL R31, R38, -INF , P4 ;  /* 0xff800000261f7808 */ /* 0x000fc40002000000 */
[----:B------:R-:W-:Y:S02]  /*10300*/  FSEL R32, R39, -INF , P0 ;  /* 0xff80000027207808 */ /* 0x000fe40000000000 */
[C---:B------:R-:W-:Y:S02]  /*10310*/  ISETP.GT.AND P6, PT, R6.reuse, 0x10, PT ;  /* 0x000000100600780c */ /* 0x040fe40003fc4270 */
[C---:B------:R-:W-:Y:S02]  /*10320*/  ISETP.GT.AND P5, PT, R6.reuse, 0x11, PT ;  /* 0x000000110600780c */ /* 0x040fe40003fa4270 */
[C---:B------:R-:W-:Y:S02]  /*10330*/  ISETP.GT.AND P4, PT, R6.reuse, 0x18, PT ;  /* 0x000000180600780c */ /* 0x040fe40003f84270 */
[----:B------:R-:W-:Y:S02]  /*10340*/  ISETP.GT.AND P0, PT, R6, 0x19, PT ;  /* 0x000000190600780c */ /* 0x000fe40003f04270 */
[----:B------:R-:W-:-:S02]  /*10350*/  FSEL R34, R94, -INF , P6 ;  /* 0xff8000005e227808 */ /* 0x000fc40003000000 */
[----:B------:R-:W-:Y:S02]  /*10360*/  FSEL R52, R95, -INF , P5 ;  /* 0xff8000005f347808 */ /* 0x000fe40002800000 */
[----:B------:R-:W-:Y:S02]  /*10370*/  FSEL R53, R90, -INF , P4 ;  /* 0xff8000005a357808 */ /* 0x000fe40002000000 */
[----:B------:R-:W-:Y:S02]  /*10380*/  FSEL R60, R91, -INF , P0 ;  /* 0xff8000005b3c7808 */ /* 0x000fe40000000000 */
[C---:B------:R-:W-:Y:S02]  /*10390*/  ISETP.GT.AND P6, PT, R6.reuse, 0x20, PT ;  /* 0x000000200600780c */ /* 0x040fe40003fc4270 */
[C---:B------:R-:W-:Y:S02]  /*103a0*/  ISETP.GT.AND P5, PT, R6.reuse, 0x21, PT ;  /* 0x000000210600780c */ /* 0x040fe40003fa4270 */
[----:B------:R-:W-:-:S02]  /*103b0*/  ISETP.GT.AND P4, PT, R6, 0x28, PT ;  /* 0x000000280600780c */ /* 0x000fc40003f84270 */
[----:B------:R-:W-:Y:S02]  /*103c0*/  ISETP.GT.AND P0, PT, R6, 0x29, PT ;  /* 0x000000290600780c */ /* 0x000fe40003f04270 */
[----:B------:R-:W-:Y:S02]  /*103d0*/  FSEL R113, R86, -INF , P6 ;  /* 0xff80000056717808 */ /* 0x000fe40003000000 */
[----:B------:R-:W-:Y:S02]  /*103e0*/  FSEL R116, R87, -INF , P5 ;  /* 0xff80000057747808 */ /* 0x000fe40002800000 */
[----:B------:R-:W-:Y:S02]  /*103f0*/  FSEL R115, R82, -INF , P4 ;  /* 0xff80000052737808 */ /* 0x000fe40002000000 */
[----:B------:R-:W-:Y:S02]  /*10400*/  FSEL R114, R83, -INF , P0 ;  /* 0xff80000053727808 */ /* 0x000fe40000000000 */
[----:B------:R-:W-:-:S02]  /*10410*/  ISETP.GT.AND P6, PT, R6, 0x30, PT ;  /* 0x000000300600780c */ /* 0x000fc40003fc4270 */
[C---:B------:R-:W-:Y:S02]  /*10420*/  ISETP.GT.AND P5, PT, R6.reuse, 0x31, PT ;  /* 0x000000310600780c */ /* 0x040fe40003fa4270 */
[C---:B------:R-:W-:Y:S02]  /*10430*/  ISETP.GT.AND P4, PT, R6.reuse, 0x38, PT ;  /* 0x000000380600780c */ /* 0x040fe40003f84270 */
[----:B------:R-:W-:Y:S02]  /*10440*/  ISETP.GT.AND P0, PT, R6, 0x39, PT ;  /* 0x000000390600780c */ /* 0x000fe40003f04270 */
        /* <DEDUP_REMOVED lines=40> */
[----:B------:R-:W-:Y:S02]  /*106d0*/  FSEL R112, R78, -INF , P6 ;  /* 0xff8000004e707808 */ /* 0x000fe40003000000 */
[----:B------:R-:W-:Y:S02]  /*106e0*/  FMNMX.FTZ R103, R125, R103, !PT ;  /* 0x000000677d677209 */ /* 0x000fe40007810000 */
[----:B------:R-:W-:Y:S02]  /*106f0*/  FMNMX.FTZ R102, R124, R102, !PT ;  /* 0x000000667c667209 */ /* 0x000fe40007810000 */
[----:B------:R-:W-:Y:S02]  /*10700*/  FMNMX.FTZ R6, R114, R6, !PT ;  /* 0x0000000672067209 */ /* 0x000fe40007810000 */
[----:B------:R-:W-:-:S02]  /*10710*/  FMNMX.FTZ R104, R98, R104, !PT ;  /* 0x0000006862687209 */ /* 0x000fc40007810000 */
[----:B------:R-:W-:Y:S02]  /*10720*/  FSEL R111, R79, -INF , P5 ;  /* 0xff8000004f6f7808 */ /* 0x000fe40002800000 */
[----:B------:R-:W-:Y:S02]  /*10730*/  FMNMX.FTZ R103, R129, R103, !PT ;  /* 0x0000006781677209 */ /* 0x000fe40007810000 */
        /* <DEDUP_REMOVED lines=8> */
[----:B------:R-:W-:Y:S02]  /*107c0*/  FSEL R109, R67, -INF , P0 ;  /* 0xff800000436d7808 */ /* 0x000fe40000000000 */
[----:B------:R-:W-:Y:S01]  /*107d0*/  FMNMX.FTZ R103, R131, R103, !PT ;  /* 0x0000006783677209 */ /* 0x000fe20007810000 */
[----:B------:R-:W-:Y:S01]  /*107e0*/  IMAD.MOV.U32 R100, RZ, RZ, R104 ;  /* 0x000000ffff647224 */ /* 0x000fe200078e0068 */
[----:B------:R-:W-:-:S02]  /*107f0*/  FMNMX.FTZ R102, R120, R102, !PT ;  /* 0x0000006678667209 */ /* 0x000fc40007810000 */
[----:B------:R-:W-:Y:S02]  /*10800*/  FMNMX.FTZ R6, R110, R6, !PT ;  /* 0x000000066e067209 */ /* 0x000fe40007810000 */
[----:B------:R-:W-:Y:S02]  /*10810*/  FMNMX.FTZ R103, R130, R103, !PT ;  /* 0x0000006782677209 */ /* 0x000fe40007810000 */
[----:B------:R-:W-:Y:S02]  /*10820*/  FMNMX.FTZ R102, R117, R102, !PT ;  /* 0x0000006675667209 */ /* 0x000fe40007810000 */
[----:B------:R-:W-:Y:S02]  /*10830*/  FMNMX.FTZ R6, R109, R6, !PT ;  /* 0x000000066d067209 */ /* 0x000fe40007810000 */
[----:B------:R-:W-:Y:S05]  /*10840*/  CALL.REL.NOINC `($__internal_17_$__cuda_sm70_shflsync_bfly_p) ;  /* 0x00001d8000007944 */ /* 0x000fea0003c00000 */
[----:B------:R-:W-:Y:S01]  /*10850*/  FMNMX.FTZ R104, R104, R0, !PT ;  /* 0x0000000068687209 */ /* 0x000fe20007810000 */
[----:B------:R-:W-:Y:S01]  /*10860*/  IMAD.MOV.U32 R0, RZ, RZ, 0x1 ;  /* 0x00000001ff007424 */ /* 0x000fe200078e00ff */
[----:B------:R-:W-:-:S03]  /*10870*/  MOV R2, 0x108a0 ;  /* 0x000108a000027802 */ /* 0x000fc60000000f00 */
[----:B------:R-:W-:Y:S02]  /*10880*/  IMAD.MOV.U32 R100, RZ, RZ, R104 ;  /* 0x000000ffff647224 */ /* 0x000fe400078e0068 */
[----:B------:R-:W-:Y:S05]  /*10890*/  CALL.REL.NOINC `($__internal_17_$__cuda_sm70_shflsync_bfly_p) ;  /* 0x00001d3000007944 */ /* 0x000fea0003c00000 */
[----:B------:R-:W-:Y:S01]  /*108a0*/  FMNMX.FTZ R104, R104, R0, !PT ;  /* 0x0000000068687209 */ /* 0x000fe20007810000 */
[----:B------:R-:W-:Y:S01]  /*108b0*/  IMAD.MOV.U32 R100, RZ, RZ, R103 ;  /* 0x000000ffff647224 */ /* 0x000fe200078e0067 */
[----:B------:R-:W-:Y:S01]  /*108c0*/  MOV R2, 0x108f0 ;  /* 0x000108f000027802 */ /* 0x000fe20000000f00 */
[----:B------:R-:W-:Y:S02]  /*108d0*/  IMAD.MOV.U32 R0, RZ, RZ, 0x2 ;  /* 0x00000002ff007424 */ /* 0x000fe400078e00ff */
        /* <DEDUP_REMOVED lines=26> */
[----:B------:R-:W-:Y:S01]  /*10a80*/  MOV R101, R0 ;  /* 0x0000000000657202 */ /* 0x000fe20000000f00 */
[----:B------:R-:W-:Y:S05]  /*10a90*/  BRA `(.L_x_1321) ;  /* 0xffff3aa000007947 */ /* 0x000fea000383ffff */
.L_x_1277:
[----:B------:R-:W-:Y:S01]  /*10aa0*/  MOV R223, RZ ;  /* 0x000000ff00df7202 */ /* 0x000fe20000000f00 */
[----:B------:R-:W-:Y:S01]  /*10ab0*/  IMAD.MOV.U32 R0, RZ, RZ, R5 ;  /* 0x000000ffff007224 */ /* 0x000fe200078e0005 */
[----:B------:R-:W-:Y:S01]  /*10ac0*/  MOV R2, 0x10af0 ;  /* 0x00010af000027802 */ /* 0x000fe20000000f00 */
[----:B------:R-:W-:Y:S02]  /*10ad0*/  IMAD.MOV.U32 R3, RZ, RZ, 0x1c1f ;  /* 0x00001c1fff037424 */ /* 0x000fe400078e00ff */
[----:B------:R-:W-:Y:S05]  /*10ae0*/  CALL.REL.NOINC `($__internal_18_$__cuda_sm70_shflsync_idx_p) ;  /* 0x00001b4000007944 */ /* 0x000fea0003c00000 */
[----:B------:R-:W-:Y:S01]  /*10af0*/  MOV R4, R0 ;  /* 0x0000000000047202 */ /* 0x000fe20000000f00 */
[----:B------:R-:W-:-:S05]  /*10b00*/  BRA `(.L_x_1322) ;  /* 0xffff54b000007947 */ /* 0x000fca000383ffff */
.L_x_1278:
[----:B------:R-:W-:Y:S01]  /*10b10*/  MOV R223, RZ ;  /* 0x000000ff00df7202 */ /* 0x000fe20000000f00 */
[----:B------:R-:W-:Y:S01]  /*10b20*/  IMAD.MOV.U32 R0, RZ, RZ, R12 ;  /* 0x000000ffff007224 */ /* 0x000fe200078e000c */
[----:B------:R-:W-:Y:S01]  /*10b30*/  MOV R2, 0x10b60 ;  /* 0x00010b6000027802 */ /* 0x000fe20000000f00 */
[----:B------:R-:W-:Y:S02]  /*10b40*/  IMAD.MOV.U32 R3, RZ, RZ, 0x1c1f ;  /* 0x00001c1fff037424 */ /* 0x000fe400078e00ff */
[----:B-12---:R-:W-:Y:S05]  /*10b50*/  CALL.REL.NOINC `($__internal_18_$__cuda_sm70_shflsync_idx_p) ;  /* 0x00001ad000007944 */ /* 0x006fea0003c00000 */
[C---:B------:R-:W-:Y:S01]  /*10b60*/  ISETP.GE.AND P6, PT, R227.reuse, c[0x0][0x1d4], PT ;  /* 0x00007500e3007a0c */ /* 0x040fe20003fc6270 */
[----:B------:R-:W-:Y:S01]  /*10b70*/  IMAD.MOV.U32 R223, RZ, RZ, 0x1 ;  /* 0x00000001ffdf7424 */ /* 0x000fe200078e00ff */
[----:B------:R-:W-:Y:S02]  /*10b80*/  IADD3 R2, P0, R0, R20, RZ ;  /* 0x0000001400027210 */ /* 0x000fe40007f1e0ff */
[C---:B------:R-:W-:Y:S02]  /*10b90*/  IADD3 R6, R227.reuse, 0x20, RZ ;  /* 0x00000020e3067810 */ /* 0x040fe40007ffe0ff */
[----:B------:R-:W-:Y:S01]  /*10ba0*/  IADD3 R8, R227, 0x40, RZ ;  /* 0x00000040e3087810 */ /* 0x000fe20007ffe0ff */
[----:B------:R-:W-:Y:S01]  /*10bb0*/  IMAD.X R3, R4, 0x1, R13, P0 ;  /* 0x0000000104037824 */ /* 0x000fe200000e060d */
[----:B------:R-:W-:Y:S02]  /*10bc0*/  ISETP.GE.AND P5, PT, R6, c[0x0][0x1d4], PT ;  /* 0x0000750006007a0c */ /* 0x000fe40003fa6270 */
[----:B------:R-:W-:Y:S02]  /*10bd0*/  IADD3 R6, P4, R0, R21, RZ ;  /* 0x0000001500067210 */ /* 0x000fe40007f9e0ff */
[----:B------:R-:W-:Y:S01]  /*10be0*/  ISETP.GE.AND P0, PT, R8, c[0x0][0x1d4], PT ;  /* 0x0000750008007a0c */ /* 0x000fe20003f06270 */
[----:B------:R-:W-:Y:S01]  /*10bf0*/  @!PT LDS RZ, [RZ] ;  /* 0x00000000fffff984 */ /* 0x000fe20000000800 */
[----:B------:R-:W-:Y:S01]  /*10c00*/  @!PT LDS RZ, [RZ] ;  /* 0x00000000fffff984 */ /* 0x000fe20000000800 */
[----:B------:R-:W-:Y:S01]  /*10c10*/  @!PT LDS RZ, [RZ] ;  /* 0x00000000fffff984 */ /* 0x000fe20000000800 */
[----:B------:R1:W-:Y:S01]  /*10c20*/  LDGSTS.E.BYPASS.LTC128B.128 [R218+0x100], [R2.64], !P6 ;  /* 0x0010000002da7fae */ /* 0x0003e2000f101d46 */
[----:B------:R-:W-:Y:S01]  /*10c30*/  SEL R11, RZ, 0x10, P6 ;  /* 0x00000010ff0b7807 */ /* 0x000fe20003000000 */
[----:B------:R-:W-:Y:S01]  /*10c40*/  IMAD.X R7, R4, 0x1, R14, P4 ;  /* 0x0000000104077824 */ /* 0x000fe200020e060e */
[----:B------:R-:W-:Y:S05]  /*10c50*/  SEL R10, RZ, 0x10, P5 ;  /* 0x00000010ff0a7807 */ /* 0x000fea0002800000 */
[----:B------:R2:W-:Y:S01]  /*10c60*/  LDGSTS.E.BYPASS.LTC128B.128 [R218+0x1100], [R6.64], !P5 ;  /* 0x0110000006da7fae */ /* 0x0005e2000e901d46 */
[----:B-1----:R-:W-:Y:S01]  /*10c70*/  IADD3 R2, P4, R0, R22, RZ ;  /* 0x0000001600027210 */ /* 0x002fe20007f9e0ff */
[----:B------:R-:W-:Y:S01]  /*10c80*/  IMAD.MOV.U32 R0, RZ, RZ, R5 ;  /* 0x000000ffff007224 */ /* 0x000fe200078e0005 */
[----:B------:R-:W-:Y:S03]  /*10c90*/  SEL R5, RZ, 0x10, P0 ;  /* 0x00000010ff057807 */ /* 0x000fe60000000000 */
[----:B------:R-:W-:Y:S05]  /*10ca0*/  IMAD.X R3, R4, 0x1, R15, P4 ;  /* 0x0000000104037824 */ /* 0x000fea00020e060f */
[----:B------:R1:W-:Y:S02]  /*10cb0*/  LDGSTS.E.BYPASS.LTC128B.128 [R218+0x2100], [R2.64], !P0 ;  /* 0x0210000002da7fae */ /* 0x0003e4000c101d46 */
[----:B-1----:R-:W-:Y:S01]  /*10cc0*/  MOV R2, 0x10cf0 ;  /* 0x00010cf000027802 */ /* 0x002fe20000000f00 */
[----:B------:R-:W-:Y:S02]  /*10cd0*/  IMAD.MOV.U32 R3, RZ, RZ, 0x1c1f ;  /* 0x00001c1fff037424 */ /* 0x000fe400078e00ff */
[----:B--2---:R-:W-:Y:S05]  /*10ce0*/  CALL.REL.NOINC `($__internal_18_$__cuda_sm70_shflsync_idx_p) ;  /* 0x0000194000007944 */ /* 0x004fea0003c00000 */
[----:B------:R-:W-:Y:S01]  /*10cf0*/  MOV R223, 0x1 ;  /* 0x0000000100df7802 */ /* 0x000fe20000000f00 */
[----:B------:R-:W-:Y:S01]  /*10d00*/  IMAD.MOV.U32 R4, RZ, RZ, R0 ;  /* 0x000000ffff047224 */ /* 0x000fe200078e0000 */
[----:B------:R-:W-:Y:S01]  /*10d10*/  MOV R3, 0x1c1f ;  /* 0x00001c1f00037802 */ /* 0x000fe20000000f00 */
[----:B------:R-:W-:Y:S01]  /*10d20*/  IMAD.MOV.U32 R0, RZ, RZ, R12 ;  /* 0x000000ffff007224 */ /* 0x000fe200078e000c */
[----:B------:R-:W-:Y:S02]  /*10d30*/  MOV R2, 0x10d50 ;  /* 0x00010d5000027802 */ /* 0x000fe40000000f00 */
[----:B------:R-:W-:Y:S05]  /*10d40*/  CALL.REL.NOINC `($__internal_18_$__cuda_sm70_shflsync_idx_p) ;  /* 0x000018e000007944 */ /* 0x000fea0003c00000 */
[----:B------:R-:W-:-:S05]  /*10d50*/  BRA `(.L_x_1323) ;  /* 0xffff53d000007947 */ /* 0x000fca000383ffff */
.L_x_1281:
[----:B------:R-:W-:Y:S01]  /*10d60*/  MOV R223, RZ ;  /* 0x000000ff00df7202 */ /* 0x000fe20000000f00 */
[----:B------:R-:W-:Y:S01]  /*10d70*/  IMAD.MOV.U32 R0, RZ, RZ, R101 ;  /* 0x000000ffff007224 */ /* 0x000fe200078e0065 */
[----:B------:R-:W-:Y:S01]  /*10d80*/  MOV R2, 0x10db0 ;  /* 0x00010db000027802 */ /* 0x000fe20000000f00 */
[----:B------:R-:W-:Y:S02]  /*10d90*/  IMAD.MOV.U32 R3, RZ, RZ, 0x1c1f ;  /* 0x00001c1fff037424 */ /* 0x000fe400078e00ff */
[----:B------:R-:W-:Y:S05]  /*10da0*/  CALL.REL.NOINC `($__internal_18_$__cuda_sm70_shflsync_idx_p) ;  /* 0x0000188000007944 */ /* 0x000fea0003c00000 */
[----:B------:R-:W-:Y:S01]  /*10db0*/  MOV R100, R0 ;  /* 0x0000000000647202 */ /* 0x000fe20000000f00 */
[----:B------:R-:W-:-:S05]  /*10dc0*/  BRA `(.L_x_1324) ;  /* 0xffff5fc000007947 */ /* 0x000fca000383ffff */
.L_x_1282:
        /* <DEDUP_REMOVED lines=17> */
[----:B------:R1:W-:Y:S02]  /*10ee0*/  LDGSTS.E.BYPASS.LTC128B.128 [R218+0x3100], [R2.64], !P6 ;  /* 0x0310000002da7fae */ /* 0x0003e4000f101d46 */
[----:B------:R-:W-:Y:S06]  /*10ef0*/  IMAD.X R103, R100, 0x1, R110, P4 ;  /* 0x0000000164677824 */ /* 0x000fec00020e066e */
[----:B------:R2:W-:Y:S01]  /*10f00*/  LDGSTS.E.BYPASS.LTC128B.128 [R218+0x4100], [R102.64], !P5 ;  /* 0x0410000066da7fae */ /* 0x0005e2000e901d46 */
[----:B-1----:R-:W-:Y:S01]  /*10f10*/  IADD3 R2, P4, R0, R178, RZ ;  /* 0x000000b200027210 */ /* 0x002fe20007f9e0ff */
[----:B------:R-:W-:Y:S01]  /*10f20*/  IMAD.MOV.U32 R0, RZ, RZ, R101 ;  /* 0x000000ffff007224 */ /* 0x000fe200078e0065 */
[----:B------:R-:W-:Y:S03]  /*10f30*/  SEL R101, RZ, 0x10, P0 ;  /* 0x00000010ff657807 */ /* 0x000fe60000000000 */
[----:B------:R-:W-:Y:S01]  /*10f40*/  IMAD.X R3, R100, 0x1, R111, P4 ;  /* 0x0000000164037824 */ /* 0x000fe200020e066f */
[----:B--2---:R-:W-:Y:S04]  /*10f50*/  SEL R102, RZ, 0x10, P6 ;  /* 0x00000010ff667807 */ /* 0x004fe80003000000 */
[----:B------:R1:W-:Y:S01]  /*10f60*/  LDGSTS.E.BYPASS.LTC128B.128 [R218+0x5100], [R2.64], !P0 ;  /* 0x0510000002da7fae */ /* 0x0003e2000c101d46 */
[----:B------:R-:W-:Y:S02]  /*10f70*/  SEL R103, RZ, 0x10, P5 ;  /* 0x00000010ff677807 */ /* 0x000fe40002800000 */
[----:B-1----:R-:W-:Y:S01]  /*10f80*/  MOV R2, 0x10fb0 ;  /* 0x00010fb000027802 */ /* 0x002fe20000000f00 */
[----:B------:R-:W-:Y:S02]  /*10f90*/  IMAD.MOV.U32 R3, RZ, RZ, 0x1c1f ;  /* 0x00001c1fff037424 */ /* 0x000fe400078e00ff */
[----:B------:R-:W-:Y:S05]  /*10fa0*/  CALL.REL.NOINC `($__internal_18_$__cuda_sm70_shflsync_idx_p) ;  /* 0x0000168000007944 */ /* 0x000fea0003c00000 */
[----:B------:R-:W-:Y:S01]  /*10fb0*/  MOV R223, 0x1 ;  /* 0x0000000100df7802 */ /* 0x000fe20000000f00 */
[----:B------:R-:W-:Y:S01]  /*10fc0*/  IMAD.MOV.U32 R100, RZ, RZ, R0 ;  /* 0x000000ffff647224 */ /* 0x000fe200078e0000 */
[----:B------:R-:W-:Y:S01]  /*10fd0*/  MOV R3, 0x1c1f ;  /* 0x00001c1f00037802 */ /* 0x000fe20000000f00 */
[----:B------:R-:W-:Y:S01]  /*10fe0*/  IMAD.MOV.U32 R0, RZ, RZ, R104 ;  /* 0x000000ffff007224 */ /* 0x000fe200078e0068 */
[----:B------:R-:W-:Y:S02]  /*10ff0*/  MOV R2, 0x11010 ;  /* 0x0001101000027802 */ /* 0x000fe40000000f00 */
[----:B------:R-:W-:Y:S05]  /*11000*/  CALL.REL.NOINC `($__internal_18_$__cuda_sm70_shflsync_idx_p) ;  /* 0x0000162000007944 */ /* 0x000fea0003c00000 */
[----:B------:R-:W-:-:S05]  /*11010*/  BRA `(.L_x_1325) ;  /* 0xffff5ee000007947 */ /* 0x000fca000383ffff */
.L_x_1283:
[----:B------:R-:W-:Y:S01]  /*11020*/  MOV R223, RZ ;  /* 0x000000ff00df7202 */ /* 0x000fe20000000f00 */
[----:B------:R-:W-:Y:S01]  /*11030*/  IMAD.MOV.U32 R0, RZ, RZ, R100 ;  /* 0x000000ffff007224 */ /* 0x000fe200078e0064 */
[----:B------:R-:W-:Y:S01]  /*11040*/  MOV R2, 0x11070 ;  /* 0x0001107000027802 */ /* 0x000fe20000000f00 */
[----:B------:R-:W-:Y:S02]  /*11050*/  IMAD.MOV.U32 R3, RZ, RZ, 0x1c1f ;  /* 0x00001c1fff037424 */ /* 0x000fe400078e00ff */
[----:B------:R-:W-:Y:S05]  /*11060*/  CALL.REL.NOINC `($__internal_18_$__cuda_sm70_shflsync_idx_p) ;  /* 0x000015c000007944 */ /* 0x000fea0003c00000 */
[----:B------:R-:W-:-:S05]  /*11070*/  BRA `(.L_x_1326) ;  /* 0xffff60c000007947 */ /* 0x000fca000383ffff */
.L_x_1284:
[----:B------:R-:W-:Y:S01]  /*11080*/  MOV R223, 0x1 ;  /* 0x0000000100df7802 */ /* 0x000fe20000000f00 */
[----:B------:R-:W-:Y:S01]  /*11090*/  IMAD.MOV.U32 R0, RZ, RZ, R100 ;  /* 0x000000ffff007224 */ /* 0x000fe200078e0064 */
[----:B------:R-:W-:Y:S01]  /*110a0*/  MOV R2, 0x110d0 ;  /* 0x000110d000027802 */ /* 0x000fe20000000f00 */
[----:B------:R-:W-:Y:S02]  /*110b0*/  IMAD.MOV.U32 R3, RZ, RZ, 0x1c1f ;  /* 0x00001c1fff037424 */ /* 0x000fe400078e00ff */
[----:B-1----:R-:W-:Y:S05]  /*110c0*/  CALL.REL.NOINC `($__internal_18_$__cuda_sm70_shflsync_idx_p) ;  /* 0x0000156000007944 */ /* 0x002fea0003c00000 */
[----:B------:R-:W-:Y:S01]  /*110d0*/  MOV R2, 0x11330 ;  /* 0x0001133000027802 */ /* 0x000fe20000000f00 */
[----:B------:R-:W-:Y:S02]  /*110e0*/  IMAD.IADD R0, R101, 0x1, R0 ;  /* 0x0000000165007824 */ /* 0x000fe400078e0200 */
[----:B------:R-:W-:Y:S02]  /*110f0*/  IMAD.MOV.U32 R223, RZ, RZ, 0x2 ;  /* 0x00000002ffdf7424 */ /* 0x000fe400078e00ff */
[----:B------:R-:W-:Y:S01]  /*11100*/  IMAD.MOV.U32 R3, RZ, RZ, 0x1c1f ;  /* 0x00001c1fff037424 */ /* 0x000fe200078e00ff */
        /* <DEDUP_REMOVED lines=27> */
[----:B------:R-:W-:Y:S01]  /*112c0*/  ISETP.GT.AND P0, PT, R0, 0x39, PT ;  /* 0x000000390000780c */ /* 0x000fe20003f04270 */
[----:B------:R-:W-:Y:S01]  /*112d0*/  IMAD.MOV.U32 R0, RZ, RZ, R100 ;  /* 0x000000ffff007224 */ /* 0x000fe200078e0064 */
[----:B------:R-:W-:Y:S02]  /*112e0*/  FSEL R54, R54, -INF , P6 ;  /* 0xff80000036367808 */ /* 0x000fe40003000000 */
[----:B------:R-:W-:Y:S02]  /*112f0*/  FSEL R55, R55, -INF , P5 ;  /* 0xff80000037377808 */ /* 0x000fe40002800000 */
[----:B------:R-:W-:Y:S02]  /*11300*/  FSEL R66, R66, -INF , P4 ;  /* 0xff80000042427808 */ /* 0x000fe40002000000 */
[----:B------:R-:W-:Y:S02]  /*11310*/  FSEL R67, R67, -INF , P0 ;  /* 0xff80000043437808 */ /* 0x000fe40000000000 */
[----:B------:R-:W-:Y:S05]  /*11320*/  CALL.REL.NOINC `($__internal_18_$__cuda_sm70_shflsync_idx_p) ;  /* 0x0000130000007944 */ /* 0x000fea0003c00000 */
        /* <DEDUP_REMOVED lines=31> */
[----:B------:R-:W-:Y:S01]  /*11520*/  ISETP.GT.AND P0, PT, R0, 0x39, PT ;  /* 0x000000390000780c */ /* 0x000fe20003f04270 */
[----:B------:R-:W-:Y:S01]  /*11530*/  IMAD.MOV.U32 R0, RZ, RZ, R100 ;  /* 0x000000ffff007224 */ /* 0x000fe200078e0064 */
[----:B------:R-:W-:Y:S02]  /*11540*/  FSEL R56, R56, -INF , P6 ;  /* 0xff80000038387808 */ /* 0x000fe40003000000 */
[----:B------:R-:W-:Y:S02]  /*11550*/  FSEL R57, R57, -INF , P5 ;  /* 0xff80000039397808 */ /* 0x000fe40002800000 */
[----:B------:R-:W-:Y:S02]  /*11560*/  FSEL R60, R60, -INF , P4 ;  /* 0xff8000003c3c7808 */ /* 0x000fe40002000000 */
[----:B------:R-:W-:Y:S02]  /*11570*/  FSEL R61, R61, -INF , P0 ;  /* 0xff8000003d3d7808 */ /* 0x000fe40000000000 */
[----:B------:R-:W-:Y:S05]  /*11580*/  CALL.REL.NOINC `($__internal_18_$__cuda_sm70_shflsync_idx_p) ;  /* 0x000010a000007944 */ /* 0x000fea0003c00000 */
[----:B------:R-:W-:Y:S01]  /*11590*/  FMNMX.FTZ R100, R4, R105, !PT ;  /* 0x0000006904647209 */ /* 0x000fe20007810000 */
[----:B------:R-:W-:Y:S01]  /*115a0*/  IMAD.IADD R0, R101, 0x1, R0 ;  /* 0x0000000165007824 */ /* 0x000fe200078e0200 */
[----:B------:R-:W-:Y:S02]  /*115b0*/  FMNMX.FTZ R7, R6, R106, !PT ;  /* 0x0000006a06077209 */ /* 0x000fe40007810000 */
[----:B------:R-:W-:Y:S02]  /*115c0*/  FMNMX.FTZ R8, R16, R107, !PT ;  /* 0x0000006b10087209 */ /* 0x000fe40007810000 */
[C---:B------:R-:W-:Y:S02]  /*115d0*/  ISETP.GT.AND P6, PT, R0.reuse, RZ, PT ;  /* 0x000000ff0000720c */ /* 0x040fe40003fc4270 */
[----:B------:R-:W-:Y:S02]  /*115e0*/  ISETP.GT.AND P5, PT, R0, 0x1, PT ;  /* 0x000000010000780c */ /* 0x000fe40003fa4270 */
[----:B------:R-:W-:Y:S02]  /*115f0*/  FSEL R10, R10, -INF , P6 ;  /* 0xff8000000a0a7808 */ /* 0x000fe40003000000 */
[----:B------:R-:W-:Y:S02]  /*11600*/  ISETP.GT.AND P4, PT, R0, 0x8, PT ;  /* 0x000000080000780c */ /* 0x000fe40003f84270 */
[----:B------:R-:W-:Y:S02]  /*11610*/  FSEL R11, R11, -INF , P5 ;  /* 0xff8000000b0b7808 */ /* 0x000fe40002800000 */
[----:B------:R-:W-:Y:S02]  /*11620*/  FMNMX.FTZ R101, R10, R108, !PT ;  /* 0x0000006c0a657209 */ /* 0x000fe40007810000 */
[----:B------:R-:W-:Y:S02]  /*11630*/  ISETP.GT.AND P0, PT, R0, 0x9, PT ;  /* 0x000000090000780c */ /* 0x000fe40003f04270 */
[----:B------:R-:W-:Y:S02]  /*11640*/  FSEL R14, R14, -INF , P4 ;  /* 0xff8000000e0e7808 */ /* 0x000fe40002000000 */
[----:B------:R-:W-:Y:S02]  /*11650*/  FMNMX.FTZ R100, R110, R100, !PT ;  /* 0x000000646e647209 */ /* 0x000fe40007810000 */
[----:B------:R-:W-:Y:S02]  /*11660*/  FMNMX.FTZ R7, R17, R7, !PT ;  /* 0x0000000711077209 */ /* 0x000fe40007810000 */
[----:B------:R-:W-:Y:S02]  /*11670*/  FMNMX.FTZ R8, R9, R8, !PT ;  /* 0x0000000809087209 */ /* 0x000fe40007810000 */
[----:B------:R-:W-:Y:S02]  /*11680*/  FMNMX.FTZ R101, R11, R101, !PT ;  /* 0x000000650b657209 */ /* 0x000fe40007810000 */
[----:B------:R-:W-:Y:S02]  /*11690*/  FSEL R15, R15, -INF , P0 ;  /* 0xff8000000f0f7808 */ /* 0x000fe40000000000 */
[----:B------:R-:W-:Y:S02]  /*116a0*/  ISETP.GT.AND P6, PT, R0, 0x10, PT ;  /* 0x000000100000780c */ /* 0x000fe40003fc4270 */
[----:B------:R-:W-:Y:S02]  /*116b0*/  FMNMX.FTZ R100, R5, R100, !PT ;  /* 0x0000006405647209 */ /* 0x000fe40007810000 */
[----:B------:R-:W-:Y:S02]  /*116c0*/  FMNMX.FTZ R7, R18, R7, !PT ;  /* 0x0000000712077209 */ /* 0x000fe40007810000 */
[----:B------:R-:W-:Y:S02]  /*116d0*/  FMNMX.FTZ R8, R12, R8, !PT ;  /* 0x000000080c087209 */ /* 0x000fe40007810000 */
[----:B------:R-:W-:Y:S02]  /*116e0*/  FMNMX.FTZ R101, R14, R101, !PT ;  /* 0x000000650e657209 */ /* 0x000fe40007810000 */
[----:B------:R-:W-:Y:S02]  /*116f0*/  ISETP.GT.AND P5, PT, R0, 0x11, PT ;  /* 0x000000110000780c */ /* 0x000fe40003fa4270 */
[----:B------:R-:W-:Y:S02]  /*11700*/  FSEL R26, R26, -INF , P6 ;  /* 0xff8000001a1a7808 */ /* 0x000fe40003000000 */
        /* <DEDUP_REMOVED lines=58> */
[----:B------:R-:W-:Y:S01]  /*11ab0*/  ISETP.GT.AND P0, PT, R0, 0x39, PT ;  /* 0x000000390000780c */ /* 0x000fe20003f04270 */
[----:B------:R-:W-:Y:S01]  /*11ac0*/  IMAD.MOV.U32 R0, RZ, RZ, 0x2 ;  /* 0x00000002ff007424 */ /* 0x000fe200078e00ff */
[----:B------:R-:W-:Y:S02]  /*11ad0*/  FSEL R62, R62, -INF , P4 ;  /* 0xff8000003e3e7808 */ /* 0x000fe40002000000 */
[----:B------:R-:W-:Y:S02]  /*11ae0*/  FMNMX.FTZ R100, R53, R100, !PT ;  /* 0x0000006435647209 */ /* 0x000fe40007810000 */
[----:B------:R-:W-:Y:S02]  /*11af0*/  FMNMX.FTZ R7, R55, R7, !PT ;  /* 0x0000000737077209 */ /* 0x000fe40007810000 */
[----:B------:R-:W-:Y:S02]  /*11b00*/  FMNMX.FTZ R8, R57, R8, !PT ;  /* 0x0000000839087209 */ /* 0x000fe40007810000 */
[----:B------:R-:W-:Y:S02]  /*11b10*/  FMNMX.FTZ R101, R59, R101, !PT ;  /* 0x000000653b657209 */ /* 0x000fe40007810000 */
[----:B------:R-:W-:Y:S02]  /*11b20*/  FSEL R63, R63, -INF , P0 ;  /* 0xff8000003f3f7808 */ /* 0x000fe40000000000 */
        /* <DEDUP_REMOVED lines=8> */
[----:B------:R-:W-:Y:S02]  /*11bb0*/  MOV R2, 0x11bd0 ;  /* 0x00011bd000027802 */ /* 0x000fe40000000f00 */
[----:B------:R-:W-:Y:S05]  /*11bc0*/  CALL.REL.NOINC `($__internal_17_$__cuda_sm70_shflsync_bfly_p) ;  /* 0x00000a0000007944 */ /* 0x000fea0003c00000 */
[----:B------:R-:W-:Y:S01]  /*11bd0*/  FMNMX.FTZ R100, R100, R0, !PT ;  /* 0x0000000064647209 */ /* 0x000fe20007810000 */
[----:B------:R-:W-:Y:S01]  /*11be0*/  IMAD.MOV.U32 R0, RZ, RZ, 0x1 ;  /* 0x00000001ff007424 */ /* 0x000fe200078e00ff */
[----:B------:R-:W-:Y:S02]  /*11bf0*/  MOV R2, 0x11c10 ;  /* 0x00011c1000027802 */ /* 0x000fe40000000f00 */
        /* <DEDUP_REMOVED lines=28> */
[----:B------:R-:W-:-:S05]  /*11dc0*/  BRA `(.L_x_1327) ;  /* 0xffff60e000007947 */ /* 0x000fca000383ffff */
.L_x_1287:
[----:B-1--4-:R-:W-:Y:S01]  /*11dd0*/  MOV R223, RZ ;  /* 0x000000ff00df7202 */ /* 0x012fe20000000f00 */
[----:B------:R-:W-:Y:S01]  /*11de0*/  IMAD.MOV.U32 R0, RZ, RZ, R52 ;  /* 0x000000ffff007224 */ /* 0x000fe200078e0034 */
[----:B------:R-:W-:Y:S01]  /*11df0*/  MOV R2, 0x11e20 ;  /* 0x00011e2000027802 */ /* 0x000fe20000000f00 */
[----:B------:R-:W-:Y:S02]  /*11e00*/  IMAD.MOV.U32 R3, RZ, RZ, 0x1c1f ;  /* 0x00001c1fff037424 */ /* 0x000fe400078e00ff */
[----:B------:R-:W-:Y:S05]  /*11e10*/  CALL.REL.NOINC `($__internal_18_$__cuda_sm70_shflsync_idx_p) ;  /* 0x0000081000007944 */ /* 0x000fea0003c00000 */
[----:B------:R-:W-:-:S05]  /*11e20*/  BRA `(.L_x_1328) ;  /* 0xffff81d000007947 */ /* 0x000fca000383ffff */
.L_x_1290:
[----:B------:R-:W-:Y:S01]  /*11e30*/  MOV R223, RZ ;  /* 0x000000ff00df7202 */ /* 0x000fe20000000f00 */
[----:B------:R-:W-:Y:S01]  /*11e40*/  IMAD.MOV.U32 R0, RZ, RZ, R101 ;  /* 0x000000ffff007224 */ /* 0x000fe200078e0065 */
[----:B------:R-:W-:Y:S01]  /*11e50*/  MOV R2, 0x11e80 ;  /* 0x00011e8000027802 */ /* 0x000fe20000000f00 */
[----:B------:R-:W-:Y:S02]  /*11e60*/  IMAD.MOV.U32 R3, RZ, RZ, 0x1c1f ;  /* 0x00001c1fff037424 */ /* 0x000fe400078e00ff */
[----:B------:R-:W-:Y:S05]  /*11e70*/  CALL.REL.NOINC `($__internal_18_$__cuda_sm70_shflsync_idx_p) ;  /* 0x000007b000007944 */ /* 0x000fea0003c00000 */
[----:B------:R-:W-:Y:S01]  /*11e80*/  MOV R100, R0 ;  /* 0x0000000000647202 */ /* 0x000fe20000000f00 */
[----:B------:R-:W-:-:S05]  /*11e90*/  BRA `(.L_x_1329) ;  /* 0xffff8e9000007947 */ /* 0x000fca000383ffff */
.L_x_1291:
[----:B------:R-:W-:Y:S01]  /*11ea0*/  MOV R223, RZ ;  /* 0x000000ff00df7202 */ /* 0x000fe20000000f00 */
[----:B------:R-:W-:Y:S01]  /*11eb0*/  IMAD.MOV.U32 R0, RZ, RZ, R104 ;  /* 0x000000ffff007224 */ /* 0x000fe200078e0068 */
[----:B------:R-:W-:Y:S01]  /*11ec0*/  MOV R2, 0x11ef0 ;  /* 0x00011ef000027802 */ /* 0x000fe20000000f00 */
[----:B------:R-:W-:Y:S02]  /*11ed0*/  IMAD.MOV.U32 R3, RZ, RZ, 0x1c1f ;  /* 0x00001c1fff037424 */ /* 0x000fe400078e00ff */
[----:B-12---:R-:W-:Y:S05]  /*11ee0*/  CALL.REL.NOINC `($__internal_18_$__cuda_sm70_shflsync_idx_p) ;  /* 0x0000074000007944 */ /* 0x006fea0003c00000 */
[C---:B------:R-:W-:Y:S01]  /*11ef0*/  IADD3 R2, -R217.reuse, 0x10, RZ ;  /* 0x00000010d9027810 */ /* 0x040fe20007ffe1ff */
[----:B------:R-:W-:Y:S01]  /*11f00*/  IMAD.MOV.U32 R223, RZ, RZ, 0x1 ;  /* 0x00000001ffdf7424 */ /* 0x000fe200078e00ff */
[----:B------:R-:W-:Y:S02]  /*11f10*/  ISETP.NE.U32.AND P0, PT, R217, RZ, PT ;  /* 0x000000ffd900720c */ /* 0x000fe40003f05070 */
[----:B------:R-:W-:Y:S04]  /*11f20*/  LOP3.LUT R2, R2, 0xf, RZ, 0xc0, !PT ;  /* 0x0000000f02027812 */ /* 0x000fe800078ec0ff */
[----:B------:R-:W-:Y:S04]  /*11f30*/  IADD3 R2, P6, P5, R2, R0, R176 ;  /* 0x0000000002027210 */ /* 0x000fe80007dde0b0 */
[----:B------:R-:W-:Y:S05]  /*11f40*/  IADD3.X R3, RZ, R100, R109, P6, P5 ;  /* 0x00000064ff037210 */ /* 0x000fea00037ea46d */
[----:B------:R-:W-:Y:S01]  /*11f50*/  @!PT LDS RZ, [RZ] ;  /* 0x00000000fffff984 */ /* 0x000fe20000000800 */
[----:B------:R-:W-:Y:S01]  /*11f60*/  @!PT LDS RZ, [RZ] ;  /* 0x00000000fffff984 */ /* 0x000fe20000000800 */
[----:B------:R-:W-:Y:S01]  /*11f70*/  @!PT LDS RZ, [RZ] ;  /* 0x00000000fffff984 */ /* 0x000fe20000000800 */
[----:B------:R1:W-:Y:S01]  /*11f80*/  LDGSTS.E.BYPASS.LTC128B.128.ZFILL [R218+0x3100], [R2.64], P0 ;  /* 0x0310000002da7fae */ /* 0x0003e20008141d46 */
[----:B------:R-:W-:Y:S05]  /*11f90*/  IADD3 R102, P0, R0, R177, RZ ;  /* 0x000000b100667210 */ /* 0x000fea0007f1e0ff */
[----:B------:R-:W-:Y:S05]  /*11fa0*/  IMAD.X R103, R100, 0x1, R110, P0 ;  /* 0x0000000164677824 */ /* 0x000fea00000e066e */
[----:B------:R2:W-:Y:S01]  /*11fb0*/  LDGSTS.E.BYPASS.LTC128B.128 [R218+0x4100], [R102.64], !P4 ;  /* 0x0410000066da7fae */ /* 0x0005e2000e101d46 */
[----:B-1----:R-:W-:Y:S01]  /*11fc0*/  IADD3 R2, P0, R0, R178, RZ ;  /* 0x000000b200027210 */ /* 0x002fe20007f1e0ff */
[----:B------:R-:W-:Y:S04]  /*11fd0*/  IMAD.MOV.U32 R0, RZ, RZ, R101 ;  /* 0x000000ffff007224 */ /* 0x000fe800078e0065 */
        /* <DEDUP_REMOVED lines=12> */
.L_x_1292:
[----:B------:R-:W-:Y:S02]  /*120a0*/  MOV R0, 0x2 ;  /* 0x0000000200007802 */ /* 0x000fe40000000f00 */
        /* <DEDUP_REMOVED lines=34> */
.L_x_1294:
[----:B------:R-:W-:Y:S01]  /*122d0*/  IMAD.MOV.U32 R100, RZ, RZ, R236 ;  /* 0x000000ffff647224 */ /* 0x000fe200078e00ec */
[----:B------:R-:W-:-:S02]  /*122e0*/  MOV R0, 0x2 ;  /* 0x0000000200007802 */ /* 0x000fc40000000f00 */
[----:B------:R-:W-:Y:S02]  /*122f0*/  MOV R2, 0x12310 ;  /* 0x0001231000027802 */ /* 0x000fe40000000f00 */
[----:B-1----:R-:W-:Y:S05]  /*12300*/  CALL.REL.NOINC `($__internal_17_$__cuda_sm70_shflsync_bfly_p) ;  /* 0x000002c000007944 */ /* 0x002fea0003c00000 */
[----:B------:R-:W-:Y:S01]  /*12310*/  MOV R7, R0 ;  /* 0x0000000000077202 */ /* 0x000fe20000000f00 */
[----:B------:R-:W-:Y:S05]  /*12320*/  BRA `(.L_x_1332) ;  /* 0xffffaeb000007947 */ /* 0x000fea000383ffff */
.L_x_1295:
[----:B------:R-:W-:Y:S01]  /*12330*/  IMAD.MOV.U32 R100, RZ, RZ, R7 ;  /* 0x000000ffff647224 */ /* 0x000fe200078e0007 */
[----:B------:R-:W-:Y:S02]  /*12340*/  MOV R0, 0x1 ;  /* 0x0000000100007802 */ /* 0x000fe40000000f00 */
[----:B------:R-:W-:Y:S02]  /*12350*/  MOV R2, 0x12370 ;  /* 0x0001237000027802 */ /* 0x000fe40000000f00 */
[----:B-12---:R-:W-:Y:S05]  /*12360*/  CALL.REL.NOINC `($__internal_17_$__cuda_sm70_shflsync_bfly_p) ;  /* 0x0000026000007944 */ /* 0x006fea0003c00000 */
[----:B------:R-:W-:Y:S01]  /*12370*/  FADD.FTZ R7, R7, R0 ;  /* 0x0000000007077221 */ /* 0x000fe20000010000 */
[----:B------:R-:W-:Y:S02]  /*12380*/  MOV R100, R222 ;  /* 0x000000de00647202 */ /* 0x000fe40000000f00 */
[----:B------:R-:W-:Y:S02]  /*12390*/  MOV R0, 0x2 ;  /* 0x0000000200007802 */ /* 0x000fe40000000f00 */
[----:B------:R-:W-:Y:S02]  /*123a0*/  MOV R2, 0x123c0 ;  /* 0x000123c000027802 */ /* 0x000fe40000000f00 */
[----:B------:R-:W-:Y:S05]  /*123b0*/  CALL.REL.NOINC `($__internal_17_$__cuda_sm70_shflsync_bfly_p) ;  /* 0x0000021000007944 */ /* 0x000fea0003c00000 */
[----:B------:R-:W-:Y:S01]  /*123c0*/  FADD.FTZ R6, R222, R0 ;  /* 0x00000000de067221 */ /* 0x000fe20000010000 */
[----:B------:R-:W-:-:S02]  /*123d0*/  MOV R0, 0x1 ;  /* 0x0000000100007802 */ /* 0x000fc40000000f00 */
[----:B------:R-:W-:Y:S02]  /*123e0*/  MOV R2, 0x12410 ;  /* 0x0001241000027802 */ /* 0x000fe40000000f00 */
[----:B------:R-:W-:Y:S02]  /*123f0*/  MOV R100, R6 ;  /* 0x0000000600647202 */ /* 0x000fe40000000f00 */
[----:B------:R-:W-:Y:S05]  /*12400*/  CALL.REL.NOINC `($__internal_17_$__cuda_sm70_shflsync_bfly_p) ;  /* 0x000001c000007944 */ /* 0x000fea0003c00000 */
[----:B------:R-:W-:Y:S01]  /*12410*/  FADD.FTZ R6, R6, R0 ;  /* 0x0000000006067221 */ /* 0x000fe20000010000 */
[----:B------:R-:W-:Y:S02]  /*12420*/  MOV R100, R250 ;  /* 0x000000fa00647202 */ /* 0x000fe40000000f00 */
[----:B------:R-:W-:Y:S02]  /*12430*/  MOV R0, 0x2 ;  /* 0x0000000200007802 */ /* 0x000fe40000000f00 */
[----:B------:R-:W-:Y:S02]  /*12440*/  MOV R2, 0x12460 ;  /* 0x0001246000027802 */ /* 0x000fe40000000f00 */
[----:B------:R-:W-:Y:S05]  /*12450*/  CALL.REL.NOINC `($__internal_17_$__cuda_sm70_shflsync_bfly_p) ;  /* 0x0000017000007944 */ /* 0x000fea0003c00000 */
[----:B------:R-:W-:Y:S01]  /*12460*/  FADD.FTZ R5, R250, R0 ;  /* 0x00000000fa057221 */ /* 0x000fe20000010000 */
[----:B------:R-:W-:Y:S02]  /*12470*/  MOV R0, 0x1 ;  /* 0x0000000100007802 */ /* 0x000fe40000000f00 */
[----:B------:R-:W-:-:S02]  /*12480*/  MOV R2, 0x124b0 ;  /* 0x000124b000027802 */ /* 0x000fc40000000f00 */
        /* <DEDUP_REMOVED lines=9> */
[----:B------:R-:W-:Y:S02]  /*12520*/  MOV R2, 0x12550 ;  /* 0x0001255000027802 */ /* 0x000fe40000000f00 */
[----:B------:R-:W-:-:S02]  /*12530*/  MOV R100, R251 ;  /* 0x000000fb00647202 */ /* 0x000fc40000000f00 */
[----:B------:R-:W-:Y:S05]  /*12540*/  CALL.REL.NOINC `($__internal_17_$__cuda_sm70_shflsync_bfly_p) ;  /* 0x0000008000007944 */ /* 0x000fea0003c00000 */
[----:B------:R-:W-:Y:S01]  /*12550*/  MOV R4, R0 ;  /* 0x0000000000047202 */ /* 0x000fe20000000f00 */
[----:B------:R-:W-:Y:S05]  /*12560*/  BRA `(.L_x_1333) ;  /* 0xffffad6000007947 */ /* 0x000fea000383ffff */
.L_x_1309:
[----:B-1----:R-:W-:Y:S01]  /*12570*/  IMAD.MOV.U32 R0, RZ, RZ, R24 ;  /* 0x000000ffff007224 */ /* 0x002fe200078e0018 */
[----:B------:R-:W-:Y:S01]  /*12580*/  MOV R223, RZ ;  /* 0x000000ff00df7202 */ /* 0x000fe20000000f00 */
[----:B------:R-:W-:Y:S01]  /*12590*/  IMAD.MOV.U32 R3, RZ, RZ, 0x1f ;  /* 0x0000001fff037424 */ /* 0x000fe200078e00ff */
[----:B---3--:R-:W-:-:S02]  /*125a0*/  MOV R2, 0x125c0 ;  /* 0x000125c000027802 */ /* 0x008fc40000000f00 */
[----:B----45:R-:W-:Y:S05]  /*125b0*/  CALL.REL.NOINC `($__internal_18_$__cuda_sm70_shflsync_idx_p) ;  /* 0x0000007000007944 */ /* 0x030fea0003c00000 */
[----:B------:R-:W-:Y:S05]  /*125c0*/  BRA `(.L_x_1334) ;  /* 0xffffd03000007947 */ /* 0x000fea000383ffff */
        .weak           $__internal_17_$__cuda_sm70_shflsync_bfly_p
        .type           $__internal_17_$__cuda_sm70_shflsync_bfly_p,@function
        .size           $__internal_17_$__cuda_sm70_shflsync_bfly_p,($__internal_18_$__cuda_sm70_shflsync_idx_p - $__internal_17_$__cuda_sm70_shflsync_bfly_p)
$__internal_17_$__cuda_sm70_shflsync_bfly_p:
[----:B------:R-:W-:Y:S02]  /*125d0*/  MOV R176, 0xffffffff ;  /* 0xffffffff00b07802 */ /* 0x000fe40000000f00 */
[----:B------:R-:W-:-:S02]  /*125e0*/  MOV R3, 0x1f ;  /* 0x0000001f00037802 */ /* 0x000fc40000000f00 */
[----:B------:R-:W-:Y:S04]  /*125f0*/  WARPSYNC R176 ;  /* 0x000000b000007348 */ /* 0x000fe80003800000 */
[----:B------:R1:W2:Y:S02]  /*12600*/  SHFL.BFLY PT, R0, R100, R0, R3 ;  /* 0x0c00000064007389 */ /* 0x0002a400000e0003 */
[----:B-1----:R-:W-:-:S04]  /*12610*/  MOV R3, 0x0 ;  /* 0x0000000000037802 */ /* 0x002fc80000000f00 */
[----:B--2---:R-:W-:Y:S05]  /*12620*/  RET.REL.NODEC R2 `(_ZN7cutlass13device_kernelIN5flash19enable_sm80_to_sm89INS1_16FlashAttnFwdSm80INS1_25CollectiveMainloopFwdSm80ILi4ELi1ELb0EN4cute5tupleIJNS5_1CILi128EEENS7_ILi64EEENS7_ILi96EEEEEELi96ENS_6half_tEfNS_4arch4Sm80ELb1ELb0ELb0ELb0ELb1ELb0ELb1ELb1EEENS1_21CollectiveEpilogueFwdINS6_IJS8_SA_S9_EEENS6_IJNS7_ILi1EEESI_SI_EEESC_SE_Li128ELb0ELb1ELb1ELb0EEENS1_30DynamicPersistentTileSchedulerILi128ELi128ELb1ELb1ELb0EEEEEEEEEvNT_6ParamsE) ;  /* 0xfffed9d002007950 */ /* 0x004fea0003c3ffff */
        .weak           $__internal_18_$__cuda_sm70_shflsync_idx_p
        .type           $__internal_18_$__cuda_sm70_shflsync_idx_p,@function
        .size           $__internal_18_$__cuda_sm70_shflsync_idx_p,(.L_x_1837 - $__internal_18_$__cuda_sm70_shflsync_idx_p)
$__internal_18_$__cuda_sm70_shflsync_idx_p:
[----:B------:R-:W-:-:S04]  /*12630*/  MOV R225, 0xffffffff ;  /* 0xffffffff00e17802 */ /* 0x000fc80000000f00 */
[----:B------:R-:W-:Y:S04]  /*12640*/  WARPSYNC R225 ;  /* 0x000000e100007348 */ /* 0x000fe80003800000 */
[----:B------:R1:W2:Y:S02]  /*12650*/  SHFL.IDX PT, R0, R0, R223, R3 ;  /* 0x000000df00007389 */ /* 0x0002a400000e0003 */
[----:B-1----:R-:W-:-:S04]  /*12660*/  MOV R3, 0x0 ;  /* 0x0000000000037802 */ /* 0x002fc80000000f00 */
[----:B--2---:R-:W-:Y:S05]  /*12670*/  RET.REL.NODEC R2 `(_ZN7cutlass13device_kernelIN5flash19enable_sm80_to_sm89INS1_16FlashAttnFwdSm80INS1_25CollectiveMainloopFwdSm80ILi4ELi1ELb0EN4cute5tupleIJNS5_1CILi128EEENS7_ILi64EEENS7_ILi96EEEEEELi96ENS_6half_tEfNS_4arch4Sm80ELb1ELb0ELb0ELb0ELb1ELb0ELb1ELb1EEENS1_21CollectiveEpilogueFwdINS6_IJS8_SA_S9_EEENS6_IJNS7_ILi1EEESI_SI_EEESC_SE_Li128ELb0ELb1ELb1ELb0EEENS1_30DynamicPersistentTileSchedulerILi128ELi128ELb1ELb1ELb0EEEEEEEEEvNT_6ParamsE) ;  /* 0xfffed98002007950 */ /* 0x004fea0003c3ffff */
.L_x_1335:
        /* <DEDUP_REMOVED lines=16> */
.L_x_1837:


//--------------------- .text._ZN7cutlass13device_kernelIN5flash19enable_sm80_to_sm89INS1_16FlashAttnFwdSm80INS1_25CollectiveMainloopFwdSm80ILi4ELi1ELb0EN4cute5tupleIJNS5_1CILi128EEENS7_ILi48EEENS7_ILi96EEEEEELi96ENS_6half_tEfNS_4arch4Sm80ELb1ELb0ELb0ELb1ELb1ELb0ELb1ELb1EEENS1_21CollectiveEpilogueFwdINS6_IJS8_SA_S9_EEENS6_IJNS7_ILi1EEESI_SI_EEESC_SE_Li128ELb1ELb1ELb1ELb0EEENS1_36VarlenDynamicPersistentTileSchedulerILi128ELi48ELi128ELi128ELb1ELb1ELb0ELb1ELb1ELb1EEEEEEEEEvNT_6ParamsE --------------------------
	.section	.text._ZN7cutlass13device_kernelIN5flash19enable_sm80_to_sm89INS1_16FlashAttnFwdSm80INS1_25CollectiveMainloopFwdSm80ILi4ELi1ELb0EN4cute5tupleIJNS5_1CILi128EEENS7_ILi48EEENS7_ILi96EEEEEELi96ENS_6half_tEfNS_4arch4Sm80ELb1ELb0ELb0ELb1ELb1ELb0ELb1ELb1EEENS1_21CollectiveEpilogueFwdINS6_IJS8_SA_S9_EEENS6_IJNS7_ILi1EEESI_SI_EEESC_SE_Li128ELb1ELb1ELb1ELb0EEENS1_36VarlenDynamicPersistentTileSchedulerILi128ELi48ELi128ELi128ELb1ELb1ELb0ELb1ELb1ELb1EEEEEEEEEvNT_6ParamsE,"ax",@progbits
	.sectioninfo	@"SHI_REGISTERS=255"
	.align	128
.text._ZN7cutlass13device_kernelIN5flash19enable_sm80_to_sm89INS1_16FlashAttnFwdSm80INS1_25CollectiveMainloopFwdSm80ILi4ELi1ELb0EN4cute5tupleIJNS5_1CILi128EEENS7_ILi48EEENS7_ILi96EEEEEELi96ENS_6half_tEfNS_4arch4Sm80ELb1ELb0ELb0ELb1ELb1ELb0ELb1ELb1EEENS1_21CollectiveEpilogueFwdINS6_IJS8_SA_S9_EEENS6_IJNS7_ILi1EEESI_SI_EEESC_SE_Li128ELb1ELb1ELb1ELb0EEENS1_36VarlenDynamicPersistentTileSchedulerILi128ELi48ELi128ELi128ELb1ELb1ELb0ELb1ELb1ELb1EEEEEEEEEvNT_6ParamsE:
        .type           _ZN7cutlass13device_kernelIN5flash19enable_sm80_to_sm89INS1_16FlashAttnFwdSm80INS1_25CollectiveMainloopFwdSm80ILi4ELi1ELb0EN4cute5tupleIJNS5_1CILi128EEENS7_ILi48EEENS7_ILi96EEEEEELi96ENS_6half_tEfNS_4arch4Sm80ELb1ELb0ELb0ELb1ELb1ELb0ELb1ELb1EEENS1_21CollectiveEpilogueFwdINS6_IJS8_SA_S9_EEENS6_IJNS7_ILi1EEESI_SI_EEESC_SE_Li128ELb1ELb1ELb1ELb0EEENS1_36VarlenDynamicPersistentTileSchedulerILi128ELi48ELi128ELi128ELb1ELb1ELb0ELb1ELb1ELb1EEEEEEEEEvNT_6ParamsE,@function
        .size           _ZN7cutlass13device_kernelIN5flash19enable_sm80_to_sm89INS1_16FlashAttnFwdSm80INS1_25CollectiveMainloopFwdSm80ILi4ELi1ELb0EN4cute5tupleIJNS5_1CILi128EEENS7_ILi48EEENS7_ILi96EEEEEELi96ENS_6half_tEfNS_4arch4Sm80ELb1ELb0ELb0ELb1ELb1ELb0ELb1ELb1EEENS1_21CollectiveEpilogueFwdINS6_IJS8_SA_S9_EEENS6_IJNS7_ILi1EEESI_SI_EEESC_SE_Li128ELb1ELb1ELb1ELb0EEENS1_36VarlenDynamicPersistentTileSchedulerILi128ELi48ELi128ELi128ELb1ELb1ELb0ELb1ELb1ELb1EEEEEEEEEvNT_6ParamsE,(.L_x_1840 - _ZN7cutlass13device_kernelIN5flash19enable_sm80_to_sm89INS1_16FlashAttnFwdSm80INS1_25CollectiveMainloopFwdSm80ILi4ELi1ELb0EN4cute5tupleIJNS5_1CILi128EEENS7_ILi48EEENS7_ILi96EEEEEELi96ENS_6half_tEfNS_4arch4Sm80ELb1ELb0ELb0ELb1ELb1ELb0ELb1ELb1EEENS1_21CollectiveEpilogueFwdINS6_IJS8_SA_S9_EEENS6_IJNS7_ILi1EEESI_SI_EEESC_SE_Li128ELb1ELb1ELb1ELb0EEENS1_36VarlenDynamicPersistentTileSchedulerILi128ELi48ELi128ELi128ELb1ELb1ELb0ELb1ELb1ELb1EEEEEEEEEvNT_6ParamsE)
        .other          _ZN7cutlass13device_kernelIN5flash19enable_sm80_to_sm89INS1_16FlashAttnFwdSm80INS1_25CollectiveMainloopFwdSm80ILi4ELi1ELb0EN4cute5tupleIJNS5_1CILi128EEENS7_ILi48EEENS7_ILi96EEEEEELi96ENS_6half_tEfNS_4arch4Sm80ELb1ELb0ELb0ELb1ELb1ELb0ELb1ELb1EEENS1_21CollectiveEpilogueFwdINS6_IJS8_SA_S9_EEENS6_IJNS7_ILi1EEESI_SI_EEESC_SE_Li128ELb1ELb1ELb1ELb0EEENS1_36VarlenDynamicPersistentTileSchedulerILi128ELi48ELi128ELi128ELb1ELb1ELb0ELb1ELb1ELb1EEEEEEEEEvNT_6ParamsE,@"STO_CUDA_ENTRY STV_DEFAULT"
_ZN7cutlass13device_kernelIN5flash19enable_sm80_to_sm89INS1_16FlashAttnFwdSm80INS1_25CollectiveMainloopFwdSm80ILi4ELi1ELb0EN4cute5tupleIJNS5_1CILi128EEENS7_ILi48EEENS7_ILi96EEEEEELi96ENS_6half_tEfNS_4arch4Sm80ELb1ELb0ELb0ELb1ELb1ELb0ELb1ELb1EEENS1_21CollectiveEpilogueFwdINS6_IJS8_SA_S9_EEENS6_IJNS7_ILi1EEESI_SI_EEESC_SE_Li128ELb1ELb1ELb1ELb0EEENS1_36VarlenDynamicPersistentTileSchedulerILi128ELi48ELi128ELi128ELb1ELb1ELb0ELb1ELb1ELb1EEEEEEEEEvNT_6ParamsE:
        /* <DEDUP_REMOVED lines=13> */
[----:B------:R-:W-:-:S03]  /*00d0*/  CS2R R8, SRZ ;  /* 0x0000000000087805 */ /* 0x000fc6000001ff00 */
        /* <DEDUP_REMOVED lines=10> */
[C---:B------:R-:W-:Y:S01]  /*0180*/  ISETP.GE.U32.AND P4, PT, R12.reuse, 0x2, PT ;  /* 0x000000020c00780c */ /* 0x040fe20003f86070 */
[----:B------:R-:W-:Y:S01]  /*0190*/  IMAD.MOV.U32 R7, RZ, RZ, RZ ;  /* 0x000000ffff077224 */ /* 0x000fe200078e00ff */
        /* <DEDUP_REMOVED lines=26> */
.L_x_1341:
        /* <DEDUP_REMOVED lines=11> */
[----:B------:R-:W3:Y:S04]  /*03f0*/  @!P0 LDG.E R9, [R4.64] ;  /* 0x0000000604098981 */ /* 0x000ee8000c1e1900 */
[----:B------:R-:W3:Y:S02]  /*0400*/  @!P0 LDG.E R8, [R2.64] ;  /* 0x0000000602088981 */ /* 0x000ee4000c1e1900 */
[----:B---3--:R-:W-:Y:S01]  /*0410*/  IMAD R5, R9, R8, RZ ;  /* 0x0000000809057224 */ /* 0x008fe200078e02ff */
[----:B------:R-:W-:Y:S05]  /*0420*/  BRA.DIV ~URZ, `(.L_x_1339) ;  /* 0x00010e527f007947 */ /* 0x000fea000b800000 */
[----:B------:R1:W3:Y:S02]  /*0430*/  SHFL.UP PT, R0, R5, 0x1, RZ ;  /* 0x0420000005007989 */ /* 0x0002e400000e00ff */
.L_x_1478:
        /* <DEDUP_REMOVED lines=16> */
.L_x_1479:
[----:B---3--:R-:W-:-:S05]  /*0540*/  IMAD R0, R0, c[0x0][0x538], RZ ;  /* 0x00014e0000007a24 */ /* 0x008fca00078e02ff */
[----:B------:R-:W-:-:S04]  /*0550*/  IADD3 R6, R0, R6, RZ ;  /* 0x0000000600067210 */ /* 0x000fc80007ffe0ff */
[----:B------:R-:W-:-:S13]  /*0560*/  ISETP.GT.AND P0, PT, R6, UR4, PT ;  /* 0x0000000406007c0c */ /* 0x000fda000bf04270 */
[----:B-12---:R-:W-:Y:S05]  /*0570*/  @!P0 BRA `(.L_x_1341) ;  /* 0xfffffdc000008947 */ /* 0x006fea000383ffff */
.L_x_1337:
[----:B------:R-:W-:-:S05]  /*0580*/  IADD3 R10, -R0, R6, RZ ;  /* 0x00000006000a7210 */ /* 0x000fca0007ffe1ff */
[----:B------:R-:W-:-:S05]  /*0590*/  IMAD R0, R4, c[0x0][0x538], R10 ;  /* 0x00014e0004007a24 */ /* 0x000fca00078e020a */
[----:B------:R-:W-:Y:S01]  /*05a0*/  ISETP.GT.AND P0, PT, R0, UR4, PT ;  /* 0x0000000400007c0c */ /* 0x000fe2000bf04270 */
[----:B------:R-:W-:-:S12]  /*05b0*/  BRA.DIV ~URZ, `(.L_x_1342) ;  /* 0x00010ee27f007947 */ /* 0x000fd8000b800000 */
[----:B------:R-:W-:-:S04]  /*05c0*/  VOTE.ANY R6, PT, !P0 ;  /* 0x0000000000067806 */ /* 0x000fc800040e0100 */
.L_x_1480:
[----:B------:R-:W1:Y:S02]  /*05d0*/  POPC R0, R6 ;  /* 0x0000000600007309 */ /* 0x000e640000000000 */
[----:B-12---:R-:W-:Y:S01]  /*05e0*/  IADD3 R247, R0, R7, RZ ;  /* 0x0000000700f77210 */ /* 0x006fe20007ffe0ff */
[----:B------:R-:W-:Y:S05]  /*05f0*/  BRA.DIV ~URZ, `(.L_x_1343) ;  /* 0x00010ef27f007947 */ /* 0x000fea000b800000 */
[----:B------:R1:W2:Y:S01]  /*0600*/  SHFL.IDX PT, R245, R9, R0, 0x1f ;  /* 0x00001f0009f57589 */ /* 0x0002a200000e0000 */
[----:B------:R-:W-:-:S03]  /*0610*/  MOV R5, RZ ;  /* 0x000000ff00057202 */ /* 0x000fc60000000f00 */
[----:B------:R1:W3:Y:S04]  /*0620*/  SHFL.IDX PT, R9, R8, R0, 0x1f ;  /* 0x00001f0008097589 */ /* 0x0002e800000e0000 */
.L_x_1481:
[----:B------:R-:W-:Y:S01]  /*0630*/  ISETP.NE.AND P0, PT, R6, RZ, PT ;  /* 0x000000ff0600720c */ /* 0x000fe20003f05270 */
[----:B------:R-:W-:-:S12]  /*0640*/  BSSY B0, `(.L_x_1344) ;  /* 0x0000005000007945 */ /* 0x000fd80003800000 */
[----:B------:R-:W-:Y:S05]  /*0650*/  @!P0 BRA `(.L_x_1345) ;  /* 0x0000003000008947 */ /* 0x000fea0003800000 */
[----:B-1----:R-:W-:Y:S01]  /*0660*/  IADD3 R0, R0, -0x1, RZ ;  /* 0xffffffff00007810 */ /* 0x002fe20007ffe0ff */
[----:B------:R-:W-:Y:S05]  /*0670*/  BRA.DIV ~URZ, `(.L_x_1346) ;  /* 0x00010f527f007947 */ /* 0x000fea000b800000 */
[----:B------:R1:W4:Y:S02]  /*0680*/  SHFL.IDX PT, R5, R4, R0, 0x1f ;  /* 0x00001f0004057589 */ /* 0x00032400000e0000 */
.L_x_1345:
[----:B------:R-:W-:Y:S05]  /*0690*/  BSYNC B0 ;  /* 0x0000000000007941 */ /* 0x000fea0003800000 */
.L_x_1344:
[----:B---3--:R-:W-:Y:S01]  /*06a0*/  ISETP.NE.AND P0, PT, R9, 0x1, PT ;  /* 0x000000010900780c */ /* 0x008fe20003f05270 */
[----:B----4-:R-:W-:Y:S01]  /*06b0*/  IMAD R244, R5, c[0x0][0x538], R10 ;  /* 0x00014e0005f47a24 */ /* 0x010fe200078e020a */
[----:B------:R-:W-:Y:S04]  /*06c0*/  BSSY B0, `(.L_x_1347) ;  /* 0x0000085000007945 */ /* 0x000fe80003800000 */
[----:B------:R-:W-:-:S07]  /*06d0*/  IADD3 R11, -R244, UR4, RZ ;  /* 0x00000004f40b7c10 */ /* 0x000fce000fffe1ff */
[----:B------:R-:W-:Y:S05]  /*06e0*/  @!P0 BRA `(.L_x_1348) ;  /* 0x000003e000008947 */ /* 0x000fea0003800000 */
[-C--:B-12---:R-:W-:Y:S02]  /*06f0*/  IABS R0, R245.reuse ;  /* 0x000000f500007213 */ /* 0x086fe40000000000 */
        /* <DEDUP_REMOVED lines=59> */
[----:B------:R-:W-:Y:S01]  /*0ab0*/  IMAD R246, R3, 0x10000, R2 ;  /* 0x0001000003f67824 */ /* 0x000fe200078e0202 */
[----:B------:R-:W-:Y:S05]  /*0ac0*/  BRA `(.L_x_1349) ;  /* 0x0000044000007947 */ /* 0x000fea0003800000 */
.L_x_1348:
[----:B------:R-:W-:-:S04]  /*0ad0*/  IMAD.MOV.U32 R2, RZ, RZ, 0x4 ;  /* 0x00000004ff027424 */ /* 0x000fc800078e00ff */
[----:B------:R-:W-:-:S05]  /*0ae0*/  IMAD.WIDE R2, R247, R2, c[0x0][0x590] ;  /* 0x00016400f7027625 */ /* 0x000fca00078e0202 */
[----:B------:R-:W3:Y:S02]  /*0af0*/  LDG.E R7, [R2.64] ;  /* 0x0000000602077981 */ /* 0x000ee4000c1e1900 */
[----:B-123--:R-:W-:-:S05]  /*0b00*/  IMAD R9, R7, R245, RZ ;  /* 0x000000f507097224 */ /* 0x00efca00078e02ff */
        /* <DEDUP_REMOVED lines=63> */
[----:B------:R-:W-:Y:S02]  /*0f00*/  IMAD R246, R0, R2, R3 ;  /* 0x0000000200f67224 */ /* 0x000fe400078e0203 */
.L_x_1349:
[----:B------:R-:W-:Y:S05]  /*0f10*/  BSYNC B0 ;  /* 0x0000000000007941 */ /* 0x000fea0003800000 */
.L_x_1347:
[----:B------:R-:W-:-:S04]  /*0f20*/  LOP3.LUT R0, RZ, R0, RZ, 0x33, !PT ;  /* 0x00000000ff007212 */ /* 0x000fc800078e33ff */
[----:B------:R-:W-:Y:S01]  /*0f30*/  IADD3 R245, R0, R245, RZ ;  /* 0x000000f500f57210 */ /* 0x000fe20007ffe0ff */
[----:B------:R-:W-:Y:S05]  /*0f40*/  BRA `(.L_x_1350) ;  /* 0x0000004000007947 */ /* 0x000fea0003800000 */
.L_x_1338:
[----:B--2---:R-:W-:Y:S01]  /*0f50*/  IMAD.MOV.U32 R245, RZ, RZ, RZ ;  /* 0x000000fffff57224 */ /* 0x004fe200078e00ff */
[----:B------:R-:W-:Y:S01]  /*0f60*/  MOV R246, RZ ;  /* 0x000000ff00f67202 */ /* 0x000fe20000000f00 */
[----:B------:R-:W-:Y:S01]  /*0f70*/  IMAD.U32 R244, RZ, RZ, UR4 ;  /* 0x00000004fff47e24 */ /* 0x000fe2000f8e00ff */
[----:B------:R-:W-:Y:S02]  /*0f80*/  MOV R247, c[0x0][0x53c] ;  /* 0x00014f0000f77a02 */ /* 0x000fe40000000f00 */
.L_x_1350:
[----:B------:R-:W-:Y:S01]  /*0f90*/  ISETP.NE.AND P0, PT, R12, RZ, PT ;  /* 0x000000ff0c00720c */ /* 0x000fe20003f05270 */
[----:B------:R-:W-:-:S12]  /*0fa0*/  WARPSYNC 0xffffffff ;  /* 0xffffffff00007948 */ /* 0x000fd80003800000 */
[----:B------:R1:W-:Y:S04]  /*0fb0*/  @!P0 STS.128 [0xc080], R244 ;  /* 0x00c080f4ff008388 */ /* 0x0003e80000000c00 */
[----:B------:R-:W-:Y:S06]  /*0fc0*/  BAR.ARV 0x5, 0x80 ;  /* 0x0142000000007b1d */ /* 0x000fec0000002000 */
.L_x_1336:
        /* <DEDUP_REMOVED lines=27> */
[C---:B------:R-:W-:Y:S01]  /*1180*/  IMAD.IADD R0, R17.reuse, 0x1, -R0 ;  /* 0x0000000111007824 */ /* 0x040fe200078e0a00 */
        /* <DEDUP_REMOVED lines=71> */
[----:B------:R-:W-:-:S02]  /*1600*/  IMAD.IADD R3, R3, 0x1, R6 ;  /* 0x0000000103037824 */ /* 0x000fc400078e0206 */
[----:B------:R-:W-:Y:S01]  /*1610*/  IMAD.IADD R248, R17, 0x1, R248 ;  /* 0x0000000111f87824 */ /* 0x000fe200078e02f8 */
[----:B------:R-:W-:Y:S01]  /*1620*/  LOP3.LUT R2, R2, 0xc0, RZ, 0xc0, !PT ;  /* 0x000000c002027812 */ /* 0x000fe200078ec0ff */
[----:B------:R-:W-:Y:S02]  /*1630*/  IMAD.IADD R4, R0, 0x1, R7 ;  /* 0x0000000100047824 */ /* 0x000fe400078e0207 */
[----:B------:R-:W-:Y:S01]  /*1640*/  IMAD.SHL.U32 R250, R3, 0x2, RZ ;  /* 0x0000000203fa7824 */ /* 0x000fe200078e00ff */
[----:B------:R-:W-:Y:S01]  /*1650*/  LOP3.LUT R6, R2, 0x8, R8, 0xf8, !PT ;  /* 0x0000000802067812 */ /* 0x000fe200078ef808 */
[C---:B------:R-:W-:Y:S01]  /*1660*/  IMAD R7, R13.reuse, 0x20, R0 ;  /* 0x000000200d077824 */ /* 0x040fe200078e0200 */
[----:B------:R-:W-:Y:S01]  /*1670*/  SHF.R.U32.HI R5, RZ, 0x3, R2 ;  /* 0x00000003ff057819 */ /* 0x000fe20000011602 */
[----:B------:R-:W-:Y:S01]  /*1680*/  IMAD R2, R13, 0x20, R4 ;  /* 0x000000200d027824 */ /* 0x000fe200078e0204 */
[C---:B------:R-:W-:Y:S01]  /*1690*/  IADD3 R4, R250.reuse, 0x80, RZ ;  /* 0x00000080fa047810 */ /* 0x040fe20007ffe0ff */
[----:B------:R-:W-:Y:S01]  /*16a0*/  IMAD.U32 R0, R9, 0x20, R10 ;  /* 0x0000002009007824 */ /* 0x000fe200078e000a */
[----:B------:R-:W-:-:S02]  /*16b0*/  IADD3 R251, R250, 0x70, RZ ;  /* 0x00000070fafb7810 */ /* 0x000fc40007ffe0ff */
[----:B------:R-:W-:Y:S02]  /*16c0*/  @P1 IADD3 R251, R4, 0x10, RZ ;  /* 0x0000001004fb1810 */ /* 0x000fe40007ffe0ff */
        /* <DEDUP_REMOVED lines=9> */
[----:B------:R-:W-:Y:S01]  /*1760*/  SHF.R.S32.HI R4, RZ, 0x1f, R226 ;  /* 0x0000001fff047819 */ /* 0x000fe200000114e2 */
[----:B------:R-:W-:Y:S01]  /*1770*/  IMAD.IADD R3, R3, 0x1, R7 ;  /* 0x0000000103037824 */ /* 0x000fe200078e0207 */
[----:B------:R-:W-:-:S02]  /*1780*/  SHF.R.S32.HI R7, RZ, 0x1f, R202 ;  /* 0x0000001fff077819 */ /* 0x000fc400000114ca */
[C---:B------:R-:W-:Y:S02]  /*1790*/  IADD3 R9, R243.reuse, 0x40, RZ ;  /* 0x00000040f3097810 */ /* 0x040fe40007ffe0ff */
[C---:B------:R-:W-:Y:S02]  /*17a0*/  IADD3 R7, R243.reuse, 0x50, RZ ;  /* 0x00000050f3077810 */ /* 0x040fe40007ffe0ff */
[----:B------:R-:W-:Y:S02]  /*17b0*/  SHF.R.S32.HI R0, RZ, 0x1f, R9 ;  /* 0x0000001fff007819 */ /* 0x000fe40000011409 */
[----:B------:R-:W-:Y:S01]  /*17c0*/  SHF.R.S32.HI R0, RZ, 0x1f, R7 ;  /* 0x0000001fff007819 */ /* 0x000fe20000011407 */
[----:B------:R-:W-:Y:S01]  /*17d0*/  IMAD.IADD R0, R250, 0x1, R5 ;  /* 0x00000001fa007824 */ /* 0x000fe200078e0205 */
[----:B------:R-:W-:Y:S02]  /*17e0*/  IADD3 R15, R243, 0x10, RZ ;  /* 0x00000010f30f7810 */ /* 0x000fe40007ffe0ff */
[----:B------:R-:W-:-:S02]  /*17f0*/  SHF.R.S32.HI R4, RZ, 0x1f, R243 ;  /* 0x0000001fff047819 */ /* 0x000fc400000114f3 */
[----:B------:R1:W-:Y:S01]  /*1800*/  STL [R1+0x4], R0 ;  /* 0x0000040001007387 */ /* 0x0003e20000100800 */
[C---:B------:R-:W-:Y:S02]  /*1810*/  IADD3 R12, R243.reuse, 0x28, RZ ;  /* 0x00000028f30c7810 */ /* 0x040fe40007ffe0ff */
[----:B------:R-:W-:Y:S02]  /*1820*/  IADD3 R10, R243, 0x38, RZ ;  /* 0x00000038f30a7810 */ /* 0x000fe40007ffe0ff */
[----:B------:R-:W-:Y:S02]  /*1830*/  SEL R4, R6, 0xffffffe0, !P3 ;  /* 0xffffffe006047807 */ /* 0x000fe40005800000 */
[----:B------:R-:W-:Y:S02]  /*1840*/  IADD3 R189, R184, 0x20, RZ ;  /* 0x00000020b8bd7810 */ /* 0x000fe40007ffe0ff */
[----:B------:R-:W-:Y:S02]  /*1850*/  LEA R187, R2, 0x6080, 0x1 ;  /* 0x0000608002bb7811 */ /* 0x000fe400078e08ff */
[----:B------:R-:W-:-:S02]  /*1860*/  LEA R185, R3, 0x1880, 0x1 ;  /* 0x0000188003b97811 */ /* 0x000fc400078e08ff */
[----:B------:R-:W-:Y:S01]  /*1870*/  IADD3 R16, R243, 0x8, RZ ;  /* 0x00000008f3107810 */ /* 0x000fe20007ffe0ff */
[----:B------:R-:W-:Y:S01]  /*1880*/  IMAD.IADD R188, R187, 0x1, R4 ;  /* 0x00000001bbbc7824 */ /* 0x000fe200078e0204 */
[C---:B------:R-:W-:Y:S01]  /*1890*/  IADD3 R14, R243.reuse, 0x18, RZ ;  /* 0x00000018f30e7810 */ /* 0x040fe20007ffe0ff */
[----:B------:R-:W-:Y:S01]  /*18a0*/  IMAD.IADD R186, R4, 0x1, R185 ;  /* 0x0000000104ba7824 */ /* 0x000fe200078e02b9 */
[C---:B------:R-:W-:Y:S02]  /*18b0*/  IADD3 R13, R243.reuse, 0x20, RZ ;  /* 0x00000020f30d7810 */ /* 0x040fe40007ffe0ff */
[C---:B------:R-:W-:Y:S02]  /*18c0*/  IADD3 R11, R243.reuse, 0x30, RZ ;  /* 0x00000030f30b7810 */ /* 0x040fe40007ffe0ff */
[C---:B------:R-:W-:Y:S02]  /*18d0*/  IADD3 R8, R243.reuse, 0x48, RZ ;  /* 0x00000048f3087810 */ /* 0x040fe40007ffe0ff */
[----:B------:R-:W-:Y:S01]  /*18e0*/  IADD3 R252, R243, 0x58, RZ ;  /* 0x00000058f3fc7810 */ /* 0x000fe20007ffe0ff */
[----:B-1----:R-:W-:Y:S01]  /*18f0*/  IMAD.IADD R0, R5, 0x1, R251 ;  /* 0x0000000105007824 */ /* 0x002fe200078e02fb */
[----:B------:R-:W-:-:S02]  /*1900*/  @P2 IADD3 R189, R184, -0x20, RZ ;  /* 0xffffffe0b8bd2810 */ /* 0x000fc40007ffe0ff */
[----:B------:R-:W-:Y:S02]  /*1910*/  SHF.R.S32.HI R6, RZ, 0x1f, R15 ;  /* 0x0000001fff067819 */ /* 0x000fe4000001140f */
[----:B------:R1:W-:Y:S01]  /*1920*/  STL [R1], R0 ;  /* 0x0000000001007387 */ /* 0x0003e20000100800 */
        /* <DEDUP_REMOVED lines=8> */
[C---:B------:R-:W-:Y:S02]  /*19b0*/  IADD3 R197, R189.reuse, 0x400, RZ ;  /* 0x00000400bdc57810 */ /* 0x040fe40007ffe0ff */
[C---:B------:R-:W-:Y:S02]  /*19c0*/  IADD3 R196, R189.reuse, 0x800, RZ ;  /* 0x00000800bdc47810 */ /* 0x040fe40007ffe0ff */
[----:B------:R-:W-:-:S02]  /*19d0*/  IADD3 R195, R189, 0xc00, RZ ;  /* 0x00000c00bdc37810 */ /* 0x000fc40007ffe0ff */
[C---:B------:R-:W-:Y:S02]  /*19e0*/  IADD3 R194, R189.reuse, 0x1000, RZ ;  /* 0x00001000bdc27810 */ /* 0x040fe40007ffe0ff */
[C---:B------:R-:W-:Y:S02]  /*19f0*/  IADD3 R193, R189.reuse, 0x1400, RZ ;  /* 0x00001400bdc17810 */ /* 0x040fe40007ffe0ff */
[C---:B------:R-:W-:Y:S02]  /*1a00*/  IADD3 R192, R189.reuse, 0x1800, RZ ;  /* 0x00001800bdc07810 */ /* 0x040fe40007ffe0ff */
[C---:B------:R-:W-:Y:S02]  /*1a10*/  IADD3 R191, R189.reuse, 0x1c00, RZ ;  /* 0x00001c00bdbf7810 */ /* 0x040fe40007ffe0ff */
[----:B-1----:R-:W-:Y:S02]  /*1a20*/  IADD3 R190, R189, 0x2000, RZ ;  /* 0x00002000bdbe7810 */ /* 0x002fe40007ffe0ff */
.L_x_1477:
        /* <DEDUP_REMOVED lines=30> */
[----:B------:R2:W3:Y:S04]  /*1c10*/  LDG.E R0, [R2.64] ;  /* 0x0000000602007981 */ /* 0x0004e8000c1e1900 */
[----:B-12---:R-:W3:Y:S02]  /*1c20*/  LDG.E R2, [R2.64+0x4] ;  /* 0x0000040602027981 */ /* 0x006ee4000c1e1900 */
[----:B---3--:R-:W-:-:S02]  /*1c30*/  IADD3 R240, -R0, R2, RZ ;  /* 0x0000000200f07210 */ /* 0x008fc40007ffe1ff */
.L_x_1351:
[----:B------:R-:W-:-:S04]  /*1c40*/  ISETP.NE.U32.AND P1, PT, RZ, c[0x0][0x368], PT ;  /* 0x0000da00ff007a0c */ /* 0x000fc80003f25070 */
[----:B------:R-:W-:-:S13]  /*1c50*/  ISETP.NE.AND.EX P1, PT, RZ, c[0x0][0x36c], PT, P1 ;  /* 0x0000db00ff007a0c */ /* 0x000fda0003f25310 */
[----:B------:R-:W-:Y:S05]  /*1c60*/  @!P1 BRA `(.L_x_1352) ;  /* 0x0000004000009947 */ /* 0x000fea0003800000 */
[----:B-1----:R-:W-:-:S04]  /*1c70*/  IADD3 R2, P1, R14, c[0x0][0x368], RZ ;  /* 0x0000da000e027a10 */ /* 0x002fc80007f3e0ff */
[----:B------:R-:W-:-:S05]  /*1c80*/  IADD3.X R3, R13, c[0x0][0x36c], RZ, P1, !PT ;  /* 0x0000db000d037a10 */ /* 0x000fca0000ffe4ff */
[----:B------:R1:W5:Y:S01]  /*1c90*/  LDG.E R0, [R2.64] ;  /* 0x0000000602007981 */ /* 0x000362000c1e1900 */
[----:B------:R-:W-:Y:S05]  /*1ca0*/  BRA `(.L_x_1353) ;  /* 0x0000008000007947 */ /* 0x000fea0003800000 */
.L_x_1352:
        /* <DEDUP_REMOVED lines=8> */
.L_x_1353:
[----:B-1----:R-:W-:Y:S01]  /*1d30*/  IMAD.MOV.U32 R2, RZ, RZ, c[0x0][0x2c4] ;  /* 0x0000b100ff027624 */ /* 0x002fe200078e00ff */
[----:B------:R-:W-:Y:S01]  /*1d40*/  BSSY B0, `(.L_x_1354) ;  /* 0x000003b000007945 */ /* 0x000fe20003800000 */
[----:B------:R-:W-:Y:S02]  /*1d50*/  IMAD.SHL.U32 R242, R245, 0x80, RZ ;  /* 0x00000080f5f27824 */ /* 0x000fe400078e00ff */
[----:B-----5:R-:W-:Y:S01]  /*1d60*/  IMAD.IADD R241, R0, 0x1, -R230 ;  /* 0x0000000100f17824 */ /* 0x020fe200078e0ae6 */
[----:B------:R-:W-:-:S02]  /*1d70*/  ISETP.NE.AND P3, PT, R2, 0x1, PT ;  /* 0x000000010200780c */ /* 0x000fc40003f65270 */
[----:B------:R-:W-:-:S05]  /*1d80*/  IADD3 R2, R242, 0x7f, RZ ;  /* 0x0000007ff2027810 */ /* 0x000fca0007ffe0ff */
[----:B------:R-:W-:-:S06]  /*1d90*/  IMAD.MOV.U32 R0, RZ, RZ, R2 ;  /* 0x000000ffff007224 */ /* 0x000fcc00078e0002 */
[----:B------:R-:W-:Y:S01]  /*1da0*/  @P3 IMAD.HI.U32 R3, R2, c[0x0][0x2c8], RZ ;  /* 0x0000b20002033a27 */ /* 0x000fe200078e00ff */
[----:B------:R-:W-:-:S04]  /*1db0*/  IADD3 R2, R241, 0x30, -R240 ;  /* 0x00000030f1027810 */ /* 0x000fc80007ffe8f0 */
[----:B------:R-:W-:Y:S02]  /*1dc0*/  @P3 SHF.R.U32.HI R0, RZ, c[0x0][0x2cc], R3 ;  /* 0x0000b300ff003a19 */ /* 0x000fe40000011603 */
[----:B------:R-:W-:-:S03]  /*1dd0*/  IADD3 R3, R241, 0x2f, RZ ;  /* 0x0000002ff1037810 */ /* 0x000fc60007ffe0ff */
[----:B------:R-:W-:Y:S02]  /*1de0*/  IMAD.IADD R0, R2, 0x1, R0 ;  /* 0x0000000102007824 */ /* 0x000fe400078e0200 */
[----:B------:R-:W-:-:S04]  /*1df0*/  IMAD.HI R2, R3, 0x2aaaaaab, RZ ;  /* 0x2aaaaaab03027827 */ /* 0x000fc800078e02ff */
[----:B------:R-:W-:Y:S01]  /*1e00*/  IMAD.HI R0, R0, 0x2aaaaaab, RZ ;  /* 0x2aaaaaab00007827 */ /* 0x000fe200078e02ff */
[----:B------:R-:W-:-:S04]  /*1e10*/  SHF.R.U32.HI R4, RZ, 0x1f, R2 ;  /* 0x0000001fff047819 */ /* 0x000fc80000011602 */
[----:B------:R-:W-:Y:S02]  /*1e20*/  SHF.R.U32.HI R3, RZ, 0x1f, R0 ;  /* 0x0000001fff037819 */ /* 0x000fe40000011600 */
[----:B------:R-:W-:Y:S02]  /*1e30*/  LEA.HI.SX32 R4, R2, R4, 0x1d ;  /* 0x0000000402047211 */ /* 0x000fe400078feaff */
[----:B------:R-:W-:Y:S02]  /*1e40*/  LEA.HI.SX32 R0, R0, R3, 0x1d ;  /* 0x0000000300007211 */ /* 0x000fe400078feaff */
[----:B------:R-:W-:Y:S02]  /*1e50*/  LOP3.LUT R2, R246, 0xff000000, RZ, 0xc0, !PT ;  /* 0xff000000f6027812 */ /* 0x000fe400078ec0ff */
[----:B------:R-:W-:Y:S02]  /*1e60*/  IMNMX R6, R4, R0, PT ;  /* 0x0000000004067217 */ /* 0x000fe40003800200 */
[----:B------:R-:W-:-:S02]  /*1e70*/  LOP3.LUT R3, R246, 0xff0000, RZ, 0xc0, !PT ;  /* 0x00ff0000f6037812 */ /* 0x000fc400078ec0ff */
[----:B------:R-:W-:Y:S01]  /*1e80*/  SHF.R.U32.HI R0, RZ, 0x8, R2 ;  /* 0x00000008ff007819 */ /* 0x000fe20000011602 */
[----:B------:R-:W-:Y:S01]  /*1e90*/  IMAD.MOV.U32 R2, RZ, RZ, RZ ;  /* 0x000000ffff027224 */ /* 0x000fe200078e00ff */
[----:B------:R-:W-:Y:S02]  /*1ea0*/  ISETP.GE.AND P1, PT, R6, 0x1, PT ;  /* 0x000000010600780c */ /* 0x000fe40003f26270 */
        /* <DEDUP_REMOVED lines=36> */
.L_x_1355:
[----:B------:R-:W-:Y:S05]  /*20f0*/  BSYNC B0 ;  /* 0x0000000000007941 */ /* 0x000fea0003800000 */
.L_x_1354:
        /* <DEDUP_REMOVED lines=63> */
[----:B-1----:R-:W-:Y:S01]  /*24f0*/  IMAD.IADD R5, R224, 0x1, R242 ;  /* 0x00000001e0057824 */ /* 0x002fe200078e02f2 */
[----:B------:R-:W-:Y:S02]  /*2500*/  LOP3.LUT R13, R246, 0xffff, RZ, 0xc0, !PT ;  /* 0x0000fffff60d7812 */ /* 0x000fe400078ec0ff */
[----:B------:R-:W-:Y:S01]  /*2510*/  SEL R6, R12, RZ, !P0 ;  /* 0x000000ff0c067207 */ /* 0x000fe20004000000 */
[----:B------:R-:W-:Y:S01]  /*2520*/  IMAD R0, R0, c[0x0][0x178], RZ ;  /* 0x00005e0000007a24 */ /* 0x000fe200078e02ff */
[----:B------:R-:W-:Y:S01]  /*2530*/  SEL R4, R249, RZ, !P0 ;  /* 0x000000fff9047207 */ /* 0x000fe20004000000 */
[----:B------:R-:W-:Y:S01]  /*2540*/  @P3 IMAD.HI.U32 R7, R5, c[0x0][0x2c8], RZ ;  /* 0x0000b20005073a27 */ /* 0x000fe200078e00ff */
[----:B------:R-:W-:Y:S02]  /*2550*/  ISETP.GE.AND P6, PT, R202, c[0x0][0x198], PT ;  /* 0x00006600ca007a0c */ /* 0x000fe40003fc6270 */
[----:B------:R-:W-:Y:S01]  /*2560*/  ISETP.GE.AND P5, PT, R225, c[0x0][0x198], PT ;  /* 0x00006600e1007a0c */ /* 0x000fe20003fa6270 */
[----:B------:R-:W-:Y:S01]  /*2570*/  IMAD R0, R11, c[0x0][0x17c], R0 ;  /* 0x00005f000b007a24 */ /* 0x000fe200078e0200 */
[----:B------:R-:W-:Y:S01]  /*2580*/  ISETP.GE.AND P4, PT, R226, c[0x0][0x198], PT ;  /* 0x00006600e2007a0c */ /* 0x000fe20003f86270 */
[----:B------:R-:W-:Y:S01]  /*2590*/  IMAD R6, R6, c[0x0][0x1c0], RZ ;  /* 0x0000700006067a24 */ /* 0x000fe200078e02ff */
[----:B------:R-:W-:-:S03]  /*25a0*/  IADD3 R119, R200, -0x1, RZ ;  /* 0xffffffffc8777810 */ /* 0x000fc60007ffe0ff */
[----:B------:R-:W-:Y:S02]  /*25b0*/  IMAD R6, R4, c[0x0][0x1c4], R6 ;  /* 0x0000710004067a24 */ /* 0x000fe400078e0206 */
[----:B--2---:R-:W-:-:S04]  /*25c0*/  IMAD.WIDE.U32 R2, R11, c[0x0][0x178], RZ ;  /* 0x00005e000b027a25 */ /* 0x004fc800078e00ff */
[----:B------:R-:W-:Y:S01]  /*25d0*/  IMAD.IADD R3, R3, 0x1, R0 ;  /* 0x0000000103037824 */ /* 0x000fe200078e0200 */
[----:B------:R-:W-:Y:S02]  /*25e0*/  MOV R0, R5 ;  /* 0x0000000500007202 */ /* 0x000fe40000000f00 */
[----:B------:R-:W-:Y:S01]  /*25f0*/  @P3 SHF.R.U32.HI R0, RZ, c[0x0][0x2cc], R7 ;  /* 0x0000b300ff003a19 */ /* 0x000fe20000011607 */
[----:B------:R-:W-:-:S03]  /*2600*/  IMAD.WIDE.U32 R2, R13, c[0x0][0x1b8], R2 ;  /* 0x00006e000d027a25 */ /* 0x000fc600078e0002 */
        /* <DEDUP_REMOVED lines=20> */
.L_x_1482:
[----:B------:R-:W-:Y:S05]  /*2750*/  BRA.DIV ~URZ, `(.L_x_1358) ;  /* 0x0000ef527f007947 */ /* 0x000fea000b800000 */
[----:B------:R3:W4:Y:S02]  /*2760*/  SHFL.IDX PT, R0, R12, RZ, 0x1c1f ;  /* 0x001c1fff0c007589 */ /* 0x00072400000e0000 */
.L_x_1483:
        /* <DEDUP_REMOVED lines=22> */
.L_x_1360:
[----:B------:R-:W-:Y:S05]  /*28d0*/  BSYNC B0 ;  /* 0x0000000000007941 */ /* 0x000fea0003800000 */
.L_x_1359:
[----:B------:R-:W-:Y:S05]  /*28e0*/  BRA.DIV ~URZ, `(.L_x_1361) ;  /* 0x0000ee327f007947 */ /* 0x000fea000b800000 */
[----:B--2---:R2:W1:Y:S04]  /*28f0*/  SHFL.IDX PT, R4, R5, 0x1, 0x1c1f ;  /* 0x003c1f0005047f89 */ /* 0x00446800000e0000 */
[----:B----4-:R2:W4:Y:S02]  /*2900*/  SHFL.IDX PT, R0, R12, 0x1, 0x1c1f ;  /* 0x003c1f000c007f89 */ /* 0x01052400000e0000 */
.L_x_1484:
        /* <DEDUP_REMOVED lines=21> */
.L_x_1363:
[----:B------:R-:W-:Y:S05]  /*2a60*/  BSYNC B0 ;  /* 0x0000000000007941 */ /* 0x000fea0003800000 */
.L_x_1362:
[----:B------:R-:W-:Y:S05]  /*2a70*/  BRA.DIV ~URZ, `(.L_x_1364) ;  /* 0x0000ed727f007947 */ /* 0x000fea000b800000 */
[----:B-1----:R1:W2:Y:S02]  /*2a80*/  SHFL.IDX PT, R4, R5, 0x2, 0x1c1f ;  /* 0x005c1f0005047f89 */ /* 0x0022a400000e0000 */
.L_x_1485:
[----:B------:R-:W-:Y:S05]  /*2a90*/  BRA.DIV ~URZ, `(.L_x_1365) ;  /* 0x0000edc27f007947 */ /* 0x000fea000b800000 */
[----:B----4-:R4:W1:Y:S02]  /*2aa0*/  SHFL.IDX PT, R0, R12, 0x2, 0x1c1f ;  /* 0x005c1f000c007f89 */ /* 0x01086400000e0000 */
.L_x_1486:
        /* <DEDUP_REMOVED lines=21> */
.L_x_1367:
[----:B------:R-:W-:Y:S05]  /*2c00*/  BSYNC B0 ;  /* 0x0000000000007941 */ /* 0x000fea0003800000 */
.L_x_1366:
[----:B------:R-:W-:Y:S05]  /*2c10*/  BRA.DIV ~URZ, `(.L_x_1368) ;  /* 0x0000ecb27f007947 */ /* 0x000fea000b800000 */
[----:B--2---:R2:W3:Y:S04]  /*2c20*/  SHFL.IDX PT, R4, R5, 0x3, 0x1c1f ;  /* 0x007c1f0005047f89 */ /* 0x0044e800000e0000 */
[----:B-1----:R2:W1:Y:S02]  /*2c30*/  SHFL.IDX PT, R0, R12, 0x3, 0x1c1f ;  /* 0x007c1f000c007f89 */ /* 0x00246400000e0000 */
.L_x_1487:
[----:B--2---:R-:W2:Y:S01]  /*2c40*/  LDL R16, [R1+0x14] ;  /* 0x0000140001107983 */ /* 0x004ea20000100800 */
[----:B------:R-:W-:Y:S01]  /*2c50*/  IADD3 R2, R10, 0x60, RZ ;  /* 0x000000600a027810 */ /* 0x000fe20007ffe0ff */
[----:B-----5:R-:W-:Y:S01]  /*2c60*/  IMAD.WIDE.U32 R234, R14, c[0x0][0x2b0], RZ ;  /* 0x0000ac000eea7a25 */ /* 0x020fe200078e00ff */
[----:B------:R-:W-:-:S02]  /*2c70*/  SHF.R.S32.HI R15, RZ, 0x1f, R202 ;  /* 0x0000001fff0f7819 */ /* 0x000fc400000114ca */
[----:B------:R-:W-:Y:S02]  /*2c80*/  ISETP.GE.AND P2, PT, R2, R11, PT ;  /* 0x0000000b0200720c */ /* 0x000fe40003f46270 */
[----:B------:R-:W-:Y:S02]  /*2c90*/  SHF.R.S32.HI R23, RZ, 0x1f, R225 ;  /* 0x0000001fff177819 */ /* 0x000fe400000114e1 */
[----:B------:R-:W-:-:S09]  /*2ca0*/  SHF.R.S32.HI R27, RZ, 0x1f, R226 ;  /* 0x0000001fff1b7819 */ /* 0x000fd200000114e2 */
[CC--:B-1----:R-:W-:Y:S02]  /*2cb0*/  @!P2 LEA R8, P0, R202.reuse, R0.reuse, 0x1 ;  /* 0x00000000ca08a211 */ /* 0x0c2fe400078008ff */
[C---:B------:R-:W-:Y:S02]  /*2cc0*/  @!P2 LEA R6, P1, R225.reuse, R0, 0x1 ;  /* 0x00000000e106a211 */ /* 0x040fe400078208ff */
[----:B---3--:R-:W-:Y:S02]  /*2cd0*/  @!P2 LEA.HI.X R9, R202, R4, R15, 0x1, P0 ;  /* 0x00000004ca09a211 */ /* 0x008fe400000f0c0f */
[----:B------:R-:W-:Y:S02]  /*2ce0*/  @!P2 LEA R2, P0, R226, R0, 0x1 ;  /* 0x00000000e202a211 */ /* 0x000fe400078008ff */
[----:B------:R-:W-:Y:S02]  /*2cf0*/  SHF.R.S32.HI R0, RZ, 0x1f, R14 ;  /* 0x0000001fff007819 */ /* 0x000fe4000001140e */
[----:B------:R-:W-:-:S02]  /*2d00*/  @!P2 LEA.HI.X R7, R225, R4, R23, 0x1, P1 ;  /* 0x00000004e107a211 */ /* 0x000fc400008f0c17 */
[----:B------:R-:W-:Y:S01]  /*2d10*/  @!P2 LEA.HI.X R3, R226, R4, R27, 0x1, P0 ;  /* 0x00000004e203a211 */ /* 0x000fe200000f0c1b */
        /* <DEDUP_REMOVED lines=14> */
[----:B------:R-:W-:-:S02]  /*2e00*/  IMAD.MOV.U32 R0, RZ, RZ, c[0x0][0x2b8] ;  /* 0x0000ae00ff007624 */ /* 0x000fc400078e00ff */
[----:B------:R-:W-:Y:S02]  /*2e10*/  IMAD R118, R200, R118, -0x30 ;  /* 0xffffffd0c8767424 */ /* 0x000fe400078e0276 */
[----:B------:R-:W-:Y:S01]  /*2e20*/  IMAD.MOV.U32 R199, RZ, RZ, RZ ;  /* 0x000000ffffc77224 */ /* 0x000fe200078e00ff */
[----:B------:R-:W-:Y:S01]  /*2e30*/  ISETP.NE.AND P2, PT, R0, 0x1, PT ;  /* 0x000000010000780c */ /* 0x000fe20003f45270 */
[----:B-1----:R-:W-:-:S05]  /*2e40*/  IMAD.IADD R2, R224, 0x1, R118 ;  /* 0x00000001e0027824 */ /* 0x002fca00078e0276 */
[C---:B------:R-:W-:Y:S01]  /*2e50*/  ISETP.GE.AND P1, PT, R2.reuse, R241, PT ;  /* 0x000000f10200720c */ /* 0x040fe20003f26270 */
[----:B------:R-:W-:-:S03]  /*2e60*/  IMAD.IADD R2, R2, 0x1, R230 ;  /* 0x0000000102027824 */ /* 0x000fc600078e02e6 */
[----:B------:R-:W-:Y:S01]  /*2e70*/  ISETP.GT.OR P1, PT, R224, 0x2f, P1 ;  /* 0x0000002fe000780c */ /* 0x000fe20000f24670 */
[----:B------:R-:W-:Y:S02]  /*2e80*/  IMAD.MOV.U32 R0, RZ, RZ, R2 ;  /* 0x000000ffff007224 */ /* 0x000fe400078e0002 */
[----:B------:R-:W-:-:S05]  /*2e90*/  @P2 IMAD.HI.U32 R3, R2, c[0x0][0x2bc], RZ ;  /* 0x0000af0002032a27 */ /* 0x000fca00078e00ff */
[----:B------:R-:W-:-:S05]  /*2ea0*/  @P2 SHF.R.U32.HI R0, RZ, c[0x0][0x2c0], R3 ;  /* 0x0000b000ff002a19 */ /* 0x000fca0000011603 */
[----:B------:R-:W-:-:S04]  /*2eb0*/  @!P1 IADD3 R3, P0, R0, R234, RZ ;  /* 0x000000ea00039210 */ /* 0x000fc80007f1e0ff */
[----:B------:R-:W-:Y:S02]  /*2ec0*/  @!P1 LEA.HI.X.SX32 R5, R0, R238, 0x1, P0 ;  /* 0x000000ee00059211 */ /* 0x000fe400000f0eff */
[----:B------:R-:W-:-:S04]  /*2ed0*/  @!P1 LEA R4, P0, R3, c[0x0][0x2a0], 0x2 ;  /* 0x0000a80003049a11 */ /* 0x000fc800078010ff */
[----:B------:R-:W-:-:S05]  /*2ee0*/  @!P1 LEA.HI.X R5, R3, c[0x0][0x2a4], R5, 0x2, P0 ;  /* 0x0000a90003059a11 */ /* 0x000fca00000f1405 */
[----:B------:R-:W2:Y:S01]  /*2ef0*/  @!P1 LDG.E R199, [R4.64] ;  /* 0x0000000604c79981 */ /* 0x000ea2000c1e1900 */
[----:B------:R-:W-:Y:S01]  /*2f00*/  IMAD.MOV R0, RZ, RZ, -R0 ;  /* 0x000000ffff007224 */ /* 0x000fe200078e0a00 */
[----:B------:R-:W-:Y:S01]  /*2f10*/  SHF.L.U64.HI R214, R202, 0x1, R15 ;  /* 0x00000001cad67819 */ /* 0x000fe2000001020f */
[----:B------:R-:W-:Y:S01]  /*2f20*/  IMAD.WIDE.U32 R232, R13, c[0x0][0x1e8], RZ ;  /* 0x00007a000de87a25 */ /* 0x000fe200078e00ff */
[----:B------:R-:W-:Y:S01]  /*2f30*/  SHF.L.U64.HI R212, R225, 0x1, R23 ;  /* 0x00000001e1d47819 */ /* 0x000fe20000010217 */
[----:B------:R-:W-:Y:S01]  /*2f40*/  BSSY B0, `(.L_x_1369) ;  /* 0x0000080000007945 */ /* 0x000fe20003800000 */
[----:B------:R-:W-:Y:S01]  /*2f50*/  SHF.L.U64.HI R213, R226, 0x1, R27 ;  /* 0x00000001e2d57819 */ /* 0x000fe2000001021b */
[----:B------:R-:W-:Y:S02]  /*2f60*/  IMAD R201, R0, c[0x0][0x2b8], R2 ;  /* 0x0000ae0000c97a24 */ /* 0x000fe400078e0202 */
[----:B------:R-:W-:Y:S02]  /*2f70*/  IMAD R231, R13, c[0x0][0x1ec], R233 ;  /* 0x00007b000de77a24 */ /* 0x000fe400078e02e9 */
[----:B------:R-:W-:Y:S01]  /*2f80*/  IMAD.WIDE.U32 R2, R201, c[0x0][0x1e0], RZ ;  /* 0x00007800c9027a25 */ /* 0x000fe200078e00ff */
[----:B------:R-:W-:-:S03]  /*2f90*/  SHF.R.S32.HI R7, RZ, 0x1f, R201 ;  /* 0x0000001fff077819 */ /* 0x000fc600000114c9 */
[----:B------:R-:W-:Y:S02]  /*2fa0*/  IMAD R117, R119, -0x30, R241 ;  /* 0xffffffd077757824 */ /* 0x000fe400078e02f1 */
[C---:B------:R-:W-:Y:S02]  /*2fb0*/  IMAD R0, R7.reuse, c[0x0][0x1e0], RZ ;  /* 0x0000780007007a24 */ /* 0x040fe400078e02ff */
[----:B------:R-:W-:Y:S02]  /*2fc0*/  IMAD R7, R7, c[0x0][0x208], RZ ;  /* 0x0000820007077a24 */ /* 0x000fe400078e02ff */
[C---:B------:R-:W-:Y:S02]  /*2fd0*/  IMAD R0, R201.reuse, c[0x0][0x1e4], R0 ;  /* 0x00007900c9007a24 */ /* 0x040fe400078e0200 */
[----:B------:R-:W-:Y:S02]  /*2fe0*/  IMAD R7, R201, c[0x0][0x20c], R7 ;  /* 0x00008300c9077a24 */ /* 0x000fe400078e0207 */
[----:B------:R-:W-:-:S02]  /*2ff0*/  IMAD.IADD R3, R3, 0x1, R0 ;  /* 0x0000000103037824 */ /* 0x000fc400078e0200 */
[----:B------:R-:W-:-:S04]  /*3000*/  IMAD.WIDE.U32 R236, R13, c[0x0][0x210], RZ ;  /* 0x000084000dec7a25 */ /* 0x000fc800078e00ff */
[----:B------:R-:W-:Y:S02]  /*3010*/  IMAD R239, R13, c[0x0][0x214], R237 ;  /* 0x000085000def7a24 */ /* 0x000fe400078e02ed */
[----:B------:R-:W-:Y:S02]  /*3020*/  IMAD.SHL.U32 R26, R226, 0x2, RZ ;  /* 0x00000002e21a7824 */ /* 0x000fe400078e00ff */
[----:B------:R-:W-:Y:S01]  /*3030*/  IMAD.SHL.U32 R22, R225, 0x2, RZ ;  /* 0x00000002e1167824 */ /* 0x000fe200078e00ff */
[----:B--2---:R-:W-:Y:S01]  /*3040*/  SHF.R.S32.HI R9, RZ, 0x1f, R199 ;  /* 0x0000001fff097819 */ /* 0x004fe200000114c7 */
[----:B------:R-:W-:-:S04]  /*3050*/  IMAD.WIDE.U32 R2, R199, c[0x0][0x1f0], R2 ;  /* 0x00007c00c7027a25 */ /* 0x000fc800078e0002 */
[----:B------:R-:W-:-:S04]  /*3060*/  IMAD R0, R9, c[0x0][0x1f0], RZ ;  /* 0x00007c0009007a24 */ /* 0x000fc800078e02ff */
[----:B------:R-:W-:Y:S01]  /*3070*/  IMAD R4, R199, c[0x0][0x1f4], R0 ;  /* 0x00007d00c7047a24 */ /* 0x000fe200078e0200 */
[----:B------:R-:W-:-:S04]  /*3080*/  IADD3 R0, P0, R2, R232, RZ ;  /* 0x000000e802007210 */ /* 0x000fc80007f1e0ff */
[----:B------:R-:W-:Y:S02]  /*3090*/  IADD3.X R2, R231, R3, R4, P0, !PT ;  /* 0x00000003e7027210 */ /* 0x000fe400007fe404 */
[C---:B------:R-:W-:Y:S02]  /*30a0*/  LEA R6, P0, R0.reuse, c[0x0][0x1c8], 0x1 ;  /* 0x0000720000067a11 */ /* 0x040fe400078008ff */
[----:B------:R-:W-:Y:S02]  /*30b0*/  IMNMX R3, R117, 0x30, PT ;  /* 0x0000003075037817 */ /* 0x000fe40003800200 */
[----:B----4-:R-:W-:Y:S01]  /*30c0*/  LEA.HI.X R12, R0, c[0x0][0x1cc], R2, 0x1, P0 ;  /* 0x00007300000c7a11 */ /* 0x010fe200000f0c02 */
[----:B------:R-:W-:Y:S02]  /*30d0*/  SHFL.IDX PT, R11, R6, 0x1, 0x1c1f ;  /* 0x003c1f00060b7f89 */ /* 0x000fe400000e0000 */
[----:B------:R-:W-:Y:S02]  /*30e0*/  IMAD.IADD R5, R3, 0x1, -R229 ;  /* 0x0000000103057824 */ /* 0x000fe400078e0ae5 */
[----:B------:R-:W1:Y:S01]  /*30f0*/  SHFL.IDX PT, R0, R6, RZ, 0x1c1f ;  /* 0x001c1fff06007589 */ /* 0x000e6200000e0000 */
[----:B------:R-:W-:-:S02]  /*3100*/  IMAD.WIDE.U32 R2, R201, c[0x0][0x208], RZ ;  /* 0x00008200c9027a25 */ /* 0x000fc400078e00ff */
[C---:B------:R-:W-:Y:S01]  /*3110*/  ISETP.GE.AND P6, PT, R5.reuse, 0x1, PT ;  /* 0x000000010500780c */ /* 0x040fe20003fc6270 */
[----:B------:R-:W2:Y:S01]  /*3120*/  SHFL.IDX PT, R8, R12, RZ, 0x1c1f ;  /* 0x001c1fff0c087589 */ /* 0x000ea200000e0000 */
[----:B------:R-:W-:Y:S01]  /*3130*/  ISETP.GE.AND P1, PT, R5, 0x21, PT ;  /* 0x000000210500780c */ /* 0x000fe20003f26270 */
[----:B------:R-:W-:-:S04]  /*3140*/  IMAD.IADD R3, R3, 0x1, R7 ;  /* 0x0000000103037824 */ /* 0x000fc800078e0207 */
[----:B------:R-:W-:-:S06]  /*3150*/  IMAD.WIDE.U32 R2, R199, c[0x0][0x218], R2 ;  /* 0x00008600c7027a25 */ /* 0x000fcc00078e0002 */
[----:B------:R-:W-:Y:S01]  /*3160*/  @P6 ISETP.GE.AND P4, PT, R202, c[0x0][0x1d4], PT ;  /* 0x00007500ca006a0c */ /* 0x000fe20003f86270 */
[----:B------:R-:W-:Y:S01]  /*3170*/  @P6 IMAD.SHL.U32 R10, R16, 0x2, RZ ;  /* 0x00000002100a6824 */ /* 0x000fe200078e00ff */
[----:B------:R-:W-:Y:S02]  /*3180*/  @P6 ISETP.GE.AND P5, PT, R225, c[0x0][0x1d4], PT ;  /* 0x00007500e1006a0c */ /* 0x000fe40003fa6270 */
[----:B-1----:R-:W-:-:S04]  /*3190*/  @P6 LEA R4, P0, R202, R0, 0x1 ;  /* 0x00000000ca046211 */ /* 0x002fc800078008ff */
[----:B--2---:R-:W-:Y:S02]  /*31a0*/  @P6 LEA.HI.X R5, R202, R8, R15, 0x1, P0 ;  /* 0x00000008ca056211 */ /* 0x004fe400000f0c0f */
[----:B------:R-:W-:-:S03]  /*31b0*/  @P6 LEA R6, P0, R225, R0, 0x1 ;  /* 0x00000000e1066211 */ /* 0x000fc600078008ff */
[----:B------:R1:W-:Y:S01]  /*31c0*/  @P6 LDGSTS.E.BYPASS.LTC128B.128 [R10+0x3c80], [R4.64], !P4 ;  /* 0x03c80000040a6fae */ /* 0x0003e2000e101d46 */
[----:B------:R-:W-:-:S05]  /*31d0*/  @P6 LEA.HI.X R7, R225, R8, R23, 0x1, P0 ;  /* 0x00000008e1076211 */ /* 0x000fca00000f0c17 */
[----:B------:R2:W-:Y:S01]  /*31e0*/  @P6 LDGSTS.E.BYPASS.LTC128B.128 [R10+0x4880], [R6.64], !P5 ;  /* 0x04880000060a6fae */ /* 0x0005e2000e901d46 */
[----:B------:R-:W-:Y:S01]  /*31f0*/  @P1 ISETP.GE.AND P5, PT, R202, c[0x0][0x1d4], PT ;  /* 0x00007500ca001a0c */ /* 0x000fe20003fa6270 */
[----:B-1----:R-:W-:Y:S01]  /*3200*/  IMAD R5, R9, c[0x0][0x218], RZ ;  /* 0x0000860009057a24 */ /* 0x002fe200078e02ff */
[----:B------:R-:W-:Y:S01]  /*3210*/  @P6 LEA R4, P4, R226, R0, 0x1 ;  /* 0x00000000e2046211 */ /* 0x000fe200078808ff */
[----:B------:R1:W3:Y:S01]  /*3220*/  SHFL.IDX PT, R9, R12, 0x1, 0x1c1f ;  /* 0x003c1f000c097f89 */ /* 0x0002e200000e0000 */
[----:B------:R-:W-:Y:S01]  /*3230*/  IADD3 R0, P0, R2, R236, RZ ;  /* 0x000000ec02007210 */ /* 0x000fe20007f1e0ff */
[----:B-1----:R-:W-:Y:S01]  /*3240*/  IMAD R12, R199, c[0x0][0x21c], R5 ;  /* 0x00008700c70c7a24 */ /* 0x002fe200078e0205 */
[----:B------:R-:W-:Y:S01]  /*3250*/  @P6 LEA.HI.X R5, R226, R8, R27, 0x1, P4 ;  /* 0x00000008e2056211 */ /* 0x000fe200020f0c1b */
[----:B------:R-:W-:Y:S01]  /*3260*/  IMAD.SHL.U32 R8, R202, 0x2, RZ ;  /* 0x00000002ca087824 */ /* 0x000fe200078e00ff */
[----:B------:R-:W-:Y:S02]  /*3270*/  @P6 ISETP.GE.AND P4, PT, R226, c[0x0][0x1d4], PT ;  /* 0x00007500e2006a0c */ /* 0x000fe40003f86270 */
[----:B------:R-:W-:-:S02]  /*3280*/  IADD3.X R2, R239, R3, R12, P0, !PT ;  /* 0x00000003ef027210 */ /* 0x000fc400007fe40c */
[----:B------:R-:W-:-:S04]  /*3290*/  LEA R25, P0, R0, c[0x0][0x1f8], 0x1 ;  /* 0x00007e0000197a11 */ /* 0x000fc800078008ff */
[----:B------:R-:W-:Y:S01]  /*32a0*/  LEA.HI.X R24, R0, c[0x0][0x1fc], R2, 0x1, P0 ;  /* 0x00007f0000187a11 */ /* 0x000fe200000f0c02 */
[----:B------:R-:W-:Y:S01]  /*32b0*/  @P1 IMAD.SHL.U32 R0, R16, 0x2, RZ ;  /* 0x0000000210001824 */ /* 0x000fe200078e00ff */
[C---:B--2---:R-:W-:Y:S01]  /*32c0*/  @P1 LEA R6, P0, R202.reuse, R11, 0x1 ;  /* 0x0000000bca061211 */ /* 0x044fe200078008ff */
[----:B------:R-:W1:Y:S03]  /*32d0*/  SHFL.IDX PT, R21, R25, RZ, 0x1c1f ;  /* 0x001c1fff19157589 */ /* 0x000e6600000e0000 */
[----:B---3--:R-:W-:Y:S01]  /*32e0*/  @P1 LEA.HI.X R7, R202, R9, R15, 0x1, P0 ;  /* 0x00000009ca071211 */ /* 0x008fe200000f0c0f */
[----:B------:R2:W-:Y:S01]  /*32f0*/  @P6 LDGSTS.E.BYPASS.LTC128B.128 [R10+0x5480], [R4.64], !P4 ;  /* 0x05480000040a6fae */ /* 0x0005e2000e101d46 */
[C---:B------:R-:W-:Y:S02]  /*3300*/  @P1 ISETP.GE.AND P4, PT, R225.reuse, c[0x0][0x1d4], PT ;  /* 0x00007500e1001a0c */ /* 0x040fe40003f86270 */
[----:B------:R-:W-:Y:S01]  /*3310*/  @P1 ISETP.GE.AND P0, PT, R226, c[0x0][0x1d4], PT ;  /* 0x00007500e2001a0c */ /* 0x000fe20003f06270 */
[----:B------:R3:W-:Y:S01]  /*3320*/  @P1 LDGSTS.E.BYPASS.LTC128B.128 [R0+0x4480], [R6.64], !P5 ;  /* 0x0448000006001fae */ /* 0x0007e2000e901d46 */
[----:B------:R-:W-:-:S03]  /*3330*/  ISETP.GE.AND P5, PT, R225, c[0x0][0x1d4], PT ;  /* 0x00007500e1007a0c */ /* 0x000fc60003fa6270 */
[----:B------:R-:W4:Y:S01]  /*3340*/  SHFL.IDX PT, R20, R24, RZ, 0x1c1f ;  /* 0x001c1fff18147589 */ /* 0x000f2200000e0000 */
[----:B--2---:R-:W-:-:S04]  /*3350*/  @P1 LEA R4, P6, R225, R11, 0x1 ;  /* 0x0000000be1041211 */ /* 0x004fc800078c08ff */
[----:B------:R-:W-:Y:S02]  /*3360*/  @P1 LEA.HI.X R5, R225, R9, R23, 0x1, P6 ;  /* 0x00000009e1051211 */ /* 0x000fe400030f0c17 */
[----:B------:R-:W-:-:S03]  /*3370*/  @P1 LEA R2, P6, R226, R11, 0x1 ;  /* 0x0000000be2021211 */ /* 0x000fc600078c08ff */
[----:B------:R3:W-:Y:S01]  /*3380*/  @P1 LDGSTS.E.BYPASS.LTC128B.128 [R0+0x5080], [R4.64], !P4 ;  /* 0x0508000004001fae */ /* 0x0007e2000e101d46 */
[----:B------:R-:W-:Y:S02]  /*3390*/  @P1 LEA.HI.X R3, R226, R9, R27, 0x1, P6 ;  /* 0x00000009e2031211 */ /* 0x000fe400030f0c1b */
[----:B------:R-:W-:Y:S02]  /*33a0*/  ISETP.GE.AND P6, PT, R202, c[0x0][0x1d4], PT ;  /* 0x00007500ca007a0c */ /* 0x000fe40003fc6270 */
[----:B------:R-:W-:Y:S01]  /*33b0*/  ISETP.GE.AND P4, PT, R226, c[0x0][0x1d4], PT ;  /* 0x00007500e2007a0c */ /* 0x000fe20003f86270 */
[----:B------:R2:W-:Y:S01]  /*33c0*/  @P1 LDGSTS.E.BYPASS.LTC128B.128 [R0+0x5c80], [R2.64], !P0 ;  /* 0x05c8000002001fae */ /* 0x0005e2000c101d46 */
[----:B-1----:R-:W-:-:S03]  /*33d0*/  IADD3 R22, P1, R21, R22, RZ ;  /* 0x0000001615167210 */ /* 0x002fc60007f3e0ff */
[----:B------:R-:W0:Y:S02]  /*33e0*/  LDGDEPBAR ;  /* 0x00000000000079af */ /* 0x000e240000000000 */
[----:B----4-:R-:W-:Y:S01]  /*33f0*/  IMAD.X R23, R20, 0x1, R212, P1 ;  /* 0x0000000114177824 */ /* 0x010fe200008e06d4 */
[----:B--2---:R-:W-:Y:S01]  /*3400*/  IADD3 R2, P0, R21, R8, RZ ;  /* 0x0000000815027210 */ /* 0x004fe20007f1e0ff */
[----:B------:R-:W-:-:S04]  /*3410*/  DEPBAR.LE SB0, 0x1 ;  /* 0x000080400000791a */ /* 0x000fc80000000000 */
[----:B------:R-:W-:-:S04]  /*3420*/  DEPBAR.LE SB0, 0x0 ;  /* 0x000080000000791a */ /* 0x000fc80000000000 */
[----:B------:R-:W-:Y:S01]  /*3430*/  BAR.SYNC.DEFER_BLOCKING 0x0 ;  /* 0x0000000000007b1d */ /* 0x000fe20000010000 */
[----:B---3--:R-:W-:Y:S02]  /*3440*/  IMAD.IADD R0, R117, 0x1, -R229 ;  /* 0x0000000175007824 */ /* 0x008fe400078e0ae5 */
[----:B------:R-:W-:-:S03]  /*3450*/  IMAD.X R3, R20, 0x1, R214, P0 ;  /* 0x0000000114037824 */ /* 0x000fc600000e06d6 */
[C---:B------:R-:W-:Y:S02]  /*3460*/  ISETP.LT.OR P0, PT, R0.reuse, 0x1, P6 ;  /* 0x000000010000780c */ /* 0x040fe40003701670 */
[----:B------:R-:W-:Y:S01]  /*3470*/  ISETP.LT.OR P1, PT, R0, 0x1, P5 ;  /* 0x000000010000780c */ /* 0x000fe20002f21670 */
[----:B------:R1:W2:Y:S04]  /*3480*/  LDSM.16.M88.4 R12, [R187] ;  /* 0x00000000bb0c783b */ /* 0x0002a80000000200 */
        /* <DEDUP_REMOVED lines=12> */
[----:B------:R5:W-:Y:S04]  /*3550*/  LDGSTS.E.BYPASS.LTC128B.128 [R198+0x1880], [R2.64], !P0 ;  /* 0x0188000002c67fae */ /* 0x000be8000c101d46 */
[----:B------:R1:W-:Y:S01]  /*3560*/  LDGSTS.E.BYPASS.LTC128B.128 [R198+0x2480], [R22.64], !P1 ;  /* 0x0248000016c67fae */ /* 0x0003e2000c901d46 */
[----:B------:R-:W-:-:S02]  /*3570*/  ISETP.GT.AND P1, PT, R224, 0x2f, PT ;  /* 0x0000002fe000780c */ /* 0x000fc40003f24270 */
[----:B-----5:R-:W-:Y:S02]  /*3580*/  IADD3 R2, P0, R21, R26, RZ ;  /* 0x0000001a15027210 */ /* 0x020fe40007f1e0ff */
[----:B------:R-:W5:Y:S03]  /*3590*/  S2R R26, SR_TID.X ;  /* 0x00000000001a7919 */ /* 0x000f660000002100 */
[----:B------:R-:W-:Y:S01]  /*35a0*/  IMAD.X R3, R20, 0x1, R213, P0 ;  /* 0x0000000114037824 */ /* 0x000fe200000e06d5 */
[----:B------:R-:W-:-:S13]  /*35b0*/  ISETP.LT.OR P0, PT, R0, 0x1, P4 ;  /* 0x000000010000780c */ /* 0x000fda0002701670 */
[----:B------:R1:W-:Y:S01]  /*35c0*/  LDGSTS.E.BYPASS.LTC128B.128 [R198+0x3080], [R2.64], !P0 ;  /* 0x0308000002c67fae */ /* 0x0003e2000c101d46 */
[----:B-----5:R-:W-:-:S13]  /*35d0*/  ISETP.GT.AND P0, PT, R26, 0x3f, PT ;  /* 0x0000003f1a00780c */ /* 0x020fda0003f04270 */
[----:B------:R-:W-:Y:S05]  /*35e0*/  @P0 BRA `(.L_x_1370) ;  /* 0x0000015000000947 */ /* 0x000fea0003800000 */
[----:B--234-:R-:W-:Y:S05]  /*35f0*/  BRA.DIV ~URZ, `(.L_x_1371) ;  /* 0x0000e3a27f007947 */ /* 0x01cfea000b800000 */
[----:B------:R2:W3:Y:S04]  /*3600*/  SHFL.IDX PT, R20, R24, 0x1, 0x1c1f ;  /* 0x003c1f0018147f89 */ /* 0x0004e800000e0000 */
[----:B-1----:R2:W1:Y:S02]  /*3610*/  SHFL.IDX PT, R2, R25, 0x1, 0x1c1f ;  /* 0x003c1f0019027f89 */ /* 0x00246400000e0000 */
.L_x_1488:
[----:B------:R-:W-:Y:S01]  /*3620*/  IMAD.SHL.U32 R21, R202, 0x2, RZ ;  /* 0x00000002ca157824 */ /* 0x000fe200078e00ff */
[C---:B------:R-:W-:Y:S01]  /*3630*/  ISETP.LT.OR P6, PT, R0.reuse, 0x21, P6 ;  /* 0x000000210000780c */ /* 0x040fe200037c1670 */
[----:B------:R-:W-:Y:S01]  /*3640*/  IMAD.SHL.U32 R3, R225, 0x2, RZ ;  /* 0x00000002e1037824 */ /* 0x000fe200078e00ff */
[----:B------:R-:W-:Y:S02]  /*3650*/  ISETP.LT.OR P5, PT, R0, 0x21, P5 ;  /* 0x000000210000780c */ /* 0x000fe40002fa1670 */
[----:B-12---:R-:W-:Y:S02]  /*3660*/  IADD3 R24, P0, R2, R21, RZ ;  /* 0x0000001502187210 */ /* 0x006fe40007f1e0ff */
[----:B------:R-:W-:-:S03]  /*3670*/  ISETP.LT.OR P4, PT, R0, 0x21, P4 ;  /* 0x000000210000780c */ /* 0x000fc60002781670 */
[----:B---3--:R-:W-:Y:S01]  /*3680*/  IMAD.X R25, R20, 0x1, R214, P0 ;  /* 0x0000000114197824 */ /* 0x008fe200000e06d6 */
[----:B------:R-:W-:Y:S01]  /*3690*/  IADD3 R22, P0, R2, R3, RZ ;  /* 0x0000000302167210 */ /* 0x000fe20007f1e0ff */
[----:B------:R-:W-:-:S03]  /*36a0*/  IMAD.SHL.U32 R3, R226, 0x2, RZ ;  /* 0x00000002e2037824 */ /* 0x000fc600078e00ff */
[----:B------:R-:W-:Y:S01]  /*36b0*/  @!PT LDS RZ, [RZ] ;  /* 0x00000000fffff984 */ /* 0x000fe20000000800 */
[----:B------:R-:W-:Y:S01]  /*36c0*/  @!PT LDS RZ, [RZ] ;  /* 0x00000000fffff984 */ /* 0x000fe20000000800 */
[----:B------:R-:W-:Y:S01]  /*36d0*/  @!PT LDS RZ, [RZ] ;  /* 0x00000000fffff984 */ /* 0x000fe20000000800 */
[----:B------:R1:W-:Y:S01]  /*36e0*/  LDGSTS.E.BYPASS.LTC128B.128 [R198+0x2080], [R24.64], !P6 ;  /* 0x0208000018c67fae */ /* 0x0003e2000f101d46 */
[----:B------:R-:W-:Y:S01]  /*36f0*/  IMAD.X R23, R20, 0x1, R212, P0 ;  /* 0x0000000114177824 */ /* 0x000fe200000e06d4 */
[----:B------:R-:W-:-:S04]  /*3700*/  IADD3 R2, P0, R2, R3, RZ ;  /* 0x0000000302027210 */ /* 0x000fc80007f1e0ff */
[----:B------:R1:W-:Y:S01]  /*3710*/  LDGSTS.E.BYPASS.LTC128B.128 [R198+0x2c80], [R22.64], !P5 ;  /* 0x02c8000016c67fae */ /* 0x0003e2000e901d46 */
[----:B------:R-:W-:-:S05]  /*3720*/  IMAD.X R3, R20, 0x1, R213, P0 ;  /* 0x0000000114037824 */ /* 0x000fca00000e06d5 */
[----:B------:R1:W-:Y:S03]  /*3730*/  LDGSTS.E.BYPASS.LTC128B.128 [R198+0x3880], [R2.64], !P4 ;  /* 0x0388000002c67fae */ /* 0x0003e6000e101d46 */
.L_x_1370:
[----:B--234-:R-:W-:Y:S05]  /*3740*/  BSYNC B0 ;  /* 0x0000000000007941 */ /* 0x01cfea0003800000 */
.L_x_1369:
[----:B------:R-:W0:Y:S01]  /*3750*/  LDGDEPBAR ;  /* 0x00000000000079af */ /* 0x000e220000000000 */
[----:B------:R-:W-:Y:S01]  /*3760*/  WARPSYNC 0xffffffff ;  /* 0xffffffff00007948 */ /* 0x000fe20003800000 */
[C---:B------:R-:W-:Y:S01]  /*3770*/  HMMA.16816.F32 R48, R8.reuse, R36, RZ ;  /* 0x000000240830723c */ /* 0x040fe200000018ff */
[----:B------:R-:W-:Y:S01]  /*3780*/  ISETP.GT.AND P0, PT, R119, R227, PT ;  /* 0x000000e37700720c */ /* 0x000fe20003f04270 */
[----:B------:R-:W-:Y:S06]  /*3790*/  BSSY B1, `(.L_x_1372) ;  /* 0x00000ac000017945 */ /* 0x000fec0003800000 */
[C---:B-1----:R-:W-:Y:S08]  /*37a0*/  HMMA.16816.F32 R40, R8.reuse, R32, RZ ;  /* 0x000000200828723c */ /* 0x042ff000000018ff */
        /* <DEDUP_REMOVED lines=94> */
[----:B------:R-:W-:Y:S01]  /*3d90*/  IADD3 R2, R224, R118, R230 ;  /* 0x00000076e0027210 */ /* 0x000fe20007ffe0e6 */
[----:B------:R-:W-:-:S03]  /*3da0*/  IMAD.MOV.U32 R199, RZ, RZ, RZ ;  /* 0x000000ffffc77224 */ /* 0x000fc600078e00ff */
[----:B------:R-:W-:-:S05]  /*3db0*/  IADD3 R2, R2, -0x30, RZ ;  /* 0xffffffd002027810 */ /* 0x000fca0007ffe0ff */
        /* <DEDUP_REMOVED lines=27> */
.L_x_1489:
[----:B------:R-:W-:Y:S05]  /*3f70*/  BRA.DIV ~URZ, `(.L_x_1375) ;  /* 0x0000db627f007947 */ /* 0x000fea000b800000 */
[----:B------:R3:W4:Y:S02]  /*3f80*/  SHFL.IDX PT, R0, R10, RZ, 0x1c1f ;  /* 0x001c1fff0a007589 */ /* 0x00072400000e0000 */
.L_x_1490:
[----:B------:R-:W-:Y:S01]  /*3f90*/  BSSY B0, `(.L_x_1376) ;  /* 0x0000014000007945 */ /* 0x000fe20003800000 */
[----:B------:R-:W-:Y:S05]  /*3fa0*/  @!P5 BRA `(.L_x_1377) ;  /* 0x000001200000d947 */ /* 0x000fea0003800000 */
[C---:B------:R-:W-:Y:S01]  /*3fb0*/  IMAD.SHL.U32 R3, R202.reuse, 0x2, RZ ;  /* 0x00000002ca037824 */ /* 0x040fe200078e00ff */
[----:B------:R-:W-:Y:S01]  /*3fc0*/  ISETP.GE.AND P5, PT, R202, c[0x0][0x1d4], PT ;  /* 0x00007500ca007a0c */ /* 0x000fe20003fa6270 */
[C---:B------:R-:W-:Y:S01]  /*3fd0*/  IMAD.SHL.U32 R2, R225.reuse, 0x2, RZ ;  /* 0x00000002e1027824 */ /* 0x040fe200078e00ff */
[----:B------:R-:W-:Y:S02]  /*3fe0*/  ISETP.GE.AND P4, PT, R225, c[0x0][0x1d4], PT ;  /* 0x00007500e1007a0c */ /* 0x000fe40003f86270 */
[C---:B----4-:R-:W-:Y:S02]  /*3ff0*/  IADD3 R8, P0, R0.reuse, R3, RZ ;  /* 0x0000000300087210 */ /* 0x050fe40007f1e0ff */
[----:B------:R-:W-:Y:S01]  /*4000*/  IADD3 R6, P6, R0, R2, RZ ;  /* 0x0000000200067210 */ /* 0x000fe20007fde0ff */
[----:B------:R-:W-:-:S02]  /*4010*/  IMAD.SHL.U32 R2, R226, 0x2, RZ ;  /* 0x00000002e2027824 */ /* 0x000fc400078e00ff */
[----:B--2---:R-:W-:Y:S01]  /*4020*/  IMAD.X R9, R4, 0x1, R214, P0 ;  /* 0x0000000104097824 */ /* 0x004fe200000e06d6 */
[----:B------:R-:W-:Y:S01]  /*4030*/  ISETP.GE.AND P0, PT, R226, c[0x0][0x1d4], PT ;  /* 0x00007500e2007a0c */ /* 0x000fe20003f06270 */
[----:B------:R-:W-:Y:S01]  /*4040*/  IMAD.X R7, R4, 0x1, R212, P6 ;  /* 0x0000000104077824 */ /* 0x000fe200030e06d4 */
[----:B------:R-:W-:Y:S02]  /*4050*/  IADD3 R2, P6, R0, R2, RZ ;  /* 0x0000000200027210 */ /* 0x000fe40007fde0ff */
[----:B------:R-:W-:Y:S01]  /*4060*/  @!PT LDS RZ, [RZ] ;  /* 0x00000000fffff984 */ /* 0x000fe20000000800 */
[----:B------:R-:W-:Y:S01]  /*4070*/  @!PT LDS RZ, [RZ] ;  /* 0x00000000fffff984 */ /* 0x000fe20000000800 */
[----:B------:R-:W-:Y:S01]  /*4080*/  @!PT LDS RZ, [RZ] ;  /* 0x00000000fffff984 */ /* 0x000fe20000000800 */
[----:B------:R2:W-:Y:S03]  /*4090*/  LDGSTS.E.BYPASS.LTC128B.128 [R198+0x3c80], [R8.64], !P5 ;  /* 0x03c8000008c67fae */ /* 0x0005e6000e901d46 */
[----:B------:R-:W-:Y:S01]  /*40a0*/  IMAD.X R3, R4, 0x1, R213, P6 ;  /* 0x0000000104037824 */ /* 0x000fe200030e06d5 */
[----:B------:R2:W-:Y:S05]  /*40b0*/  LDGSTS.E.BYPASS.LTC128B.128 [R198+0x4880], [R6.64], !P4 ;  /* 0x0488000006c67fae */ /* 0x0005ea000e101d46 */
[----:B------:R2:W-:Y:S02]  /*40c0*/  LDGSTS.E.BYPASS.LTC128B.128 [R198+0x5480], [R2.64], !P0 ;  /* 0x0548000002c67fae */ /* 0x0005e4000c101d46 */
.L_x_1377:
[----:B------:R-:W-:Y:S05]  /*40d0*/  BSYNC B0 ;  /* 0x0000000000007941 */ /* 0x000fea0003800000 */
.L_x_1376:
[----:B------:R-:W-:Y:S01]  /*40e0*/  ISETP.GE.AND P0, PT, R11, 0x21, PT ;  /* 0x000000210b00780c */ /* 0x000fe20003f06270 */
[----:B------:R-:W-:Y:S06]  /*40f0*/  BRA.DIV ~URZ, `(.L_x_1378) ;  /* 0x0000da527f007947 */ /* 0x000fec000b800000 */
[----:B--2---:R2:W1:Y:S04]  /*4100*/  SHFL.IDX PT, R4, R5, 0x1, 0x1c1f ;  /* 0x003c1f0005047f89 */ /* 0x00446800000e0000 */
[----:B----4-:R2:W4:Y:S02]  /*4110*/  SHFL.IDX PT, R0, R10, 0x1, 0x1c1f ;  /* 0x003c1f000a007f89 */ /* 0x01052400000e0000 */
.L_x_1491:
[----:B------:R-:W-:Y:S05]  /*4120*/  @!P0 BRA `(.L_x_1373) ;  /* 0x0000012000008947 */ /* 0x000fea0003800000 */
[C---:B------:R-:W-:Y:S01]  /*4130*/  IMAD.SHL.U32 R3, R202.reuse, 0x2, RZ ;  /* 0x00000002ca037824 */ /* 0x040fe200078e00ff */
[----:B------:R-:W-:Y:S01]  /*4140*/  ISETP.GE.AND P5, PT, R202, c[0x0][0x1d4], PT ;  /* 0x00007500ca007a0c */ /* 0x000fe20003fa6270 */
[C---:B------:R-:W-:Y:S01]  /*4150*/  IMAD.SHL.U32 R2, R225.reuse, 0x2, RZ ;  /* 0x00000002e1027824 */ /* 0x040fe200078e00ff */
[----:B------:R-:W-:-:S02]  /*4160*/  ISETP.GE.AND P4, PT, R225, c[0x0][0x1d4], PT ;  /* 0x00007500e1007a0c */ /* 0x000fc40003f86270 */
[C---:B----4-:R-:W-:Y:S02]  /*4170*/  IADD3 R8, P0, R0.reuse, R3, RZ ;  /* 0x0000000300087210 */ /* 0x050fe40007f1e0ff */
[----:B------:R-:W-:Y:S01]  /*4180*/  IADD3 R6, P6, R0, R2, RZ ;  /* 0x0000000200067210 */ /* 0x000fe20007fde0ff */
[----:B------:R-:W-:Y:S02]  /*4190*/  IMAD.SHL.U32 R2, R226, 0x2, RZ ;  /* 0x00000002e2027824 */ /* 0x000fe400078e00ff */
[----:B-1----:R-:W-:Y:S01]  /*41a0*/  IMAD.X R9, R4, 0x1, R214, P0 ;  /* 0x0000000104097824 */ /* 0x002fe200000e06d6 */
        /* <DEDUP_REMOVED lines=10> */
.L_x_1373:
[----:B------:R-:W-:Y:S05]  /*4250*/  BSYNC B1 ;  /* 0x0000000000017941 */ /* 0x000fea0003800000 */
.L_x_1372:
[----:B----4-:R-:W-:Y:S01]  /*4260*/  IMAD.IADD R0, R248, 0x1, R242 ;  /* 0x00000001f8007824 */ /* 0x010fe200078e02f2 */
[C---:B-1----:R-:W-:Y:S01]  /*4270*/  IADD3 R2, -R243.reuse, 0x1, R117 ;  /* 0x00000001f3027810 */ /* 0x042fe20007ffe175 */
[----:B------:R-:W0:Y:S01]  /*4280*/  LDGDEPBAR ;  /* 0x00000000000079af */ /* 0x000e220000000000 */
[----:B--2---:R-:W-:Y:S01]  /*4290*/  IADD3 R5, -R243, R117, RZ ;  /* 0x00000075f3057210 */ /* 0x004fe20007ffe1ff */
[----:B------:R-:W-:-:S04]  /*42a0*/  @P3 IMAD.HI.U32 R3, R0, c[0x0][0x2c8], RZ ;  /* 0x0000b20000033a27 */ /* 0x000fc800078e00ff */
[----:B------:R-:W-:Y:S01]  /*42b0*/  IMAD.IADD R4, R2, 0x1, -R240 ;  /* 0x0000000102047824 */ /* 0x000fe200078e0af0 */
[----:B------:R-:W-:Y:S01]  /*42c0*/  @P3 SHF.R.U32.HI R0, RZ, c[0x0][0x2cc], R3 ;  /* 0x0000b300ff003a19 */ /* 0x000fe20000011603 */
[----:B------:R-:W-:Y:S05]  /*42d0*/  BRA.DIV ~URZ, `(.L_x_1379) ;  /* 0x0000d9427f007947 */ /* 0x000fea000b800000 */
[----:B------:R1:W2:Y:S02]  /*42e0*/  SHFL.IDX PT, R2, R0, RZ, 0x1c1f ;  /* 0x001c1fff00027589 */ /* 0x0002a400000e0000 */
.L_x_1492:
[----:B--2---:R-:W-:-:S05]  /*42f0*/  IMAD.IADD R2, R4, 0x1, R2 ;  /* 0x0000000104027824 */ /* 0x004fca00078e0202 */
[----:B------:R-:W-:-:S04]  /*4300*/  IMNMX R2, R5, R2, PT ;  /* 0x0000000205027217 */ /* 0x000fc80003800200 */
[C---:B------:R-:W-:Y:S02]  /*4310*/  ISETP.GT.AND P6, PT, R2.reuse, RZ, PT ;  /* 0x000000ff0200720c */ /* 0x040fe40003fc4270 */
[C---:B------:R-:W-:Y:S02]  /*4320*/  ISETP.GT.AND P5, PT, R2.reuse, 0x1, PT ;  /* 0x000000010200780c */ /* 0x040fe40003fa4270 */
[C---:B------:R-:W-:Y:S02]  /*4330*/  ISETP.GT.AND P4, PT, R2.reuse, 0x8, PT ;  /* 0x000000080200780c */ /* 0x040fe40003f84270 */
[----:B------:R-:W-:Y:S02]  /*4340*/  ISETP.GT.AND P0, PT, R2, 0x9, PT ;  /* 0x000000090200780c */ /* 0x000fe40003f04270 */
[----:B---3--:R-:W-:Y:S02]  /*4350*/  FSEL R10, R48, -INF , P6 ;  /* 0xff800000300a7808 */ /* 0x008fe40003000000 */
        /* <DEDUP_REMOVED lines=18> */
[----:B------:R-:W-:Y:S01]  /*4480*/  FSEL R118, R29, -INF , P0 ;  /* 0xff8000001d767808 */ /* 0x000fe20000000000 */
[----:B------:R-:W-:Y:S05]  /*4490*/  BRA.DIV ~URZ, `(.L_x_1380) ;  /* 0x0000d7f27f007947 */ /* 0x000fea000b800000 */
[----:B------:R-:W2:Y:S04]  /*44a0*/  SHFL.IDX PT, R3, R0, 0x1, 0x1c1f ;  /* 0x003c1f0000037f89 */ /* 0x000ea800000e0000 */
[----:B------:R-:W3:Y:S04]  /*44b0*/  SHFL.IDX PT, R2, R0, 0x2, 0x1c1f ;  /* 0x005c1f0000027f89 */ /* 0x000ee800000e0000 */
[----:B-1----:R-:W1:Y:S01]  /*44c0*/  SHFL.IDX PT, R0, R0, 0x3, 0x1c1f ;  /* 0x007c1f0000007f89 */ /* 0x002e6200000e0000 */
[----:B--2---:R-:W-:-:S02]  /*44d0*/  IMAD.IADD R3, R4, 0x1, R3 ;  /* 0x0000000104037824 */ /* 0x004fc400078e0203 */
[----:B---3--:R-:W-:-:S03]  /*44e0*/  IMAD.IADD R2, R4, 0x1, R2 ;  /* 0x0000000104027824 */ /* 0x008fc600078e0202 */
[----:B------:R-:W-:Y:S01]  /*44f0*/  IMNMX R3, R5, R3, PT ;  /* 0x0000000305037217 */ /* 0x000fe20003800200 */
[----:B-1----:R-:W-:-:S03]  /*4500*/  IMAD.IADD R0, R4, 0x1, R0 ;  /* 0x0000000104007824 */ /* 0x002fc600078e0200 */
[C---:B------:R-:W-:Y:S02]  /*4510*/  ISETP.GT.AND P0, PT, R3.reuse, 0x9, PT ;  /* 0x000000090300780c */ /* 0x040fe40003f04270 */
[----:B------:R-:W-:Y:S02]  /*4520*/  ISETP.GT.AND P5, PT, R3, 0x1, PT ;  /* 0x000000010300780c */ /* 0x000fe40003fa4270 */
[----:B------:R-:W-:Y:S02]  /*4530*/  FSEL R19, R47, -INF , P0 ;  /* 0xff8000002f137808 */ /* 0x000fe40000000000 */
[----:B------:R-:W-:Y:S02]  /*4540*/  ISETP.GT.AND P0, PT, R3, 0x19, PT ;  /* 0x000000190300780c */ /* 0x000fe40003f04270 */
[----:B------:R-:W-:Y:S02]  /*4550*/  IMNMX R2, R5, R2, PT ;  /* 0x0000000205027217 */ /* 0x000fe40003800200 */
[----:B------:R-:W-:-:S02]  /*4560*/  FSEL R29, R43, -INF , P0 ;  /* 0xff8000002b1d7808 */ /* 0x000fc40000000000 */
[----:B------:R-:W-:Y:S02]  /*4570*/  ISETP.GT.AND P0, PT, R3, 0x21, PT ;  /* 0x000000210300780c */ /* 0x000fe40003f04270 */
[----:B------:R-:W-:Y:S02]  /*4580*/  FSEL R13, R51, -INF , P5 ;  /* 0xff800000330d7808 */ /* 0x000fe40002800000 */
[----:B------:R-:W-:Y:S02]  /*4590*/  ISETP.GT.AND P5, PT, R3, 0x11, PT ;  /* 0x000000110300780c */ /* 0x000fe40003fa4270 */
[----:B------:R-:W-:Y:S02]  /*45a0*/  FSEL R114, R35, -INF , P0 ;  /* 0xff80000023727808 */ /* 0x000fe40000000000 */
[----:B------:R-:W-:Y:S02]  /*45b0*/  ISETP.GT.AND P4, PT, R3, 0x8, PT ;  /* 0x000000080300780c */ /* 0x000fe40003f84270 */
[----:B------:R-:W-:-:S02]  /*45c0*/  ISETP.GT.AND P0, PT, R2, RZ, PT ;  /* 0x000000ff0200720c */ /* 0x000fc40003f04270 */
[----:B------:R-:W-:Y:S02]  /*45d0*/  IMNMX R0, R5, R0, PT ;  /* 0x0000000005007217 */ /* 0x000fe40003800200 */
[----:B------:R-:W-:Y:S02]  /*45e0*/  FSEL R24, R39, -INF , P5 ;  /* 0xff80000027187808 */ /* 0x000fe40002800000 */
[C---:B------:R-:W-:Y:S02]  /*45f0*/  ISETP.GT.AND P6, PT, R3.reuse, RZ, PT ;  /* 0x000000ff0300720c */ /* 0x040fe40003fc4270 */
[----:B------:R-:W-:Y:S02]  /*4600*/  FSEL R17, R46, -INF , P4 ;  /* 0xff8000002e117808 */ /* 0x000fe40002000000 */
[----:B------:R-:W-:Y:S02]  /*4610*/  ISETP.GT.AND P5, PT, R3, 0x28, PT ;  /* 0x000000280300780c */ /* 0x000fe40003fa4270 */
[----:B------:R-:W-:-:S02]  /*4620*/  FSEL R25, R72, -INF , P0 ;  /* 0xff80000048197808 */ /* 0x000fc40000000000 */
[C---:B------:R-:W-:Y:S02]  /*4630*/  ISETP.GT.AND P4, PT, R3.reuse, 0x18, PT ;  /* 0x000000180300780c */ /* 0x040fe40003f84270 */
[----:B------:R-:W-:Y:S02]  /*4640*/  ISETP.GT.AND P0, PT, R0, 0x1, PT ;  /* 0x000000010000780c */ /* 0x000fe40003f04270 */
[----:B------:R-:W-:Y:S02]  /*4650*/  FSEL R12, R50, -INF , P6 ;  /* 0xff800000320c7808 */ /* 0x000fe40003000000 */
[----:B------:R-:W-:Y:S02]  /*4660*/  FSEL R113, R30, -INF , P5 ;  /* 0xff8000001e717808 */ /* 0x000fe40002800000 */
[----:B------:R-:W-:Y:S02]  /*4670*/  ISETP.GT.AND P6, PT, R3, 0x10, PT ;  /* 0x000000100300780c */ /* 0x000fe40003fc4270 */
[----:B------:R-:W-:-:S02]  /*4680*/  FSEL R28, R42, -INF , P4 ;  /* 0xff8000002a1c7808 */ /* 0x000fc40002000000 */
[----:B------:R-:W-:Y:S02]  /*4690*/  FSEL R30, R75, -INF , P0 ;  /* 0xff8000004b1e7808 */ /* 0x000fe40000000000 */
[C---:B------:R-:W-:Y:S02]  /*46a0*/  ISETP.GT.AND P4, PT, R3.reuse, 0x29, PT ;  /* 0x000000290300780c */ /* 0x040fe40003f84270 */
[----:B------:R-:W-:Y:S02]  /*46b0*/  ISETP.GT.AND P0, PT, R2, 0x9, PT ;  /* 0x000000090200780c */ /* 0x000fe40003f04270 */
[----:B------:R-:W-:Y:S02]  /*46c0*/  FSEL R21, R38, -INF , P6 ;  /* 0xff80000026157808 */ /* 0x000fe40003000000 */
[----:B------:R-:W-:Y:S02]  /*46d0*/  ISETP.GT.AND P6, PT, R3, 0x20, PT ;  /* 0x000000200300780c */ /* 0x000fe40003fc4270 */
[----:B------:R-:W-:-:S02]  /*46e0*/  FSEL R112, R31, -INF , P4 ;  /* 0xff8000001f707808 */ /* 0x000fc40002000000 */
[----:B------:R-:W-:Y:S02]  /*46f0*/  FSEL R32, R69, -INF , P0 ;  /* 0xff80000045207808 */ /* 0x000fe40000000000 */
[----:B------:R-:W-:Y:S02]  /*4700*/  ISETP.GT.AND P5, PT, R2, 0x1, PT ;  /* 0x000000010200780c */ /* 0x000fe40003fa4270 */
[C---:B------:R-:W-:Y:S02]  /*4710*/  ISETP.GT.AND P4, PT, R0.reuse, RZ, PT ;  /* 0x000000ff0000720c */ /* 0x040fe40003f84270 */
[----:B------:R-:W-:Y:S02]  /*4720*/  ISETP.GT.AND P0, PT, R0, 0x8, PT ;  /* 0x000000080000780c */ /* 0x000fe40003f04270 */
[----:B------:R-:W-:Y:S02]  /*4730*/  FSEL R115, R34, -INF , P6 ;  /* 0xff80000022737808 */ /* 0x000fe40003000000 */
        /* <DEDUP_REMOVED lines=73> */
[----:B------:R-:W-:Y:S02]  /*4bd0*/  FSEL R126, R54, -INF , P4 ;  /* 0xff800000367e7808 */ /* 0x000fe40002000000 */
[----:B------:R-:W-:Y:S02]  /*4be0*/  FMNMX.FTZ R0, R122, R0, !PT ;  /* 0x000000007a007209 */ /* 0x000fe40007810000 */
[----:B------:R-:W-:Y:S02]  /*4bf0*/  FMNMX.FTZ R3, R130, R2, !PT ;  /* 0x0000000282037209 */ /* 0x000fe40007810000 */
[----:B------:R-:W-:Y:S02]  /*4c00*/  FMNMX.FTZ R5, R127, R5, !PT ;  /* 0x000000057f057209 */ /* 0x000fe40007810000 */
[----:B------:R-:W-:Y:S02]  /*4c10*/  FMNMX.FTZ R2, R112, R4, !PT ;  /* 0x0000000470027209 */ /* 0x000fe40007810000 */
[----:B------:R-:W-:-:S02]  /*4c20*/  FMNMX.FTZ R0, R118, R0, !PT ;  /* 0x0000000076007209 */ /* 0x000fc40007810000 */
[----:B------:R-:W-:Y:S02]  /*4c30*/  FMNMX.FTZ R3, R129, R3, !PT ;  /* 0x0000000381037209 */ /* 0x000fe40007810000 */
[----:B------:R-:W-:Y:S01]  /*4c40*/  FSEL R125, R55, -INF , P0 ;  /* 0xff800000377d7808 */ /* 0x000fe20000000000 */
[----:B------:R-:W1:Y:S01]  /*4c50*/  SHFL.BFLY PT, R6, R0, 0x2, 0x1f ;  /* 0x0c401f0000067f89 */ /* 0x000e6200000e0000 */
[----:B------:R-:W-:-:S03]  /*4c60*/  FMNMX.FTZ R4, R126, R5, !PT ;  /* 0x000000057e047209 */ /* 0x000fc60007810000 */
[----:B------:R-:W2:Y:S01]  /*4c70*/  SHFL.BFLY PT, R5, R2, 0x2, 0x1f ;  /* 0x0c401f0002057f89 */ /* 0x000ea200000e0000 */
[----:B------:R-:W-:-:S03]  /*4c80*/  FMNMX.FTZ R4, R125, R4, !PT ;  /* 0x000000047d047209 */ /* 0x000fc60007810000 */
[----:B------:R-:W3:Y:S04]  /*4c90*/  SHFL.BFLY PT, R7, R3, 0x2, 0x1f ;  /* 0x0c401f0003077f89 */ /* 0x000ee800000e0000 */
[----:B------:R-:W4:Y:S01]  /*4ca0*/  SHFL.BFLY PT, R8, R4, 0x2, 0x1f ;  /* 0x0c401f0004087f89 */ /* 0x000f2200000e0000 */
[----:B-1----:R-:W-:Y:S02]  /*4cb0*/  FMNMX.FTZ R0, R6, R0, !PT ;  /* 0x0000000006007209 */ /* 0x002fe40007810000 */
        /* <DEDUP_REMOVED lines=9> */
[----:B---3--:R-:W-:Y:S02]  /*4d50*/  FMNMX.FTZ R119, R3, R7, !PT ;  /* 0x0000000703777209 */ /* 0x008fe40007810000 */
.L_x_1493:
[C---:B------:R-:W-:Y:S01]  /*4d60*/  FMUL.FTZ R0, R121.reuse, c[0x0][0x2d0] ;  /* 0x0000b40079007a20 */ /* 0x040fe20000410000 */
[----:B------:R-:W-:Y:S01]  /*4d70*/  FSETP.NEU.FTZ.AND P0, PT, R121, -INF , PT ;  /* 0xff8000007900780b */ /* 0x000fe20003f1d000 */
[----:B------:R-:W-:Y:S01]  /*4d80*/  FMUL.FTZ R3, R120, c[0x0][0x2d0] ;  /* 0x0000b40078037a20 */ /* 0x000fe20000410000 */
[----:B----4-:R-:W-:Y:S01]  /*4d90*/  FMNMX.FTZ R117, R9, R8, !PT ;  /* 0x0000000809757209 */ /* 0x010fe20007810000 */
[----:B------:R-:W-:Y:S01]  /*4da0*/  WARPSYNC 0xffffffff ;  /* 0xffffffff00007948 */ /* 0x000fe20003800000 */
[----:B------:R-:W-:Y:S01]  /*4db0*/  FSEL R20, R0, RZ, P0 ;  /* 0x000000ff00147208 */ /* 0x000fe20000000000 */
[----:B------:R-:W-:Y:S01]  /*4dc0*/  LDSM.16.MT88.4 R68, [R186+0xc00] ;  /* 0x000c0000ba44783b */ /* 0x000fe20000004200 */
        /* <DEDUP_REMOVED lines=9> */
[----:B------:R-:W3:Y:S03]  /*4e60*/  LDSM.16.MT88.4 R72, [R186+0x1800] ;  /* 0x00180000ba48783b */ /* 0x000ee60000004200 */
[----:B------:R4:W-:Y:S01]  /*4e70*/  MUFU.EX2 R158, R2 ;  /* 0x00000002009e7308 */ /* 0x0009e20000000800 */
[----:B------:R-:W-:Y:S04]  /*4e80*/  LDSM.16.MT88.4 R56, [R186+0x1c00] ;  /* 0x001c0000ba38783b */ /* 0x000fe80000004200 */
[----:B------:R-:W5:Y:S01]  /*4e90*/  LDSM.16.MT88.4 R52, [R185+0x1800] ;  /* 0x00180000b934783b */ /* 0x000f620000004200 */
[----:B-1----:R-:W-:Y:S02]  /*4ea0*/  FFMA.FTZ R0, R11, c[0x0][0x2d0], -R20 ;  /* 0x0000b4000b007a23 */ /* 0x002fe40000010814 */
[----:B------:R1:W-:Y:S01]  /*4eb0*/  MUFU.EX2 R159, R4 ;  /* 0x00000004009f7308 */ /* 0x0003e20000000800 */
[----:B------:R-:W2:Y:S01]  /*4ec0*/  LDSM.16.MT88.4 R60, [R185+0x1c00] ;  /* 0x001c0000b93c783b */ /* 0x000ea20000004200 */
[----:B----4-:R-:W-:-:S06]  /*4ed0*/  FMUL.FTZ R2, R119, c[0x0][0x2d0] ;  /* 0x0000b40077027a20 */ /* 0x010fcc0000410000 */
[----:B------:R4:W-:Y:S01]  /*4ee0*/  MUFU.EX2 R215, R0 ;  /* 0x0000000000d77308 */ /* 0x0009e20000000800 */
[----:B------:R-:W-:Y:S02]  /*4ef0*/  FSEL R2, R2, RZ, P0 ;  /* 0x000000ff02027208 */ /* 0x000fe40000000000 */
[----:B------:R-:W-:-:S03]  /*4f00*/  FSETP.NEU.FTZ.AND P0, PT, R117, -INF , PT ;  /* 0xff8000007500780b */ /* 0x000fc60003f1d000 */
[----:B-1----:R-:W-:-:S04]  /*4f10*/  FFMA.FTZ R4, R36, c[0x0][0x2d0], -R2 ;  /* 0x0000b40024047a23 */ /* 0x002fc80000010802 */
[----:B------:R1:W-:Y:S01]  /*4f20*/  MUFU.EX2 R164, R4 ;  /* 0x0000000400a47308 */ /* 0x0003e20000000800 */
[----:B----4-:R-:W-:-:S07]  /*4f30*/  FFMA.FTZ R0, R14, c[0x0][0x2d0], -R20 ;  /* 0x0000b4000e007a23 */ /* 0x010fce0000010814 */
[----:B------:R4:W-:Y:S01]  /*4f40*/  MUFU.EX2 R221, R0 ;  /* 0x0000000000dd7308 */ /* 0x0009e20000000800 */
[----:B-1----:R-:W-:Y:S02]  /*4f50*/  FFMA.FTZ R4, R37, c[0x0][0x2d0], -R2 ;  /* 0x0000b40025047a23 */ /* 0x002fe40000010802 */
[----:B------:R-:W1:Y:S05]  /*4f60*/  LDSM.16.MT88.4 R36, [R185] ;  /* 0x00000000b924783b */ /* 0x000e6a0000004200 */
[----:B------:R-:W2:Y:S01]  /*4f70*/  MUFU.EX2 R64, R4 ;  /* 0x0000000400407308 */ /* 0x000ea20000000800 */
[----:B----4-:R-:W-:-:S07]  /*4f80*/  FFMA.FTZ R0, R15, c[0x0][0x2d0], -R20 ;  /* 0x0000b4000f007a23 */ /* 0x010fce0000010814 */
[----:B------:R4:W1:Y:S01]  /*4f90*/  MUFU.EX2 R222, R0 ;  /* 0x0000000000de7308 */ /* 0x0008620000000800 */
[----:B--2---:R-:W-:Y:S01]  /*4fa0*/  F2FP.PACK_AB R6, R64, R164 ;  /* 0x000000a44006723e */ /* 0x004fe200000000ff */
[----:B----4-:R-:W-:Y:S01]  /*4fb0*/  FFMA.FTZ R0, R16, c[0x0][0x2d0], -R20 ;  /* 0x0000b40010007a23 */ /* 0x010fe20000010814 */
[----:B------:R-:W-:-:S05]  /*4fc0*/  F2FP.PACK_AB R16, R215, R220 ;  /* 0x000000dcd710723e */ /* 0x000fca00000000ff */
[----:B------:R2:W-:Y:S02]  /*4fd0*/  MUFU.EX2 R228, R0 ;  /* 0x0000000000e47308 */ /* 0x0005e40000000800 */
[----:B--2---:R-:W-:Y:S01]  /*4fe0*/  FFMA.FTZ R0, R18, c[0x0][0x2d0], -R20 ;  /* 0x0000b40012007a23 */ /* 0x004fe20000010814 */
[----:B-1----:R-:W-:-:S05]  /*4ff0*/  F2FP.PACK_AB R18, R222, R221 ;  /* 0x000000ddde12723e */ /* 0x002fca00000000ff */
[----:B------:R1:W2:Y:S02]  /*5000*/  MUFU.EX2 R203, R0 ;  /* 0x0000000000cb7308 */ /* 0x0002a40000000800 */
[----:B-1----:R-:W-:Y:S01]  /*5010*/  FFMA.FTZ R0, R26, c[0x0][0x2d0], -R20 ;  /* 0x0000b4001a007a23 */ /* 0x002fe20000010814 */
[----:B--2---:R-:W-:-:S05]  /*5020*/  F2FP.PACK_AB R8, R203, R228 ;  /* 0x000000e4cb08723e */ /* 0x004fca00000000ff */
        /* <DEDUP_REMOVED lines=15> */
[----:B------:R-:W-:Y:S01]  /*5120*/  HMMA.16816.F32 R100, R16, R68, RZ ;  /* 0x000000441064723c */ /* 0x000fe200000018ff */
[----:B-1----:R-:W-:-:S04]  /*5130*/  FFMA.FTZ R0, R24, c[0x0][0x2d0], -R3 ;  /* 0x0000b40018007a23 */ /* 0x002fc80000010803 */
[----:B------:R1:W2:Y:S03]  /*5140*/  MUFU.EX2 R166, R0 ;  /* 0x0000000000a67308 */ /* 0x0002a60000000800 */
[C---:B---3--:R-:W-:Y:S08]  /*5150*/  HMMA.16816.F32 R76, R16.reuse, R72, RZ ;  /* 0x00000048104c723c */ /* 0x048ff000000018ff */
[----:B-----5:R-:W-:Y:S01]  /*5160*/  HMMA.16816.F32 R84, R16, R52, RZ ;  /* 0x000000341054723c */ /* 0x020fe200000018ff */
[----:B-1----:R-:W-:Y:S01]  /*5170*/  FFMA.FTZ R0, R29, c[0x0][0x2d0], -R3 ;  /* 0x0000b4001d007a23 */ /* 0x002fe20000010803 */
[----:B--2---:R-:W-:-:S03]  /*5180*/  F2FP.PACK_AB R9, R166, R223 ;  /* 0x000000dfa609723e */ /* 0x004fc600000000ff */
[----:B------:R1:W2:Y:S02]  /*5190*/  MUFU.EX2 R172, R0 ;  /* 0x0000000000ac7308 */ /* 0x0002a40000000800 */
[----:B-1----:R-:W-:Y:S01]  /*51a0*/  FFMA.FTZ R0, R25, c[0x0][0x2d0], -R2 ;  /* 0x0000b40019007a23 */ /* 0x002fe20000010802 */
[----:B--2---:R-:W-:-:S05]  /*51b0*/  F2FP.PACK_AB R11, R172, R159 ;  /* 0x0000009fac0b723e */ /* 0x004fca00000000ff */
[----:B------:R1:W-:Y:S11]  /*51c0*/  MUFU.EX2 R137, R0 ;  /* 0x0000000000897308 */ /* 0x0003f60000000800 */
[----:B------:R-:W-:Y:S01]  /*51d0*/  HMMA.16816.F32 R176, R8, R60, R84 ;  /* 0x0000003c08b0723c */ /* 0x000fe20000001854 */
[----:B-1----:R-:W-:-:S04]  /*51e0*/  FFMA.FTZ R0, R27, c[0x0][0x2d0], -R2 ;  /* 0x0000b4001b007a23 */ /* 0x002fc80000010802 */
        /* <DEDUP_REMOVED lines=11> */
[----:B-1----:R-:W-:-:S05]  /*52a0*/  FMUL.FTZ R0, R117, c[0x0][0x2d0] ;  /* 0x0000b40075007a20 */ /* 0x002fca0000410000 */
[----:B------:R-:W-:-:S05]  /*52b0*/  FSEL R0, R0, RZ, P0 ;  /* 0x000000ff00007208 */ /* 0x000fca0000000000 */
[----:B------:R-:W-:-:S04]  /*52c0*/  FFMA.FTZ R4, R23, c[0x0][0x2d0], -R0 ;  /* 0x0000b40017047a23 */ /* 0x000fc80000010800 */
[----:B------:R1:W-:Y:S02]  /*52d0*/  MUFU.EX2 R133, R4 ;  /* 0x0000000400857308 */ /* 0x0003e40000000800 */
[--C-:B-1----:R-:W-:Y:S02]  /*52e0*/  FFMA.FTZ R4, R30, c[0x0][0x2d0], -R0.reuse ;  /* 0x0000b4001e047a23 */ /* 0x102fe40000010800 */
[----:B------:R-:W1:Y:S04]  /*52f0*/  LDSM.16.MT88.4 R28, [R185+0x400] ;  /* 0x00040000b91c783b */ /* 0x000e680000004200 */
[----:B------:R2:W3:Y:S02]  /*5300*/  MUFU.EX2 R116, R4 ;  /* 0x0000000400747308 */ /* 0x0004e40000000800 */
[--C-:B--2---:R-:W-:Y:S01]  /*5310*/  FFMA.FTZ R4, R34, c[0x0][0x2d0], -R0.reuse ;  /* 0x0000b40022047a23 */ /* 0x104fe20000010800 */
[----:B---3--:R-:W-:Y:S01]  /*5320*/  F2FP.PACK_AB R13, R116, R133 ;  /* 0x00000085740d723e */ /* 0x008fe200000000ff */
[----:B------:R-:W-:Y:S04]  /*5330*/  HMMA.16816.F32 R32, R16, R36, RZ ;  /* 0x000000241020723c */ /* 0x000fe800000018ff */
[----:B------:R2:W-:Y:S02]  /*5340*/  MUFU.EX2 R134, R4 ;  /* 0x0000000400867308 */ /* 0x0005e40000000800 */
[----:B--2---:R-:W-:-:S06]  /*5350*/  FFMA.FTZ R4, R40, c[0x0][0x2d0], -R0 ;  /* 0x0000b40028047a23 */ /* 0x004fcc0000010800 */
[----:B------:R2:W3:Y:S11]  /*5360*/  MUFU.EX2 R245, R4 ;  /* 0x0000000400f57308 */ /* 0x0004f60000000800 */
[----:B------:R-:W-:Y:S01]  /*5370*/  @!UPT UIADD3 URZ, URZ, URZ, URZ ;  /* 0x0000003f3f3ff290 */ /* 0x000fe2000fffe03f */
[----:B-1----:R-:W-:Y:S01]  /*5380*/  HMMA.16816.F32 R144, R8, R28, R32 ;  /* 0x0000001c0890723c */ /* 0x002fe20000001820 */
[----:B------:R-:W-:Y:S01]  /*5390*/  LDSM.16.MT88.4 R32, [R186+0x400] ;  /* 0x00040000ba20783b */ /* 0x000fe20000004200 */
[----:B--2---:R-:W-:Y:S01]  /*53a0*/  FFMA.FTZ R4, R41, c[0x0][0x2d0], -R0 ;  /* 0x0000b40029047a23 */ /* 0x004fe20000010800 */
[----:B---3--:R-:W-:-:S03]  /*53b0*/  F2FP.PACK_AB R15, R245, R134 ;  /* 0x00000086f50f723e */ /* 0x008fc600000000ff */
[----:B------:R1:W-:Y:S04]  /*53c0*/  MUFU.EX2 R157, R4 ;  /* 0x00000004009d7308 */ /* 0x0003e80000000800 */
[C---:B------:R-:W-:Y:S08]  /*53d0*/  HMMA.16816.F32 R24, R12.reuse, R36, RZ ;  /* 0x000000240c18723c */ /* 0x040ff000000018ff */
[----:B------:R-:W-:Y:S01]  /*53e0*/  HMMA.16816.F32 R88, R12, R68, RZ ;  /* 0x000000440c58723c */ /* 0x000fe200000018ff */
[----:B-1----:R-:W-:-:S06]  /*53f0*/  FFMA.FTZ R4, R42, c[0x0][0x2d0], -R0 ;  /* 0x0000b4002a047a23 */ /* 0x002fcc0000010800 */
[----:B------:R-:W-:Y:S01]  /*5400*/  MOV R69, R166 ;  /* 0x000000a600457202 */ /* 0x000fe20000000f00 */
[----:B------:R1:W2:Y:S01]  /*5410*/  MUFU.EX2 R165, R4 ;  /* 0x0000000400a57308 */ /* 0x0002a20000000800 */
[C---:B------:R-:W-:Y:S07]  /*5420*/  HMMA.16816.F32 R92, R12.reuse, R48, RZ ;  /* 0x000000300c5c723c */ /* 0x040fee00000018ff */
[----:B------:R-:W-:Y:S01]  /*5430*/  MOV R48, R64 ;  /* 0x0000004000307202 */ /* 0x000fe20000000f00 */
[----:B------:R-:W-:Y:S01]  /*5440*/  HMMA.16816.F32 R80, R12, R52, RZ ;  /* 0x000000340c50723c */ /* 0x000fe200000018ff */
[--C-:B-1----:R-:W-:Y:S01]  /*5450*/  FFMA.FTZ R4, R43, c[0x0][0x2d0], -R0.reuse ;  /* 0x0000b4002b047a23 */ /* 0x102fe20000010800 */
[----:B--2---:R-:W-:Y:S01]  /*5460*/  F2FP.PACK_AB R5, R165, R157 ;  /* 0x0000009da505723e */ /* 0x004fe200000000ff */
[----:B------:R-:W1:Y:S02]  /*5470*/  LDSM.16.MT88.4 R40, [R186] ;  /* 0x00000000ba28783b */ /* 0x000e640000004200 */
[----:B------:R2:W3:Y:S02]  /*5480*/  MUFU.EX2 R65, R4 ;  /* 0x0000000400417308 */ /* 0x0004e40000000800 */
[----:B--2---:R-:W-:Y:S01]  /*5490*/  FFMA.FTZ R4, R44, c[0x0][0x2d0], -R0 ;  /* 0x0000b4002c047a23 */ /* 0x004fe20000010800 */
[----:B---3--:R-:W-:Y:S01]  /*54a0*/  MOV R49, R65 ;  /* 0x0000004100317202 */ /* 0x008fe20000000f00 */
[----:B------:R-:W2:Y:S04]  /*54b0*/  LDSM.16.MT88.4 R44, [R186+0x1000] ;  /* 0x00100000ba2c783b */ /* 0x000ea80000004200 */
[----:B------:R3:W4:Y:S02]  /*54c0*/  MUFU.EX2 R66, R4 ;  /* 0x0000000400427308 */ /* 0x0007240000000800 */
[----:B---3--:R-:W-:Y:S01]  /*54d0*/  F2FP.PACK_AB R4, R156, R151 ;  /* 0x000000979c04723e */ /* 0x008fe200000000ff */
[----:B-1----:R-:W-:Y:S01]  /*54e0*/  HMMA.16816.F32 R108, R16, R40, RZ ;  /* 0x00000028106c723c */ /* 0x002fe200000018ff */
[----:B----4-:R-:W-:-:S07]  /*54f0*/  F2FP.PACK_AB R7, R66, R65 ;  /* 0x000000414207723e */ /* 0x010fce00000000ff */
[----:B------:R-:W-:Y:S07]  /*5500*/  HMMA.16816.F32 R96, R12, R40, RZ ;  /* 0x000000280c60723c */ /* 0x000fee00000018ff */
[----:B------:R-:W-:Y:S01]  /*5510*/  FFMA.FTZ R40, R124, c[0x0][0x2d0], -R20 ;  /* 0x0000b4007c287a23 */ /* 0x000fe20000010814 */
[----:B------:R-:W-:Y:S01]  /*5520*/  HMMA.16816.F32 R140, R4, R28, R24 ;  /* 0x0000001c048c723c */ /* 0x000fe20000001818 */
[----:B------:R-:W1:Y:S01]  /*5530*/  LDSM.16.MT88.4 R24, [R185+0x1000] ;  /* 0x00100000b918783b */ /* 0x000e620000004200 */
[----:B------:R-:W-:-:S02]  /*5540*/  MOV R41, R66 ;  /* 0x0000004200297202 */ /* 0x000fc40000000f00 */
[----:B------:R-:W-:Y:S01]  /*5550*/  MOV R124, R165 ;  /* 0x000000a5007c7202 */ /* 0x000fe20000000f00 */
[----:B------:R-:W-:Y:S02]  /*5560*/  MUFU.EX2 R40, R40 ;  /* 0x0000002800287308 */ /* 0x000fe40000000800 */
[--C-:B------:R-:W-:Y:S01]  /*5570*/  FFMA.FTZ R29, R118, c[0x0][0x2d0], -R20.reuse ;  /* 0x0000b400761d7a23 */ /* 0x100fe20000010814 */
[-C--:B------:R-:W-:Y:S01]  /*5580*/  HMMA.16816.F32 R152, R8, R32.reuse, R108 ;  /* 0x000000200898723c */ /* 0x080fe2000000186c */
[----:B------:R-:W-:Y:S01]  /*5590*/  MOV R118, R158 ;  /* 0x0000009e00767202 */ /* 0x000fe20000000f00 */
[----:B------:R-:W-:Y:S01]  /*55a0*/  FFMA.FTZ R28, R115, c[0x0][0x2d0], -R3 ;  /* 0x0000b400731c7a23 */ /* 0x000fe20000010803 */
[----:B------:R-:W3:Y:S05]  /*55b0*/  LDSM.16.MT88.4 R108, [R185+0x1400] ;  /* 0x00140000b96c783b */ /* 0x000eea0000004200 */
[C---:B------:R-:W-:Y:S07]  /*55c0*/  HMMA.16816.F32 R160, R4.reuse, R32, R96 ;  /* 0x0000002004a0723c */ /* 0x040fee0000001860 */
[--C-:B------:R-:W-:Y:S01]  /*55d0*/  FFMA.FTZ R33, R123, c[0x0][0x2d0], -R20.reuse ;  /* 0x0000b4007b217a23 */ /* 0x100fe20000010814 */
[----:B--2---:R-:W-:Y:S01]  /*55e0*/  HMMA.16816.F32 R216, R4, R44, R88 ;  /* 0x0000002c04d8723c */ /* 0x004fe20000001858 */
[----:B------:R-:W-:Y:S01]  /*55f0*/  FFMA.FTZ R32, R122, c[0x0][0x2d0], -R20 ;  /* 0x0000b4007a207a23 */ /* 0x000fe20000010814 */
[----:B------:R-:W-:-:S02]  /*5600*/  MOV R123, R164 ;  /* 0x000000a4007b7202 */ /* 0x000fc40000000f00 */
[----:B------:R-:W-:Y:S01]  /*5610*/  MOV R122, R159 ;  /* 0x0000009f007a7202 */ /* 0x000fe20000000f00 */
[----:B------:R-:W2:Y:S03]  /*5620*/  MUFU.EX2 R33, R33 ;  /* 0x0000002100217308 */ /* 0x000ea60000000800 */
[C---:B------:R-:W-:Y:S08]  /*5630*/  HMMA.16816.F32 R20, R12.reuse, R50, RZ ;  /* 0x000000320c14723c */ /* 0x040ff000000018ff */
[----:B------:R-:W-:Y:S01]  /*5640*/  HMMA.16816.F32 R64, R12, R72, RZ ;  /* 0x000000480c40723c */ /* 0x000fe200000018ff */
[----:B--2---:R-:W-:-:S07]  /*5650*/  F2FP.PACK_AB R96, R33, R40 ;  /* 0x000000282160723e */ /* 0x004fce00000000ff */
[----:B------:R-:W-:Y:S07]  /*5660*/  HMMA.16816.F32 R180, R8, R44, R100 ;  /* 0x0000002c08b4723c */ /* 0x000fee0000001864 */
[----:B------:R-:W-:Y:S01]  /*5670*/  MOV R45, R172 ;  /* 0x000000ac002d7202 */ /* 0x000fe20000000f00 */
[----:B-1----:R-:W-:Y:S01]  /*5680*/  HMMA.16816.F32 R88, R4, R26, R20 ;  /* 0x0000001a0458723c */ /* 0x002fe20000001814 */
[----:B------:R-:W-:-:S07]  /*5690*/  MOV R44, R167 ;  /* 0x000000a7002c7202 */ /* 0x000fce0000000f00 */
[----:B------:R-:W-:Y:S08]  /*56a0*/  HMMA.16816.F32 R20, R12, R70, RZ ;  /* 0x000000460c14723c */ /* 0x000ff000000018ff */
[-C--:B------:R-:W-:Y:S08]  /*56b0*/  HMMA.16816.F32 R172, R8, R56.reuse, R76 ;  /* 0x0000003808ac723c */ /* 0x080ff0000000184c */
[C---:B------:R-:W-:Y:S08]  /*56c0*/  HMMA.16816.F32 R204, R4.reuse, R56, R64 ;  /* 0x0000003804cc723c */ /* 0x040ff00000001840 */
[----:B------:R-:W-:Y:S08]  /*56d0*/  HMMA.16816.F32 R164, R4, R46, R20 ;  /* 0x0000002e04a4723c */ /* 0x000ff00000001814 */
[C---:B------:R-:W-:Y:S08]  /*56e0*/  HMMA.16816.F32 R76, R12.reuse, R38, RZ ;  /* 0x000000260c4c723c */ /* 0x040ff000000018ff */
[C---:B------:R-:W-:Y:S08]  /*56f0*/  HMMA.16816.F32 R64, R12.reuse, R42, RZ ;  /* 0x0000002a0c40723c */ /* 0x040ff000000018ff */
[C---:B------:R-:W-:Y:S08]  /*5700*/  HMMA.16816.F32 R20, R12.reuse, R54, RZ ;  /* 0x000000360c14723c */ /* 0x040ff000000018ff */
[----:B------:R-:W-:Y:S08]  /*5710*/  HMMA.16816.F32 R12, R12, R74, RZ ;  /* 0x0000004a0c0c723c */ /* 0x000ff000000018ff */
[-C--:B------:R-:W-:Y:S08]  /*5720*/  HMMA.16816.F32 R168, R8, R24.reuse, R104 ;  /* 0x0000001808a8723c */ /* 0x080ff00000001868 */
[C---:B------:R-:W-:Y:S07]  /*5730*/  HMMA.16816.F32 R104, R4.reuse, R24, R92 ;  /* 0x000000180468723c */ /* 0x040fee000000185c */
[--C-:B------:R-:W-:Y:S01]  /*5740*/  FFMA.FTZ R25, R114, c[0x0][0x2d0], -R3.reuse ;  /* 0x0000b40072197a23 */ /* 0x100fe20000010803 */
[----:B------:R-:W-:Y:S01]  /*5750*/  HMMA.16816.F32 R208, R4, R60, R80 ;  /* 0x0000003c04d0723c */ /* 0x000fe20000001850 */
[----:B------:R-:W-:-:S02]  /*5760*/  FFMA.FTZ R24, R113, c[0x0][0x2d0], -R3 ;  /* 0x0000b40071187a23 */ /* 0x000fc40000010803 */
[----:B------:R-:W-:-:S05]  /*5770*/  FFMA.FTZ R3, R112, c[0x0][0x2d0], -R3 ;  /* 0x0000b40070037a23 */ /* 0x000fca0000010803 */
[C---:B------:R-:W-:Y:S08]  /*5780*/  HMMA.16816.F32 R76, R4.reuse, R30, R76 ;  /* 0x0000001e044c723c */ /* 0x040ff0000000184c */
[C---:B------:R-:W-:Y:S08]  /*5790*/  HMMA.16816.F32 R84, R4.reuse, R34, R64 ;  /* 0x000000220454723c */ /* 0x040ff00000001840 */
[C---:B------:R-:W-:Y:S08]  /*57a0*/  HMMA.16816.F32 R20, R4.reuse, R62, R20 ;  /* 0x0000003e0414723c */ /* 0x040ff00000001814 */
[----:B------:R-:W-:Y:S08]  /*57b0*/  HMMA.16816.F32 R12, R4, R58, R12 ;  /* 0x0000003a040c723c */ /* 0x000ff0000000180c */
[C---:B------:R-:W-:Y:S07]  /*57c0*/  HMMA.16816.F32 R4, R16.reuse, R42, RZ ;  /* 0x0000002a1004723c */ /* 0x040fee00000018ff */
[----:B------:R-:W-:Y:S01]  /*57d0*/  MOV R43, R157 ;  /* 0x0000009d002b7202 */ /* 0x000fe20000000f00 */
[----:B------:R-:W-:Y:S01]  /*57e0*/  HMMA.16816.F32 R36, R16, R38, RZ ;  /* 0x000000261024723c */ /* 0x000fe200000018ff */
[----:B------:R-:W-:Y:S11]  /*57f0*/  MOV R42, R156 ;  /* 0x0000009c002a7202 */ /* 0x000ff60000000f00 */
[----:B------:R-:W-:Y:S04]  /*5800*/  @!UPT UIADD3 URZ, URZ, URZ, URZ ;  /* 0x0000003f3f3ff290 */ /* 0x000fe8000fffe03f */
[----:B------:R-:W-:Y:S01]  /*5810*/  HMMA.16816.F32 R156, R8, R34, R4 ;  /* 0x00000022089c723c */ /* 0x000fe20000001804 */
[----:B------:R-:W-:Y:S07]  /*5820*/  MUFU.EX2 R35, R29 ;  /* 0x0000001d00237308 */ /* 0x000fee0000000800 */
[----:B------:R-:W-:Y:S01]  /*5830*/  HMMA.16816.F32 R4, R16, R50, RZ ;  /* 0x000000321004723c */ /* 0x000fe200000018ff */
[----:B------:R-:W-:Y:S06]  /*5840*/  MUFU.EX2 R29, R28 ;  /* 0x0000001c001d7308 */ /* 0x000fec0000000800 */
[----:B------:R-:W-:Y:S01]  /*5850*/  MOV R50, R203 ;  /* 0x000000cb00327202 */ /* 0x000fe20000000f00 */
[----:B------:R-:W-:Y:S01]  /*5860*/  HMMA.16816.F32 R36, R8, R30, R36 ;  /* 0x0000001e0824723c */ /* 0x000fe20000001824 */
[----:B------:R1:W-:Y:S01]  /*5870*/  MUFU.EX2 R203, R3 ;  /* 0x0000000300cb7308 */ /* 0x0003e20000000800 */
[----:B------:R-:W-:-:S07]  /*5880*/  MOV R51, R69 ;  /* 0x0000004500337202 */ /* 0x000fce0000000f00 */
[----:B------:R-:W2:Y:S07]  /*5890*/  MUFU.EX2 R31, R25 ;  /* 0x00000019001f7308 */ /* 0x000eae0000000800 */
[----:B------:R-:W-:Y:S01]  /*58a0*/  HMMA.16816.F32 R112, R8, R26, R4 ;  /* 0x0000001a0870723c */ /* 0x000fe20000001804 */
[--C-:B-1----:R-:W-:Y:S01]  /*58b0*/  FFMA.FTZ R3, R132, c[0x0][0x2d0], -R2.reuse ;  /* 0x0000b40084037a23 */ /* 0x102fe20000010802 */
[----:B------:R-:W1:Y:S06]  /*58c0*/  MUFU.EX2 R34, R32 ;  /* 0x0000002000227308 */ /* 0x000e6c0000000800 */
[----:B------:R-:W-:Y:S01]  /*58d0*/  HMMA.16816.F32 R4, R16, R70, RZ ;  /* 0x000000461004723c */ /* 0x000fe200000018ff */
[----:B--2---:R-:W-:Y:S01]  /*58e0*/  F2FP.PACK_AB R97, R31, R29 ;  /* 0x0000001d1f61723e */ /* 0x004fe200000000ff */
[----:B------:R2:W-:Y:S08]  /*58f0*/  MUFU.EX2 R27, R3 ;  /* 0x00000003001b7308 */ /* 0x0005f00000000800 */
[----:B------:R-:W4:Y:S01]  /*5900*/  MUFU.EX2 R32, R24 ;  /* 0x0000001800207308 */ /* 0x000f220000000800 */
[----:B-1----:R-:W-:Y:S01]  /*5910*/  F2FP.PACK_AB R98, R35, R34 ;  /* 0x000000222362723e */ /* 0x002fe200000000ff */
[----:B--2---:R-:W-:-:S06]  /*5920*/  FFMA.FTZ R3, R131, c[0x0][0x2d0], -R2 ;  /* 0x0000b40083037a23 */ /* 0x004fcc0000010802 */
[----:B------:R1:W2:Y:S06]  /*5930*/  MUFU.EX2 R28, R3 ;  /* 0x00000003001c7308 */ /* 0x0002ac0000000800 */
[----:B------:R-:W-:Y:S01]  /*5940*/  HMMA.16816.F32 R64, R8, R46, R4 ;  /* 0x0000002e0840723c */ /* 0x000fe20000001804 */
[----:B----4-:R-:W-:-:S07]  /*5950*/  F2FP.PACK_AB R99, R203, R32 ;  /* 0x00000020cb63723e */ /* 0x010fce00000000ff */
[----:B------:R-:W-:Y:S01]  /*5960*/  HMMA.16816.F32 R4, R16, R54, RZ ;  /* 0x000000361004723c */ /* 0x000fe200000018ff */
[----:B-1----:R-:W-:Y:S01]  /*5970*/  FFMA.FTZ R3, R130, c[0x0][0x2d0], -R2 ;  /* 0x0000b40082037a23 */ /* 0x002fe20000010802 */
[----:B--2---:R-:W-:-:S06]  /*5980*/  F2FP.PACK_AB R92, R28, R27 ;  /* 0x0000001b1c5c723e */ /* 0x004fcc00000000ff */
[----:B------:R-:W-:Y:S01]  /*5990*/  HMMA.16816.F32 R16, R16, R74, RZ ;  /* 0x0000004a1010723c */ /* 0x000fe200000018ff */
[----:B------:R-:W-:Y:S01]  /*59a0*/  FFMA.FTZ R2, R129, c[0x0][0x2d0], -R2 ;  /* 0x0000b40081027a23 */ /* 0x000fe20000010802 */
[----:B------:R1:W-:Y:S06]  /*59b0*/  MUFU.EX2 R30, R3 ;  /* 0x00000003001e7308 */ /* 0x0003ec0000000800 */
[----:B---3--:R-:W-:Y:S08]  /*59c0*/  HMMA.16816.F32 R100, R96, R108, R168 ;  /* 0x0000006c6064723c */ /* 0x008ff000000018a8 */
[----:B------:R-:W-:Y:S01]  /*59d0*/  HMMA.16816.F32 R80, R8, R62, R4 ;  /* 0x0000003e0850723c */ /* 0x000fe20000001804 */
[----:B------:R-:W2:Y:S01]  /*59e0*/  LDSM.16.MT88.4 R60, [R186+0x1400] ;  /* 0x00140000ba3c783b */ /* 0x000ea20000004200 */
[----:B-1----:R-:W-:-:S03]  /*59f0*/  FFMA.FTZ R3, R128, c[0x0][0x2d0], -R0 ;  /* 0x0000b40080037a23 */ /* 0x002fc60000010800 */
[----:B------:R-:W1:Y:S01]  /*5a00*/  LDSM.16.MT88.4 R128, [R186+0x800] ;  /* 0x00080000ba80783b */ /* 0x000e620000004200 */
[----:B------:R3:W-:Y:S01]  /*5a10*/  MUFU.EX2 R25, R3 ;  /* 0x0000000300197308 */ /* 0x0007e20000000800 */
[----:B------:R-:W-:Y:S01]  /*5a20*/  FADD.FTZ R6, R149, R138 ;  /* 0x0000008a95067221 */ /* 0x000fe20000010000 */
[----:B------:R-:W-:Y:S01]  /*5a30*/  HMMA.16816.F32 R16, R8, R58, R16 ;  /* 0x0000003a0810723c */ /* 0x000fe20000001810 */
[----:B------:R-:W-:Y:S02]  /*5a40*/  FADD.FTZ R7, R137, R135 ;  /* 0x0000008789077221 */ /* 0x000fe40000010000 */
[----:B------:R-:W-:Y:S02]  /*5a50*/  FADD.FTZ R5, R220, R215 ;  /* 0x000000d7dc057221 */ /* 0x000fe40000010000 */
[----:B------:R-:W-:Y:S01]  /*5a60*/  FFMA.FTZ R4, R126, c[0x0][0x2d0], -R0 ;  /* 0x0000b4007e047a23 */ /* 0x000fe20000010800 */
[----:B------:R-:W4:Y:S01]  /*5a70*/  MUFU.EX2 R215, R2 ;  /* 0x0000000200d77308 */ /* 0x000f220000000800 */
[----:B------:R-:W-:Y:S01]  /*5a80*/  FADD.FTZ R5, R221, R5 ;  /* 0x00000005dd057221 */ /* 0x000fe20000010000 */
[----:B------:R-:W-:Y:S03]  /*5a90*/  HMMA.16816.F32 R112, R96, R110, R112 ;  /* 0x0000006e6070723c */ /* 0x000fe60000001870 */
[----:B------:R-:W-:-:S02]  /*5aa0*/  FADD.FTZ R5, R222, R5 ;  /* 0x00000005de057221 */ /* 0x000fc40000010000 */
[----:B---3--:R-:W-:Y:S01]  /*5ab0*/  FADD.FTZ R3, R139, R6 ;  /* 0x000000068b037221 */ /* 0x008fe20000010000 */
[----:B------:R-:W-:Y:S01]  /*5ac0*/  MUFU.EX2 R11, R4 ;  /* 0x00000004000b7308 */ /* 0x000fe20000000800 */
[----:B------:R-:W-:Y:S02]  /*5ad0*/  FADD.FTZ R6, R136, R7 ;  /* 0x0000000788067221 */ /* 0x000fe40000010000 */
[----:B------:R-:W3:Y:S01]  /*5ae0*/  LDSM.16.MT88.4 R136, [R185+0x800] ;  /* 0x00080000b988783b */ /* 0x000ee20000004200 */
[----:B------:R-:W-:Y:S02]  /*5af0*/  FADD.FTZ R7, R133, R116 ;  /* 0x0000007485077221 */ /* 0x000fe40000010000 */
[----:B------:R-:W-:Y:S01]  /*5b00*/  FADD.FTZ R3, R150, R3 ;  /* 0x0000000396037221 */ /* 0x000fe20000010000 */
[----:B----4-:R-:W-:Y:S01]  /*5b10*/  F2FP.PACK_AB R94, R215, R30 ;  /* 0x0000001ed75e723e */ /* 0x010fe200000000ff */
[--C-:B------:R-:W-:Y:S02]  /*5b20*/  FFMA.FTZ R2, R127, c[0x0][0x2d0], -R0.reuse ;  /* 0x0000b4007f027a23 */ /* 0x100fe40000010800 */
[----:B------:R-:W-:-:S02]  /*5b30*/  FFMA.FTZ R0, R125, c[0x0][0x2d0], -R0 ;  /* 0x0000b4007d007a23 */ /* 0x000fc40000010800 */
[----:B------:R-:W4:Y:S01]  /*5b40*/  MUFU.EX2 R24, R2 ;  /* 0x0000000200187308 */ /* 0x000f220000000800 */
[----:B------:R-:W-:Y:S02]  /*5b50*/  FADD.FTZ R10, R134, R7 ;  /* 0x00000007860a7221 */ /* 0x000fe40000010000 */
[----:B------:R-:W-:Y:S02]  /*5b60*/  FADD.FTZ R9, R228, R5 ;  /* 0x00000005e4097221 */ /* 0x000fe40000010000 */
[----:B------:R-:W-:Y:S01]  /*5b70*/  FADD.FTZ R3, R223, R3 ;  /* 0x00000003df037221 */ /* 0x000fe20000010000 */
[----:B--2---:R-:W-:Y:S02]  /*5b80*/  HMMA.16816.F32 R52, R96, R60, R180 ;  /* 0x0000003c6034723c */ /* 0x004fe400000018b4 */
[----:B------:R-:W2:Y:S01]  /*5b90*/  MUFU.EX2 R26, R0 ;  /* 0x00000000001a7308 */ /* 0x000ea20000000800 */
[----:B------:R-:W-:-:S05]  /*5ba0*/  FADD.FTZ R3, R51, R3 ;  /* 0x0000000333037221 */ /* 0x000fca0000010000 */
[C---:B-1----:R-:W-:Y:S01]  /*5bb0*/  HMMA.16816.F32 R152, R96.reuse, R128, R152 ;  /* 0x000000806098723c */ /* 0x042fe20000001898 */
[----:B----4-:R-:W-:Y:S01]  /*5bc0*/  F2FP.PACK_AB R93, R24, R25 ;  /* 0x00000019185d723e */ /* 0x010fe200000000ff */
[----:B------:R-:W-:Y:S02]  /*5bd0*/  FADD.FTZ R2, R148, R6 ;  /* 0x0000000694027221 */ /* 0x000fe40000010000 */
[----:B------:R-:W-:Y:S02]  /*5be0*/  LDSM.16.MT88.4 R4, [R186+0x2000] ;  /* 0x00200000ba04783b */ /* 0x000fe40000004200 */
[----:B------:R-:W-:Y:S02]  /*5bf0*/  FADD.FTZ R8, R151, R2 ;  /* 0x0000000297087221 */ /* 0x000fe40000010000 */
[----:B------:R-:W-:Y:S01]  /*5c00*/  HMMA.16816.F32 R156, R96, R130, R156 ;  /* 0x00000082609c723c */ /* 0x000fe2000000189c */
[----:B------:R-:W-:Y:S01]  /*5c10*/  @P3 IMAD.HI.U32 R2, R242, c[0x0][0x2c8], RZ ;  /* 0x0000b200f2023a27 */ /* 0x000fe200078e00ff */
[----:B--2---:R-:W-:-:S02]  /*5c20*/  F2FP.PACK_AB R95, R26, R11 ;  /* 0x0000000b1a5f723e */ /* 0x004fc400000000ff */
[----:B------:R-:W-:Y:S02]  /*5c30*/  MOV R0, R242 ;  /* 0x000000f200007202 */ /* 0x000fe40000000f00 */
[----:B------:R-:W-:Y:S02]  /*5c40*/  @P3 SHF.R.U32.HI R0, RZ, c[0x0][0x2cc], R2 ;  /* 0x0000b300ff003a19 */ /* 0x000fe40000011602 */
[----:B------:R-:W-:Y:S02]  /*5c50*/  HMMA.16816.F32 R64, R96, R62, R64 ;  /* 0x0000003e6040723c */ /* 0x000fe40000001840 */
[----:B------:R-:W-:-:S05]  /*5c60*/  IADD3 R0, R0, R241, -R240 ;  /* 0x000000f100007210 */ /* 0x000fca0007ffe8f0 */
[----:B------:R-:W-:Y:S01]  /*5c70*/  IMAD.HI R0, R0, 0x2aaaaaab, RZ ;  /* 0x2aaaaaab00007827 */ /* 0x000fe200078e02ff */
[----:B---3--:R-:W-:Y:S04]  /*5c80*/  HMMA.16816.F32 R144, R96, R136, R144 ;  /* 0x000000886090723c */ /* 0x008fe80000001890 */
[----:B------:R-:W-:-:S04]  /*5c90*/  SHF.R.U32.HI R2, RZ, 0x1f, R0 ;  /* 0x0000001fff027819 */ /* 0x000fc80000011600 */
[----:B------:R-:W-:Y:S08]  /*5ca0*/  HMMA.16816.F32 R140, R92, R136, R140 ;  /* 0x000000885c8c723c */ /* 0x000ff0000000188c */
[-C--:B------:R-:W-:Y:S08]  /*5cb0*/  HMMA.16816.F32 R148, R96, R138.reuse, R36 ;  /* 0x0000008a6094723c */ /* 0x080ff00000001824 */
[C---:B------:R-:W-:Y:S01]  /*5cc0*/  HMMA.16816.F32 R136, R92.reuse, R138, R76 ;  /* 0x0000008a5c88723c */ /* 0x040fe2000000184c */
[----:B------:R-:W1:Y:S07]  /*5cd0*/  LDSM.16.MT88.4 R76, [R185+0x2000] ;  /* 0x00200000b94c783b */ /* 0x000e6e0000004200 */
[C---:B------:R-:W-:Y:S08]  /*5ce0*/  HMMA.16816.F32 R132, R92.reuse, R128, R160 ;  /* 0x000000805c84723c */ /* 0x040ff000000018a0 */
[C---:B------:R-:W-:Y:S08]  /*5cf0*/  HMMA.16816.F32 R104, R92.reuse, R108, R104 ;  /* 0x0000006c5c68723c */ /* 0x040ff00000001868 */
[C---:B------:R-:W-:Y:S08]  /*5d00*/  HMMA.16816.F32 R128, R92.reuse, R130, R84 ;  /* 0x000000825c80723c */ /* 0x040ff00000001854 */
[C---:B------:R-:W-:Y:S08]  /*5d10*/  HMMA.16816.F32 R108, R92.reuse, R110, R88 ;  /* 0x0000006e5c6c723c */ /* 0x040ff00000001858 */
[----:B------:R-:W-:Y:S08]  /*5d20*/  HMMA.16816.F32 R56, R92, R60, R216 ;  /* 0x0000003c5c38723c */ /* 0x000ff000000018d8 */
[C---:B-1----:R-:W-:Y:S08]  /*5d30*/  HMMA.16816.F32 R68, R96.reuse, R76, R176 ;  /* 0x0000004c6044723c */ /* 0x042ff000000018b0 */
[----:B------:R-:W-:Y:S08]  /*5d40*/  HMMA.16816.F32 R80, R96, R78, R80 ;  /* 0x0000004e6050723c */ /* 0x000ff00000001850 */
[----:B------:R-:W-:Y:S08]  /*5d50*/  HMMA.16816.F32 R72, R92, R76, R208 ;  /* 0x0000004c5c48723c */ /* 0x000ff000000018d0 */
[----:B------:R-:W-:Y:S08]  /*5d60*/  HMMA.16816.F32 R84, R96, R4, R172 ;  /* 0x000000046054723c */ /* 0x000ff000000018ac */
[C---:B------:R-:W-:Y:S08]  /*5d70*/  HMMA.16816.F32 R60, R92.reuse, R62, R164 ;  /* 0x0000003e5c3c723c */ /* 0x040ff000000018a4 */
[C---:B------:R-:W-:Y:S08]  /*5d80*/  HMMA.16816.F32 R76, R92.reuse, R78, R20 ;  /* 0x0000004e5c4c723c */ /* 0x040ff00000001814 */
[----:B------:R-:W-:Y:S07]  /*5d90*/  HMMA.16816.F32 R88, R92, R4, R204 ;  /* 0x000000045c58723c */ /* 0x000fee00000018cc */
[----:B------:R-:W-:Y:S01]  /*5da0*/  FADD.FTZ R4, R42, R8 ;  /* 0x000000082a047221 */ /* 0x000fe20000010000 */
[----:B------:R-:W-:Y:S03]  /*5db0*/  HMMA.16816.F32 R96, R96, R6, R16 ;  /* 0x000000066060723c */ /* 0x000fe60000001810 */
[----:B------:R-:W-:-:S05]  /*5dc0*/  FADD.FTZ R4, R123, R4 ;  /* 0x000000047b047221 */ /* 0x000fca0000010000 */
[----:B------:R-:W-:Y:S07]  /*5dd0*/  HMMA.16816.F32 R92, R92, R6, R12 ;  /* 0x000000065c5c723c */ /* 0x000fee000000180c */
[----:B------:R-:W-:Y:S01]  /*5de0*/  LEA.HI.SX32 R7, R0, R2, 0x1d ;  /* 0x0000000200077211 */ /* 0x000fe200078feaff */
[----:B------:R-:W-:Y:S02]  /*5df0*/  FADD.FTZ R2, R245, R10 ;  /* 0x0000000af5027221 */ /* 0x000fe40000010000 */
[----:B------:R-:W-:Y:S01]  /*5e00*/  FADD.FTZ R0, R50, R9 ;  /* 0x0000000932007221 */ /* 0x000fe20000010000 */
[----:B------:R-:W-:Y:S01]  /*5e10*/  IMNMX R228, R227, R7, !PT ;  /* 0x00000007e3e47217 */ /* 0x000fe20007800200 */
[----:B------:R-:W-:-:S02]  /*5e20*/  FADD.FTZ R5, R43, R2 ;  /* 0x000000022b057221 */ /* 0x000fc40000010000 */
[----:B------:R-:W-:Y:S01]  /*5e30*/  FADD.FTZ R2, R118, R0 ;  /* 0x0000000076027221 */ /* 0x000fe20000010000 */
[----:B------:R-:W-:Y:S01]  /*5e40*/  ISETP.GE.AND P0, PT, R200, R228, PT ;  /* 0x000000e4c800720c */ /* 0x000fe20003f06270 */
        /* <DEDUP_REMOVED lines=24> */
[----:B------:R-:W-:Y:S01]  /*5fd0*/  IMAD.MOV.U32 R122, RZ, RZ, R120 ;  /* 0x000000ffff7a7224 */ /* 0x000fe200078e0078 */
[----:B------:R-:W-:Y:S01]  /*5fe0*/  MOV R124, R117 ;  /* 0x00000075007c7202 */ /* 0x000fe20000000f00 */
[----:B------:R-:W-:Y:S01]  /*5ff0*/  IMAD.MOV.U32 R118, RZ, RZ, R121 ;  /* 0x000000ffff767224 */ /* 0x000fe200078e0079 */
[----:B------:R-:W-:-:S02]  /*6000*/  MOV R123, R119 ;  /* 0x00000077007b7202 */ /* 0x000fc40000000f00 */
.L_x_1394:
        /* <DEDUP_REMOVED lines=16> */
[C---:B------:R-:W-:Y:S01]  /*6110*/  IMAD.WIDE.U32 R2, R201.reuse, c[0x0][0x208], RZ ;  /* 0x00008200c9027a25 */ /* 0x040fe200078e00ff */
[----:B------:R-:W-:Y:S05]  /*6120*/  SHF.R.S32.HI R0, RZ, 0x1f, R201 ;  /* 0x0000001fff007819 */ /* 0x000fea00000114c9 */
[----:B------:R-:W-:Y:S04]  /*6130*/  IMAD R0, R0, c[0x0][0x208], RZ ;  /* 0x0000820000007a24 */ /* 0x000fe800078e02ff */
[----:B------:R-:W-:Y:S05]  /*6140*/  IMAD R0, R201, c[0x0][0x20c], R0 ;  /* 0x00008300c9007a24 */ /* 0x000fea00078e0200 */
[----:B------:R-:W-:Y:S02]  /*6150*/  IADD3 R3, R3, R0, RZ ;  /* 0x0000000003037210 */ /* 0x000fe40007ffe0ff */
[----:B------:R-:W-:Y:S03]  /*6160*/  SHF.R.S32.HI R0, RZ, 0x1f, R199 ;  /* 0x0000001fff007819 */ /* 0x000fe600000114c7 */
[C---:B------:R-:W-:Y:S04]  /*6170*/  IMAD.WIDE.U32 R2, R199.reuse, c[0x0][0x218], R2 ;  /* 0x00008600c7027a25 */ /* 0x040fe800078e0002 */
        /* <DEDUP_REMOVED lines=8> */
.L_x_1494:
[----:B------:R-:W-:-:S05]  /*6200*/  BRA.DIV ~URZ, `(.L_x_1385) ;  /* 0x0000c6127f007947 */ /* 0x000fca000b800000 */
[----:B------:R4:W3:Y:S02]  /*6210*/  SHFL.IDX PT, R0, R10, RZ, 0x1c1f ;  /* 0x001c1fff0a007589 */ /* 0x0008e400000e0000 */
.L_x_1495:
[----:B------:R-:W5:Y:S01]  /*6220*/  S2R R11, SR_TID.X ;  /* 0x00000000000b7919 */ /* 0x000f620000002100 */
[C---:B------:R-:W-:Y:S01]  /*6230*/  ISETP.GE.AND P6, PT, R202.reuse, c[0x0][0x1d4], PT ;  /* 0x00007500ca007a0c */ /* 0x040fe20003fc6270 */
[----:B------:R-:W-:Y:S01]  /*6240*/  IMAD.SHL.U32 R3, R202, 0x2, RZ ;  /* 0x00000002ca037824 */ /* 0x000fe200078e00ff */
[C---:B------:R-:W-:Y:S01]  /*6250*/  ISETP.GE.AND P5, PT, R225.reuse, c[0x0][0x1d4], PT ;  /* 0x00007500e1007a0c */ /* 0x040fe20003fa6270 */
[----:B------:R-:W-:Y:S03]  /*6260*/  IMAD.SHL.U32 R2, R225, 0x2, RZ ;  /* 0x00000002e1027824 */ /* 0x000fe600078e00ff */
[C---:B---3--:R-:W-:Y:S02]  /*6270*/  IADD3 R8, P4, R0.reuse, R3, RZ ;  /* 0x0000000300087210 */ /* 0x048fe40007f9e0ff */
[----:B------:R-:W-:Y:S01]  /*6280*/  IADD3 R6, P0, R0, R2, RZ ;  /* 0x0000000200067210 */ /* 0x000fe20007f1e0ff */
[----:B------:R-:W-:Y:S02]  /*6290*/  IMAD.SHL.U32 R2, R226, 0x2, RZ ;  /* 0x00000002e2027824 */ /* 0x000fe400078e00ff */
[----:B------:R-:W-:Y:S01]  /*62a0*/  IMAD.X R9, R4, 0x1, R214, P4 ;  /* 0x0000000104097824 */ /* 0x000fe200020e06d6 */
        /* <DEDUP_REMOVED lines=8> */
[----:B------:R3:W-:Y:S01]  /*6330*/  LDGSTS.E.BYPASS.LTC128B.128 [R198+0x2480], [R6.64], !P5 ;  /* 0x0248000006c67fae */ /* 0x0007e2000e901d46 */
[----:B-----5:R-:W-:Y:S04]  /*6340*/  ISETP.GT.AND P0, PT, R11, 0x3f, PT ;  /* 0x0000003f0b00780c */ /* 0x020fe80003f04270 */
[----:B------:R3:W-:Y:S09]  /*6350*/  LDGSTS.E.BYPASS.LTC128B.128 [R198+0x3080], [R2.64], !P4 ;  /* 0x0308000002c67fae */ /* 0x0007f2000e101d46 */
[----:B------:R-:W-:-:S05]  /*6360*/  @P0 BRA `(.L_x_1383) ;  /* 0x0000012000000947 */ /* 0x000fca0003800000 */
[----:B------:R-:W-:-:S05]  /*6370*/  BRA.DIV ~URZ, `(.L_x_1386) ;  /* 0x0000c5127f007947 */ /* 0x000fca000b800000 */
[----:B------:R3:W4:Y:S04]  /*6380*/  SHFL.IDX PT, R4, R5, 0x1, 0x1c1f ;  /* 0x003c1f0005047f89 */ /* 0x00072800000e0000 */
[----:B------:R3:W2:Y:S02]  /*6390*/  SHFL.IDX PT, R0, R10, 0x1, 0x1c1f ;  /* 0x003c1f000a007f89 */ /* 0x0006a400000e0000 */
.L_x_1496:
        /* <DEDUP_REMOVED lines=15> */
.L_x_1383:
[----:B------:R-:W-:Y:S05]  /*6490*/  BSYNC B0 ;  /* 0x0000000000007941 */ /* 0x000fea0003800000 */
.L_x_1382:
        /* <DEDUP_REMOVED lines=100> */
[----:B------:R-:W-:Y:S01]  /*6ae0*/  IMAD R2, R200, 0x30, R230 ;  /* 0x00000030c8027824 */ /* 0x000fe200078e02e6 */
[----:B------:R-:W-:Y:S01]  /*6af0*/  IADD3 R119, -R229, 0x30, RZ ;  /* 0x00000030e5777810 */ /* 0x000fe20007ffe1ff */
[----:B------:R-:W-:Y:S03]  /*6b00*/  IMAD.MOV.U32 R199, RZ, RZ, RZ ;  /* 0x000000ffffc77224 */ /* 0x000fe600078e00ff */
[----:B------:R-:W-:Y:S02]  /*6b10*/  IADD3 R2, R2, -0x30, R224 ;  /* 0xffffffd002027810 */ /* 0x000fe40007ffe0e0 */
[----:B------:R-:W-:Y:S03]  /*6b20*/  ISETP.GE.AND P5, PT, R119, 0x1, PT ;  /* 0x000000017700780c */ /* 0x000fe60003fa6270 */
[----:B------:R-:W-:Y:S04]  /*6b30*/  @P2 IMAD.HI.U32 R3, R2, c[0x0][0x2bc], RZ ;  /* 0x0000af0002032a27 */ /* 0x000fe800078e00ff */
[----:B------:R-:W-:Y:S01]  /*6b40*/  IMAD.MOV.U32 R0, RZ, RZ, R2 ;  /* 0x000000ffff007224 */ /* 0x000fe200078e0002 */
        /* <DEDUP_REMOVED lines=23> */
.L_x_1497:
[----:B------:R-:W-:-:S05]  /*6cc0*/  BRA.DIV ~URZ, `(.L_x_1390) ;  /* 0x0000bd027f007947 */ /* 0x000fca000b800000 */
[----:B------:R3:W4:Y:S02]  /*6cd0*/  SHFL.IDX PT, R0, R126, RZ, 0x1c1f ;  /* 0x001c1fff7e007589 */ /* 0x00072400000e0000 */
.L_x_1498:
[C---:B------:R-:W-:Y:S01]  /*6ce0*/  @P5 ISETP.GE.AND P0, PT, R202.reuse, c[0x0][0x1d4], PT ;  /* 0x00007500ca005a0c */ /* 0x040fe20003f06270 */
[----:B------:R-:W-:Y:S02]  /*6cf0*/  IMAD.SHL.U32 R2, R202, 0x2, RZ ;  /* 0x00000002ca027824 */ /* 0x000fe400078e00ff */
[----:B------:R-:W-:Y:S02]  /*6d00*/  IMAD.SHL.U32 R120, R225, 0x2, RZ ;  /* 0x00000002e1787824 */ /* 0x000fe400078e00ff */
[----:B------:R-:W-:Y:S01]  /*6d10*/  IMAD.SHL.U32 R116, R226, 0x2, RZ ;  /* 0x00000002e2747824 */ /* 0x000fe200078e00ff */
[C---:B----4-:R-:W-:Y:S02]  /*6d20*/  @P5 IADD3 R2, P4, R0.reuse, R2, RZ ;  /* 0x0000000200025210 */ /* 0x050fe40007f9e0ff */
[----:B------:R-:W-:Y:S03]  /*6d30*/  @P5 IADD3 R120, P6, R0, R120, RZ ;  /* 0x0000007800785210 */ /* 0x000fe60007fde0ff */
[----:B--2---:R-:W-:Y:S01]  /*6d40*/  @P5 IMAD.X R3, R117, 0x1, R214, P4 ;  /* 0x0000000175035824 */ /* 0x004fe200020e06d6 */
[----:B------:R-:W-:Y:S01]  /*6d50*/  @P5 ISETP.GE.AND P4, PT, R225, c[0x0][0x1d4], PT ;  /* 0x00007500e1005a0c */ /* 0x000fe20003f86270 */
[C---:B------:R-:W-:Y:S03]  /*6d60*/  @P5 IMAD.X R121, R117.reuse, 0x1, R212, P6 ;  /* 0x0000000175795824 */ /* 0x040fe600030e06d4 */
[----:B------:R-:W-:Y:S01]  /*6d70*/  @!PT LDS RZ, [RZ] ;  /* 0x00000000fffff984 */ /* 0x000fe20000000800 */
[----:B------:R-:W-:Y:S01]  /*6d80*/  @!PT LDS RZ, [RZ] ;  /* 0x00000000fffff984 */ /* 0x000fe20000000800 */
[----:B------:R-:W-:Y:S01]  /*6d90*/  @!PT LDS RZ, [RZ] ;  /* 0x00000000fffff984 */ /* 0x000fe20000000800 */
[----:B------:R2:W-:Y:S01]  /*6da0*/  @P5 LDGSTS.E.BYPASS.LTC128B.128 [R198+0x3c80], [R2.64], !P0 ;  /* 0x03c8000002c65fae */ /* 0x0005e2000c101d46 */
[----:B------:R-:W-:Y:S08]  /*6db0*/  @P5 ISETP.GE.AND P0, PT, R226, c[0x0][0x1d4], PT ;  /* 0x00007500e2005a0c */ /* 0x000ff00003f06270 */
[----:B------:R4:W-:Y:S01]  /*6dc0*/  @P5 LDGSTS.E.BYPASS.LTC128B.128 [R198+0x4880], [R120.64], !P4 ;  /* 0x0488000078c65fae */ /* 0x0009e2000e101d46 */
[----:B--2---:R-:W-:Y:S05]  /*6dd0*/  @P5 IADD3 R2, P6, R0, R116, RZ ;  /* 0x0000007400025210 */ /* 0x004fea0007fde0ff */
[----:B------:R-:W-:Y:S05]  /*6de0*/  @P5 IMAD.X R3, R117, 0x1, R213, P6 ;  /* 0x0000000175035824 */ /* 0x000fea00030e06d5 */
[----:B------:R4:W-:Y:S01]  /*6df0*/  @P5 LDGSTS.E.BYPASS.LTC128B.128 [R198+0x5480], [R2.64], !P0 ;  /* 0x0548000002c65fae */ /* 0x0009e2000c101d46 */
[----:B------:R-:W-:Y:S01]  /*6e00*/  ISETP.GE.AND P5, PT, R119, 0x21, PT ;  /* 0x000000217700780c */ /* 0x000fe20003fa6270 */
[----:B------:R-:W-:-:S06]  /*6e10*/  BRA.DIV ~URZ, `(.L_x_1391) ;  /* 0x0000bc227f007947 */ /* 0x000fcc000b800000 */
[----:B------:R2:W1:Y:S04]  /*6e20*/  SHFL.IDX PT, R117, R125, 0x1, 0x1c1f ;  /* 0x003c1f007d757f89 */ /* 0x00046800000e0000 */
[----:B------:R2:W3:Y:S02]  /*6e30*/  SHFL.IDX PT, R0, R126, 0x1, 0x1c1f ;  /* 0x003c1f007e007f89 */ /* 0x0004e400000e0000 */
.L_x_1499:
[C---:B----4-:R-:W-:Y:S01]  /*6e40*/  IMAD.SHL.U32 R2, R202.reuse, 0x2, RZ ;  /* 0x00000002ca027824 */ /* 0x050fe200078e00ff */
[----:B------:R-:W-:Y:S01]  /*6e50*/  @P5 ISETP.GE.AND P0, PT, R202, c[0x0][0x1d4], PT ;  /* 0x00007500ca005a0c */ /* 0x000fe20003f06270 */
[----:B------:R-:W-:Y:S02]  /*6e60*/  IMAD.SHL.U32 R119, R225, 0x2, RZ ;  /* 0x00000002e1777824 */ /* 0x000fe400078e00ff */
[----:B------:R-:W-:Y:S01]  /*6e70*/  IMAD.SHL.U32 R116, R226, 0x2, RZ ;  /* 0x00000002e2747824 */ /* 0x000fe200078e00ff */
[C---:B---3--:R-:W-:Y:S02]  /*6e80*/  @P5 IADD3 R2, P4, R0.reuse, R2, RZ ;  /* 0x0000000200025210 */ /* 0x048fe40007f9e0ff */
[----:B------:R-:W-:Y:S03]  /*6e90*/  @P5 IADD3 R120, P6, R0, R119, RZ ;  /* 0x0000007700785210 */ /* 0x000fe60007fde0ff */
[----:B-1----:R-:W-:Y:S01]  /*6ea0*/  @P5 IMAD.X R3, R117, 0x1, R214, P4 ;  /* 0x0000000175035824 */ /* 0x002fe200020e06d6 */
        /* <DEDUP_REMOVED lines=8> */
[----:B-1----:R-:W-:Y:S05]  /*6f30*/  @P5 IADD3 R2, P6, R0, R116, RZ ;  /* 0x0000007400025210 */ /* 0x002fea0007fde0ff */
[----:B------:R-:W-:Y:S05]  /*6f40*/  @P5 IMAD.X R3, R117, 0x1, R213, P6 ;  /* 0x0000000175035824 */ /* 0x000fea00030e06d5 */
[----:B------:R3:W-:Y:S03]  /*6f50*/  @P5 LDGSTS.E.BYPASS.LTC128B.128 [R198+0x5c80], [R2.64], !P0 ;  /* 0x05c8000002c65fae */ /* 0x0007e6000c101d46 */
.L_x_1388:
[----:B------:R-:W-:Y:S05]  /*6f60*/  BSYNC B0 ;  /* 0x0000000000007941 */ /* 0x000fea0003800000 */
.L_x_1387:
[----:B------:R-:W-:Y:S01]  /*6f70*/  IADD3 R116, R248, R242, RZ ;  /* 0x000000f2f8747210 */ /* 0x000fe20007ffe0ff */
[----:B------:R-:W0:Y:S04]  /*6f80*/  LDGDEPBAR ;  /* 0x00000000000079af */ /* 0x000e280000000000 */
[----:B------:R-:W-:Y:S05]  /*6f90*/  @P3 IMAD.HI.U32 R0, R116, c[0x0][0x2c8], RZ ;  /* 0x0000b20074003a27 */ /* 0x000fea00078e00ff */
[----:B------:R-:W-:Y:S01]  /*6fa0*/  @P3 SHF.R.U32.HI R116, RZ, c[0x0][0x2cc], R0 ;  /* 0x0000b300ff743a19 */ /* 0x000fe20000011600 */
[----:B------:R-:W-:Y:S05]  /*6fb0*/  IMAD R0, R200, -0x30, RZ ;  /* 0xffffffd0c8007824 */ /* 0x000fea00078e02ff */
[----:B------:R-:W-:Y:S04]  /*6fc0*/  IADD3 R0, -R243, 0x1, R0 ;  /* 0x00000001f3007810 */ /* 0x000fe80007ffe100 */
[----:B------:R-:W-:Y:S01]  /*6fd0*/  IADD3 R117, -R240, R0, R241 ;  /* 0x00000000f0757210 */ /* 0x000fe20007ffe1f1 */
[----:B------:R-:W-:-:S05]  /*6fe0*/  BRA.DIV ~URZ, `(.L_x_1392) ;  /* 0x0000bb227f007947 */ /* 0x000fca000b800000 */
[----:B------:R1:W4:Y:S02]  /*6ff0*/  SHFL.IDX PT, R0, R116, RZ, 0x1c1f ;  /* 0x001c1fff74007589 */ /* 0x00032400000e0000 */
.L_x_1500:
[----:B----4-:R-:W-:Y:S05]  /*7000*/  IMAD.IADD R0, R117, 0x1, R0 ;  /* 0x0000000175007824 */ /* 0x010fea00078e0200 */
        /* <DEDUP_REMOVED lines=22> */
[----:B--2---:R-:W-:Y:S02]  /*7170*/  FSEL R125, R48, -INF , P4 ;  /* 0xff800000307d7808 */ /* 0x004fe40002000000 */
[----:B------:R-:W-:Y:S01]  /*7180*/  FSEL R49, R49, -INF , P0 ;  /* 0xff80000031317808 */ /* 0x000fe20000000000 */
[----:B------:R-:W-:-:S05]  /*7190*/  BRA.DIV ~URZ, `(.L_x_1393) ;  /* 0x0000b9d27f007947 */ /* 0x000fca000b800000 */
[----:B---3--:R-:W-:Y:S08]  /*71a0*/  SHFL.IDX PT, R3, R116, 0x1, 0x1c1f ;  /* 0x003c1f0074037f89 */ /* 0x008ff000000e0000 */
[----:B------:R-:W-:Y:S08]  /*71b0*/  SHFL.IDX PT, R0, R116, 0x2, 0x1c1f ;  /* 0x005c1f0074007f89 */ /* 0x000ff000000e0000 */
[----:B------:R-:W2:Y:S02]  /*71c0*/  SHFL.IDX PT, R2, R116, 0x3, 0x1c1f ;  /* 0x007c1f0074027f89 */ /* 0x000ea400000e0000 */
[C---:B--2---:R-:W-:Y:S02]  /*71d0*/  IMAD.IADD R2, R117.reuse, 0x1, R2 ;  /* 0x0000000175027824 */ /* 0x044fe400078e0202 */
[C---:B------:R-:W-:Y:S02]  /*71e0*/  IMAD.IADD R3, R117.reuse, 0x1, R3 ;  /* 0x0000000175037824 */ /* 0x040fe400078e0203 */
[----:B------:R-:W-:Y:S03]  /*71f0*/  IMAD.IADD R0, R117, 0x1, R0 ;  /* 0x0000000175007824 */ /* 0x000fe600078e0200 */
        /* <DEDUP_REMOVED lines=60> */
[----:B------:R-:W-:Y:S02]  /*75c0*/  FMNMX.FTZ R0, R4, R118, !PT ;  /* 0x0000007604007209 */ /* 0x000fe40007810000 */
[----:B------:R-:W-:Y:S02]  /*75d0*/  FSEL R17, R40, -INF , P6 ;  /* 0xff80000028117808 */ /* 0x000fe40003000000 */
[----:B------:R-:W-:Y:S02]  /*75e0*/  FMNMX.FTZ R0, R174, R0, !PT ;  /* 0x00000000ae007209 */ /* 0x000fe40007810000 */
        /* <DEDUP_REMOVED lines=16> */
[----:B------:R-:W-:Y:S02]  /*76f0*/  FSEL R7, R43, -INF , P5 ;  /* 0xff8000002b077808 */ /* 0x000fe40002800000 */
[----:B------:R-:W-:Y:S02]  /*7700*/  FMNMX.FTZ R0, R125, R0, !PT ;  /* 0x000000007d007209 */ /* 0x000fe40007810000 */
[----:B------:R-:W-:Y:S02]  /*7710*/  FSEL R6, R46, -INF , P4 ;  /* 0xff8000002e067808 */ /* 0x000fe40002000000 */
[----:B------:R-:W-:Y:S02]  /*7720*/  FMNMX.FTZ R0, R49, R0, !PT ;  /* 0x0000000031007209 */ /* 0x000fe40007810000 */
[----:B------:R-:W-:Y:S03]  /*7730*/  FSEL R5, R47, -INF , P0 ;  /* 0xff8000002f057808 */ /* 0x000fe60000000000 */
        /* <DEDUP_REMOVED lines=15> */
[----:B------:R-:W-:Y:S05]  /*7830*/  FMNMX.FTZ R0, R20, R0, !PT ;  /* 0x0000000014007209 */ /* 0x000fea0007810000 */
        /* <DEDUP_REMOVED lines=33> */
[----:B-12---:R-:W-:Y:S06]  /*7a50*/  FMNMX.FTZ R116, R0, R2, !PT ;  /* 0x0000000200747209 */ /* 0x006fec0007810000 */
[----:B------:R1:W2:Y:S02]  /*7a60*/  SHFL.BFLY PT, R0, R116, 0x1, 0x1f ;  /* 0x0c201f0074007f89 */ /* 0x0002a400000e0000 */
.L_x_1501:
        /* <DEDUP_REMOVED lines=22> */
[----:B------:R-:W-:Y:S02]  /*7bd0*/  FFMA.FTZ R174, R169, c[0x0][0x2d0], -R2 ;  /* 0x0000b400a9ae7a23 */ /* 0x000fe40000010802 */
[----:B------:R-:W1:Y:S02]  /*7be0*/  MUFU.EX2 R2, R4 ;  /* 0x0000000400027308 */ /* 0x000e640000000800 */
[----:B-1----:R-:W-:Y:S01]  /*7bf0*/  F2FP.PACK_AB R160, R2, R3 ;  /* 0x0000000302a0723e */ /* 0x002fe200000000ff */
        /* <DEDUP_REMOVED lines=10> */
[----:B------:R-:W-:Y:S02]  /*7ca0*/  FMUL.FTZ R0, R0, c[0x0][0x2d0] ;  /* 0x0000b40000007a20 */ /* 0x000fe40000410000 */
        /* <DEDUP_REMOVED lines=13> */
[----:B------:R-:W-:Y:S01]  /*7d80*/  FFMA.FTZ R206, R32, c[0x0][0x2d0], -R2 ;  /* 0x0000b40020ce7a23 */ /* 0x000fe20000010802 */
        /* <DEDUP_REMOVED lines=8> */
[----:B------:R-:W-:Y:S02]  /*7e10*/  FMUL.FTZ R85, R116, R85 ;  /* 0x0000005574557220 */ /* 0x000fe40000410000 */
[C---:B-1----:R-:W-:Y:S02]  /*7e20*/  FFMA.FTZ R0, R3.reuse, R203, R20 ;  /* 0x000000cb03007223 */ /* 0x042fe40000010014 */
        /* <DEDUP_REMOVED lines=10> */
[----:B------:R-:W-:Y:S01]  /*7ed0*/  FMUL.FTZ R86, R3, R86 ;  /* 0x0000005603567220 */ /* 0x000fe20000410000 */
[C---:B--2---:R-:W-:Y:S01]  /*7ee0*/  F2FP.PACK_AB R161, R2.reuse, R20 ;  /* 0x0000001402a1723e */ /* 0x044fe200000000ff */
[----:B------:R-:W-:Y:S01]  /*7ef0*/  FADD.FTZ R48, R2, R0 ;  /* 0x0000000002307221 */ /* 0x000fe20000010000 */
[C---:B------:R-:W-:Y:S01]  /*7f00*/  FSEL R0, R119.reuse, RZ, P0 ;  /* 0x000000ff77007208 */ /* 0x040fe20000000000 */
[----:B------:R-:W-:Y:S02]  /*7f10*/  FMUL.FTZ R2, R119, c[0x0][0x2d0] ;  /* 0x0000b40077027a20 */ /* 0x000fe40000410000 */
[----:B------:R-:W-:Y:S01]  /*7f20*/  FMUL.FTZ R87, R3, R87 ;  /* 0x0000005703577220 */ /* 0x000fe20000410000 */
[----:B------:R-:W1:Y:S01]  /*7f30*/  MUFU.EX2 R20, R14 ;  /* 0x0000000e00147308 */ /* 0x000e620000000800 */
[----:B------:R-:W-:Y:S01]  /*7f40*/  FADD.FTZ R0, -R0, R123 ;  /* 0x0000007b00007221 */ /* 0x000fe20000010100 */
[----:B------:R-:W-:Y:S01]  /*7f50*/  FSEL R2, R2, RZ, P0 ;  /* 0x000000ff02027208 */ /* 0x000fe20000000000 */
[----:B------:R-:W-:Y:S01]  /*7f60*/  FMUL.FTZ R96, R116, R96 ;  /* 0x0000006074607220 */ /* 0x000fe20000410000 */
[----:B------:R-:W-:Y:S01]  /*7f70*/  FSETP.NEU.FTZ.AND P0, PT, R117, -INF , PT ;  /* 0xff8000007500780b */ /* 0x000fe20003f1d000 */
[----:B------:R-:W-:Y:S02]  /*7f80*/  FMUL.FTZ R0, R0, c[0x0][0x2d0] ;  /* 0x0000b40000007a20 */ /* 0x000fe40000410000 */
        /* <DEDUP_REMOVED lines=8> */
[----:B------:R2:W-:Y:S01]  /*8010*/  MUFU.EX2 R37, R4 ;  /* 0x0000000400257308 */ /* 0x0005e20000000800 */
[--C-:B------:R-:W-:Y:S02]  /*8020*/  FFMA.FTZ R34, R50, c[0x0][0x2d0], -R2.reuse ;  /* 0x0000b40032227a23 */ /* 0x100fe40000010802 */
[--C-:B------:R-:W-:Y:S01]  /*8030*/  FFMA.FTZ R180, R17, c[0x0][0x2d0], -R2.reuse ;  /* 0x0000b40011b47a23 */ /* 0x100fe20000010802 */
[----:B-1----:R-:W-:Y:S01]  /*8040*/  F2FP.PACK_AB R162, R20, R22 ;  /* 0x0000001614a2723e */ /* 0x002fe200000000ff */
[--C-:B------:R-:W-:Y:S02]  /*8050*/  FFMA.FTZ R179, R16, c[0x0][0x2d0], -R2.reuse ;  /* 0x0000b40010b37a23 */ /* 0x100fe40000010802 */
[--C-:B------:R-:W-:Y:S02]  /*8060*/  FFMA.FTZ R177, R13, c[0x0][0x2d0], -R2.reuse ;  /* 0x0000b4000db17a23 */ /* 0x100fe40000010802 */
[----:B------:R-:W-:Y:S01]  /*8070*/  FFMA.FTZ R182, R12, c[0x0][0x2d0], -R2 ;  /* 0x0000b4000cb67a23 */ /* 0x000fe20000010802 */
[----:B------:R-:W1:Y:S01]  /*8080*/  MUFU.EX2 R0, R0 ;  /* 0x0000000000007308 */ /* 0x000e620000000800 */
[----:B------:R-:W-:Y:S01]  /*8090*/  FSEL R2, R117, RZ, P0 ;  /* 0x000000ff75027208 */ /* 0x000fe20000000000 */
[C---:B------:R-:W-:Y:S02]  /*80a0*/  FMUL.FTZ R50, R3.reuse, R114 ;  /* 0x0000007203327220 */ /* 0x040fe40000410000 */
[C---:B------:R-:W-:Y:S02]  /*80b0*/  FMUL.FTZ R51, R3.reuse, R115 ;  /* 0x0000007303337220 */ /* 0x040fe40000410000 */
[----:B------:R-:W-:Y:S02]  /*80c0*/  FADD.FTZ R2, -R2, R124 ;  /* 0x0000007c02027221 */ /* 0x000fe40000010100 */
[----:B------:R-:W-:Y:S02]  /*80d0*/  FMUL.FTZ R97, R116, R97 ;  /* 0x0000006174617220 */ /* 0x000fe40000410000 */
[----:B------:R-:W3:Y:S01]  /*80e0*/  MUFU.EX2 R23, R9 ;  /* 0x0000000900177308 */ /* 0x000ee20000000800 */
[----:B------:R-:W-:Y:S02]  /*80f0*/  FMUL.FTZ R2, R2, c[0x0][0x2d0] ;  /* 0x0000b40002027a20 */ /* 0x000fe40000410000 */
[----:B------:R-:W-:Y:S02]  /*8100*/  FMUL.FTZ R98, R3, R98 ;  /* 0x0000006203627220 */ /* 0x000fe40000410000 */
[----:B--2---:R-:W-:Y:S02]  /*8110*/  FMUL.FTZ R4, R117, c[0x0][0x2d0] ;  /* 0x0000b40075047a20 */ /* 0x004fe40000410000 */
[----:B------:R-:W-:Y:S03]  /*8120*/  FMUL.FTZ R99, R3, R99 ;  /* 0x0000006303637220 */ /* 0x000fe60000410000 */
[----:B------:R-:W-:Y:S01]  /*8130*/  FSEL R4, R4, RZ, P0 ;  /* 0x000000ff04047208 */ /* 0x000fe20000000000 */
[----:B------:R-:W-:Y:S01]  /*8140*/  MUFU.EX2 R2, R2 ;  /* 0x0000000200027308 */ /* 0x000fe20000000800 */
[----:B------:R-:W-:Y:S01]  /*8150*/  ISETP.GT.AND P0, PT, R200, R228, PT ;  /* 0x000000e4c800720c */ /* 0x000fe20003f04270 */
[----:B-1----:R-:W-:Y:S01]  /*8160*/  FMUL.FTZ R40, R0, R104 ;  /* 0x0000006800287220 */ /* 0x002fe20000410000 */
[----:B------:R-:W-:Y:S01]  /*8170*/  IADD3 R200, R200, -0x1, RZ ;  /* 0xffffffffc8c87810 */ /* 0x000fe20007ffe0ff */
[--C-:B------:R-:W-:Y:S02]  /*8180*/  FFMA.FTZ R17, R38, c[0x0][0x2d0], -R4.reuse ;  /* 0x0000b40026117a23 */ /* 0x100fe40000010804 */
[--C-:B------:R-:W-:Y:S02]  /*8190*/  FFMA.FTZ R124, R21, c[0x0][0x2d0], -R4.reuse ;  /* 0x0000b400157c7a23 */ /* 0x100fe40000010804 */
[--C-:B------:R-:W-:Y:S02]  /*81a0*/  FFMA.FTZ R126, R19, c[0x0][0x2d0], -R4.reuse ;  /* 0x0000b400137e7a23 */ /* 0x100fe40000010804 */
[----:B------:R-:W-:Y:S01]  /*81b0*/  MUFU.EX2 R220, R127 ;  /* 0x0000007f00dc7308 */ /* 0x000fe20000000800 */
[--C-:B------:R-:W-:Y:S02]  /*81c0*/  FFMA.FTZ R14, R33, c[0x0][0x2d0], -R4.reuse ;  /* 0x0000b400210e7a23 */ /* 0x100fe40000010804 */
[--C-:B------:R-:W-:Y:S01]  /*81d0*/  FFMA.FTZ R32, R163, c[0x0][0x2d0], -R4.reuse ;  /* 0x0000b400a3207a23 */ /* 0x100fe20000010804 */
[----:B---3--:R-:W-:Y:S01]  /*81e0*/  F2FP.PACK_AB R104, R23, R37 ;  /* 0x000000251768723e */ /* 0x008fe200000000ff */
[--C-:B------:R-:W-:Y:S02]  /*81f0*/  FFMA.FTZ R16, R35, c[0x0][0x2d0], -R4.reuse ;  /* 0x0000b40023107a23 */ /* 0x100fe40000010804 */
[--C-:B------:R-:W-:Y:S02]  /*8200*/  FFMA.FTZ R167, R18, c[0x0][0x2d0], -R4.reuse ;  /* 0x0000b40012a77a23 */ /* 0x100fe40000010804 */
[--C-:B------:R-:W-:Y:S01]  /*8210*/  FFMA.FTZ R168, R15, c[0x0][0x2d0], -R4.reuse ;  /* 0x0000b4000fa87a23 */ /* 0x100fe20000010804 */
[----:B------:R-:W-:Y:S01]  /*8220*/  MUFU.EX2 R33, R10 ;  /* 0x0000000a00217308 */ /* 0x000fe20000000800 */
[--C-:B------:R-:W-:Y:S02]  /*8230*/  FFMA.FTZ R178, R8, c[0x0][0x2d0], -R4.reuse ;  /* 0x0000b40008b27a23 */ /* 0x100fe40000010804 */
[--C-:B------:R-:W-:Y:S02]  /*8240*/  FFMA.FTZ R181, R7, c[0x0][0x2d0], -R4.reuse ;  /* 0x0000b40007b57a23 */ /* 0x100fe40000010804 */
[----:B------:R-:W-:Y:S02]  /*8250*/  FADD.FTZ R7, R22, R11 ;  /* 0x0000000b16077221 */ /* 0x000fe40000010000 */
[--C-:B------:R-:W-:Y:S02]  /*8260*/  FFMA.FTZ R183, R6, c[0x0][0x2d0], -R4.reuse ;  /* 0x0000b40006b77a23 */ /* 0x100fe40000010804 */
[----:B------:R-:W-:Y:S01]  /*8270*/  FFMA.FTZ R203, R5, c[0x0][0x2d0], -R4 ;  /* 0x0000b40005cb7a23 */ /* 0x000fe20000010804 */
[----:B------:R-:W-:Y:S01]  /*8280*/  MUFU.EX2 R223, R125 ;  /* 0x0000007d00df7308 */ /* 0x000fe20000000800 */
[----:B------:R-:W-:Y:S02]  /*8290*/  FFMA.FTZ R4, R0, R215, R37 ;  /* 0x000000d700047223 */ /* 0x000fe40000010025 */
[----:B------:R-:W-:Y:S02]  /*82a0*/  FADD.FTZ R165, R20, R7 ;  /* 0x0000000714a57221 */ /* 0x000fe40000010000 */
[----:B------:R-:W-:Y:S02]  /*82b0*/  FADD.FTZ R123, R23, R4 ;  /* 0x00000004177b7221 */ /* 0x000fe40000010000 */
[----:B------:R-:W1:Y:S01]  /*82c0*/  LDSM.16.MT88.4 R20, [R185] ;  /* 0x00000000b914783b */ /* 0x000e620000004200 */
[C---:B------:R-:W-:Y:S02]  /*82d0*/  FMUL.FTZ R25, R0.reuse, R133 ;  /* 0x0000008500197220 */ /* 0x040fe40000410000 */
[----:B------:R-:W2:Y:S01]  /*82e0*/  MUFU.EX2 R133, R49 ;  /* 0x0000003100857308 */ /* 0x000ea20000000800 */
[C---:B------:R-:W-:Y:S02]  /*82f0*/  FMUL.FTZ R24, R0.reuse, R132 ;  /* 0x0000008400187220 */ /* 0x040fe40000410000 */
[C---:B------:R-:W-:Y:S02]  /*8300*/  FMUL.FTZ R44, R0.reuse, R108 ;  /* 0x0000006c002c7220 */ /* 0x040fe40000410000 */
[C---:B------:R-:W-:Y:S02]  /*8310*/  FMUL.FTZ R45, R0.reuse, R109 ;  /* 0x0000006d002d7220 */ /* 0x040fe40000410000 */
[C---:B------:R-:W-:Y:S02]  /*8320*/  FMUL.FTZ R8, R0.reuse, R140 ;  /* 0x0000008c00087220 */ /* 0x040fe40000410000 */
[C---:B------:R-:W-:Y:S01]  /*8330*/  FMUL.FTZ R9, R0.reuse, R141 ;  /* 0x0000008d00097220 */ /* 0x040fe20000410000 */
[----:B------:R3:W-:Y:S01]  /*8340*/  MUFU.EX2 R132, R36 ;  /* 0x0000002400847308 */ /* 0x0007e20000000800 */
[C---:B------:R-:W-:Y:S02]  /*8350*/  FMUL.FTZ R12, R0.reuse, R136 ;  /* 0x00000088000c7220 */ /* 0x040fe40000410000 */
[C---:B------:R-:W-:Y:S02]  /*8360*/  FMUL.FTZ R13, R0.reuse, R137 ;  /* 0x00000089000d7220 */ /* 0x040fe40000410000 */
[C---:B------:R-:W-:Y:S02]  /*8370*/  FMUL.FTZ R28, R0.reuse, R128 ;  /* 0x00000080001c7220 */ /* 0x040fe40000410000 */
[C---:B------:R-:W-:Y:S02]  /*8380*/  FMUL.FTZ R29, R0.reuse, R129 ;  /* 0x00000081001d7220 */ /* 0x040fe40000410000 */
[C---:B------:R-:W-:Y:S01]  /*8390*/  FMUL.FTZ R41, R0.reuse, R105 ;  /* 0x0000006900297220 */ /* 0x040fe20000410000 */
[----:B------:R-:W-:Y:S01]  /*83a0*/  MUFU.EX2 R128, R32 ;  /* 0x0000002000807308 */ /* 0x000fe20000000800 */
[C---:B------:R-:W-:Y:S02]  /*83b0*/  FMUL.FTZ R56, R0.reuse, R56 ;  /* 0x0000003800387220 */ /* 0x040fe40000410000 */
[C---:B------:R-:W-:Y:S01]  /*83c0*/  FMUL.FTZ R57, R0.reuse, R57 ;  /* 0x0000003900397220 */ /* 0x040fe20000410000 */
[----:B--2---:R-:W-:Y:S01]  /*83d0*/  F2FP.PACK_AB R163, R133, R33 ;  /* 0x0000002185a3723e */ /* 0x004fe200000000ff */
[C---:B------:R-:W-:Y:S02]  /*83e0*/  FMUL.FTZ R60, R0.reuse, R60 ;  /* 0x0000003c003c7220 */ /* 0x040fe40000410000 */
[C---:B------:R-:W-:Y:S02]  /*83f0*/  FMUL.FTZ R61, R0.reuse, R61 ;  /* 0x0000003d003d7220 */ /* 0x040fe40000410000 */
[C---:B------:R-:W-:Y:S01]  /*8400*/  FMUL.FTZ R72, R0.reuse, R72 ;  /* 0x0000004800487220 */ /* 0x040fe20000410000 */
[----:B------:R2:W-:Y:S01]  /*8410*/  MUFU.EX2 R129, R17 ;  /* 0x0000001100817308 */ /* 0x0005e20000000800 */
        /* <DEDUP_REMOVED lines=8> */
[----:B------:R-:W-:Y:S02]  /*84a0*/  FMUL.FTZ R93, R0, R93 ;  /* 0x0000005d005d7220 */ /* 0x000fe40000410000 */
[C---:B------:R-:W-:Y:S02]  /*84b0*/  FMUL.FTZ R26, R2.reuse, R134 ;  /* 0x00000086021a7220 */ /* 0x040fe40000410000 */
[----:B------:R-:W-:Y:S02]  /*84c0*/  FMUL.FTZ R27, R2, R135 ;  /* 0x00000087021b7220 */ /* 0x000fe40000410000 */
[C---:B------:R-:W-:Y:S01]  /*84d0*/  FMUL.FTZ R4, R116.reuse, R144 ;  /* 0x0000009074047220 */ /* 0x040fe20000410000 */
[----:B------:R-:W4:Y:S01]  /*84e0*/  MUFU.EX2 R0, R14 ;  /* 0x0000000e00007308 */ /* 0x000f220000000800 */
[C---:B------:R-:W-:Y:S02]  /*84f0*/  FMUL.FTZ R5, R116.reuse, R145 ;  /* 0x0000009174057220 */ /* 0x040fe40000410000 */
[C---:B------:R-:W-:Y:S02]  /*8500*/  FMUL.FTZ R6, R3.reuse, R146 ;  /* 0x0000009203067220 */ /* 0x040fe40000410000 */
[C---:B------:R-:W-:Y:S02]  /*8510*/  FMUL.FTZ R7, R3.reuse, R147 ;  /* 0x0000009303077220 */ /* 0x040fe40000410000 */
[----:B--2---:R-:W-:Y:S02]  /*8520*/  FMUL.FTZ R17, R116, R149 ;  /* 0x0000009574117220 */ /* 0x004fe40000410000 */
[C---:B------:R-:W-:Y:S01]  /*8530*/  FMUL.FTZ R18, R3.reuse, R150 ;  /* 0x0000009603127220 */ /* 0x040fe20000410000 */
[----:B------:R-:W2:Y:S01]  /*8540*/  MUFU.EX2 R134, R34 ;  /* 0x0000002200867308 */ /* 0x000ea20000000800 */
[C---:B------:R-:W-:Y:S01]  /*8550*/  FMUL.FTZ R19, R3.reuse, R151 ;  /* 0x0000009703137220 */ /* 0x040fe20000410000 */
[-C--:B-1----:R-:W-:Y:S05]  /*8560*/  HMMA.16816.F32 R4, R160, R20.reuse, R4 ;  /* 0x00000014a004723c */ /* 0x082fea0000001804 */
[C---:B------:R-:W-:Y:S02]  /*8570*/  FMUL.FTZ R10, R2.reuse, R142 ;  /* 0x0000008e020a7220 */ /* 0x040fe40000410000 */
[C---:B------:R-:W-:Y:S01]  /*8580*/  FMUL.FTZ R11, R2.reuse, R143 ;  /* 0x0000008f020b7220 */ /* 0x040fe20000410000 */
[----:B------:R-:W1:Y:S01]  /*8590*/  MUFU.EX2 R135, R16 ;  /* 0x0000001000877308 */ /* 0x000e620000000800 */
[----:B------:R-:W-:Y:S03]  /*85a0*/  FMUL.FTZ R42, R2, R106 ;  /* 0x0000006a022a7220 */ /* 0x000fe60000410000 */
[----:B----4-:R-:W-:Y:S01]  /*85b0*/  F2FP.PACK_AB R105, R128, R0 ;  /* 0x000000008069723e */ /* 0x010fe200000000ff */
[C---:B------:R-:W-:Y:S02]  /*85c0*/  FMUL.FTZ R43, R2.reuse, R107 ;  /* 0x0000006b022b7220 */ /* 0x040fe40000410000 */
[C---:B------:R-:W-:Y:S02]  /*85d0*/  FMUL.FTZ R14, R2.reuse, R138 ;  /* 0x0000008a020e7220 */ /* 0x040fe40000410000 */
[C---:B------:R-:W-:Y:S01]  /*85e0*/  FMUL.FTZ R15, R2.reuse, R139 ;  /* 0x0000008b020f7220 */ /* 0x040fe20000410000 */
[----:B------:R-:W-:Y:S01]  /*85f0*/  MUFU.EX2 R219, R164 ;  /* 0x000000a400db7308 */ /* 0x000fe20000000800 */
[C---:B------:R-:W-:Y:S02]  /*8600*/  FMUL.FTZ R46, R2.reuse, R110 ;  /* 0x0000006e022e7220 */ /* 0x040fe40000410000 */
[----:B------:R-:W-:Y:S01]  /*8610*/  FMUL.FTZ R47, R2, R111 ;  /* 0x0000006f022f7220 */ /* 0x000fe20000410000 */
[----:B--2---:R-:W-:Y:S01]  /*8620*/  F2FP.PACK_AB R106, R134, R132 ;  /* 0x00000084866a723e */ /* 0x004fe200000000ff */
[----:B------:R-:W2:Y:S01]  /*8630*/  LDSM.16.MT88.4 R108, [R185+0xc00] ;  /* 0x000c0000b96c783b */ /* 0x000ea20000004200 */
[C---:B------:R-:W-:Y:S02]  /*8640*/  FMUL.FTZ R30, R2.reuse, R130 ;  /* 0x00000082021e7220 */ /* 0x040fe40000410000 */
[----:B------:R-:W-:Y:S02]  /*8650*/  FMUL.FTZ R31, R2, R131 ;  /* 0x00000083021f7220 */ /* 0x000fe40000410000 */
[C---:B------:R-:W-:Y:S01]  /*8660*/  FMUL.FTZ R32, R116.reuse, R156 ;  /* 0x0000009c74207220 */ /* 0x040fe20000410000 */
[----:B------:R-:W-:Y:S01]  /*8670*/  MUFU.EX2 R131, R172 ;  /* 0x000000ac00837308 */ /* 0x000fe20000000800 */
[----:B------:R-:W-:Y:S01]  /*8680*/  FMUL.FTZ R34, R3, R158 ;  /* 0x0000009e03227220 */ /* 0x000fe20000410000 */
[----:B-1----:R-:W-:Y:S01]  /*8690*/  F2FP.PACK_AB R107, R135, R129 ;  /* 0x00000081876b723e */ /* 0x002fe200000000ff */
[C---:B------:R-:W-:Y:S02]  /*86a0*/  FMUL.FTZ R16, R116.reuse, R148 ;  /* 0x0000009474107220 */ /* 0x040fe40000410000 */
[----:B------:R-:W-:Y:S01]  /*86b0*/  LDSM.16.MT88.4 R148, [R185+0x800] ;  /* 0x00080000b994783b */ /* 0x000fe20000004200 */
[----:B------:R-:W-:Y:S02]  /*86c0*/  FMUL.FTZ R35, R3, R159 ;  /* 0x0000009f03237220 */ /* 0x000fe40000410000 */
[C---:B------:R-:W-:Y:S01]  /*86d0*/  FMUL.FTZ R49, R116.reuse, R113 ;  /* 0x0000007174317220 */ /* 0x040fe20000410000 */
[C---:B------:R-:W-:Y:S01]  /*86e0*/  HMMA.16816.F32 R8, R104.reuse, R20, R8 ;  /* 0x000000146808723c */ /* 0x040fe20000001808 */
[----:B------:R-:W-:Y:S03]  /*86f0*/  MUFU.EX2 R130, R166 ;  /* 0x000000a600827308 */ /* 0x000fe60000000800 */
[----:B------:R-:W-:Y:S02]  /*8700*/  FADD.FTZ R122, R33, R48 ;  /* 0x00000030217a7221 */ /* 0x000fe40000010000 */
[C---:B------:R-:W-:Y:S02]  /*8710*/  FMUL.FTZ R33, R116.reuse, R157 ;  /* 0x0000009d74217220 */ /* 0x040fe40000410000 */
[-C--:B------:R-:W-:Y:S01]  /*8720*/  HMMA.16816.F32 R12, R104, R22.reuse, R12 ;  /* 0x00000016680c723c */ /* 0x080fe2000000180c */
[----:B------:R-:W-:Y:S02]  /*8730*/  LDSM.16.MT88.4 R156, [R186+0x800] ;  /* 0x00080000ba9c783b */ /* 0x000fe40000004200 */
[----:B------:R-:W-:Y:S01]  /*8740*/  MUFU.EX2 R215, R167 ;  /* 0x000000a700d77308 */ /* 0x000fe20000000800 */
[----:B------:R-:W-:Y:S02]  /*8750*/  FMUL.FTZ R48, R116, R112 ;  /* 0x0000007074307220 */ /* 0x000fe40000410000 */
[----:B------:R-:W-:Y:S02]  /*8760*/  FMUL.FTZ R58, R2, R58 ;  /* 0x0000003a023a7220 */ /* 0x000fe40000410000 */
[C---:B------:R-:W-:Y:S01]  /*8770*/  HMMA.16816.F32 R16, R160.reuse, R22, R16 ;  /* 0x00000016a010723c */ /* 0x040fe20000001810 */
[----:B------:R-:W-:Y:S03]  /*8780*/  LDSM.16.MT88.4 R112, [R186+0x400] ;  /* 0x00040000ba70783b */ /* 0x000fe60000004200 */
[C---:B------:R-:W-:Y:S01]  /*8790*/  FMUL.FTZ R20, R116.reuse, R152 ;  /* 0x0000009874147220 */ /* 0x040fe20000410000 */
[----:B------:R-:W-:Y:S01]  /*87a0*/  MUFU.EX2 R170, R207 ;  /* 0x000000cf00aa7308 */ /* 0x000fe20000000800 */
[----:B------:R-:W-:Y:S02]  /*87b0*/  FMUL.FTZ R21, R116, R153 ;  /* 0x0000009974157220 */ /* 0x000fe40000410000 */
[C---:B------:R-:W-:Y:S04]  /*87c0*/  FMUL.FTZ R22, R3.reuse, R154 ;  /* 0x0000009a03167220 */ /* 0x040fe80000410000 */
[C---:B------:R-:W-:Y:S02]  /*87d0*/  FMUL.FTZ R23, R3.reuse, R155 ;  /* 0x0000009b03177220 */ /* 0x040fe40000410000 */
[C---:B------:R-:W-:Y:S01]  /*87e0*/  FMUL.FTZ R59, R2.reuse, R59 ;  /* 0x0000003b023b7220 */ /* 0x040fe20000410000 */
[----:B------:R-:W-:Y:S01]  /*87f0*/  MUFU.EX2 R171, R206 ;  /* 0x000000ce00ab7308 */ /* 0x000fe20000000800 */
[C---:B------:R-:W-:Y:S02]  /*8800*/  FMUL.FTZ R62, R2.reuse, R62 ;  /* 0x0000003e023e7220 */ /* 0x040fe40000410000 */
[C---:B------:R-:W-:Y:S01]  /*8810*/  FMUL.FTZ R63, R2.reuse, R63 ;  /* 0x0000003f023f7220 */ /* 0x040fe20000410000 */
[-C--:B---3--:R-:W-:Y:S03]  /*8820*/  HMMA.16816.F32 R20, R160, R36.reuse, R20 ;  /* 0x00000024a014723c */ /* 0x088fe60000001814 */
[C---:B------:R-:W-:Y:S02]  /*8830*/  FMUL.FTZ R74, R2.reuse, R74 ;  /* 0x0000004a024a7220 */ /* 0x040fe40000410000 */
[C---:B------:R-:W-:Y:S01]  /*8840*/  FMUL.FTZ R75, R2.reuse, R75 ;  /* 0x0000004b024b7220 */ /* 0x040fe20000410000 */
[----:B------:R-:W-:Y:S01]  /*8850*/  MUFU.EX2 R169, R180 ;  /* 0x000000b400a97308 */ /* 0x000fe20000000800 */
[C---:B------:R-:W-:Y:S01]  /*8860*/  FMUL.FTZ R78, R2.reuse, R78 ;  /* 0x0000004e024e7220 */ /* 0x040fe20000410000 */
[C---:B------:R-:W-:Y:S04]  /*8870*/  HMMA.16816.F32 R24, R104.reuse, R36, R24 ;  /* 0x000000246818723c */ /* 0x040fe80000001818 */
[C---:B------:R-:W-:Y:S02]  /*8880*/  FMUL.FTZ R79, R2.reuse, R79 ;  /* 0x0000004f024f7220 */ /* 0x040fe40000410000 */
[----:B------:R-:W-:Y:S02]  /*8890*/  FMUL.FTZ R90, R2, R90 ;  /* 0x0000005a025a7220 */ /* 0x000fe40000410000 */
        /* <DEDUP_REMOVED lines=11> */
[----:B------:R-:W1:Y:S01]  /*8950*/  LDSM.16.MT88.4 R100, [R186+0xc00] ;  /* 0x000c0000ba64783b */ /* 0x000e620000004200 */
[C---:B------:R-:W-:Y:S02]  /*8960*/  FMUL.FTZ R95, R2.reuse, R95 ;  /* 0x0000005f025f7220 */ /* 0x040fe40000410000 */
[----:B------:R-:W-:Y:S02]  /*8970*/  FFMA.FTZ R118, R2, R216, R0 ;  /* 0x000000d802767223 */ /* 0x000fe40000010000 */
[-C--:B--2---:R-:W-:Y:S03]  /*8980*/  HMMA.16816.F32 R36, R160, R108.reuse, R36 ;  /* 0x0000006ca024723c */ /* 0x084fe60000001824 */
[----:B------:R-:W-:Y:S01]  /*8990*/  FADD.FTZ R3, R132, R123 ;  /* 0x0000007b84037221 */ /* 0x000fe20000010000 */
[----:B------:R2:W-:Y:S01]  /*89a0*/  MUFU.EX2 R216, R126 ;  /* 0x0000007e00d87308 */ /* 0x0005e20000000800 */
[----:B------:R-:W-:Y:S03]  /*89b0*/  FADD.FTZ R116, R133, R122 ;  /* 0x0000007a85747221 */ /* 0x000fe60000010000 */
[C---:B------:R-:W-:Y:S06]  /*89c0*/  HMMA.16816.F32 R40, R104.reuse, R108, R40 ;  /* 0x0000006c6828723c */ /* 0x040fec0000001828 */
[----:B------:R-:W3:Y:S02]  /*89d0*/  MUFU.EX2 R108, R176 ;  /* 0x000000b0006c7308 */ /* 0x000ee40000000800 */
[-C--:B------:R-:W-:Y:S08]  /*89e0*/  HMMA.16816.F32 R44, R104, R110.reuse, R44 ;  /* 0x0000006e682c723c */ /* 0x080ff0000000182c */
[C---:B------:R-:W-:Y:S01]  /*89f0*/  HMMA.16816.F32 R48, R160.reuse, R110, R48 ;  /* 0x0000006ea030723c */ /* 0x040fe20000001830 */
[----:B------:R-:W4:Y:S01]  /*8a00*/  MUFU.EX2 R2, R175 ;  /* 0x000000af00027308 */ /* 0x000f220000000800 */
[----:B--2---:R-:W-:Y:S06]  /*8a10*/  LDSM.16.MT88.4 R124, [R185+0x1000] ;  /* 0x00100000b97c783b */ /* 0x004fec0000004200 */
[-C--:B-1----:R-:W-:Y:S03]  /*8a20*/  HMMA.16816.F32 R52, R160, R100.reuse, R52 ;  /* 0x00000064a034723c */ /* 0x082fe60000001834 */
[----:B------:R-:W1:Y:S01]  /*8a30*/  MUFU.EX2 R110, R174 ;  /* 0x000000ae006e7308 */ /* 0x000e620000000800 */
[----:B---3--:R-:W-:Y:S04]  /*8a40*/  FADD.FTZ R0, R108, R165 ;  /* 0x000000a56c007221 */ /* 0x008fe80000010000 */
[C---:B------:R-:W-:Y:S05]  /*8a50*/  HMMA.16816.F32 R56, R104.reuse, R100, R56 ;  /* 0x000000646838723c */ /* 0x040fea0000001838 */
[----:B------:R-:W-:Y:S01]  /*8a60*/  MUFU.EX2 R109, R173 ;  /* 0x000000ad006d7308 */ /* 0x000fe20000000800 */
[----:B----4-:R-:W-:Y:S02]  /*8a70*/  FADD.FTZ R0, R2, R0 ;  /* 0x0000000002007221 */ /* 0x010fe40000010000 */
[-C--:B------:R-:W-:Y:S07]  /*8a80*/  HMMA.16816.F32 R60, R104, R102.reuse, R60 ;  /* 0x00000066683c723c */ /* 0x080fee000000183c */
[----:B------:R-:W2:Y:S01]  /*8a90*/  MUFU.EX2 R176, R168 ;  /* 0x000000a800b07308 */ /* 0x000ea20000000800 */
[C---:B------:R-:W-:Y:S01]  /*8aa0*/  HMMA.16816.F32 R64, R160.reuse, R102, R64 ;  /* 0x00000066a040723c */ /* 0x040fe20000001840 */
[----:B------:R-:W3:Y:S03]  /*8ab0*/  LDSM.16.MT88.4 R100, [R185+0x1800] ;  /* 0x00180000b964783b */ /* 0x000ee60000004200 */
[----:B-1----:R-:W-:Y:S05]  /*8ac0*/  FADD.FTZ R0, R110, R0 ;  /* 0x000000006e007221 */ /* 0x002fea0000010000 */
[----:B------:R-:W1:Y:S10]  /*8ad0*/  MUFU.EX2 R123, R211 ;  /* 0x000000d3007b7308 */ /* 0x000e740000000800 */
[----:B------:R-:W4:Y:S01]  /*8ae0*/  MUFU.EX2 R122, R210 ;  /* 0x000000d2007a7308 */ /* 0x000f220000000800 */
[----:B--2---:R-:W-:Y:S09]  /*8af0*/  F2FP.PACK_AB R111, R176, R215 ;  /* 0x000000d7b06f723e */ /* 0x004ff200000000ff */
[----:B------:R-:W-:Y:S10]  /*8b00*/  MUFU.EX2 R174, R205 ;  /* 0x000000cd00ae7308 */ /* 0x000ff40000000800 */
[----:B------:R-:W2:Y:S01]  /*8b10*/  MUFU.EX2 R175, R204 ;  /* 0x000000cc00af7308 */ /* 0x000ea20000000800 */
[-C--:B---3--:R-:W-:Y:S09]  /*8b20*/  HMMA.16816.F32 R68, R160, R100.reuse, R68 ;  /* 0x00000064a044723c */ /* 0x088ff20000001844 */
[----:B------:R-:W-:Y:S01]  /*8b30*/  MUFU.EX2 R173, R177 ;  /* 0x000000b100ad7308 */ /* 0x000fe20000000800 */
[C---:B------:R-:W-:Y:S08]  /*8b40*/  HMMA.16816.F32 R72, R104.reuse, R100, R72 ;  /* 0x000000646848723c */ /* 0x040ff00000001848 */
[-C--:B------:R-:W-:Y:S01]  /*8b50*/  HMMA.16816.F32 R76, R104, R102.reuse, R76 ;  /* 0x00000066684c723c */ /* 0x080fe2000000184c */
[----:B------:R-:W-:Y:S07]  /*8b60*/  MUFU.EX2 R168, R182 ;  /* 0x000000b600a87308 */ /* 0x000fee0000000800 */
[C---:B------:R-:W-:Y:S01]  /*8b70*/  HMMA.16816.F32 R80, R160.reuse, R102, R80 ;  /* 0x00000066a050723c */ /* 0x040fe20000001850 */
[----:B------:R-:W3:Y:S02]  /*8b80*/  LDSM.16.MT88.4 R100, [R186+0x1800] ;  /* 0x00180000ba64783b */ /* 0x000ee40000004200 */
[----:B------:R-:W-:Y:S10]  /*8b90*/  MUFU.EX2 R165, R183 ;  /* 0x000000b700a57308 */ /* 0x000ff40000000800 */
[----:B------:R-:W-:Y:S01]  /*8ba0*/  MUFU.EX2 R164, R203 ;  /* 0x000000cb00a47308 */ /* 0x000fe20000000800 */
[-C--:B---3--:R-:W-:Y:S08]  /*8bb0*/  HMMA.16816.F32 R84, R160, R100.reuse, R84 ;  /* 0x00000064a054723c */ /* 0x088ff00000001854 */
[C---:B------:R-:W-:Y:S07]  /*8bc0*/  HMMA.16816.F32 R88, R104.reuse, R100, R88 ;  /* 0x000000646858723c */ /* 0x040fee0000001858 */
[----:B------:R-:W-:Y:S01]  /*8bd0*/  F2FP.PACK_AB R100, R2, R108 ;  /* 0x0000006c0264723e */ /* 0x000fe200000000ff */
[-C--:B------:R-:W-:Y:S01]  /*8be0*/  HMMA.16816.F32 R92, R104, R102.reuse, R92 ;  /* 0x00000066685c723c */ /* 0x080fe2000000185c */
[----:B------:R-:W3:Y:S03]  /*8bf0*/  LDSM.16.MT88.4 R104, [R185+0x400] ;  /* 0x00040000b968783b */ /* 0x000ee60000004200 */
[----:B------:R-:W-:Y:S01]  /*8c00*/  F2FP.PACK_AB R101, R218, R131 ;  /* 0x00000083da65723e */ /* 0x000fe200000000ff */
[----:B------:R-:W-:Y:S01]  /*8c10*/  FADD.FTZ R2, R109, R0 ;  /* 0x000000006d027221 */ /* 0x000fe20000010000 */
[----:B------:R-:W-:Y:S01]  /*8c20*/  F2FP.PACK_AB R108, R219, R130 ;  /* 0x00000082db6c723e */ /* 0x000fe200000000ff */
[----:B------:R-:W-:Y:S01]  /*8c30*/  FADD.FTZ R0, R128, R118 ;  /* 0x0000007680007221 */ /* 0x000fe20000010000 */
[----:B------:R-:W-:Y:S01]  /*8c40*/  HMMA.16816.F32 R96, R160, R102, R96 ;  /* 0x00000066a060723c */ /* 0x000fe20000001860 */
[----:B------:R-:W-:Y:S03]  /*8c50*/  MUFU.EX2 R128, R208 ;  /* 0x000000d000807308 */ /* 0x000fe60000000800 */
[----:B------:R-:W-:Y:S02]  /*8c60*/  FADD.FTZ R118, R129, R0 ;  /* 0x0000000081767221 */ /* 0x000fe40000010000 */
[----:B-1----:R-:W-:Y:S01]  /*8c70*/  FADD.FTZ R0, R123, R2 ;  /* 0x000000027b007221 */ /* 0x002fe20000010000 */
[----:B------:R-:W-:Y:S01]  /*8c80*/  F2FP.PACK_AB R102, R109, R110 ;  /* 0x0000006e6d66723e */ /* 0x000fe200000000ff */
[----:B------:R-:W-:Y:S01]  /*8c90*/  FADD.FTZ R2, R135, R118 ;  /* 0x0000007687027221 */ /* 0x000fe20000010000 */
[----:B------:R-:W-:Y:S02]  /*8ca0*/  F2FP.PACK_AB R103, R222, R221 ;  /* 0x000000ddde67723e */ /* 0x000fe400000000ff */
[----:B------:R-:W1:Y:S01]  /*8cb0*/  MUFU.EX2 R129, R209 ;  /* 0x000000d100817308 */ /* 0x000e620000000800 */
[----:B------:R-:W-:Y:S01]  /*8cc0*/  F2FP.PACK_AB R110, R223, R220 ;  /* 0x000000dcdf6e723e */ /* 0x000fe200000000ff */
[----:B----4-:R-:W-:Y:S01]  /*8cd0*/  FADD.FTZ R0, R122, R0 ;  /* 0x000000007a007221 */ /* 0x010fe20000010000 */
[----:B------:R-:W-:Y:S01]  /*8ce0*/  F2FP.PACK_AB R109, R216, R217 ;  /* 0x000000d9d86d723e */ /* 0x000fe200000000ff */
[----:B------:R-:W-:Y:S01]  /*8cf0*/  FADD.FTZ R2, R217, R2 ;  /* 0x00000002d9027221 */ /* 0x000fe20000010000 */
[----:B------:R-:W-:Y:S02]  /*8d00*/  F2FP.PACK_AB R160, R122, R123 ;  /* 0x0000007b7aa0723e */ /* 0x000fe400000000ff */
[----:B------:R-:W-:Y:S01]  /*8d10*/  F2FP.PACK_AB R161, R171, R170 ;  /* 0x000000aaaba1723e */ /* 0x000fe200000000ff */
[----:B------:R-:W-:Y:S01]  /*8d20*/  FADD.FTZ R2, R216, R2 ;  /* 0x00000002d8027221 */ /* 0x000fe20000010000 */
[----:B--2---:R-:W-:Y:S02]  /*8d30*/  F2FP.PACK_AB R163, R175, R174 ;  /* 0x000000aeafa3723e */ /* 0x004fe400000000ff */
[----:B------:R-:W-:Y:S01]  /*8d40*/  MOV R122, R120 ;  /* 0x00000078007a7202 */ /* 0x000fe20000000f00 */
[----:B------:R-:W-:Y:S01]  /*8d50*/  FADD.FTZ R2, R215, R2 ;  /* 0x00000002d7027221 */ /* 0x000fe20000010000 */
[----:B------:R-:W-:Y:S02]  /*8d60*/  MOV R118, R121 ;  /* 0x0000007900767202 */ /* 0x000fe40000000f00 */
[----:B------:R-:W-:Y:S01]  /*8d70*/  MOV R123, R119 ;  /* 0x00000077007b7202 */ /* 0x000fe20000000f00 */
[----:B------:R-:W-:Y:S01]  /*8d80*/  FADD.FTZ R2, R176, R2 ;  /* 0x00000002b0027221 */ /* 0x000fe20000010000 */
[-C--:B---3--:R-:W-:Y:S05]  /*8d90*/  HMMA.16816.F32 R4, R100, R104.reuse, R4 ;  /* 0x000000686404723c */ /* 0x088fea0000001804 */
[C---:B-1----:R-:W-:Y:S01]  /*8da0*/  F2FP.PACK_AB R162, R128.reuse, R129 ;  /* 0x0000008180a2723e */ /* 0x042fe200000000ff */
        /* <DEDUP_REMOVED lines=8> */
[----:B------:R-:W1:Y:S03]  /*8e30*/  LDSM.16.MT88.4 R104, [R186+0x1000] ;  /* 0x00100000ba68783b */ /* 0x000e660000004200 */
        /* <DEDUP_REMOVED lines=9> */
[----:B------:R-:W-:Y:S04]  /*8ed0*/  FADD.FTZ R0, R170, R0 ;  /* 0x00000000aa007221 */ /* 0x000fe80000010000 */
        /* <DEDUP_REMOVED lines=14> */
[C---:B------:R-:W-:Y:S01]  /*8fc0*/  HMMA.16816.F32 R80, R100.reuse, R114, R80 ;  /* 0x000000726450723c */ /* 0x040fe20000001850 */
[----:B------:R-:W1:Y:S07]  /*8fd0*/  LDSM.16.MT88.4 R112, [R185+0x1400] ;  /* 0x00140000b970783b */ /* 0x000e6e0000004200 */
[-C--:B---3--:R-:W-:Y:S08]  /*8fe0*/  HMMA.16816.F32 R84, R100, R124.reuse, R84 ;  /* 0x0000007c6454723c */ /* 0x088ff00000001854 */
[C---:B------:R-:W-:Y:S07]  /*8ff0*/  HMMA.16816.F32 R88, R108.reuse, R124, R88 ;  /* 0x0000007c6c58723c */ /* 0x040fee0000001858 */
[----:B------:R-:W-:Y:S01]  /*9000*/  F2FP.PACK_AB R124, R172, R169 ;  /* 0x000000a9ac7c723e */ /* 0x000fe200000000ff */
[-C--:B------:R-:W-:Y:S04]  /*9010*/  HMMA.16816.F32 R92, R108, R126.reuse, R92 ;  /* 0x0000007e6c5c723c */ /* 0x080fe8000000185c */
[----:B------:R-:W-:Y:S04]  /*9020*/  F2FP.PACK_AB R125, R166, R167 ;  /* 0x000000a7a67d723e */ /* 0x000fe800000000ff */
[----:B------:R-:W-:Y:S07]  /*9030*/  HMMA.16816.F32 R96, R100, R126, R96 ;  /* 0x0000007e6460723c */ /* 0x000fee0000001860 */
[----:B------:R-:W-:Y:S01]  /*9040*/  F2FP.PACK_AB R126, R168, R173 ;  /* 0x000000ada87e723e */ /* 0x000fe200000000ff */
[-C--:B------:R-:W-:Y:S01]  /*9050*/  HMMA.16816.F32 R144, R160, R148.reuse, R4 ;  /* 0x00000094a090723c */ /* 0x080fe20000001804 */
[----:B------:R-:W2:Y:S04]  /*9060*/  LDSM.16.MT88.4 R4, [R186+0x1400] ;  /* 0x00140000ba04783b */ /* 0x000ea80000004200 */
[----:B------:R-:W-:Y:S07]  /*9070*/  F2FP.PACK_AB R127, R164, R165 ;  /* 0x000000a5a47f723e */ /* 0x000fee00000000ff */
        /* <DEDUP_REMOVED lines=32> */
[-C--:B----4-:R-:W-:Y:S08]  /*9280*/  HMMA.16816.F32 R84, R160, R12.reuse, R84 ;  /* 0x0000000ca054723c */ /* 0x090ff00000001854 */
[C---:B------:R-:W-:Y:S08]  /*9290*/  HMMA.16816.F32 R88, R124.reuse, R12, R88 ;  /* 0x0000000c7c58723c */ /* 0x040ff00000001858 */
[-C--:B------:R-:W-:Y:S07]  /*92a0*/  HMMA.16816.F32 R92, R124, R14.reuse, R92 ;  /* 0x0000000e7c5c723c */ /* 0x080fee000000185c */
[----:B------:R-:W-:Y:S01]  /*92b0*/  MOV R124, R117 ;  /* 0x00000075007c7202 */ /* 0x000fe20000000f00 */
[----:B------:R-:W-:Y:S01]  /*92c0*/  HMMA.16816.F32 R96, R160, R14, R96 ;  /* 0x0000000ea060723c */ /* 0x000fe20000001860 */
[----:B------:R-:W-:-:S07]  /*92d0*/  @P0 BRA `(.L_x_1394) ;  /* 0xffffcd3000000947 */ /* 0x000fce000383ffff */
.L_x_1381:
[----:B------:R-:W-:-:S13]  /*92e0*/  ISETP.GE.AND P0, PT, R200, R227, PT ;  /* 0x000000e3c800720c */ /* 0x000fda0003f06270 */
[----:B------:R-:W-:Y:S05]  /*92f0*/  @!P0 BRA `(.L_x_1395) ;  /* 0x00002ab000008947 */ /* 0x000fea0003800000 */
.L_x_1407:
[----:B------:R-:W-:Y:S04]  /*9300*/  DEPBAR.LE SB0, 0x0 ;  /* 0x000080000000791a */ /* 0x000fe80000000000 */
[----:B------:R-:W-:Y:S01]  /*9310*/  WARPSYNC 0xffffffff ;  /* 0xffffffff00007948 */ /* 0x000fe20003800000 */
[----:B------:R-:W-:Y:S01]  /*9320*/  BAR.SYNC.DEFER_BLOCKING 0x0 ;  /* 0x0000000000007b1d */ /* 0x000fe20000010000 */
[----:B------:R-:W-:Y:S01]  /*9330*/  SHF.R.S32.HI R0, RZ, 0x1f, R201 ;  /* 0x0000001fff007819 */ /* 0x000fe200000114c9 */
[C---:B------:R-:W-:Y:S01]  /*9340*/  IMAD.WIDE.U32 R2, R201.reuse, c[0x0][0x208], RZ ;  /* 0x00008200c9027a25 */ /* 0x040fe200078e00ff */
[----:B------:R-:W-:Y:S02]  /*9350*/  MOV R124, R120 ;  /* 0x00000078007c7202 */ /* 0x000fe40000000f00 */
[----:B------:R-:W-:Y:S01]  /*9360*/  MOV R123, R119 ;  /* 0x00000077007b7202 */ /* 0x000fe20000000f00 */
[----:B------:R-:W-:Y:S02]  /*9370*/  IMAD R0, R0, c[0x0][0x208], RZ ;  /* 0x0000820000007a24 */ /* 0x000fe400078e02ff */
[----:B------:R-:W-:Y:S02]  /*9380*/  IMAD.MOV.U32 R122, RZ, RZ, R121 ;  /* 0x000000ffff7a7224 */ /* 0x000fe400078e0079 */
[----:B------:R-:W-:Y:S04]  /*9390*/  IMAD R0, R201, c[0x0][0x20c], R0 ;  /* 0x00008300c9007a24 */ /* 0x000fe800078e0200 */
[----:B------:R-:W-:Y:S01]  /*93a0*/  IMAD.IADD R3, R3, 0x1, R0 ;  /* 0x0000000103037824 */ /* 0x000fe200078e0200 */
[----:B------:R-:W-:Y:S03]  /*93b0*/  SHF.R.S32.HI R0, RZ, 0x1f, R199 ;  /* 0x0000001fff007819 */ /* 0x000fe600000114c7 */
[C---:B------:R-:W-:Y:S04]  /*93c0*/  IMAD.WIDE.U32 R2, R199.reuse, c[0x0][0x218], R2 ;  /* 0x00008600c7027a25 */ /* 0x040fe800078e0002 */
        /* <DEDUP_REMOVED lines=9> */
[----:B------:R-:W-:Y:S03]  /*9460*/  LEA.HI.X R116, R0, c[0x0][0x1fc], R2, 0x1, P0 ;  /* 0x00007f0000747a11 */ /* 0x000fe600000f0c02 */
        /* <DEDUP_REMOVED lines=8> */
.L_x_1502:
[----:B------:R-:W5:Y:S01]  /*94f0*/  SHFL.IDX PT, R2, R8, RZ, 0x1c1f ;  /* 0x001c1fff08027589 */ /* 0x000f6200000e0000 */
[C---:B------:R-:W-:Y:S01]  /*9500*/  IMAD.SHL.U32 R3, R202.reuse, 0x2, RZ ;  /* 0x00000002ca037824 */ /* 0x040fe200078e00ff */
[----:B------:R-:W-:Y:S01]  /*9510*/  ISETP.GE.AND P5, PT, R202, c[0x0][0x1d4], PT ;  /* 0x00007500ca007a0c */ /* 0x000fe20003fa6270 */
[C---:B------:R-:W-:Y:S01]  /*9520*/  IMAD.SHL.U32 R4, R225.reuse, 0x2, RZ ;  /* 0x00000002e1047824 */ /* 0x040fe200078e00ff */
[----:B------:R-:W4:Y:S01]  /*9530*/  S2R R9, SR_TID.X ;  /* 0x0000000000097919 */ /* 0x000f220000002100 */
[----:B------:R-:W-:Y:S01]  /*9540*/  ISETP.GE.AND P4, PT, R225, c[0x0][0x1d4], PT ;  /* 0x00007500e1007a0c */ /* 0x000fe20003f86270 */
[----:B------:R-:W-:Y:S01]  /*9550*/  BSSY B0, `(.L_x_1397) ;  /* 0x0000022000007945 */ /* 0x000fe20003800000 */
[----:B------:R-:W-:Y:S02]  /*9560*/  ISETP.GE.AND P3, PT, R226, c[0x0][0x1d4], PT ;  /* 0x00007500e2007a0c */ /* 0x000fe40003f66270 */
[----:B-----5:R-:W-:Y:S01]  /*9570*/  IADD3 R6, P0, R2, R3, RZ ;  /* 0x0000000302067210 */ /* 0x020fe20007f1e0ff */
[----:B------:R-:W-:Y:S01]  /*9580*/  IMAD.SHL.U32 R3, R226, 0x2, RZ ;  /* 0x00000002e2037824 */ /* 0x000fe200078e00ff */
[----:B------:R-:W-:Y:S03]  /*9590*/  IADD3 R4, P6, R2, R4, RZ ;  /* 0x0000000402047210 */ /* 0x000fe60007fde0ff */
[----:B---3--:R-:W-:Y:S01]  /*95a0*/  IMAD.X R7, R0, 0x1, R214, P0 ;  /* 0x0000000100077824 */ /* 0x008fe200000e06d6 */
[----:B------:R-:W-:Y:S01]  /*95b0*/  IADD3 R2, P0, R2, R3, RZ ;  /* 0x0000000302027210 */ /* 0x000fe20007f1e0ff */
[C---:B------:R-:W-:Y:S03]  /*95c0*/  IMAD.X R5, R0.reuse, 0x1, R212, P6 ;  /* 0x0000000100057824 */ /* 0x040fe600030e06d4 */
[----:B------:R-:W-:Y:S01]  /*95d0*/  @!PT LDS RZ, [RZ] ;  /* 0x00000000fffff984 */ /* 0x000fe20000000800 */
[----:B------:R-:W-:Y:S01]  /*95e0*/  @!PT LDS RZ, [RZ] ;  /* 0x00000000fffff984 */ /* 0x000fe20000000800 */
[----:B------:R3:W-:Y:S01]  /*95f0*/  LDGSTS.E.BYPASS.LTC128B.128 [R198+0x1880], [R6.64], !P5 ;  /* 0x0188000006c67fae */ /* 0x0007e2000e901d46 */
[----:B------:R-:W-:Y:S01]  /*9600*/  IMAD.X R3, R0, 0x1, R213, P0 ;  /* 0x0000000100037824 */ /* 0x000fe200000e06d5 */
[----:B----4-:R-:W-:Y:S02]  /*9610*/  ISETP.GT.AND P0, PT, R9, 0x3f, PT ;  /* 0x0000003f0900780c */ /* 0x010fe40003f04270 */
[----:B------:R3:W-:Y:S04]  /*9620*/  LDGSTS.E.BYPASS.LTC128B.128 [R198+0x2480], [R4.64], !P4 ;  /* 0x0248000004c67fae */ /* 0x0007e8000e101d46 */
[----:B------:R3:W-:Y:S07]  /*9630*/  LDGSTS.E.BYPASS.LTC128B.128 [R198+0x3080], [R2.64], !P3 ;  /* 0x0308000002c67fae */ /* 0x0007ee000d901d46 */
[----:B------:R-:W-:-:S05]  /*9640*/  @P0 BRA `(.L_x_1398) ;  /* 0x0000012000000947 */ /* 0x000fca0003800000 */
[----:B------:R-:W-:-:S05]  /*9650*/  BRA.DIV ~URZ, `(.L_x_1399) ;  /* 0x0000a0127f007947 */ /* 0x000fca000b800000 */
[----:B---3--:R3:W4:Y:S04]  /*9660*/  SHFL.IDX PT, R4, R116, 0x1, 0x1c1f ;  /* 0x003c1f0074047f89 */ /* 0x00872800000e0000 */
[----:B------:R3:W2:Y:S02]  /*9670*/  SHFL.IDX PT, R0, R8, 0x1, 0x1c1f ;  /* 0x003c1f0008007f89 */ /* 0x0006a400000e0000 */
.L_x_1503:
[----:B------:R-:W-:Y:S01]  /*9680*/  IMAD.SHL.U32 R5, R202, 0x2, RZ ;  /* 0x00000002ca057824 */ /* 0x000fe200078e00ff */
[----:B------:R-:W-:Y:S01]  /*9690*/  SHF.L.U32 R2, R226, 0x1, RZ ;  /* 0x00000001e2027819 */ /* 0x000fe200000006ff */
[----:B------:R-:W-:Y:S03]  /*96a0*/  IMAD.SHL.U32 R3, R225, 0x2, RZ ;  /* 0x00000002e1037824 */ /* 0x000fe600078e00ff */
[C---:B--23--:R-:W-:Y:S02]  /*96b0*/  IADD3 R8, P0, R0.reuse, R5, RZ ;  /* 0x0000000500087210 */ /* 0x04cfe40007f1e0ff */
[----:B------:R-:W-:Y:S03]  /*96c0*/  IADD3 R6, P6, R0, R3, RZ ;  /* 0x0000000300067210 */ /* 0x000fe60007fde0ff */
[----:B----4-:R-:W-:Y:S01]  /*96d0*/  IMAD.X R9, R4, 0x1, R214, P0 ;  /* 0x0000000104097824 */ /* 0x010fe200000e06d6 */
[----:B------:R-:W-:Y:S02]  /*96e0*/  IADD3 R2, P0, R0, R2, RZ ;  /* 0x0000000200027210 */ /* 0x000fe40007f1e0ff */
[C---:B------:R-:W-:Y:S02]  /*96f0*/  IADD3.X R7, R4.reuse, R212, RZ, P6, !PT ;  /* 0x000000d404077210 */ /* 0x040fe400037fe4ff */
[----:B------:R-:W-:Y:S01]  /*9700*/  @!PT LDS RZ, [RZ] ;  /* 0x00000000fffff984 */ /* 0x000fe20000000800 */
[----:B------:R-:W-:Y:S01]  /*9710*/  @!PT LDS RZ, [RZ] ;  /* 0x00000000fffff984 */ /* 0x000fe20000000800 */
[----:B------:R-:W-:Y:S01]  /*9720*/  @!PT LDS RZ, [RZ] ;  /* 0x00000000fffff984 */ /* 0x000fe20000000800 */
[----:B------:R2:W-:Y:S01]  /*9730*/  LDGSTS.E.BYPASS.LTC128B.128 [R198+0x2080], [R8.64], !P5 ;  /* 0x0208000008c67fae */ /* 0x0005e2000e901d46 */
[----:B------:R-:W-:Y:S03]  /*9740*/  IMAD.X R3, R4, 0x1, R213, P0 ;  /* 0x0000000104037824 */ /* 0x000fe600000e06d5 */
[----:B------:R2:W-:Y:S04]  /*9750*/  LDGSTS.E.BYPASS.LTC128B.128 [R198+0x2c80], [R6.64], !P4 ;  /* 0x02c8000006c67fae */ /* 0x0005e8000e101d46 */
[----:B------:R2:W-:Y:S02]  /*9760*/  LDGSTS.E.BYPASS.LTC128B.128 [R198+0x3880], [R2.64], !P3 ;  /* 0x0388000002c67fae */ /* 0x0005e4000d901d46 */
.L_x_1398:
[----:B------:R-:W-:Y:S05]  /*9770*/  BSYNC B0 ;  /* 0x0000000000007941 */ /* 0x000fea0003800000 */
.L_x_1397:
        /* <DEDUP_REMOVED lines=103> */
[----:B------:R-:W-:Y:S05]  /*9df0*/  IADD3 R2, R2, -0x30, R224 ;  /* 0xffffffd002027810 */ /* 0x000fea0007ffe0e0 */
        /* <DEDUP_REMOVED lines=26> */
.L_x_1504:
[----:B------:R-:W-:-:S05]  /*9fa0*/  BRA.DIV ~URZ, `(.L_x_1403) ;  /* 0x000097f27f007947 */ /* 0x000fca000b800000 */
[----:B------:R3:W4:Y:S02]  /*9fb0*/  SHFL.IDX PT, R0, R161, RZ, 0x1c1f ;  /* 0x001c1fffa1007589 */ /* 0x00072400000e0000 */
.L_x_1505:
[----:B------:R-:W-:Y:S01]  /*9fc0*/  IMAD.SHL.U32 R2, R202, 0x2, RZ ;  /* 0x00000002ca027824 */ /* 0x000fe200078e00ff */
[----:B------:R-:W-:Y:S01]  /*9fd0*/  SHF.L.U32 R116, R226, 0x1, RZ ;  /* 0x00000001e2747819 */ /* 0x000fe200000006ff */
[----:B------:R-:W-:Y:S03]  /*9fe0*/  IMAD.SHL.U32 R126, R225, 0x2, RZ ;  /* 0x00000002e17e7824 */ /* 0x000fe600078e00ff */
[----:B----4-:R-:W-:Y:S05]  /*9ff0*/  @P0 IADD3 R2, P6, R0, R2, RZ ;  /* 0x0000000200020210 */ /* 0x010fea0007fde0ff */
[----:B--2---:R-:W-:Y:S01]  /*a000*/  @P0 IMAD.X R3, R118, 0x1, R214, P6 ;  /* 0x0000000176030824 */ /* 0x004fe200030e06d6 */
[----:B------:R-:W-:Y:S04]  /*a010*/  @P0 IADD3 R126, P6, R0, R126, RZ ;  /* 0x0000007e007e0210 */ /* 0x000fe80007fde0ff */
[----:B------:R-:W-:Y:S01]  /*a020*/  @!PT LDS RZ, [RZ] ;  /* 0x00000000fffff984 */ /* 0x000fe20000000800 */
[----:B------:R-:W-:Y:S01]  /*a030*/  @!PT LDS RZ, [RZ] ;  /* 0x00000000fffff984 */ /* 0x000fe20000000800 */
[----:B------:R-:W-:Y:S01]  /*a040*/  @!PT LDS RZ, [RZ] ;  /* 0x00000000fffff984 */ /* 0x000fe20000000800 */
[----:B------:R2:W-:Y:S01]  /*a050*/  @P0 LDGSTS.E.BYPASS.LTC128B.128 [R198+0x3c80], [R2.64], !P5 ;  /* 0x03c8000002c60fae */ /* 0x0005e2000e901d46 */
[----:B------:R-:W-:Y:S05]  /*a060*/  @P0 IMAD.X R127, R118, 0x1, R212, P6 ;  /* 0x00000001767f0824 */ /* 0x000fea00030e06d4 */
[----:B------:R4:W-:Y:S01]  /*a070*/  @P0 LDGSTS.E.BYPASS.LTC128B.128 [R198+0x4880], [R126.64], !P4 ;  /* 0x048800007ec60fae */ /* 0x0009e2000e101d46 */
[----:B--2---:R-:W-:Y:S04]  /*a080*/  @P0 IADD3 R2, P6, R0, R116, RZ ;  /* 0x0000007400020210 */ /* 0x004fe80007fde0ff */
[----:B------:R-:W-:Y:S05]  /*a090*/  @P0 IADD3.X R3, R118, R213, RZ, P6, !PT ;  /* 0x000000d576030210 */ /* 0x000fea00037fe4ff */
[----:B------:R4:W-:Y:S01]  /*a0a0*/  @P0 LDGSTS.E.BYPASS.LTC128B.128 [R198+0x5480], [R2.64], !P3 ;  /* 0x0548000002c60fae */ /* 0x0009e2000d901d46 */
[----:B------:R-:W-:Y:S01]  /*a0b0*/  ISETP.GE.AND P0, PT, R125, 0x21, PT ;  /* 0x000000217d00780c */ /* 0x000fe20003f06270 */
[----:B------:R-:W-:-:S06]  /*a0c0*/  BRA.DIV ~URZ, `(.L_x_1404) ;  /* 0x000097427f007947 */ /* 0x000fcc000b800000 */
[----:B------:R2:W1:Y:S04]  /*a0d0*/  SHFL.IDX PT, R118, R160, 0x1, 0x1c1f ;  /* 0x003c1f00a0767f89 */ /* 0x00046800000e0000 */
[----:B------:R2:W3:Y:S02]  /*a0e0*/  SHFL.IDX PT, R0, R161, 0x1, 0x1c1f ;  /* 0x003c1f00a1007f89 */ /* 0x0004e400000e0000 */
.L_x_1506:
[----:B----4-:R-:W-:Y:S02]  /*a0f0*/  IMAD.SHL.U32 R2, R202, 0x2, RZ ;  /* 0x00000002ca027824 */ /* 0x010fe400078e00ff */
[----:B------:R-:W-:Y:S02]  /*a100*/  IMAD.SHL.U32 R125, R225, 0x2, RZ ;  /* 0x00000002e17d7824 */ /* 0x000fe400078e00ff */
[----:B------:R-:W-:Y:S01]  /*a110*/  IMAD.SHL.U32 R116, R226, 0x2, RZ ;  /* 0x00000002e2747824 */ /* 0x000fe200078e00ff */
[----:B---3--:R-:W-:Y:S04]  /*a120*/  @P0 IADD3 R2, P6, R0, R2, RZ ;  /* 0x0000000200020210 */ /* 0x008fe80007fde0ff */
[----:B-1----:R-:W-:Y:S05]  /*a130*/  @P0 IADD3.X R3, R118, R214, RZ, P6, !PT ;  /* 0x000000d676030210 */ /* 0x002fea00037fe4ff */
[----:B------:R-:W-:Y:S01]  /*a140*/  @!PT LDS RZ, [RZ] ;  /* 0x00000000fffff984 */ /* 0x000fe20000000800 */
[----:B------:R-:W-:Y:S01]  /*a150*/  @!PT LDS RZ, [RZ] ;  /* 0x00000000fffff984 */ /* 0x000fe20000000800 */
[----:B------:R-:W-:Y:S01]  /*a160*/  @!PT LDS RZ, [RZ] ;  /* 0x00000000fffff984 */ /* 0x000fe20000000800 */
[----:B------:R1:W-:Y:S01]  /*a170*/  @P0 LDGSTS.E.BYPASS.LTC128B.128 [R198+0x4480], [R2.64], !P5 ;  /* 0x0448000002c60fae */ /* 0x0003e2000e901d46 */
[----:B------:R-:W-:Y:S04]  /*a180*/  @P0 IADD3 R126, P5, R0, R125, RZ ;  /* 0x0000007d007e0210 */ /* 0x000fe80007fbe0ff */
[----:B------:R-:W-:Y:S05]  /*a190*/  @P0 IADD3.X R127, R118, R212, RZ, P5, !PT ;  /* 0x000000d4767f0210 */ /* 0x000fea0002ffe4ff */
[----:B------:R3:W-:Y:S01]  /*a1a0*/  @P0 LDGSTS.E.BYPASS.LTC128B.128 [R198+0x5080], [R126.64], !P4 ;  /* 0x050800007ec60fae */ /* 0x0007e2000e101d46 */
[----:B-1----:R-:W-:Y:S05]  /*a1b0*/  @P0 IADD3 R2, P5, R0, R116, RZ ;  /* 0x0000007400020210 */ /* 0x002fea0007fbe0ff */
[----:B------:R-:W-:Y:S05]  /*a1c0*/  @P0 IMAD.X R3, R118, 0x1, R213, P5 ;  /* 0x0000000176030824 */ /* 0x000fea00028e06d5 */
[----:B------:R3:W-:Y:S03]  /*a1d0*/  @P0 LDGSTS.E.BYPASS.LTC128B.128 [R198+0x5c80], [R2.64], !P3 ;  /* 0x05c8000002c60fae */ /* 0x0007e6000d901d46 */
.L_x_1401:
[----:B------:R-:W-:Y:S05]  /*a1e0*/  BSYNC B0 ;  /* 0x0000000000007941 */ /* 0x000fea0003800000 */
.L_x_1400:
        /* <DEDUP_REMOVED lines=51> */
.L_x_1507:
        /* <DEDUP_REMOVED lines=15> */
.L_x_1508:
[----:B---3--:R-:W-:Y:S01]  /*a610*/  FMNMX.FTZ R118, R0, R116, !PT ;  /* 0x0000007400767209 */ /* 0x008fe20007810000 */
[C---:B------:R-:W-:Y:S01]  /*a620*/  FADD.FTZ R0, -R121.reuse, R122 ;  /* 0x0000007a79007221 */ /* 0x040fe20000010100 */
[----:B------:R-:W-:Y:S01]  /*a630*/  WARPSYNC 0xffffffff ;  /* 0xffffffff00007948 */ /* 0x000fe20003800000 */
[----:B------:R-:W-:Y:S01]  /*a640*/  FMUL.FTZ R2, R121, c[0x0][0x2d0] ;  /* 0x0000b40079027a20 */ /* 0x000fe20000410000 */
[----:B------:R-:W-:Y:S01]  /*a650*/  ISETP.GT.AND P0, PT, R200, R227, PT ;  /* 0x000000e3c800720c */ /* 0x000fe20003f04270 */
[----:B------:R-:W-:Y:S02]  /*a660*/  FMUL.FTZ R0, R0, c[0x0][0x2d0] ;  /* 0x0000b40000007a20 */ /* 0x000fe40000410000 */
[--C-:B------:R-:W-:Y:S02]  /*a670*/  FFMA.FTZ R125, R16, c[0x0][0x2d0], -R2.reuse ;  /* 0x0000b400107d7a23 */ /* 0x100fe40000010802 */
[----:B-1----:R1:W-:Y:S01]  /*a680*/  MUFU.EX2 R116, R0 ;  /* 0x0000000000747308 */ /* 0x0023e20000000800 */
        /* <DEDUP_REMOVED lines=8> */
[--C-:B------:R-:W-:Y:S02]  /*a710*/  FFMA.FTZ R179, R49, c[0x0][0x2d0], -R2.reuse ;  /* 0x0000b40031b37a23 */ /* 0x100fe40000010802 */
[--C-:B------:R-:W-:Y:S02]  /*a720*/  FFMA.FTZ R5, R5, c[0x0][0x2d0], -R2.reuse ;  /* 0x0000b40005057a23 */ /* 0x100fe40000010802 */
[--C-:B------:R-:W-:Y:S01]  /*a730*/  FFMA.FTZ R182, R36, c[0x0][0x2d0], -R2.reuse ;  /* 0x0000b40024b67a23 */ /* 0x100fe20000010802 */
[----:B------:R-:W-:Y:S01]  /*a740*/  MUFU.EX2 R205, R122 ;  /* 0x0000007a00cd7308 */ /* 0x000fe20000000800 */
[----:B------:R-:W-:Y:S02]  /*a750*/  FFMA.FTZ R181, R37, c[0x0][0x2d0], -R2 ;  /* 0x0000b40025b57a23 */ /* 0x000fe40000010802 */
[----:B-1----:R-:W-:Y:S04]  /*a760*/  FMUL.FTZ R0, R120, c[0x0][0x2d0] ;  /* 0x0000b40078007a20 */ /* 0x002fe80000410000 */
        /* <DEDUP_REMOVED lines=14> */
[----:B------:R1:W5:Y:S01]  /*a850*/  MUFU.EX2 R18, R5 ;  /* 0x0000000500127308 */ /* 0x0003620000000800 */
[C---:B------:R-:W-:Y:S02]  /*a860*/  FADD.FTZ R0, -R119.reuse, R123 ;  /* 0x0000007b77007221 */ /* 0x040fe40000010100 */
[----:B---3--:R-:W-:Y:S02]  /*a870*/  FMUL.FTZ R3, R119, c[0x0][0x2d0] ;  /* 0x0000b40077037a20 */ /* 0x008fe40000410000 */
[----:B------:R-:W-:Y:S02]  /*a880*/  FMUL.FTZ R0, R0, c[0x0][0x2d0] ;  /* 0x0000b40000007a20 */ /* 0x000fe40000410000 */
        /* <DEDUP_REMOVED lines=10> */
[--C-:B--2---:R-:W-:Y:S02]  /*a930*/  FFMA.FTZ R161, R25, c[0x0][0x2d0], -R3.reuse ;  /* 0x0000b40019a17a23 */ /* 0x104fe40000010803 */
[--C-:B-1----:R-:W-:Y:S02]  /*a940*/  FFMA.FTZ R5, R9, c[0x0][0x2d0], -R3.reuse ;  /* 0x0000b40009057a23 */ /* 0x102fe40000010803 */
[--C-:B------:R-:W-:Y:S02]  /*a950*/  FFMA.FTZ R160, R28, c[0x0][0x2d0], -R3.reuse ;  /* 0x0000b4001ca07a23 */ /* 0x100fe40000010803 */
[----:B------:R-:W-:Y:S01]  /*a960*/  FFMA.FTZ R29, R29, c[0x0][0x2d0], -R3 ;  /* 0x0000b4001d1d7a23 */ /* 0x000fe20000010803 */
[----:B------:R-:W-:Y:S01]  /*a970*/  MUFU.EX2 R25, R4 ;  /* 0x0000000400197308 */ /* 0x000fe20000000800 */
[----:B------:R-:W-:Y:S02]  /*a980*/  FMUL.FTZ R123, R118, c[0x0][0x2d0] ;  /* 0x0000b400767b7a20 */ /* 0x000fe40000410000 */
[----:B---3--:R-:W-:Y:S02]  /*a990*/  FADD.FTZ R0, -R120, R124 ;  /* 0x0000007c78007221 */ /* 0x008fe40000010100 */
[--C-:B------:R-:W-:Y:S02]  /*a9a0*/  FFMA.FTZ R122, R46, c[0x0][0x2d0], -R123.reuse ;  /* 0x0000b4002e7a7a23 */ /* 0x100fe4000001087b */
[----:B------:R-:W-:Y:S03]  /*a9b0*/  FMUL.FTZ R0, R0, c[0x0][0x2d0] ;  /* 0x0000b40000007a20 */ /* 0x000fe60000410000 */
[----:B------:R1:W-:Y:S10]  /*a9c0*/  MUFU.EX2 R207, R6 ;  /* 0x0000000600cf7308 */ /* 0x0003f40000000800 */
[----:B------:R2:W-:Y:S10]  /*a9d0*/  MUFU.EX2 R3, R0 ;  /* 0x0000000000037308 */ /* 0x0005f40000000800 */
[----:B------:R-:W-:Y:S01]  /*a9e0*/  MUFU.EX2 R21, R16 ;  /* 0x0000001000157308 */ /* 0x000fe20000000800 */
[----:B-1----:R-:W-:Y:S09]  /*a9f0*/  FFMA.FTZ R6, R11, c[0x0][0x2d0], -R123 ;  /* 0x0000b4000b067a23 */ /* 0x002ff2000001087b */
[----:B------:R-:W-:Y:S01]  /*aa00*/  MUFU.EX2 R23, R5 ;  /* 0x0000000500177308 */ /* 0x000fe20000000800 */
[----:B--2---:R-:W-:Y:S02]  /*aa10*/  FADD.FTZ R0, -R118, R117 ;  /* 0x0000007576007221 */ /* 0x004fe40000010100 */
[--C-:B------:R-:W-:Y:S02]  /*aa20*/  FFMA.FTZ R117, R43, c[0x0][0x2d0], -R123.reuse ;  /* 0x0000b4002b757a23 */ /* 0x100fe4000001087b */
[----:B------:R-:W-:Y:S05]  /*aa30*/  FMUL.FTZ R0, R0, c[0x0][0x2d0] ;  /* 0x0000b40000007a20 */ /* 0x000fea0000410000 */
[----:B------:R-:W-:Y:S10]  /*aa40*/  MUFU.EX2 R28, R125 ;  /* 0x0000007d001c7308 */ /* 0x000ff40000000800 */
[----:B------:R-:W1:Y:S10]  /*aa50*/  MUFU.EX2 R0, R0 ;  /* 0x0000000000007308 */ /* 0x000e740000000800 */
        /* <DEDUP_REMOVED lines=8> */
[----:B----4-:R-:W-:Y:S01]  /*aae0*/  FFMA.FTZ R4, R116, R206, R20 ;  /* 0x000000ce74047223 */ /* 0x010fe20000010014 */
[----:B-----5:R-:W-:Y:S01]  /*aaf0*/  F2FP.PACK_AB R124, R18, R20 ;  /* 0x00000014127c723e */ /* 0x020fe200000000ff */
[----:B-1----:R-:W-:Y:S01]  /*ab00*/  FMUL.FTZ R34, R0, R134 ;  /* 0x0000008600227220 */ /* 0x002fe20000410000 */
[----:B------:R-:W-:Y:S01]  /*ab10*/  F2FP.PACK_AB R125, R21, R22 ;  /* 0x00000016157d723e */ /* 0x000fe200000000ff */
[----:B------:R-:W-:Y:S01]  /*ab20*/  FADD.FTZ R24, R18, R4 ;  /* 0x0000000412187221 */ /* 0x000fe20000010000 */
[----:B------:R-:W-:Y:S01]  /*ab30*/  F2FP.PACK_AB R126, R205, R28 ;  /* 0x0000001ccd7e723e */ /* 0x000fe200000000ff */
[----:B------:R-:W-:Y:S01]  /*ab40*/  FFMA.FTZ R4, R10, c[0x0][0x2d0], -R123 ;  /* 0x0000b4000a047a23 */ /* 0x000fe2000001087b */
[----:B------:R-:W-:Y:S01]  /*ab50*/  F2FP.PACK_AB R127, R207, R204 ;  /* 0x000000cccf7f723e */ /* 0x000fe200000000ff */
[C---:B------:R-:W-:Y:S02]  /*ab60*/  FMUL.FTZ R35, R0.reuse, R135 ;  /* 0x0000008700237220 */ /* 0x040fe40000410000 */
[----:B------:R-:W1:Y:S01]  /*ab70*/  MUFU.EX2 R7, R4 ;  /* 0x0000000400077308 */ /* 0x000e620000000800 */
        /* <DEDUP_REMOVED lines=26> */
[----:B-1----:R-:W-:Y:S02]  /*ad20*/  FFMA.FTZ R4, R0, R216, R7 ;  /* 0x000000d800047223 */ /* 0x002fe40000010007 */
[----:B------:R-:W-:Y:S02]  /*ad30*/  FFMA.FTZ R0, R14, c[0x0][0x2d0], -R123 ;  /* 0x0000b4000e007a23 */ /* 0x000fe4000001087b */
[C---:B------:R-:W-:Y:S01]  /*ad40*/  FMUL.FTZ R32, R2.reuse, R132 ;  /* 0x0000008402207220 */ /* 0x040fe20000410000 */
[----:B------:R-:W-:Y:S01]  /*ad50*/  MUFU.EX2 R216, R167 ;  /* 0x000000a700d87308 */ /* 0x000fe20000000800 */
[C---:B------:R-:W-:Y:S02]  /*ad60*/  FMUL.FTZ R33, R2.reuse, R133 ;  /* 0x0000008502217220 */ /* 0x040fe40000410000 */
[C---:B------:R-:W-:Y:S01]  /*ad70*/  FFMA.FTZ R5, R2.reuse, R215, R25 ;  /* 0x000000d702057223 */ /* 0x040fe20000010019 */
[----:B------:R-:W-:Y:S01]  /*ad80*/  LDSM.16.MT88.4 R132, [R186] ;  /* 0x00000000ba84783b */ /* 0x000fe20000004200 */
[C---:B------:R-:W-:Y:S02]  /*ad90*/  FMUL.FTZ R8, R2.reuse, R140 ;  /* 0x0000008c02087220 */ /* 0x040fe40000410000 */
[C---:B------:R-:W-:Y:S02]  /*ada0*/  FMUL.FTZ R9, R2.reuse, R141 ;  /* 0x0000008d02097220 */ /* 0x040fe40000410000 */
[C---:B------:R-:W-:Y:S01]  /*adb0*/  FMUL.FTZ R16, R2.reuse, R136 ;  /* 0x0000008802107220 */ /* 0x040fe20000410000 */
[----:B------:R-:W-:Y:S01]  /*adc0*/  MUFU.EX2 R44, R0 ;  /* 0x00000000002c7308 */ /* 0x000fe20000000800 */
[C---:B------:R-:W-:Y:S02]  /*add0*/  FMUL.FTZ R17, R2.reuse, R137 ;  /* 0x0000008902117220 */ /* 0x040fe40000410000 */
[C---:B------:R-:W-:Y:S01]  /*ade0*/  FMUL.FTZ R36, R2.reuse, R128 ;  /* 0x0000008002247220 */ /* 0x040fe20000410000 */
[----:B------:R-:W-:Y:S01]  /*adf0*/  F2FP.PACK_AB R128, R23, R25 ;  /* 0x000000191780723e */ /* 0x000fe200000000ff */
[C---:B------:R-:W-:Y:S02]  /*ae00*/  FMUL.FTZ R37, R2.reuse, R129 ;  /* 0x0000008102257220 */ /* 0x040fe40000410000 */
        /* <DEDUP_REMOVED lines=17> */
[----:B-1----:R-:W-:Y:S01]  /*af20*/  F2FP.PACK_AB R130, R183, R136 ;  /* 0x00000088b782723e */ /* 0x002fe200000000ff */
[C---:B------:R-:W-:Y:S02]  /*af30*/  FMUL.FTZ R92, R2.reuse, R92 ;  /* 0x0000005c025c7220 */ /* 0x040fe40000410000 */
[----:B------:R-:W-:Y:S02]  /*af40*/  FMUL.FTZ R93, R2, R93 ;  /* 0x0000005d025d7220 */ /* 0x000fe40000410000 */
[----:B------:R-:W-:Y:S01]  /*af50*/  FFMA.FTZ R2, R3, R203, R22 ;  /* 0x000000cb03027223 */ /* 0x000fe20000010016 */
[----:B------:R-:W-:Y:S01]  /*af60*/  MUFU.EX2 R215, R163 ;  /* 0x000000a300d77308 */ /* 0x000fe20000000800 */
[----:B------:R-:W-:Y:S02]  /*af70*/  FADD.FTZ R40, R23, R5 ;  /* 0x0000000517287221 */ /* 0x000fe40000010000 */
[----:B------:R-:W-:Y:S02]  /*af80*/  FADD.FTZ R41, R21, R2 ;  /* 0x0000000215297221 */ /* 0x000fe40000010000 */
[----:B------:R-:W1:Y:S01]  /*af90*/  LDSM.16.MT88.4 R20, [R185] ;  /* 0x00000000b914783b */ /* 0x000e620000004200 */
[--C-:B------:R-:W-:Y:S02]  /*afa0*/  FFMA.FTZ R0, R15, c[0x0][0x2d0], -R123.reuse ;  /* 0x0000b4000f007a23 */ /* 0x100fe4000001087b */
[C---:B------:R-:W-:Y:S02]  /*afb0*/  FMUL.FTZ R5, R116.reuse, R145 ;  /* 0x0000009174057220 */ /* 0x040fe40000410000 */
[----:B------:R-:W2:Y:S01]  /*afc0*/  MUFU.EX2 R2, R6 ;  /* 0x0000000600027308 */ /* 0x000ea20000000800 */
[C---:B------:R-:W-:Y:S02]  /*afd0*/  FMUL.FTZ R12, R116.reuse, R148 ;  /* 0x00000094740c7220 */ /* 0x040fe40000410000 */
[C---:B------:R-:W-:Y:S02]  /*afe0*/  FMUL.FTZ R13, R116.reuse, R149 ;  /* 0x00000095740d7220 */ /* 0x040fe40000410000 */
[C---:B------:R-:W-:Y:S02]  /*aff0*/  FMUL.FTZ R14, R3.reuse, R150 ;  /* 0x00000096030e7220 */ /* 0x040fe40000410000 */
[C---:B------:R-:W-:Y:S02]  /*b000*/  FMUL.FTZ R15, R3.reuse, R151 ;  /* 0x00000097030f7220 */ /* 0x040fe40000410000 */
[C---:B------:R-:W-:Y:S01]  /*b010*/  FMUL.FTZ R48, R116.reuse, R156 ;  /* 0x0000009c74307220 */ /* 0x040fe20000410000 */
[----:B------:R-:W3:Y:S01]  /*b020*/  MUFU.EX2 R45, R0 ;  /* 0x00000000002d7308 */ /* 0x000ee20000000800 */
[C---:B------:R-:W-:Y:S01]  /*b030*/  FMUL.FTZ R49, R116.reuse, R157 ;  /* 0x0000009d74317220 */ /* 0x040fe20000410000 */
[----:B------:R-:W-:Y:S01]  /*b040*/  LDSM.16.MT88.4 R148, [R185+0x800] ;  /* 0x00080000b994783b */ /* 0x000fe20000004200 */
[C---:B------:R-:W-:Y:S02]  /*b050*/  FMUL.FTZ R50, R3.reuse, R158 ;  /* 0x0000009e03327220 */ /* 0x040fe40000410000 */
[C---:B------:R-:W-:Y:S02]  /*b060*/  FMUL.FTZ R51, R3.reuse, R159 ;  /* 0x0000009f03337220 */ /* 0x040fe40000410000 */
[C---:B------:R-:W-:Y:S02]  /*b070*/  FMUL.FTZ R100, R116.reuse, R100 ;  /* 0x0000006474647220 */ /* 0x040fe40000410000 */
[----:B------:R-:W-:Y:S01]  /*b080*/  FMUL.FTZ R101, R116, R101 ;  /* 0x0000006574657220 */ /* 0x000fe20000410000 */
[----:B------:R-:W-:Y:S01]  /*b090*/  LDSM.16.MT88.4 R156, [R186+0x800] ;  /* 0x00080000ba9c783b */ /* 0x000fe20000004200 */
[C---:B------:R-:W-:Y:S01]  /*b0a0*/  FMUL.FTZ R102, R3.reuse, R102 ;  /* 0x0000006603667220 */ /* 0x040fe20000410000 */
[----:B------:R-:W-:Y:S01]  /*b0b0*/  MUFU.EX2 R145, R165 ;  /* 0x000000a500917308 */ /* 0x000fe20000000800 */
[C---:B------:R-:W-:Y:S01]  /*b0c0*/  FMUL.FTZ R103, R3.reuse, R103 ;  /* 0x0000006703677220 */ /* 0x040fe20000410000 */
[C---:B--2---:R-:W-:Y:S01]  /*b0d0*/  F2FP.PACK_AB R129, R2.reuse, R7 ;  /* 0x000000070281723e */ /* 0x044fe200000000ff */
[----:B------:R-:W-:Y:S02]  /*b0e0*/  FADD.FTZ R25, R2, R4 ;  /* 0x0000000402197221 */ /* 0x000fe40000010000 */
[----:B------:R-:W-:Y:S02]  /*b0f0*/  FMUL.FTZ R4, R116, R144 ;  /* 0x0000009074047220 */ /* 0x000fe40000410000 */
[C---:B------:R-:W-:Y:S02]  /*b100*/  FMUL.FTZ R6, R3.reuse, R146 ;  /* 0x0000009203067220 */ /* 0x040fe40000410000 */
[----:B------:R-:W-:Y:S01]  /*b110*/  FMUL.FTZ R7, R3, R147 ;  /* 0x0000009303077220 */ /* 0x000fe20000410000 */
[----:B------:R-:W2:Y:S01]  /*b120*/  MUFU.EX2 R144, R161 ;  /* 0x000000a100907308 */ /* 0x000ea20000000800 */
[----:B------:R-:W-:Y:S01]  /*b130*/  FADD.FTZ R2, R136, R40 ;  /* 0x0000002888027221 */ /* 0x000fe20000010000 */
[----:B---3--:R-:W-:Y:S01]  /*b140*/  F2FP.PACK_AB R131, R45, R44 ;  /* 0x0000002c2d83723e */ /* 0x008fe200000000ff */
[C---:B------:R-:W-:Y:S02]  /*b150*/  FMUL.FTZ R112, R116.reuse, R112 ;  /* 0x0000007074707220 */ /* 0x040fe40000410000 */
[C---:B------:R-:W-:Y:S01]  /*b160*/  FMUL.FTZ R113, R116.reuse, R113 ;  /* 0x0000007174717220 */ /* 0x040fe20000410000 */
[-C--:B-1----:R-:W-:Y:S04]  /*b170*/  HMMA.16816.F32 R4, R124, R20.reuse, R4 ;  /* 0x000000147c04723c */ /* 0x082fe80000001804 */
[----:B------:R-:W-:Y:S01]  /*b180*/  MUFU.EX2 R163, R182 ;  /* 0x000000b600a37308 */ /* 0x000fe20000000800 */
[C---:B------:R-:W-:Y:S02]  /*b190*/  FMUL.FTZ R114, R3.reuse, R114 ;  /* 0x0000007203727220 */ /* 0x040fe40000410000 */
[C---:B------:R-:W-:Y:S01]  /*b1a0*/  FMUL.FTZ R115, R3.reuse, R115 ;  /* 0x0000007303737220 */ /* 0x040fe20000410000 */
[C---:B------:R-:W-:Y:S04]  /*b1b0*/  HMMA.16816.F32 R8, R128.reuse, R20, R8 ;  /* 0x000000148008723c */ /* 0x040fe80000001808 */
[C---:B------:R-:W-:Y:S02]  /*b1c0*/  FMUL.FTZ R52, R116.reuse, R52 ;  /* 0x0000003474347220 */ /* 0x040fe40000410000 */
[C---:B------:R-:W-:Y:S01]  /*b1d0*/  FMUL.FTZ R53, R116.reuse, R53 ;  /* 0x0000003574357220 */ /* 0x040fe20000410000 */
[----:B------:R-:W-:Y:S01]  /*b1e0*/  MUFU.EX2 R162, R178 ;  /* 0x000000b200a27308 */ /* 0x000fe20000000800 */
[-C--:B------:R-:W-:Y:S04]  /*b1f0*/  HMMA.16816.F32 R16, R128, R22.reuse, R16 ;  /* 0x000000168010723c */ /* 0x080fe80000001810 */
[C---:B------:R-:W-:Y:S02]  /*b200*/  FMUL.FTZ R20, R116.reuse, R152 ;  /* 0x0000009874147220 */ /* 0x040fe40000410000 */
[C---:B------:R-:W-:Y:S02]  /*b210*/  FMUL.FTZ R21, R116.reuse, R153 ;  /* 0x0000009974157220 */ /* 0x040fe40000410000 */
[C---:B------:R-:W-:Y:S01]  /*b220*/  HMMA.16816.F32 R12, R124.reuse, R22, R12 ;  /* 0x000000167c0c723c */ /* 0x040fe2000000180c */
[----:B------:R-:W-:Y:S03]  /*b230*/  MUFU.EX2 R166, R177 ;  /* 0x000000b100a67308 */ /* 0x000fe60000000800 */
[C---:B------:R-:W-:Y:S02]  /*b240*/  FMUL.FTZ R54, R3.reuse, R54 ;  /* 0x0000003603367220 */ /* 0x040fe40000410000 */
[C---:B------:R-:W-:Y:S02]  /*b250*/  FMUL.FTZ R55, R3.reuse, R55 ;  /* 0x0000003703377220 */ /* 0x040fe40000410000 */
[C---:B------:R-:W-:Y:S03]  /*b260*/  FMUL.FTZ R22, R3.reuse, R154 ;  /* 0x0000009a03167220 */ /* 0x040fe60000410000 */
[----:B------:R-:W-:Y:S01]  /*b270*/  MUFU.EX2 R167, R176 ;  /* 0x000000b000a77308 */ /* 0x000fe20000000800 */
[C---:B------:R-:W-:Y:S02]  /*b280*/  FMUL.FTZ R23, R3.reuse, R155 ;  /* 0x0000009b03177220 */ /* 0x040fe40000410000 */
[C---:B------:R-:W-:Y:S02]  /*b290*/  FMUL.FTZ R64, R116.reuse, R64 ;  /* 0x0000004074407220 */ /* 0x040fe40000410000 */
[C---:B------:R-:W-:Y:S02]  /*b2a0*/  FMUL.FTZ R65, R116.reuse, R65 ;  /* 0x0000004174417220 */ /* 0x040fe40000410000 */
        /* <DEDUP_REMOVED lines=9> */
[C---:B------:R-:W-:Y:S02]  /*b340*/  FMUL.FTZ R71, R3.reuse, R71 ;  /* 0x0000004703477220 */ /* 0x040fe40000410000 */
[-C--:B------:R-:W-:Y:S04]  /*b350*/  HMMA.16816.F32 R36, R128, R134.reuse, R36 ;  /* 0x000000868024723c */ /* 0x080fe80000001824 */
[--C-:B------:R-:W-:Y:S01]  /*b360*/  FFMA.FTZ R0, R26, c[0x0][0x2d0], -R123.reuse ;  /* 0x0000b4001a007a23 */ /* 0x100fe2000001087b */
[----:B------:R-:W-:Y:S01]  /*b370*/  F2FP.PACK_AB R26, R216, R210 ;  /* 0x000000d2d81a723e */ /* 0x000fe200000000ff */
[C---:B------:R-:W-:Y:S02]  /*b380*/  FMUL.FTZ R80, R116.reuse, R80 ;  /* 0x0000005074507220 */ /* 0x040fe40000410000 */
[C---:B------:R-:W-:Y:S01]  /*b390*/  HMMA.16816.F32 R48, R124.reuse, R134, R48 ;  /* 0x000000867c30723c */ /* 0x040fe20000001830 */
[----:B------:R-:W1:Y:S01]  /*b3a0*/  LDSM.16.MT88.4 R132, [R185+0xc00] ;  /* 0x000c0000b984783b */ /* 0x000e620000004200 */
[----:B------:R3:W-:Y:S02]  /*b3b0*/  MUFU.EX2 R138, R0 ;  /* 0x00000000008a7308 */ /* 0x0007e40000000800 */
[C---:B------:R-:W-:Y:S02]  /*b3c0*/  FMUL.FTZ R81, R116.reuse, R81 ;  /* 0x0000005174517220 */ /* 0x040fe40000410000 */
[C---:B------:R-:W-:Y:S02]  /*b3d0*/  FMUL.FTZ R82, R3.reuse, R82 ;  /* 0x0000005203527220 */ /* 0x040fe40000410000 */
[C---:B------:R-:W-:Y:S04]  /*b3e0*/  FMUL.FTZ R83, R3.reuse, R83 ;  /* 0x0000005303537220 */ /* 0x040fe80000410000 */
[C---:B------:R-:W-:Y:S02]  /*b3f0*/  FMUL.FTZ R84, R116.reuse, R84 ;  /* 0x0000005474547220 */ /* 0x040fe40000410000 */
[C---:B------:R-:W-:Y:S02]  /*b400*/  FMUL.FTZ R85, R116.reuse, R85 ;  /* 0x0000005574557220 */ /* 0x040fe40000410000 */
[C---:B------:R-:W-:Y:S02]  /*b410*/  FMUL.FTZ R86, R3.reuse, R86 ;  /* 0x0000005603567220 */ /* 0x040fe40000410000 */
[----:B------:R-:W-:Y:S02]  /*b420*/  FMUL.FTZ R87, R3, R87 ;  /* 0x0000005703577220 */ /* 0x000fe40000410000 */
[C---:B------:R-:W-:Y:S02]  /*b430*/  FMUL.FTZ R96, R116.reuse, R96 ;  /* 0x0000006074607220 */ /* 0x040fe40000410000 */
[----:B------:R-:W-:Y:S02]  /*b440*/  FMUL.FTZ R97, R116, R97 ;  /* 0x0000006174617220 */ /* 0x000fe40000410000 */
[--C-:B------:R-:W-:Y:S02]  /*b450*/  FFMA.FTZ R116, R42, c[0x0][0x2d0], -R123.reuse ;  /* 0x0000b4002a747a23 */ /* 0x100fe4000001087b */
[----:B---3--:R-:W-:Y:S01]  /*b460*/  FFMA.FTZ R0, R27, c[0x0][0x2d0], -R123 ;  /* 0x0000b4001b007a23 */ /* 0x008fe2000001087b */
[----:B------:R-:W-:Y:S01]  /*b470*/  F2FP.PACK_AB R27, R215, R209 ;  /* 0x000000d1d71b723e */ /* 0x000fe200000000ff */
[C---:B------:R-:W-:Y:S02]  /*b480*/  FMUL.FTZ R98, R3.reuse, R98 ;  /* 0x0000006203627220 */ /* 0x040fe40000410000 */
[----:B------:R-:W3:Y:S01]  /*b490*/  MUFU.EX2 R139, R0 ;  /* 0x00000000008b7308 */ /* 0x000ee20000000800 */
[----:B------:R-:W-:Y:S02]  /*b4a0*/  FMUL.FTZ R99, R3, R99 ;  /* 0x0000006303637220 */ /* 0x000fe40000410000 */
[----:B------:R-:W-:Y:S02]  /*b4b0*/  FADD.FTZ R3, R204, R41 ;  /* 0x00000029cc037221 */ /* 0x000fe40000010000 */
[----:B------:R-:W-:Y:S01]  /*b4c0*/  LDSM.16.MT88.4 R40, [R186+0x1000] ;  /* 0x00100000ba28783b */ /* 0x000fe20000004200 */
[----:B------:R-:W-:Y:S01]  /*b4d0*/  FADD.FTZ R24, R28, R24 ;  /* 0x000000181c187221 */ /* 0x000fe20000010000 */
[----:B--2---:R-:W-:Y:S01]  /*b4e0*/  F2FP.PACK_AB R28, R144, R140 ;  /* 0x0000008c901c723e */ /* 0x004fe200000000ff */
[----:B------:R-:W-:Y:S02]  /*b4f0*/  FADD.FTZ R136, R207, R3 ;  /* 0x00000003cf887221 */ /* 0x000fe40000010000 */
[----:B------:R-:W-:Y:S01]  /*b500*/  FADD.FTZ R137, R205, R24 ;  /* 0x00000018cd897221 */ /* 0x000fe20000010000 */
[-C--:B-1----:R-:W-:Y:S01]  /*b510*/  HMMA.16816.F32 R100, R124, R132.reuse, R100 ;  /* 0x000000847c64723c */ /* 0x082fe20000001864 */
[----:B------:R-:W-:Y:S02]  /*b520*/  MUFU.EX2 R116, R116 ;  /* 0x0000007400747308 */ /* 0x000fe40000000800 */
[----:B------:R-:W-:Y:S01]  /*b530*/  F2FP.PACK_AB R24, R143, R142 ;  /* 0x0000008e8f18723e */ /* 0x000fe200000000ff */
[----:B------:R-:W-:Y:S04]  /*b540*/  FADD.FTZ R3, R183, R2 ;  /* 0x00000002b7037221 */ /* 0x000fe80000010000 */
[C---:B------:R-:W-:Y:S04]  /*b550*/  HMMA.16816.F32 R104, R128.reuse, R132, R104 ;  /* 0x000000848068723c */ /* 0x040fe80000001868 */
[----:B------:R-:W-:Y:S01]  /*b560*/  FADD.FTZ R3, R140, R3 ;  /* 0x000000038c037221 */ /* 0x000fe20000010000 */
[----:B---3--:R-:W-:Y:S01]  /*b570*/  F2FP.PACK_AB R29, R139, R138 ;  /* 0x0000008a8b1d723e */ /* 0x008fe200000000ff */
[--C-:B------:R-:W-:Y:S01]  /*b580*/  FFMA.FTZ R0, R30, c[0x0][0x2d0], -R123.reuse ;  /* 0x0000b4001e007a23 */ /* 0x100fe2000001087b */
[----:B------:R-:W-:Y:S01]  /*b590*/  F2FP.PACK_AB R30, R211, R208 ;  /* 0x000000d0d31e723e */ /* 0x000fe200000000ff */
[-C--:B------:R-:W-:Y:S02]  /*b5a0*/  HMMA.16816.F32 R108, R128, R134.reuse, R108 ;  /* 0x00000086806c723c */ /* 0x080fe4000000186c */
[----:B------:R1:W-:Y:S06]  /*b5b0*/  MUFU.EX2 R206, R0 ;  /* 0x0000000000ce7308 */ /* 0x0003ec0000000800 */
[C---:B------:R-:W-:Y:S01]  /*b5c0*/  HMMA.16816.F32 R112, R124.reuse, R134, R112 ;  /* 0x000000867c70723c */ /* 0x040fe20000001870 */
[----:B------:R-:W2:Y:S03]  /*b5d0*/  LDSM.16.MT88.4 R132, [R186+0xc00] ;  /* 0x000c0000ba84783b */ /* 0x000ea60000004200 */
[--C-:B-1----:R-:W-:Y:S02]  /*b5e0*/  FFMA.FTZ R0, R31, c[0x0][0x2d0], -R123.reuse ;  /* 0x0000b4001f007a23 */ /* 0x102fe4000001087b */
[----:B------:R-:W-:Y:S02]  /*b5f0*/  FFMA.FTZ R123, R47, c[0x0][0x2d0], -R123 ;  /* 0x0000b4002f7b7a23 */ /* 0x000fe4000001087b */
[----:B------:R1:W3:Y:S01]  /*b600*/  MUFU.EX2 R203, R0 ;  /* 0x0000000000cb7308 */ /* 0x0002e20000000800 */
[-C--:B--2---:R-:W-:Y:S03]  /*b610*/  HMMA.16816.F32 R52, R124, R132.reuse, R52 ;  /* 0x000000847c34723c */ /* 0x084fe60000001834 */
[----:B-1----:R-:W-:Y:S01]  /*b620*/  FADD.FTZ R0, R44, R25 ;  /* 0x000000192c007221 */ /* 0x002fe20000010000 */
[----:B------:R-:W-:Y:S04]  /*b630*/  F2FP.PACK_AB R25, R145, R141 ;  /* 0x0000008d9119723e */ /* 0x000fe800000000ff */
[C---:B------:R-:W-:Y:S04]  /*b640*/  HMMA.16816.F32 R56, R128.reuse, R132, R56 ;  /* 0x000000848038723c */ /* 0x040fe80000001838 */
[----:B------:R-:W-:Y:S01]  /*b650*/  FADD.FTZ R2, R45, R0 ;  /* 0x000000002d027221 */ /* 0x000fe20000010000 */
[----:B---3--:R-:W-:Y:S01]  /*b660*/  F2FP.PACK_AB R31, R203, R206 ;  /* 0x000000cecb1f723e */ /* 0x008fe200000000ff */
[----:B------:R-:W-:Y:S01]  /*b670*/  LDSM.16.MT88.4 R44, [R185+0x1c00] ;  /* 0x001c0000b92c783b */ /* 0x000fe20000004200 */
[----:B------:R-:W-:Y:S01]  /*b680*/  FADD.FTZ R0, R142, R137 ;  /* 0x000000898e007221 */ /* 0x000fe20000010000 */
        /* <DEDUP_REMOVED lines=10> */
[C---:B------:R-:W-:Y:S08]  /*b730*/  HMMA.16816.F32 R88, R128.reuse, R132, R88 ;  /* 0x000000848058723c */ /* 0x040ff00000001858 */
[-C--:B------:R-:W-:Y:S01]  /*b740*/  HMMA.16816.F32 R92, R128, R134.reuse, R92 ;  /* 0x00000086805c723c */ /* 0x080fe2000000185c */
[----:B------:R-:W1:Y:S07]  /*b750*/  LDSM.16.MT88.4 R128, [R185+0x400] ;  /* 0x00040000b980783b */ /* 0x000e6e0000004200 */
[----:B------:R-:W-:Y:S01]  /*b760*/  HMMA.16816.F32 R96, R124, R134, R96 ;  /* 0x000000867c60723c */ /* 0x000fe20000001860 */
[----:B------:R-:W2:Y:S08]  /*b770*/  LDSM.16.MT88.4 R124, [R186+0x400] ;  /* 0x00040000ba7c783b */ /* 0x000eb00000004200 */
[----:B------:R-:W3:Y:S01]  /*b780*/  LDSM.16.MT88.4 R132, [R185+0x1000] ;  /* 0x00100000b984783b */ /* 0x000ee20000004200 */
        /* <DEDUP_REMOVED lines=21> */
[----:B------:R-:W-:Y:S02]  /*b8e0*/  FADD.FTZ R0, R144, R3 ;  /* 0x0000000390007221 */ /* 0x000fe40000010000 */
[----:B------:R-:W-:Y:S02]  /*b8f0*/  FADD.FTZ R3, R210, R42 ;  /* 0x0000002ad2037221 */ /* 0x000fe40000010000 */
[C---:B------:R-:W-:Y:S01]  /*b900*/  HMMA.16816.F32 R72, R28.reuse, R44, R72 ;  /* 0x0000002c1c48723c */ /* 0x040fe20000001848 */
[----:B------:R2:W3:Y:S03]  /*b910*/  MUFU.EX2 R45, R117 ;  /* 0x00000075002d7308 */ /* 0x0004e60000000800 */
[----:B------:R-:W-:Y:S02]  /*b920*/  FADD.FTZ R0, R208, R0 ;  /* 0x00000000d0007221 */ /* 0x000fe40000010000 */
[----:B------:R-:W-:Y:S02]  /*b930*/  FADD.FTZ R3, R216, R3 ;  /* 0x00000003d8037221 */ /* 0x000fe40000010000 */
[-C--:B------:R-:W-:Y:S03]  /*b940*/  HMMA.16816.F32 R76, R28, R46.reuse, R76 ;  /* 0x0000002e1c4c723c */ /* 0x080fe6000000184c */
[----:B------:R-:W4:Y:S01]  /*b950*/  MUFU.EX2 R44, R122 ;  /* 0x0000007a002c7308 */ /* 0x000f220000000800 */
[----:B------:R-:W-:Y:S04]  /*b960*/  FADD.FTZ R0, R211, R0 ;  /* 0x00000000d3007221 */ /* 0x000fe80000010000 */
[C---:B------:R-:W-:Y:S08]  /*b970*/  HMMA.16816.F32 R80, R24.reuse, R46, R80 ;  /* 0x0000002e1850723c */ /* 0x040ff00000001850 */
[-C--:B-1----:R-:W-:Y:S04]  /*b980*/  HMMA.16816.F32 R84, R24, R124.reuse, R84 ;  /* 0x0000007c1854723c */ /* 0x082fe80000001854 */
[----:B--2---:R-:W-:Y:S04]  /*b990*/  MOV R117, R118 ;  /* 0x0000007600757202 */ /* 0x004fe80000000f00 */
[C---:B------:R-:W-:Y:S08]  /*b9a0*/  HMMA.16816.F32 R88, R28.reuse, R124, R88 ;  /* 0x0000007c1c58723c */ /* 0x040ff00000001858 */
[-C--:B------:R-:W-:Y:S07]  /*b9b0*/  HMMA.16816.F32 R92, R28, R126.reuse, R92 ;  /* 0x0000007e1c5c723c */ /* 0x080fee000000185c */
[----:B------:R-:W-:Y:S01]  /*b9c0*/  FADD.FTZ R28, R141, R136 ;  /* 0x000000888d1c7221 */ /* 0x000fe20000010000 */
[----:B------:R-:W-:Y:S04]  /*b9d0*/  HMMA.16816.F32 R96, R24, R126, R96 ;  /* 0x0000007e1860723c */ /* 0x000fe80000001860 */
[----:B------:R-:W-:Y:S01]  /*b9e0*/  FADD.FTZ R41, R145, R28 ;  /* 0x0000001c91297221 */ /* 0x000fe20000010000 */
[----:B------:R-:W-:Y:S02]  /*b9f0*/  F2FP.PACK_AB R28, R164, R161 ;  /* 0x000000a1a41c723e */ /* 0x000fe400000000ff */
[----:B------:R-:W-:Y:S01]  /*ba00*/  F2FP.PACK_AB R24, R168, R163 ;  /* 0x000000a3a818723e */ /* 0x000fe200000000ff */
[----:B------:R-:W-:Y:S01]  /*ba10*/  FADD.FTZ R2, R209, R41 ;  /* 0x00000029d1027221 */ /* 0x000fe20000010000 */
[----:B------:R-:W-:Y:S03]  /*ba20*/  F2FP.PACK_AB R25, R166, R162 ;  /* 0x000000a2a619723e */ /* 0x000fe600000000ff */
[----:B------:R-:W-:Y:S01]  /*ba30*/  F2FP.PACK_AB R26, R179, R169 ;  /* 0x000000a9b31a723e */ /* 0x000fe200000000ff */
[----:B------:R-:W-:Y:S01]  /*ba40*/  FADD.FTZ R2, R215, R2 ;  /* 0x00000002d7027221 */ /* 0x000fe20000010000 */
[----:B------:R-:W-:Y:S02]  /*ba50*/  F2FP.PACK_AB R27, R170, R167 ;  /* 0x000000a7aa1b723e */ /* 0x000fe400000000ff */
[----:B------:R-:W-:Y:S02]  /*ba60*/  F2FP.PACK_AB R30, R160, R165 ;  /* 0x000000a5a01e723e */ /* 0x000fe400000000ff */
[----:B---3--:R-:W-:Y:S02]  /*ba70*/  F2FP.PACK_AB R29, R45, R116 ;  /* 0x000000742d1d723e */ /* 0x008fe400000000ff */
[----:B----4-:R-:W-:Y:S01]  /*ba80*/  F2FP.PACK_AB R31, R43, R44 ;  /* 0x0000002c2b1f723e */ /* 0x010fe200000000ff */
[-C--:B------:R-:W-:Y:S01]  /*ba90*/  HMMA.16816.F32 R144, R24, R148.reuse, R4 ;  /* 0x000000941890723c */ /* 0x080fe20000001804 */
[----:B------:R-:W1:Y:S07]  /*baa0*/  LDSM.16.MT88.4 R4, [R185+0x1400] ;  /* 0x00140000b904783b */ /* 0x000e6e0000004200 */
        /* <DEDUP_REMOVED lines=33> */
[----:B------:R-:W-:Y:S01]  /*bcc0*/  FADD.FTZ R2, R44, R6 ;  /* 0x000000062c027221 */ /* 0x000fe20000010000 */
[----:B------:R-:W-:Y:S01]  /*bcd0*/  MOV R200, R0 ;  /* 0x0000000000c87202 */ /* 0x000fe20000000f00 */
[----:B------:R-:W-:Y:S02]  /*bce0*/  FADD.FTZ R206, R179, R5 ;  /* 0x00000005b3ce7221 */ /* 0x000fe40000010000 */
[C---:B------:R-:W-:Y:S04]  /*bcf0*/  HMMA.16816.F32 R72, R28.reuse, R16, R72 ;  /* 0x000000101c48723c */ /* 0x040fe80000001848 */
[----:B------:R-:W-:Y:S02]  /*bd00*/  FADD.FTZ R203, R170, R4 ;  /* 0x00000004aacb7221 */ /* 0x000fe40000010000 */
[----:B------:R-:W-:Y:S02]  /*bd10*/  FADD.FTZ R215, R160, R3 ;  /* 0x00000003a0d77221 */ /* 0x000fe40000010000 */
[-C--:B------:R-:W-:Y:S04]  /*bd20*/  HMMA.16816.F32 R76, R28, R18.reuse, R76 ;  /* 0x000000121c4c723c */ /* 0x080fe8000000184c */
[----:B------:R-:W-:Y:S04]  /*bd30*/  FADD.FTZ R216, R43, R2 ;  /* 0x000000022bd87221 */ /* 0x000fe80000010000 */
[C---:B------:R-:W-:Y:S08]  /*bd40*/  HMMA.16816.F32 R80, R24.reuse, R18, R80 ;  /* 0x000000121850723c */ /* 0x040ff00000001850 */
[-C--:B----4-:R-:W-:Y:S08]  /*bd50*/  HMMA.16816.F32 R84, R24, R12.reuse, R84 ;  /* 0x0000000c1854723c */ /* 0x090ff00000001854 */
[C---:B------:R-:W-:Y:S08]  /*bd60*/  HMMA.16816.F32 R88, R28.reuse, R12, R88 ;  /* 0x0000000c1c58723c */ /* 0x040ff00000001858 */
[-C--:B------:R-:W-:Y:S08]  /*bd70*/  HMMA.16816.F32 R92, R28, R14.reuse, R92 ;  /* 0x0000000e1c5c723c */ /* 0x080ff0000000185c */
[----:B------:R-:W-:Y:S01]  /*bd80*/  HMMA.16816.F32 R96, R24, R14, R96 ;  /* 0x0000000e1860723c */ /* 0x000fe20000001860 */
[----:B------:R-:W-:Y:S07]  /*bd90*/  @!UPT UIADD3 URZ, URZ, URZ, URZ ;  /* 0x0000003f3f3ff290 */ /* 0x000fee000fffe03f */
[----:B------:R-:W-:-:S11]  /*bda0*/  @P0 BRA `(.L_x_1407) ;  /* 0xffffd55000000947 */ /* 0x000fd6000383ffff */
.L_x_1395:
[----:B------:R-:W-:Y:S05]  /*bdb0*/  BRA.DIV ~URZ, `(.L_x_1408) ;  /* 0x00007d527f007947 */ /* 0x000fea000b800000 */
[----:B------:R1:W2:Y:S02]  /*bdc0*/  SHFL.BFLY PT, R0, R206, 0x2, 0x1f ;  /* 0x0c401f00ce007f89 */ /* 0x0002a400000e0000 */
.L_x_1509:
        /* <DEDUP_REMOVED lines=15> */
.L_x_1510:
        /* <DEDUP_REMOVED lines=61> */
[----:B------:R-:W-:Y:S02]  /*c290*/  FMUL.FTZ R49, R2, R57 ;  /* 0x0000003902317220 */ /* 0x000fe40000410000 */
        /* <DEDUP_REMOVED lines=72> */
.L_x_1356:
        /* <DEDUP_REMOVED lines=17> */
.L_x_1411:
[----:B------:R-:W-:Y:S05]  /*c830*/  BSYNC B0 ;  /* 0x0000000000007941 */ /* 0x000fea0003800000 */
.L_x_1410:
[----:B------:R-:W-:Y:S01]  /*c840*/  PRMT R0, R0, 0x9910, RZ ;  /* 0x0000991000007816 */ /* 0x000fe200000000ff */
[----:B------:R-:W-:Y:S01]  /*c850*/  BSSY B1, `(.L_x_1412) ;  /* 0x00003a1000017945 */ /* 0x000fe20003800000 */
[----:B------:R-:W-:Y:S02]  /*c860*/  IMAD.MOV.U32 R74, RZ, RZ, R244 ;  /* 0x000000ffff4a7224 */ /* 0x000fe400078e00f4 */
[----:B------:R-:W-:-:S13]  /*c870*/  ISETP.NE.AND P0, PT, R0, RZ, PT ;  /* 0x000000ff0000720c */ /* 0x000fda0003f05270 */
[----:B------:R-:W-:Y:S05]  /*c880*/  @!P0 BRA `(.L_x_1413) ;  /* 0x00002d0000008947 */ /* 0x000fea0003800000 */
[----:B------:R-:W2:Y:S04]  /*c890*/  LDL R10, [R1+0x4] ;  /* 0x00000400010a7983 */ /* 0x000ea80000100800 */
[----:B------:R-:W3:Y:S04]  /*c8a0*/  LDL.LU R9, [R1+0x8] ;  /* 0x0000080001097983 */ /* 0x000ee80000300800 */
[----:B------:R-:W4:Y:S04]  /*c8b0*/  LDL R8, [R1] ;  /* 0x0000000001087983 */ /* 0x000f280000100800 */
        /* <DEDUP_REMOVED lines=120> */
.L_x_1414:
[----:B--2---:R-:W2:Y:S04]  /*d040*/  LDL.LU R3, [R1+0x1c] ;  /* 0x00001c0001037983 */ /* 0x004ea80000300800 */
[----:B------:R-:W3:Y:S01]  /*d050*/  LDL R18, [R1+0x18] ;  /* 0x0000180001127983 */ /* 0x000ee20000100800 */
[----:B------:R-:W-:Y:S01]  /*d060*/  IMAD.MOV.U32 R2, RZ, RZ, 0x368 ;  /* 0x00000368ff027424 */ /* 0x000fe200078e00ff */
[----:B------:R-:W-:Y:S01]  /*d070*/  ISETP.GT.AND P3, PT, R5, 0x1, PT ;  /* 0x000000010500780c */ /* 0x000fe20003f64270 */
[----:B------:R-:W-:Y:S01]  /*d080*/  IMAD.IADD R10, R248, 0x1, R242 ;  /* 0x00000001f80a7824 */ /* 0x000fe200078e02f2 */
[----:B------:R-:W4:Y:S01]  /*d090*/  LDL R75, [R1+0x24] ;  /* 0x00002400014b7983 */ /* 0x000f220000100800 */
[----:B------:R-:W-:-:S02]  /*d0a0*/  ISETP.NE.U32.AND P0, PT, RZ, c[0x0][0x500], PT ;  /* 0x00014000ff007a0c */ /* 0x000fc40003f05070 */
[----:B------:R-:W-:Y:S02]  /*d0b0*/  SEL R2, R2, 0x328, P3 ;  /* 0x0000032802027807 */ /* 0x000fe40001800000 */
[----:B------:R-:W-:Y:S02]  /*d0c0*/  ISETP.NE.AND.EX P0, PT, RZ, c[0x0][0x504], PT, P0 ;  /* 0x00014100ff007a0c */ /* 0x000fe40003f05300 */
[----:B------:R1:W1:Y:S08]  /*d0d0*/  LDC.64 R6, c[0x0][R2+0x170] ;  /* 0x00005c0002067b82 */ /* 0x0002700000000a00 */
[----:B------:R1:W2:Y:S08]  /*d0e0*/  LDC.64 R14, c[0x0][R2+0x168] ;  /* 0x00005a00020e7b82 */ /* 0x0002b00000000a00 */
[----:B------:R1:W2:Y:S08]  /*d0f0*/  LDC.64 R16, c[0x0][R2+0x178] ;  /* 0x00005e0002107b82 */ /* 0x0002b00000000a00 */
[----:B------:R1:W2:Y:S02]  /*d100*/  LDC.64 R20, c[0x0][R2+0x160] ;  /* 0x0000580002147b82 */ /* 0x0002a40000000a00 */
[----:B-1----:R-:W-:-:S05]  /*d110*/  IMAD.MOV.U32 R2, RZ, RZ, c[0x0][0x4e8] ;  /* 0x00013a00ff027624 */ /* 0x002fca00078e00ff */
[----:B------:R-:W-:Y:S02]  /*d120*/  ISETP.NE.AND P2, PT, R2, 0x1, PT ;  /* 0x000000010200780c */ /* 0x000fe40003f45270 */
[----:B------:R-:W-:-:S05]  /*d130*/  SEL R2, R249, RZ, !P0 ;  /* 0x000000fff9027207 */ /* 0x000fca0004000000 */
[----:B------:R-:W-:Y:S01]  /*d140*/  IMAD R4, R7, R2, RZ ;  /* 0x0000000207047224 */ /* 0x000fe200078e02ff */
[----:B------:R-:W1:Y:S02]  /*d150*/  S2R R76, SR_TID.X ;  /* 0x00000000004c7919 */ /* 0x000e640000002100 */
[----:B-1----:R-:W-:-:S04]  /*d160*/  SHF.R.S32.HI R25, RZ, 0x1f, R76 ;  /* 0x0000001fff197819 */ /* 0x002fc8000001144c */
[----:B------:R-:W-:-:S04]  /*d170*/  LEA.HI R25, R25, R76, RZ, 0x5 ;  /* 0x0000004c19197211 */ /* 0x000fc800078f28ff */
[----:B------:R-:W-:-:S05]  /*d180*/  LOP3.LUT R25, R25, 0xffffffe0, RZ, 0xc0, !PT ;  /* 0xffffffe019197812 */ /* 0x000fca00078ec0ff */
[----:B------:R-:W-:Y:S01]  /*d190*/  IMAD.IADD R25, R76, 0x1, -R25 ;  /* 0x000000014c197824 */ /* 0x000fe200078e0a19 */
        /* <DEDUP_REMOVED lines=9> */
[----:B---3--:R-:W-:Y:S02]  /*d230*/  SEL R5, R18, RZ, P3 ;  /* 0x000000ff12057207 */ /* 0x008fe40001800000 */
        /* <DEDUP_REMOVED lines=34> */
[----:B----4-:R-:W-:-:S05]  /*d460*/  IMAD.IADD R5, R75, 0x1, R242 ;  /* 0x000000014b057824 */ /* 0x010fca00078e02f2 */
        /* <DEDUP_REMOVED lines=18> */
[----:B-1----:R-:W-:Y:S01]  /*d590*/  IADD3 R8, R224, R242, RZ ;  /* 0x000000f2e0087210 */ /* 0x002fe20007ffe0ff */
[----:B------:R-:W-:-:S04]  /*d5a0*/  IMAD.WIDE.U32 R6, R0, c[0x0][0x3a0], RZ ;  /* 0x0000e80000067a25 */ /* 0x000fc800078e00ff */
[----:B------:R-:W-:Y:S01]  /*d5b0*/  IMAD R0, R0, c[0x0][0x3a4], R5 ;  /* 0x0000e90000007a24 */ /* 0x000fe200078e0205 */
[----:B------:R-:W-:Y:S01]  /*d5c0*/  MOV R5, R8 ;  /* 0x0000000800057202 */ /* 0x000fe20000000f00 */
        /* <DEDUP_REMOVED lines=39> */
.L_x_1511:
[----:B------:R-:W-:Y:S05]  /*d840*/  BRA.DIV ~URZ, `(.L_x_1417) ;  /* 0x000065c27f007947 */ /* 0x000fea000b800000 */
[----:B------:R3:W4:Y:S02]  /*d850*/  SHFL.IDX PT, R0, R12, RZ, 0x1c1f ;  /* 0x001c1fff0c007589 */ /* 0x00072400000e0000 */
.L_x_1512:
        /* <DEDUP_REMOVED lines=11> */
[CC--:B------:R-:W-:Y:S02]  /*d910*/  @!P4 LEA R6, P1, R225.reuse, R0.reuse, 0x1 ;  /* 0x00000000e106c211 */ /* 0x0c0fe400078208ff */
[----:B------:R-:W-:Y:S02]  /*d920*/  @!P3 LEA R2, P0, R226, R0, 0x1 ;  /* 0x00000000e202b211 */ /* 0x000fe400078008ff */
[-C--:B--2---:R-:W-:Y:S02]  /*d930*/  @!P5 LEA.HI.X R9, R202, R5.reuse, R15, 0x1, P2 ;  /* 0x00000005ca09d211 */ /* 0x084fe400010f0c0f */
[-C--:B------:R-:W-:Y:S02]  /*d940*/  @!P4 LEA.HI.X R7, R225, R5.reuse, R14, 0x1, P1 ;  /* 0x00000005e107c211 */ /* 0x080fe400008f0c0e */
[----:B------:R-:W-:Y:S01]  /*d950*/  @!P3 LEA.HI.X R3, R226, R5, R13, 0x1, P0 ;  /* 0x00000005e203b211 */ /* 0x000fe200000f0c0d */
[----:B------:R2:W-:Y:S04]  /*d960*/  @!P5 ST.E.128 [R8.64], R24 ;  /* 0x000000180800d985 */ /* 0x0005e8000c101d06 */
[----:B------:R2:W-:Y:S04]  /*d970*/  @!P4 ST.E.128 [R6.64], R20 ;  /* 0x000000140600c985 */ /* 0x0005e8000c101d06 */
[----:B------:R2:W-:Y:S02]  /*d980*/  @!P3 ST.E.128 [R2.64], R16 ;  /* 0x000000100200b985 */ /* 0x0005e4000c101d06 */
.L_x_1419:
[----:B------:R-:W-:Y:S05]  /*d990*/  BSYNC B0 ;  /* 0x0000000000007941 */ /* 0x000fea0003800000 */
.L_x_1418:
[----:B------:R-:W-:Y:S05]  /*d9a0*/  BRA.DIV ~URZ, `(.L_x_1420) ;  /* 0x000064d27f007947 */ /* 0x000fea000b800000 */
[----:B--2---:R2:W1:Y:S04]  /*d9b0*/  SHFL.IDX PT, R5, R10, 0x1, 0x1c1f ;  /* 0x003c1f000a057f89 */ /* 0x00446800000e0000 */
[----:B----4-:R2:W4:Y:S02]  /*d9c0*/  SHFL.IDX PT, R0, R12, 0x1, 0x1c1f ;  /* 0x003c1f000c007f89 */ /* 0x01052400000e0000 */
.L_x_1513:
        /* <DEDUP_REMOVED lines=13> */
[-C--:B-1----:R-:W-:Y:S02]  /*daa0*/  @!P2 LEA.HI.X R9, R202, R5.reuse, R15, 0x1, P5 ;  /* 0x00000005ca09a211 */ /* 0x082fe400028f0c0f */
[-C--:B------:R-:W-:Y:S02]  /*dab0*/  @!P1 LEA.HI.X R7, R225, R5.reuse, R14, 0x1, P4 ;  /* 0x00000005e1079211 */ /* 0x080fe400020f0c0e */
[----:B------:R-:W-:Y:S01]  /*dac0*/  @!P0 LEA.HI.X R3, R226, R5, R13, 0x1, P3 ;  /* 0x00000005e2038211 */ /* 0x000fe200018f0c0d */
[----:B------:R1:W-:Y:S04]  /*dad0*/  @!P2 ST.E.128 [R8.64], R36 ;  /* 0x000000240800a985 */ /* 0x0003e8000c101d06 */
[----:B------:R1:W-:Y:S04]  /*dae0*/  @!P1 ST.E.128 [R6.64], R32 ;  /* 0x0000002006009985 */ /* 0x0003e8000c101d06 */
[----:B------:R1:W-:Y:S02]  /*daf0*/  @!P0 ST.E.128 [R2.64], R28 ;  /* 0x0000001c02008985 */ /* 0x0003e4000c101d06 */
.L_x_1422:
[----:B------:R-:W-:Y:S05]  /*db00*/  BSYNC B0 ;  /* 0x0000000000007941 */ /* 0x000fea0003800000 */
.L_x_1421:
[----:B------:R-:W-:Y:S05]  /*db10*/  BRA.DIV ~URZ, `(.L_x_1423) ;  /* 0x000064327f007947 */ /* 0x000fea000b800000 */
[----:B-1----:R1:W2:Y:S02]  /*db20*/  SHFL.IDX PT, R5, R10, 0x2, 0x1c1f ;  /* 0x005c1f000a057f89 */ /* 0x0022a400000e0000 */
.L_x_1514:
[----:B------:R-:W-:Y:S05]  /*db30*/  BRA.DIV ~URZ, `(.L_x_1424) ;  /* 0x000064827f007947 */ /* 0x000fea000b800000 */
[----:B----4-:R4:W1:Y:S02]  /*db40*/  SHFL.IDX PT, R0, R12, 0x2, 0x1c1f ;  /* 0x005c1f000c007f89 */ /* 0x01086400000e0000 */
.L_x_1515:
        /* <DEDUP_REMOVED lines=19> */
.L_x_1426:
[----:B------:R-:W-:Y:S05]  /*dc80*/  BSYNC B0 ;  /* 0x0000000000007941 */ /* 0x000fea0003800000 */
.L_x_1425:
[----:B------:R-:W-:Y:S05]  /*dc90*/  BRA.DIV ~URZ, `(.L_x_1427) ;  /* 0x000063927f007947 */ /* 0x000fea000b800000 */
[----:B-1----:R1:W3:Y:S04]  /*dca0*/  SHFL.IDX PT, R6, R10, 0x3, 0x1c1f ;  /* 0x007c1f000a067f89 */ /* 0x0022e800000e0000 */
[----:B------:R1:W4:Y:S02]  /*dcb0*/  SHFL.IDX PT, R0, R12, 0x3, 0x1c1f ;  /* 0x007c1f000c007f89 */ /* 0x00032400000e0000 */
.L_x_1516:
[----:B------:R-:W-:-:S04]  /*dcc0*/  IADD3 R2, R11, 0x60, RZ ;  /* 0x000000600b027810 */ /* 0x000fc80007ffe0ff */
[----:B------:R-:W-:-:S13]  /*dcd0*/  ISETP.GE.AND P0, PT, R2, R4, PT ;  /* 0x000000040200720c */ /* 0x000fda0003f06270 */
[----:B------:R-:W-:Y:S05]  /*dce0*/  @P0 BRA `(.L_x_1428) ;  /* 0x0000257000000947 */ /* 0x000fea0003800000 */
[----:B------:R-:W-:Y:S02]  /*dcf0*/  ISETP.GE.AND P1, PT, R202, c[0x0][0x3c8], PT ;  /* 0x0000f200ca007a0c */ /* 0x000fe40003f26270 */
[----:B------:R-:W-:Y:S02]  /*dd00*/  ISETP.GE.AND P0, PT, R225, c[0x0][0x3c8], PT ;  /* 0x0000f200e1007a0c */ /* 0x000fe40003f06270 */
[----:B------:R-:W-:Y:S02]  /*dd10*/  SHF.R.S32.HI R8, RZ, 0x1f, R202 ;  /* 0x0000001fff087819 */ /* 0x000fe400000114ca */
[----:B------:R-:W-:-:S07]  /*dd20*/  SHF.R.S32.HI R7, RZ, 0x1f, R225 ;  /* 0x0000001fff077819 */ /* 0x000fce00000114e1 */
[CC--:B----4-:R-:W-:Y:S02]  /*dd30*/  @!P1 LEA R4, P3, R202.reuse, R0.reuse, 0x1 ;  /* 0x00000000ca049211 */ /* 0x0d0fe400078608ff */
[C---:B------:R-:W-:Y:S02]  /*dd40*/  @!P0 LEA R2, P2, R225.reuse, R0, 0x1 ;  /* 0x00000000e1028211 */ /* 0x040fe400078408ff */
        /* <DEDUP_REMOVED lines=11> */
.L_x_1415:
        /* <DEDUP_REMOVED lines=33> */
.L_x_1517:
[----:B------:R-:W-:Y:S05]  /*e010*/  BRA.DIV ~URZ, `(.L_x_1430) ;  /* 0x000061527f007947 */ /* 0x000fea000b800000 */
[----:B------:R3:W4:Y:S02]  /*e020*/  SHFL.IDX PT, R0, R12, RZ, 0x1c1f ;  /* 0x001c1fff0c007589 */ /* 0x00072400000e0000 */
.L_x_1518:
        /* <DEDUP_REMOVED lines=28> */
[----:B----4-:R-:W-:Y:S01]  /*e1f0*/  @!P6 LEA R6, P2, R9, R0, 0x2 ;  /* 0x000000000906e211 */ /* 0x010fe200078410ff */
        /* <DEDUP_REMOVED lines=32> */
[----:B------:R-:W-:-:S02]  /*e400*/  SHF.R.S32.HI R13, RZ, 0x1f, R13 ;  /* 0x0000001fff0d7819 */ /* 0x000fc4000001140d */
        /* <DEDUP_REMOVED lines=8> */
[----:B------:R-:W-:-:S03]  /*e490*/  ISETP.GE.AND P2, PT, R252, c[0x0][0x3c8], PT ;  /* 0x0000f200fc007a0c */ /* 0x000fc60003f46270 */
[----:B------:R2:W-:Y:S01]  /*e4a0*/  @!P1 ST.E.64 [R2.64], R100 ;  /* 0x0000006402009985 */ /* 0x0005e2000c101b06 */
[----:B------:R-:W-:-:S04]  /*e4b0*/  @!P6 LEA R8, P1, R10, R0, 0x2 ;  /* 0x000000000a08e211 */ /* 0x000fc800078210ff */
[----:B------:R-:W-:Y:S02]  /*e4c0*/  @!P6 LEA.HI.X R9, R10, R4, R14, 0x2, P1 ;  /* 0x000000040a09e211 */ /* 0x000fe400008f140e */
[C---:B----4-:R-:W-:Y:S02]  /*e4d0*/  @!P3 LEA R6, P1, R11.reuse, R0, 0x2 ;  /* 0x000000000b06b211 */ /* 0x050fe400078210ff */
[----:B------:R-:W-:Y:S01]  /*e4e0*/  SHF.R.S32.HI R10, RZ, 0x1f, R252 ;  /* 0x0000001fff0a7819 */ /* 0x000fe200000114fc */
[----:B------:R4:W-:Y:S01]  /*e4f0*/  @!P6 ST.E.64 [R8.64], R168 ;  /* 0x000000a80800e985 */ /* 0x0009e2000c101b06 */
[----:B------:R-:W-:-:S05]  /*e500*/  @!P3 LEA.HI.X R7, R11, R4, R13, 0x2, P1 ;  /* 0x000000040b07b211 */ /* 0x000fca00008f140d */
[----:B------:R4:W-:Y:S01]  /*e510*/  @!P3 ST.E.64 [R6.64], R166 ;  /* 0x000000a60600b985 */ /* 0x0009e2000c101b06 */
[----:B--2---:R-:W-:-:S04]  /*e520*/  @!P2 LEA R2, P1, R252, R0, 0x2 ;  /* 0x00000000fc02a211 */ /* 0x004fc800078210ff */
[----:B------:R-:W-:-:S05]  /*e530*/  @!P2 LEA.HI.X R3, R252, R4, R10, 0x2, P1 ;  /* 0x00000004fc03a211 */ /* 0x000fca00008f140a */
[----:B------:R4:W-:Y:S04]  /*e540*/  @!P2 ST.E.64 [R2.64], R84 ;  /* 0x000000540200a985 */ /* 0x0009e8000c101b06 */
.L_x_1432:
[----:B------:R-:W-:Y:S05]  /*e550*/  BSYNC B0 ;  /* 0x0000000000007941 */ /* 0x000fea0003800000 */
.L_x_1431:
[----:B------:R-:W-:Y:S05]  /*e560*/  BRA.DIV ~URZ, `(.L_x_1433) ;  /* 0x00005c727f007947 */ /* 0x000fea000b800000 */
[----:B--2---:R2:W1:Y:S04]  /*e570*/  SHFL.IDX PT, R4, R5, 0x1, 0x1c1f ;  /* 0x003c1f0005047f89 */ /* 0x00446800000e0000 */
[----:B----4-:R2:W4:Y:S02]  /*e580*/  SHFL.IDX PT, R0, R12, 0x1, 0x1c1f ;  /* 0x003c1f000c007f89 */ /* 0x01052400000e0000 */
.L_x_1519:
[----:B------:R-:W-:Y:S01]  /*e590*/  BSSY B0, `(.L_x_1434) ;  /* 0x0000052000007945 */ /* 0x000fe20003800000 */
[----:B------:R-:W-:Y:S05]  /*e5a0*/  @P0 BRA `(.L_x_1435) ;  /* 0x0000050000000947 */ /* 0x000fea0003800000 */
[C---:B------:R-:W-:Y:S02]  /*e5b0*/  ISETP.GE.AND P2, PT, R243.reuse, c[0x0][0x3c8], PT ;  /* 0x0000f200f3007a0c */ /* 0x040fe40003f46270 */
[C---:B------:R-:W-:Y:S02]  /*e5c0*/  IADD3 R10, R243.reuse, 0x8, RZ ;  /* 0x00000008f30a7810 */ /* 0x040fe40007ffe0ff */
[----:B------:R-:W-:Y:S02]  /*e5d0*/  IADD3 R13, R243, 0x10, RZ ;  /* 0x00000010f30d7810 */ /* 0x000fe40007ffe0ff */
[----:B------:R-:W-:-:S02]  /*e5e0*/  ISETP.GE.AND P6, PT, R10, c[0x0][0x3c8], PT ;  /* 0x0000f2000a007a0c */ /* 0x000fc40003fc6270 */
[----:B------:R-:W-:Y:S02]  /*e5f0*/  ISETP.GE.AND P1, PT, R13, c[0x0][0x3c8], PT ;  /* 0x0000f2000d007a0c */ /* 0x000fe40003f26270 */
[C---:B------:R-:W-:Y:S02]  /*e600*/  IADD3 R9, R243.reuse, 0x18, RZ ;  /* 0x00000018f3097810 */ /* 0x040fe40007ffe0ff */
[----:B------:R-:W-:Y:S02]  /*e610*/  SHF.R.S32.HI R6, RZ, 0x1f, R243 ;  /* 0x0000001fff067819 */ /* 0x000fe400000114f3 */
[C---:B----4-:R-:W-:Y:S02]  /*e620*/  @!P2 LEA R2, P3, R243.reuse, R0, 0x2 ;  /* 0x00000000f302a211 */ /* 0x050fe400078610ff */
[----:B------:R-:W-:Y:S02]  /*e630*/  IADD3 R11, R243, 0x8, RZ ;  /* 0x00000008f30b7810 */ /* 0x000fe40007ffe0ff */
[----:B------:R-:W-:-:S02]  /*e640*/  ISETP.GE.AND P0, PT, R9, c[0x0][0x3c8], PT ;  /* 0x0000f20009007a0c */ /* 0x000fc40003f06270 */
[C---:B-1----:R-:W-:Y:S02]  /*e650*/  @!P2 LEA.HI.X R3, R243.reuse, R4, R6, 0x2, P3 ;  /* 0x00000004f303a211 */ /* 0x042fe400018f1406 */
[----:B------:R-:W-:Y:S02]  /*e660*/  SHF.R.S32.HI R11, RZ, 0x1f, R11 ;  /* 0x0000001fff0b7819 */ /* 0x000fe4000001140b */
[C---:B------:R-:W-:Y:S01]  /*e670*/  @!P6 LEA R6, P3, R10.reuse, R0, 0x2 ;  /* 0x000000000a06e211 */ /* 0x040fe200078610ff */
[----:B------:R1:W-:Y:S01]  /*e680*/  @!P2 ST.E.64 [R2.64], R126 ;  /* 0x0000007e0200a985 */ /* 0x0003e2000c101b06 */
[C---:B------:R-:W-:Y:S02]  /*e690*/  IADD3 R14, R243.reuse, 0x10, RZ ;  /* 0x00000010f30e7810 */ /* 0x040fe40007ffe0ff */
[----:B------:R-:W-:Y:S02]  /*e6a0*/  IADD3 R8, R243, 0x20, RZ ;  /* 0x00000020f3087810 */ /* 0x000fe40007ffe0ff */
[----:B------:R-:W-:-:S02]  /*e6b0*/  @!P6 LEA.HI.X R7, R10, R4, R11, 0x2, P3 ;  /* 0x000000040a07e211 */ /* 0x000fc400018f140b */
[----:B------:R-:W-:Y:S02]  /*e6c0*/  SHF.R.S32.HI R14, RZ, 0x1f, R14 ;  /* 0x0000001fff0e7819 */ /* 0x000fe4000001140e */
[----:B------:R-:W-:Y:S01]  /*e6d0*/  ISETP.GE.AND P2, PT, R8, c[0x0][0x3c8], PT ;  /* 0x0000f20008007a0c */ /* 0x000fe20003f46270 */
[----:B------:R4:W-:Y:S01]  /*e6e0*/  @!P6 ST.E.64 [R6.64], R146 ;  /* 0x000000920600e985 */ /* 0x0009e2000c101b06 */
[C---:B------:R-:W-:Y:S02]  /*e6f0*/  IADD3 R10, R243.reuse, 0x18, RZ ;  /* 0x00000018f30a7810 */ /* 0x040fe40007ffe0ff */
[----:B------:R-:W-:Y:S02]  /*e700*/  IADD3 R11, R243, 0x28, RZ ;  /* 0x00000028f30b7810 */ /* 0x000fe40007ffe0ff */
[----:B------:R-:W-:Y:S02]  /*e710*/  SHF.R.S32.HI R10, RZ, 0x1f, R10 ;  /* 0x0000001fff0a7819 */ /* 0x000fe4000001140a */
[----:B------:R-:W-:-:S02]  /*e720*/  ISETP.GE.AND P6, PT, R11, c[0x0][0x3c8], PT ;  /* 0x0000f2000b007a0c */ /* 0x000fc40003fc6270 */
[C---:B------:R-:W-:Y:S02]  /*e730*/  IADD3 R15, R243.reuse, 0x40, RZ ;  /* 0x00000040f30f7810 */ /* 0x040fe40007ffe0ff */
[----:B------:R-:W-:-:S04]  /*e740*/  IADD3 R16, R243, 0x30, RZ ;  /* 0x00000030f3107810 */ /* 0x000fc80007ffe0ff */
[----:B------:R-:W-:Y:S02]  /*e750*/  SHF.R.S32.HI R16, RZ, 0x1f, R16 ;  /* 0x0000001fff107819 */ /* 0x000fe40000011410 */
[----:B-1----:R-:W-:-:S04]  /*e760*/  @!P1 LEA R2, P3, R13, R0, 0x2 ;  /* 0x000000000d029211 */ /* 0x002fc800078610ff */
[----:B------:R-:W-:Y:S02]  /*e770*/  @!P1 LEA.HI.X R3, R13, R4, R14, 0x2, P3 ;  /* 0x000000040d039211 */ /* 0x000fe400018f140e */
[C---:B------:R-:W-:Y:S02]  /*e780*/  IADD3 R14, R243.reuse, 0x30, RZ ;  /* 0x00000030f30e7810 */ /* 0x040fe40007ffe0ff */
[----:B------:R-:W-:Y:S01]  /*e790*/  IADD3 R13, R243, 0x28, RZ ;  /* 0x00000028f30d7810 */ /* 0x000fe20007ffe0ff */
[----:B------:R1:W-:Y:S01]  /*e7a0*/  @!P1 ST.E.64 [R2.64], R150 ;  /* 0x0000009602009985 */ /* 0x0003e2000c101b06 */
[C---:B----4-:R-:W-:Y:S02]  /*e7b0*/  @!P0 LEA R6, P3, R9.reuse, R0, 0x2 ;  /* 0x0000000009068211 */ /* 0x050fe400078610ff */
[----:B------:R-:W-:Y:S02]  /*e7c0*/  ISETP.GE.AND P1, PT, R14, c[0x0][0x3c8], PT ;  /* 0x0000f2000e007a0c */ /* 0x000fe40003f26270 */
[----:B------:R-:W-:-:S02]  /*e7d0*/  @!P0 LEA.HI.X R7, R9, R4, R10, 0x2, P3 ;  /* 0x0000000409078211 */ /* 0x000fc400018f140a */
[C---:B------:R-:W-:Y:S02]  /*e7e0*/  IADD3 R9, R243.reuse, 0x20, RZ ;  /* 0x00000020f3097810 */ /* 0x040fe40007ffe0ff */
[----:B------:R-:W-:Y:S01]  /*e7f0*/  IADD3 R10, R243, 0x38, RZ ;  /* 0x00000038f30a7810 */ /* 0x000fe20007ffe0ff */
[----:B------:R4:W-:Y:S01]  /*e800*/  @!P0 ST.E.64 [R6.64], R96 ;  /* 0x0000006006008985 */ /* 0x0009e2000c101b06 */
[----:B------:R-:W-:Y:S02]  /*e810*/  SHF.R.S32.HI R9, RZ, 0x1f, R9 ;  /* 0x0000001fff097819 */ /* 0x000fe40000011409 */
[----:B------:R-:W-:Y:S02]  /*e820*/  ISETP.GE.AND P0, PT, R10, c[0x0][0x3c8], PT ;  /* 0x0000f2000a007a0c */ /* 0x000fe40003f06270 */
[----:B------:R-:W-:Y:S02]  /*e830*/  SHF.R.S32.HI R13, RZ, 0x1f, R13 ;  /* 0x0000001fff0d7819 */ /* 0x000fe4000001140d */
[----:B-1----:R-:W-:-:S04]  /*e840*/  @!P2 LEA R2, P3, R8, R0, 0x2 ;  /* 0x000000000802a211 */ /* 0x002fc800078610ff */
[----:B------:R-:W-:Y:S02]  /*e850*/  @!P2 LEA.HI.X R3, R8, R4, R9, 0x2, P3 ;  /* 0x000000040803a211 */ /* 0x000fe400018f1409 */
[----:B------:R-:W-:-:S03]  /*e860*/  @!P6 LEA R8, P3, R11, R0, 0x2 ;  /* 0x000000000b08e211 */ /* 0x000fc600078610ff */
[----:B------:R1:W-:Y:S01]  /*e870*/  @!P2 ST.E.64 [R2.64], R102 ;  /* 0x000000660200a985 */ /* 0x0003e2000c101b06 */
[----:B------:R-:W-:Y:S02]  /*e880*/  @!P6 LEA.HI.X R9, R11, R4, R13, 0x2, P3 ;  /* 0x000000040b09e211 */ /* 0x000fe400018f140d */
[----:B------:R-:W-:Y:S02]  /*e890*/  ISETP.GE.AND P3, PT, R15, c[0x0][0x3c8], PT ;  /* 0x0000f2000f007a0c */ /* 0x000fe40003f66270 */
[----:B----4-:R-:W-:Y:S01]  /*e8a0*/  @!P1 LEA R6, P2, R14, R0, 0x2 ;  /* 0x000000000e069211 */ /* 0x010fe200078410ff */
[----:B------:R4:W-:Y:S01]  /*e8b0*/  @!P6 ST.E.64 [R8.64], R114 ;  /* 0x000000720800e985 */ /* 0x0009e2000c101b06 */
[C---:B------:R-:W-:Y:S02]  /*e8c0*/  IADD3 R11, R243.reuse, 0x38, RZ ;  /* 0x00000038f30b7810 */ /* 0x040fe40007ffe0ff */
[----:B------:R-:W-:Y:S02]  /*e8d0*/  IADD3 R13, R243, 0x48, RZ ;  /* 0x00000048f30d7810 */ /* 0x000fe40007ffe0ff */
[----:B------:R-:W-:-:S02]  /*e8e0*/  SHF.R.S32.HI R11, RZ, 0x1f, R11 ;  /* 0x0000001fff0b7819 */ /* 0x000fc4000001140b */
[----:B------:R-:W-:Y:S02]  /*e8f0*/  @!P1 LEA.HI.X R7, R14, R4, R16, 0x2, P2 ;  /* 0x000000040e079211 */ /* 0x000fe400010f1410 */
[----:B------:R-:W-:Y:S02]  /*e900*/  ISETP.GE.AND P2, PT, R13, c[0x0][0x3c8], PT ;  /* 0x0000f2000d007a0c */ /* 0x000fe40003f46270 */
[C---:B------:R-:W-:Y:S01]  /*e910*/  IADD3 R16, R243.reuse, 0x40, RZ ;  /* 0x00000040f3107810 */ /* 0x040fe20007ffe0ff */
[----:B------:R5:W-:Y:S01]  /*e920*/  @!P1 ST.E.64 [R6.64], R112 ;  /* 0x0000007006009985 */ /* 0x000be2000c101b06 */
[----:B------:R-:W-:Y:S02]  /*e930*/  IADD3 R14, R243, 0x50, RZ ;  /* 0x00000050f30e7810 */ /* 0x000fe40007ffe0ff */
[----:B------:R-:W-:Y:S02]  /*e940*/  SHF.R.S32.HI R16, RZ, 0x1f, R16 ;  /* 0x0000001fff107819 */ /* 0x000fe40000011410 */
[----:B------:R-:W-:-:S02]  /*e950*/  ISETP.GE.AND P1, PT, R14, c[0x0][0x3c8], PT ;  /* 0x0000f2000e007a0c */ /* 0x000fc40003f26270 */
[----:B-1----:R-:W-:-:S04]  /*e960*/  @!P0 LEA R2, P6, R10, R0, 0x2 ;  /* 0x000000000a028211 */ /* 0x002fc800078c10ff */
[----:B------:R-:W-:Y:S02]  /*e970*/  @!P0 LEA.HI.X R3, R10, R4, R11, 0x2, P6 ;  /* 0x000000040a038211 */ /* 0x000fe400030f140b */
[----:B------:R-:W-:-:S03]  /*e980*/  @!P3 LEA R10, P6, R15, R0, 0x2 ;  /* 0x000000000f0ab211 */ /* 0x000fc600078c10ff */
[----:B------:R1:W-:Y:S01]  /*e990*/  @!P0 ST.E.64 [R2.64], R122 ;  /* 0x0000007a02008985 */ /* 0x0003e2000c101b06 */
[----:B------:R-:W-:Y:S02]  /*e9a0*/  @!P3 LEA.HI.X R11, R15, R4, R16, 0x2, P6 ;  /* 0x000000040f0bb211 */ /* 0x000fe400030f1410 */
[----:B------:R-:W-:Y:S02]  /*e9b0*/  IADD3 R16, R243, 0x48, RZ ;  /* 0x00000048f3107810 */ /* 0x000fe40007ffe0ff */
[----:B------:R-:W-:Y:S01]  /*e9c0*/  ISETP.GE.AND P0, PT, R252, c[0x0][0x3c8], PT ;  /* 0x0000f200fc007a0c */ /* 0x000fe20003f06270 */
[----:B------:R2:W-:Y:S01]  /*e9d0*/  @!P3 ST.E.64 [R10.64], R158 ;  /* 0x0000009e0a00b985 */ /* 0x0005e2000c101b06 */
[----:B------:R-:W-:Y:S02]  /*e9e0*/  SHF.R.S32.HI R16, RZ, 0x1f, R16 ;  /* 0x0000001fff107819 */ /* 0x000fe40000011410 */
[----:B----4-:R-:W-:Y:S02]  /*e9f0*/  @!P2 LEA R8, P6, R13, R0, 0x2 ;  /* 0x000000000d08a211 */ /* 0x010fe400078c10ff */
[----:B------:R-:W-:-:S02]  /*ea00*/  IADD3 R15, R243, 0x50, RZ ;  /* 0x00000050f30f7810 */ /* 0x000fc40007ffe0ff */
[----:B------:R-:W-:Y:S02]  /*ea10*/  @!P2 LEA.HI.X R9, R13, R4, R16, 0x2, P6 ;  /* 0x000000040d09a211 */ /* 0x000fe400030f1410 */
[----:B------:R-:W-:Y:S02]  /*ea20*/  SHF.R.S32.HI R15, RZ, 0x1f, R15 ;  /* 0x0000001fff0f7819 */ /* 0x000fe4000001140f */
[C---:B-----5:R-:W-:Y:S01]  /*ea30*/  @!P1 LEA R6, P6, R14.reuse, R0, 0x2 ;  /* 0x000000000e069211 */ /* 0x060fe200078c10ff */
[----:B------:R2:W-:Y:S01]  /*ea40*/  @!P2 ST.E.64 [R8.64], R154 ;  /* 0x0000009a0800a985 */ /* 0x0005e2000c101b06 */
[----:B------:R-:W-:Y:S02]  /*ea50*/  SHF.R.S32.HI R13, RZ, 0x1f, R252 ;  /* 0x0000001fff0d7819 */ /* 0x000fe400000114fc */
[----:B------:R-:W-:-:S05]  /*ea60*/  @!P1 LEA.HI.X R7, R14, R4, R15, 0x2, P6 ;  /* 0x000000040e079211 */ /* 0x000fca00030f140f */
[----:B------:R2:W-:Y:S01]  /*ea70*/  @!P1 ST.E.64 [R6.64], R82 ;  /* 0x0000005206009985 */ /* 0x0005e2000c101b06 */
[----:B-1----:R-:W-:-:S04]  /*ea80*/  @!P0 LEA R2, P6, R252, R0, 0x2 ;  /* 0x00000000fc028211 */ /* 0x002fc800078c10ff */
[----:B------:R-:W-:-:S05]  /*ea90*/  @!P0 LEA.HI.X R3, R252, R4, R13, 0x2, P6 ;  /* 0x00000004fc038211 */ /* 0x000fca00030f140d */
[----:B------:R2:W-:Y:S04]  /*eaa0*/  @!P0 ST.E.64 [R2.64], R80 ;  /* 0x0000005002008985 */ /* 0x0005e8000c101b06 */
.L_x_1435:
[----:B------:R-:W-:Y:S05]  /*eab0*/  BSYNC B0 ;  /* 0x0000000000007941 */ /* 0x000fea0003800000 */
.L_x_1434:
[----:B------:R-:W-:Y:S05]  /*eac0*/  BRA.DIV ~URZ, `(.L_x_1436) ;  /* 0x000057e27f007947 */ /* 0x000fea000b800000 */
[----:B-1----:R1:W2:Y:S02]  /*ead0*/  SHFL.IDX PT, R4, R5, 0x2, 0x1c1f ;  /* 0x005c1f0005047f89 */ /* 0x0022a400000e0000 */
.L_x_1520:
[----:B------:R-:W-:Y:S05]  /*eae0*/  BRA.DIV ~URZ, `(.L_x_1437) ;  /* 0x000058327f007947 */ /* 0x000fea000b800000 */
[----:B----4-:R4:W1:Y:S02]  /*eaf0*/  SHFL.IDX PT, R0, R12, 0x2, 0x1c1f ;  /* 0x005c1f000c007f89 */ /* 0x01086400000e0000 */
.L_x_1521:
[----:B------:R-:W-:Y:S01]  /*eb00*/  BSSY B0, `(.L_x_1438) ;  /* 0x0000052000007945 */ /* 0x000fe20003800000 */
[----:B------:R-:W-:Y:S05]  /*eb10*/  @P4 BRA `(.L_x_1439) ;  /* 0x0000050000004947 */ /* 0x000fea0003800000 */
[C---:B--2---:R-:W-:Y:S02]  /*eb20*/  IADD3 R6, R243.reuse, 0x8, RZ ;  /* 0x00000008f3067810 */ /* 0x044fe40007ffe0ff */
[C---:B------:R-:W-:Y:S02]  /*eb30*/  ISETP.GE.AND P0, PT, R243.reuse, c[0x0][0x3c8], PT ;  /* 0x0000f200f3007a0c */ /* 0x040fe40003f06270 */
[----:B------:R-:W-:Y:S02]  /*eb40*/  ISETP.GE.AND P1, PT, R6, c[0x0][0x3c8], PT ;  /* 0x0000f20006007a0c */ /* 0x000fe40003f26270 */
[C---:B------:R-:W-:Y:S02]  /*eb50*/  IADD3 R16, R243.reuse, 0x10, RZ ;  /* 0x00000010f3107810 */ /* 0x040fe40007ffe0ff */
[C---:B------:R-:W-:Y:S02]  /*eb60*/  IADD3 R10, R243.reuse, 0x18, RZ ;  /* 0x00000018f30a7810 */ /* 0x040fe40007ffe0ff */
[----:B------:R-:W-:-:S02]  /*eb70*/  IADD3 R7, R243, 0x8, RZ ;  /* 0x00000008f3077810 */ /* 0x000fc40007ffe0ff */
[----:B------:R-:W-:Y:S02]  /*eb80*/  ISETP.GE.AND P2, PT, R16, c[0x0][0x3c8], PT ;  /* 0x0000f20010007a0c */ /* 0x000fe40003f46270 */
[----:B------:R-:W-:Y:S02]  /*eb90*/  SHF.R.S32.HI R11, RZ, 0x1f, R243 ;  /* 0x0000001fff0b7819 */ /* 0x000fe400000114f3 */
[-C--:B-1----:R-:W-:Y:S02]  /*eba0*/  @!P0 LEA R2, P6, R243, R0.reuse, 0x2 ;  /* 0x00000000f3028211 */ /* 0x082fe400078c10ff */
[----:B------:R-:W-:Y:S02]  /*ebb0*/  ISETP.GE.AND P4, PT, R10, c[0x0][0x3c8], PT ;  /* 0x0000f2000a007a0c */ /* 0x000fe40003f86270 */
[----:B------:R-:W-:Y:S02]  /*ebc0*/  SHF.R.S32.HI R7, RZ, 0x1f, R7 ;  /* 0x0000001fff077819 */ /* 0x000fe40000011407 */
[----:B------:R-:W-:-:S02]  /*ebd0*/  @!P1 LEA R8, P3, R6, R0, 0x2 ;  /* 0x0000000006089211 */ /* 0x000fc400078610ff */
[CC--:B------:R-:W-:Y:S02]  /*ebe0*/  @!P0 LEA.HI.X R3, R243.reuse, R4.reuse, R11, 0x2, P6 ;  /* 0x00000004f3038211 */ /* 0x0c0fe400030f140b */
[----:B------:R-:W-:Y:S02]  /*ebf0*/  @!P1 LEA.HI.X R9, R6, R4, R7, 0x2, P3 ;  /* 0x0000000406099211 */ /* 0x000fe400018f1407 */
[C---:B------:R-:W-:Y:S01]  /*ec00*/  IADD3 R13, R243.reuse, 0x20, RZ ;  /* 0x00000020f30d7810 */ /* 0x040fe20007ffe0ff */
[----:B------:R1:W-:Y:S01]  /*ec10*/  @!P0 ST.E.64 [R2.64], R36 ;  /* 0x0000002402008985 */ /* 0x0003e2000c101b06 */
[C---:B------:R-:W-:Y:S02]  /*ec20*/  IADD3 R14, R243.reuse, 0x28, RZ ;  /* 0x00000028f30e7810 */ /* 0x040fe40007ffe0ff */
[C---:B------:R-:W-:Y:S01]  /*ec30*/  IADD3 R17, R243.reuse, 0x10, RZ ;  /* 0x00000010f3117810 */ /* 0x040fe20007ffe0ff */
[----:B------:R2:W-:Y:S01]  /*ec40*/  @!P1 ST.E.64 [R8.64], R38 ;  /* 0x0000002608009985 */ /* 0x0005e2000c101b06 */
[----:B------:R-:W-:-:S02]  /*ec50*/  IADD3 R15, R243, 0x18, RZ ;  /* 0x00000018f30f7810 */ /* 0x000fc40007ffe0ff */
[----:B------:R-:W-:Y:S02]  /*ec60*/  ISETP.GE.AND P3, PT, R13, c[0x0][0x3c8], PT ;  /* 0x0000f2000d007a0c */ /* 0x000fe40003f66270 */
[----:B------:R-:W-:Y:S02]  /*ec70*/  ISETP.GE.AND P1, PT, R14, c[0x0][0x3c8], PT ;  /* 0x0000f2000e007a0c */ /* 0x000fe40003f26270 */
[----:B------:R-:W-:Y:S02]  /*ec80*/  @!P2 LEA R6, P0, R16, R0, 0x2 ;  /* 0x000000001006a211 */ /* 0x000fe400078010ff */
[----:B------:R-:W-:Y:S02]  /*ec90*/  SHF.R.S32.HI R17, RZ, 0x1f, R17 ;  /* 0x0000001fff117819 */ /* 0x000fe40000011411 */
[----:B------:R-:W-:Y:S02]  /*eca0*/  SHF.R.S32.HI R15, RZ, 0x1f, R15 ;  /* 0x0000001fff0f7819 */ /* 0x000fe4000001140f */
[----:B------:R-:W-:-:S02]  /*ecb0*/  IADD3 R11, R243, 0x30, RZ ;  /* 0x00000030f30b7810 */ /* 0x000fc40007ffe0ff */
[----:B------:R-:W-:Y:S02]  /*ecc0*/  @!P2 LEA.HI.X R7, R16, R4, R17, 0x2, P0 ;  /* 0x000000041007a211 */ /* 0x000fe400000f1411 */
[----:B------:R-:W-:Y:S02]  /*ecd0*/  ISETP.GE.AND P0, PT, R11, c[0x0][0x3c8], PT ;  /* 0x0000f2000b007a0c */ /* 0x000fe40003f06270 */
[C---:B------:R-:W-:Y:S01]  /*ece0*/  IADD3 R16, R243.reuse, 0x20, RZ ;  /* 0x00000020f3107810 */ /* 0x040fe20007ffe0ff */
[----:B------:R5:W-:Y:S01]  /*ecf0*/  @!P2 ST.E.64 [R6.64], R40 ;  /* 0x000000280600a985 */ /* 0x000be2000c101b06 */
[----:B------:R-:W-:Y:S02]  /*ed00*/  IADD3 R17, R243, 0x48, RZ ;  /* 0x00000048f3117810 */ /* 0x000fe40007ffe0ff */
[----:B------:R-:W-:Y:S02]  /*ed10*/  SHF.R.S32.HI R16, RZ, 0x1f, R16 ;  /* 0x0000001fff107819 */ /* 0x000fe40000011410 */
[----:B-1----:R-:W-:-:S02]  /*ed20*/  @!P4 LEA R2, P6, R10, R0, 0x2 ;  /* 0x000000000a02c211 */ /* 0x002fc400078c10ff */
[----:B------:R-:W-:Y:S02]  /*ed30*/  SHF.R.S32.HI R17, RZ, 0x1f, R17 ;  /* 0x0000001fff117819 */ /* 0x000fe40000011411 */
[----:B------:R-:W-:Y:S02]  /*ed40*/  @!P4 LEA.HI.X R3, R10, R4, R15, 0x2, P6 ;  /* 0x000000040a03c211 */ /* 0x000fe400030f140f */
[----:B------:R-:W-:Y:S02]  /*ed50*/  IADD3 R15, R243, 0x28, RZ ;  /* 0x00000028f30f7810 */ /* 0x000fe40007ffe0ff */
[----:B--2---:R-:W-:Y:S01]  /*ed60*/  @!P3 LEA R8, P2, R13, R0, 0x2 ;  /* 0x000000000d08b211 */ /* 0x004fe200078410ff */
[----:B------:R1:W-:Y:S01]  /*ed70*/  @!P4 ST.E.64 [R2.64], R42 ;  /* 0x0000002a0200c985 */ /* 0x0003e2000c101b06 */
[----:B------:R-:W-:Y:S02]  /*ed80*/  SHF.R.S32.HI R15, RZ, 0x1f, R15 ;  /* 0x0000001fff0f7819 */ /* 0x000fe4000001140f */
[----:B------:R-:W-:-:S02]  /*ed90*/  IADD3 R10, R243, 0x38, RZ ;  /* 0x00000038f30a7810 */ /* 0x000fc40007ffe0ff */
[----:B------:R-:W-:Y:S02]  /*eda0*/  @!P3 LEA.HI.X R9, R13, R4, R16, 0x2, P2 ;  /* 0x000000040d09b211 */ /* 0x000fe400010f1410 */
[----:B------:R-:W-:Y:S02]  /*edb0*/  ISETP.GE.AND P4, PT, R10, c[0x0][0x3c8], PT ;  /* 0x0000f2000a007a0c */ /* 0x000fe40003f86270 */
[C---:B------:R-:W-:Y:S01]  /*edc0*/  IADD3 R13, R243.reuse, 0x40, RZ ;  /* 0x00000040f30d7810 */ /* 0x040fe20007ffe0ff */
[----:B------:R-:W-:Y:S01]  /*edd0*/  @!P3 ST.E.64 [R8.64], R66 ;  /* 0x000000420800b985 */ /* 0x000fe2000c101b06 */
[----:B------:R-:W-:Y:S02]  /*ede0*/  IADD3 R16, R243, 0x48, RZ ;  /* 0x00000048f3107810 */ /* 0x000fe40007ffe0ff */
[----:B------:R-:W-:Y:S02]  /*edf0*/  ISETP.GE.AND P3, PT, R13, c[0x0][0x3c8], PT ;  /* 0x0000f2000d007a0c */ /* 0x000fe40003f66270 */
[----:B-----5:R-:W-:-:S02]  /*ee00*/  @!P0 LEA R6, P2, R11, R0, 0x2 ;  /* 0x000000000b068211 */ /* 0x020fc400078410ff */
        /* <DEDUP_REMOVED lines=9> */
[----:B------:R-:W-:Y:S01]  /*eea0*/  ISETP.GE.AND P2, PT, R16, c[0x0][0x3c8], PT ;  /* 0x0000f20010007a0c */ /* 0x000fe20003f46270 */
[----:B------:R2:W-:Y:S01]  /*eeb0*/  @!P0 ST.E.64 [R6.64], R48 ;  /* 0x0000003006008985 */ /* 0x0005e2000c101b06 */
[----:B------:R-:W-:Y:S02]  /*eec0*/  SHF.R.S32.HI R11, RZ, 0x1f, R11 ;  /* 0x0000001fff0b7819 */ /* 0x000fe4000001140b */
[----:B------:R-:W-:Y:S02]  /*eed0*/  IADD3 R15, R243, 0x40, RZ ;  /* 0x00000040f30f7810 */ /* 0x000fe40007ffe0ff */
[----:B------:R-:W-:Y:S02]  /*eee0*/  ISETP.GE.AND P0, PT, R252, c[0x0][0x3c8], PT ;  /* 0x0000f200fc007a0c */ /* 0x000fe40003f06270 */
[----:B------:R-:W-:-:S02]  /*eef0*/  SHF.R.S32.HI R15, RZ, 0x1f, R15 ;  /* 0x0000001fff0f7819 */ /* 0x000fc4000001140f */
[----:B-1----:R-:W-:-:S04]  /*ef00*/  @!P4 LEA R2, P6, R10, R0, 0x2 ;  /* 0x000000000a02c211 */ /* 0x002fc800078c10ff */
[----:B------:R-:W-:Y:S02]  /*ef10*/  @!P4 LEA.HI.X R3, R10, R4, R11, 0x2, P6 ;  /* 0x000000040a03c211 */ /* 0x000fe400030f140b */
[----:B------:R-:W-:-:S03]  /*ef20*/  @!P3 LEA R10, P6, R13, R0, 0x2 ;  /* 0x000000000d0ab211 */ /* 0x000fc600078c10ff */
[----:B------:R1:W-:Y:S01]  /*ef30*/  @!P4 ST.E.64 [R2.64], R52 ;  /* 0x000000340200c985 */ /* 0x0003e2000c101b06 */
[----:B------:R-:W-:Y:S02]  /*ef40*/  @!P3 LEA.HI.X R11, R13, R4, R15, 0x2, P6 ;  /* 0x000000040d0bb211 */ /* 0x000fe400030f140f */
[-C--:B------:R-:W-:Y:S02]  /*ef50*/  @!P2 LEA R8, P4, R16, R0.reuse, 0x2 ;  /* 0x000000001008a211 */ /* 0x080fe400078810ff */
[----:B------:R-:W-:Y:S01]  /*ef60*/  IADD3 R15, R243, 0x50, RZ ;  /* 0x00000050f30f7810 */ /* 0x000fe20007ffe0ff */
[----:B------:R3:W-:Y:S01]  /*ef70*/  @!P3 ST.E.64 [R10.64], R72 ;  /* 0x000000480a00b985 */ /* 0x0007e2000c101b06 */
[----:B--2---:R-:W-:Y:S02]  /*ef80*/  @!P1 LEA R6, P6, R14, R0, 0x2 ;  /* 0x000000000e069211 */ /* 0x004fe400078c10ff */
[----:B------:R-:W-:Y:S02]  /*ef90*/  SHF.R.S32.HI R15, RZ, 0x1f, R15 ;  /* 0x0000001fff0f7819 */ /* 0x000fe4000001140f */
[----:B------:R-:W-:-:S02]  /*efa0*/  @!P2 LEA.HI.X R9, R16, R4, R17, 0x2, P4 ;  /* 0x000000041009a211 */ /* 0x000fc400020f1411 */
[----:B------:R-:W-:Y:S02]  /*efb0*/  SHF.R.S32.HI R13, RZ, 0x1f, R252 ;  /* 0x0000001fff0d7819 */ /* 0x000fe400000114fc */
[----:B------:R-:W-:Y:S01]  /*efc0*/  @!P1 LEA.HI.X R7, R14, R4, R15, 0x2, P6 ;  /* 0x000000040e079211 */ /* 0x000fe200030f140f */
[----:B------:R3:W-:Y:S04]  /*efd0*/  @!P2 ST.E.64 [R8.64], R68 ;  /* 0x000000440800a985 */ /* 0x0007e8000c101b06 */
[----:B------:R3:W-:Y:S01]  /*efe0*/  @!P1 ST.E.64 [R6.64], R56 ;  /* 0x0000003806009985 */ /* 0x0007e2000c101b06 */
[----:B-1----:R-:W-:-:S04]  /*eff0*/  @!P0 LEA R2, P4, R252, R0, 0x2 ;  /* 0x00000000fc028211 */ /* 0x002fc800078810ff */
[----:B------:R-:W-:-:S05]  /*f000*/  @!P0 LEA.HI.X R3, R252, R4, R13, 0x2, P4 ;  /* 0x00000004fc038211 */ /* 0x000fca00020f140d */
[----:B------:R3:W-:Y:S04]  /*f010*/  @!P0 ST.E.64 [R2.64], R28 ;  /* 0x0000001c02008985 */ /* 0x0007e8000c101b06 */
.L_x_1439:
[----:B------:R-:W-:Y:S05]  /*f020*/  BSYNC B0 ;  /* 0x0000000000007941 */ /* 0x000fea0003800000 */
.L_x_1438:
[----:B------:R-:W-:Y:S05]  /*f030*/  BRA.DIV ~URZ, `(.L_x_1440) ;  /* 0x000053527f007947 */ /* 0x000fea000b800000 */
[----:B--2---:R2:W3:Y:S04]  /*f040*/  SHFL.IDX PT, R4, R5, 0x3, 0x1c1f ;  /* 0x007c1f0005047f89 */ /* 0x0044e800000e0000 */
[----:B-1----:R2:W1:Y:S02]  /*f050*/  SHFL.IDX PT, R0, R12, 0x3, 0x1c1f ;  /* 0x007c1f000c007f89 */ /* 0x00246400000e0000 */
.L_x_1522:
[----:B------:R-:W-:Y:S05]  /*f060*/  @P5 BRA `(.L_x_1428) ;  /* 0x000011f000005947 */ /* 0x000fea0003800000 */
[C---:B---3--:R-:W-:Y:S02]  /*f070*/  IADD3 R8, R243.reuse, 0x8, RZ ;  /* 0x00000008f3087810 */ /* 0x048fe40007ffe0ff */
[C---:B------:R-:W-:Y:S02]  /*f080*/  ISETP.GE.AND P4, PT, R243.reuse, c[0x0][0x3c8], PT ;  /* 0x0000f200f3007a0c */ /* 0x040fe40003f86270 */
[----:B------:R-:W-:Y:S02]  /*f090*/  ISETP.GE.AND P3, PT, R8, c[0x0][0x3c8], PT ;  /* 0x0000f20008007a0c */ /* 0x000fe40003f66270 */
[----:B------:R-:W-:-:S02]  /*f0a0*/  IADD3 R15, R243, 0x10, RZ ;  /* 0x00000010f30f7810 */ /* 0x000fc40007ffe0ff */
[C---:B--2-4-:R-:W-:Y:S02]  /*f0b0*/  IADD3 R12, R243.reuse, 0x18, RZ ;  /* 0x00000018f30c7810 */ /* 0x054fe40007ffe0ff */
[----:B------:R-:W-:Y:S02]  /*f0c0*/  IADD3 R5, R243, 0x20, RZ ;  /* 0x00000020f3057810 */ /* 0x000fe40007ffe0ff */
[----:B------:R-:W-:Y:S02]  /*f0d0*/  ISETP.GE.AND P2, PT, R15, c[0x0][0x3c8], PT ;  /* 0x0000f2000f007a0c */ /* 0x000fe40003f46270 */
[----:B------:R-:W-:Y:S02]  /*f0e0*/  ISETP.GE.AND P1, PT, R12, c[0x0][0x3c8], PT ;  /* 0x0000f2000c007a0c */ /* 0x000fe40003f26270 */
[C---:B------:R-:W-:Y:S02]  /*f0f0*/  IADD3 R9, R243.reuse, 0x8, RZ ;  /* 0x00000008f3097810 */ /* 0x040fe40007ffe0ff */
[----:B-1----:R-:W-:-:S02]  /*f100*/  @!P4 LEA R6, P6, R243, R0, 0x2 ;  /* 0x00000000f306c211 */ /* 0x002fc400078c10ff */
[----:B------:R-:W-:Y:S02]  /*f110*/  SHF.R.S32.HI R10, RZ, 0x1f, R243 ;  /* 0x0000001fff0a7819 */ /* 0x000fe400000114f3 */
[----:B------:R-:W-:Y:S02]  /*f120*/  ISETP.GE.AND P0, PT, R5, c[0x0][0x3c8], PT ;  /* 0x0000f20005007a0c */ /* 0x000fe40003f06270 */
[----:B------:R-:W-:Y:S02]  /*f130*/  SHF.R.S32.HI R9, RZ, 0x1f, R9 ;  /* 0x0000001fff097819 */ /* 0x000fe40000011409 */
[----:B------:R-:W-:Y:S02]  /*f140*/  @!P3 LEA R2, P5, R8, R0, 0x2 ;  /* 0x000000000802b211 */ /* 0x000fe400078a10ff */
[C---:B------:R-:W-:Y:S02]  /*f150*/  @!P4 LEA.HI.X R7, R243.reuse, R4, R10, 0x2, P6 ;  /* 0x00000004f307c211 */ /* 0x040fe400030f140a */
[----:B------:R-:W-:-:S02]  /*f160*/  IADD3 R14, R243, 0x28, RZ ;  /* 0x00000028f30e7810 */ /* 0x000fc40007ffe0ff */
[C---:B------:R-:W-:Y:S01]  /*f170*/  IADD3 R16, R243.reuse, 0x10, RZ ;  /* 0x00000010f3107810 */ /* 0x040fe20007ffe0ff */
[----:B------:R1:W-:Y:S01]  /*f180*/  @!P4 ST.E.64 [R6.64], R60 ;  /* 0x0000003c0600c985 */ /* 0x0003e2000c101b06 */
[----:B------:R-:W-:Y:S02]  /*f190*/  @!P3 LEA.HI.X R3, R8, R4, R9, 0x2, P5 ;  /* 0x000000040803b211 */ /* 0x000fe400028f1409 */
[C---:B------:R-:W-:Y:S02]  /*f1a0*/  IADD3 R13, R243.reuse, 0x18, RZ ;  /* 0x00000018f30d7810 */ /* 0x040fe40007ffe0ff */
[----:B------:R-:W-:Y:S01]  /*f1b0*/  IADD3 R11, R243, 0x20, RZ ;  /* 0x00000020f30b7810 */ /* 0x000fe20007ffe0ff */
[----:B------:R2:W-:Y:S01]  /*f1c0*/  @!P3 ST.E.64 [R2.64], R34 ;  /* 0x000000220200b985 */ /* 0x0005e2000c101b06 */
[----:B------:R-:W-:Y:S02]  /*f1d0*/  @!P2 LEA R8, P5, R15, R0, 0x2 ;  /* 0x000000000f08a211 */ /* 0x000fe400078a10ff */
[----:B------:R-:W-:-:S02]  /*f1e0*/  ISETP.GE.AND P4, PT, R14, c[0x0][0x3c8], PT ;  /* 0x0000f2000e007a0c */ /* 0x000fc40003f86270 */
[----:B------:R-:W-:Y:S02]  /*f1f0*/  SHF.R.S32.HI R16, RZ, 0x1f, R16 ;  /* 0x0000001fff107819 */ /* 0x000fe40000011410 */
[----:B------:R-:W-:Y:S02]  /*f200*/  IADD3 R10, R243, 0x30, RZ ;  /* 0x00000030f30a7810 */ /* 0x000fe40007ffe0ff */
[----:B------:R-:W-:Y:S02]  /*f210*/  SHF.R.S32.HI R13, RZ, 0x1f, R13 ;  /* 0x0000001fff0d7819 */ /* 0x000fe4000001140d */
[----:B------:R-:W-:Y:S02]  /*f220*/  SHF.R.S32.HI R11, RZ, 0x1f, R11 ;  /* 0x0000001fff0b7819 */ /* 0x000fe4000001140b */
[----:B------:R-:W-:Y:S02]  /*f230*/  @!P2 LEA.HI.X R9, R15, R4, R16, 0x2, P5 ;  /* 0x000000040f09a211 */ /* 0x000fe400028f1410 */
[----:B------:R-:W-:-:S02]  /*f240*/  ISETP.GE.AND P5, PT, R10, c[0x0][0x3c8], PT ;  /* 0x0000f2000a007a0c */ /* 0x000fc40003fa6270 */
[C---:B------:R-:W-:Y:S01]  /*f250*/  IADD3 R16, R243.reuse, 0x28, RZ ;  /* 0x00000028f3107810 */ /* 0x040fe20007ffe0ff */
[----:B------:R-:W-:Y:S01]  /*f260*/  @!P2 ST.E.64 [R8.64], R70 ;  /* 0x000000460800a985 */ /* 0x000fe2000c101b06 */
[----:B------:R-:W-:Y:S02]  /*f270*/  IADD3 R15, R243, 0x40, RZ ;  /* 0x00000040f30f7810 */ /* 0x000fe40007ffe0ff */
[----:B------:R-:W-:Y:S02]  /*f280*/  SHF.R.S32.HI R16, RZ, 0x1f, R16 ;  /* 0x0000001fff107819 */ /* 0x000fe40000011410 */
[C---:B-1----:R-:W-:Y:S02]  /*f290*/  @!P1 LEA R6, P6, R12.reuse, R0, 0x2 ;  /* 0x000000000c069211 */ /* 0x042fe400078c10ff */
[----:B------:R-:W-:Y:S02]  /*f2a0*/  ISETP.GE.AND P2, PT, R15, c[0x0][0x3c8], PT ;  /* 0x0000f2000f007a0c */ /* 0x000fe40003f46270 */
[----:B------:R-:W-:-:S02]  /*f2b0*/  @!P1 LEA.HI.X R7, R12, R4, R13, 0x2, P6 ;  /* 0x000000040c079211 */ /* 0x000fc400030f140d */
[----:B--2---:R-:W-:Y:S02]  /*f2c0*/  @!P0 LEA R2, P3, R5, R0, 0x2 ;  /* 0x0000000005028211 */ /* 0x004fe400078610ff */
[----:B------:R-:W-:Y:S01]  /*f2d0*/  IADD3 R12, R243, 0x38, RZ ;  /* 0x00000038f30c7810 */ /* 0x000fe20007ffe0ff */
[----:B------:R1:W-:Y:S01]  /*f2e0*/  @!P1 ST.E.64 [R6.64], R64 ;  /* 0x0000004006009985 */ /* 0x0003e2000c101b06 */
[----:B------:R-:W-:Y:S02]  /*f2f0*/  @!P0 LEA.HI.X R3, R5, R4, R11, 0x2, P3 ;  /* 0x0000000405038211 */ /* 0x000fe400018f140b */
[----:B------:R-:W-:Y:S02]  /*f300*/  ISETP.GE.AND P3, PT, R12, c[0x0][0x3c8], PT ;  /* 0x0000f2000c007a0c */ /* 0x000fe40003f66270 */
[C---:B------:R-:W-:Y:S01]  /*f310*/  IADD3 R11, R243.reuse, 0x30, RZ ;  /* 0x00000030f30b7810 */ /* 0x040fe20007ffe0ff */
[----:B------:R2:W-:Y:S01]  /*f320*/  @!P0 ST.E.64 [R2.64], R30 ;  /* 0x0000001e02008985 */ /* 0x0005e2000c101b06 */
[----:B------:R-:W-:-:S02]  /*f330*/  IADD3 R13, R243, 0x48, RZ ;  /* 0x00000048f30d7810 */ /* 0x000fc40007ffe0ff */
[----:B------:R-:W-:Y:S02]  /*f340*/  IADD3 R5, R243, 0x50, RZ ;  /* 0x00000050f3057810 */ /* 0x000fe40007ffe0ff */
[----:B------:R-:W-:Y:S02]  /*f350*/  SHF.R.S32.HI R11, RZ, 0x1f, R11 ;  /* 0x0000001fff0b7819 */ /* 0x000fe4000001140b */
[----:B------:R-:W-:Y:S02]  /*f360*/  ISETP.GE.AND P1, PT, R13, c[0x0][0x3c8], PT ;  /* 0x0000f2000d007a0c */ /* 0x000fe40003f26270 */
[----:B-1----:R-:W-:-:S04]  /*f370*/  @!P4 LEA R6, P0, R14, R0, 0x2 ;  /* 0x000000000e06c211 */ /* 0x002fc800078010ff */
[----:B------:R-:W-:Y:S02]  /*f380*/  @!P4 LEA.HI.X R7, R14, R4, R16, 0x2, P0 ;  /* 0x000000040e07c211 */ /* 0x000fe400000f1410 */
[C---:B--2---:R-:W-:Y:S02]  /*f390*/  @!P5 LEA R2, P6, R10.reuse, R0, 0x2 ;  /* 0x000000000a02d211 */ /* 0x044fe400078c10ff */
[----:B------:R-:W-:Y:S01]  /*f3a0*/  IADD3 R14, R243, 0x38, RZ ;  /* 0x00000038f30e7810 */ /* 0x000fe20007ffe0ff */
[----:B------:R1:W-:Y:S01]  /*f3b0*/  @!P4 ST.E.64 [R6.64], R46 ;  /* 0x0000002e0600c985 */ /* 0x0003e2000c101b06 */
[----:B------:R-:W-:Y:S02]  /*f3c0*/  ISETP.GE.AND P0, PT, R5, c[0x0][0x3c8], PT ;  /* 0x0000f20005007a0c */ /* 0x000fe40003f06270 */
[----:B------:R-:W-:Y:S02]  /*f3d0*/  @!P5 LEA.HI.X R3, R10, R4, R11, 0x2, P6 ;  /* 0x000000040a03d211 */ /* 0x000fe400030f140b */
[----:B------:R-:W-:-:S02]  /*f3e0*/  @!P3 LEA R10, P4, R12, R0, 0x2 ;  /* 0x000000000c0ab211 */ /* 0x000fc400078810ff */
[----:B------:R-:W-:Y:S01]  /*f3f0*/  SHF.R.S32.HI R14, RZ, 0x1f, R14 ;  /* 0x0000001fff0e7819 */ /* 0x000fe2000001140e */
[----:B------:R2:W-:Y:S01]  /*f400*/  @!P5 ST.E.64 [R2.64], R50 ;  /* 0x000000320200d985 */ /* 0x0005e2000c101b06 */
[C---:B------:R-:W-:Y:S02]  /*f410*/  IADD3 R16, R243.reuse, 0x40, RZ ;  /* 0x00000040f3107810 */ /* 0x040fe40007ffe0ff */
[----:B------:R-:W-:Y:S02]  /*f420*/  @!P3 LEA.HI.X R11, R12, R4, R14, 0x2, P4 ;  /* 0x000000040c0bb211 */ /* 0x000fe400020f140e */
[C---:B------:R-:W-:Y:S02]  /*f430*/  IADD3 R14, R243.reuse, 0x48, RZ ;  /* 0x00000048f30e7810 */ /* 0x040fe40007ffe0ff */
[----:B------:R-:W-:Y:S01]  /*f440*/  IADD3 R12, R243, 0x50, RZ ;  /* 0x00000050f30c7810 */ /* 0x000fe20007ffe0ff */
[----:B------:R3:W-:Y:S01]  /*f450*/  @!P3 ST.E.64 [R10.64], R62 ;  /* 0x0000003e0a00b985 */ /* 0x0007e2000c101b06 */
[----:B------:R-:W-:-:S02]  /*f460*/  @!P2 LEA R8, P6, R15, R0, 0x2 ;  /* 0x000000000f08a211 */ /* 0x000fc400078c10ff */
[----:B------:R-:W-:Y:S02]  /*f470*/  SHF.R.S32.HI R16, RZ, 0x1f, R16 ;  /* 0x0000001fff107819 */ /* 0x000fe40000011410 */
[----:B------:R-:W-:Y:S02]  /*f480*/  SHF.R.S32.HI R14, RZ, 0x1f, R14 ;  /* 0x0000001fff0e7819 */ /* 0x000fe4000001140e */
[----:B------:R-:W-:Y:S02]  /*f490*/  SHF.R.S32.HI R12, RZ, 0x1f, R12 ;  /* 0x0000001fff0c7819 */ /* 0x000fe4000001140c */
[----:B------:R-:W-:Y:S02]  /*f4a0*/  @!P2 LEA.HI.X R9, R15, R4, R16, 0x2, P6 ;  /* 0x000000040f09a211 */ /* 0x000fe400030f1410 */
[----:B-1----:R-:W-:-:S03]  /*f4b0*/  @!P1 LEA R6, P5, R13, R0, 0x2 ;  /* 0x000000000d069211 */ /* 0x002fc600078a10ff */
[----:B------:R3:W-:Y:S01]  /*f4c0*/  @!P2 ST.E.64 [R8.64], R58 ;  /* 0x0000003a0800a985 */ /* 0x0007e2000c101b06 */
[----:B------:R-:W-:Y:S02]  /*f4d0*/  @!P1 LEA.HI.X R7, R13, R4, R14, 0x2, P5 ;  /* 0x000000040d079211 */ /* 0x000fe400028f140e */
[----:B--2---:R-:W-:-:S03]  /*f4e0*/  @!P0 LEA R2, P4, R5, R0, 0x2 ;  /* 0x0000000005028211 */ /* 0x004fc600078810ff */
[----:B------:R3:W-:Y:S01]  /*f4f0*/  @!P1 ST.E.64 [R6.64], R54 ;  /* 0x0000003606009985 */ /* 0x0007e2000c101b06 */
[----:B------:R-:W-:-:S05]  /*f500*/  @!P0 LEA.HI.X R3, R5, R4, R12, 0x2, P4 ;  /* 0x0000000405038211 */ /* 0x000fca00020f140c */
        /* <DEDUP_REMOVED lines=8> */
.L_x_1413:
        /* <DEDUP_REMOVED lines=22> */
.L_x_1441:
        /* <DEDUP_REMOVED lines=57> */
.L_x_1443:
[----:B------:R-:W-:Y:S05]  /*fa80*/  BSYNC B0 ;  /* 0x0000000000007941 */ /* 0x000fea0003800000 */
.L_x_1442:
[----:B------:R-:W-:-:S13]  /*fa90*/  ISETP.GT.AND P0, PT, R19, 0x1, PT ;  /* 0x000000011300780c */ /* 0x000fda0003f04270 */
[----:B------:R-:W-:Y:S05]  /*faa0*/  @P0 BRA `(.L_x_1428) ;  /* 0x000007b000000947 */ /* 0x000fea0003800000 */
[----:B------:R-:W-:Y:S01]  /*fab0*/  MOV R2, c[0x0][0x4e8] ;  /* 0x00013a0000027a02 */ /* 0x000fe20000000f00 */
[----:B-1----:R-:W-:Y:S01]  /*fac0*/  IMAD R0, R18, c[0x0][0x3a0], RZ ;  /* 0x0000e80012007a24 */ /* 0x002fe200078e02ff */
[----:B------:R-:W-:Y:S01]  /*fad0*/  IADD3 R4, R224, R242, RZ ;  /* 0x000000f2e0047210 */ /* 0x000fe20007ffe0ff */
[----:B------:R-:W-:Y:S01]  /*fae0*/  IMAD R5, R21, c[0x0][0x3f0], RZ ;  /* 0x0000fc0015057a24 */ /* 0x000fe200078e02ff */
[----:B------:R-:W-:Y:S01]  /*faf0*/  ISETP.NE.AND P0, PT, R2, 0x1, PT ;  /* 0x000000010200780c */ /* 0x000fe20003f05270 */
[----:B------:R-:W-:-:S04]  /*fb00*/  IMAD.WIDE.U32 R2, R6, c[0x0][0x3a0], RZ ;  /* 0x0000e80006027a25 */ /* 0x000fc800078e00ff */
        /* <DEDUP_REMOVED lines=26> */
.L_x_1523:
[----:B------:R-:W-:Y:S05]  /*fcb0*/  BRA.DIV ~URZ, `(.L_x_1445) ;  /* 0x000048127f007947 */ /* 0x000fea000b800000 */
[----:B------:R3:W4:Y:S02]  /*fcc0*/  SHFL.IDX PT, R0, R12, RZ, 0x1c1f ;  /* 0x001c1fff0c007589 */ /* 0x00072400000e0000 */
.L_x_1524:
        /* <DEDUP_REMOVED lines=17> */
[----:B------:R2:W-:Y:S04]  /*fde0*/  @!P2 ST.E.128 [R8.64], RZ ;  /* 0x000000ff0800a985 */ /* 0x0005e8000c101d06 */
[----:B------:R2:W-:Y:S04]  /*fdf0*/  @!P1 ST.E.128 [R6.64], RZ ;  /* 0x000000ff06009985 */ /* 0x0005e8000c101d06 */
[----:B------:R2:W-:Y:S02]  /*fe00*/  @!P0 ST.E.128 [R2.64], RZ ;  /* 0x000000ff02008985 */ /* 0x0005e4000c101d06 */
.L_x_1447:
[----:B------:R-:W-:Y:S05]  /*fe10*/  BSYNC B0 ;  /* 0x0000000000007941 */ /* 0x000fea0003800000 */
.L_x_1446:
[----:B------:R-:W-:Y:S05]  /*fe20*/  BRA.DIV ~URZ, `(.L_x_1448) ;  /* 0x000047127f007947 */ /* 0x000fea000b800000 */
[----:B--2---:R2:W1:Y:S04]  /*fe30*/  SHFL.IDX PT, R4, R5, 0x1, 0x1c1f ;  /* 0x003c1f0005047f89 */ /* 0x00446800000e0000 */
[----:B----4-:R2:W4:Y:S02]  /*fe40*/  SHFL.IDX PT, R0, R12, 0x1, 0x1c1f ;  /* 0x003c1f000c007f89 */ /* 0x01052400000e0000 */
.L_x_1525:
        /* <DEDUP_REMOVED lines=16> */
[----:B------:R1:W-:Y:S04]  /*ff50*/  @!P2 ST.E.128 [R8.64], RZ ;  /* 0x000000ff0800a985 */ /* 0x0003e8000c101d06 */
[----:B------:R1:W-:Y:S04]  /*ff60*/  @!P1 ST.E.128 [R6.64], RZ ;  /* 0x000000ff06009985 */ /* 0x0003e8000c101d06 */
[----:B------:R1:W-:Y:S02]  /*ff70*/  @!P0 ST.E.128 [R2.64], RZ ;  /* 0x000000ff02008985 */ /* 0x0003e4000c101d06 */
.L_x_1450:
[----:B------:R-:W-:Y:S05]  /*ff80*/  BSYNC B0 ;  /* 0x0000000000007941 */ /* 0x000fea0003800000 */
.L_x_1449:
[----:B------:R-:W-:Y:S05]  /*ff90*/  BRA.DIV ~URZ, `(.L_x_1451) ;  /* 0x000046727f007947 */ /* 0x000fea000b800000 */
[----:B-1----:R1:W2:Y:S02]  /*ffa0*/  SHFL.IDX PT, R4, R5, 0x2, 0x1c1f ;  /* 0x005c1f0005047f89 */ /* 0x0022a400000e0000 */
.L_x_1526:
[----:B------:R-:W-:Y:S05]  /*ffb0*/  BRA.DIV ~URZ, `(.L_x_1452) ;  /* 0x000046c27f007947 */ /* 0x000fea000b800000 */
[----:B----4-:R4:W1:Y:S02]  /*ffc0*/  SHFL.IDX PT, R0, R12, 0x2, 0x1c1f ;  /* 0x005c1f000c007f89 */ /* 0x01086400000e0000 */
.L_x_1527:
        /* <DEDUP_REMOVED lines=19> */
.L_x_1454:
[----:B------:R-:W-:Y:S05]  /*10100*/  BSYNC B0 ;  /* 0x0000000000007941 */ /* 0x000fea0003800000 */
.L_x_1453:
[----:B------:R-:W-:Y:S05]  /*10110*/  BRA.DIV ~URZ, `(.L_x_1455) ;  /* 0x000045d27f007947 */ /* 0x000fea000b800000 */
[----:B--2---:R2:W3:Y:S04]  /*10120*/  SHFL.IDX PT, R4, R5, 0x3, 0x1c1f ;  /* 0x007c1f0005047f89 */ /* 0x0044e800000e0000 */
[----:B-1----:R2:W1:Y:S02]  /*10130*/  SHFL.IDX PT, R0, R12, 0x3, 0x1c1f ;  /* 0x007c1f000c007f89 */ /* 0x00246400000e0000 */
.L_x_1528:
        /* <DEDUP_REMOVED lines=10> */
[CC--:B------:R-:W-:Y:S02]  /*101e0*/  @!P1 LEA R6, P4, R225.reuse, R0.reuse, 0x1 ;  /* 0x00000000e1069211 */ /* 0x0c0fe400078808ff */
[----:B------:R-:W-:Y:S02]  /*101f0*/  @!P0 LEA R2, P3, R226, R0, 0x1 ;  /* 0x00000000e2028211 */ /* 0x000fe400078608ff */
[-C--:B------:R-:W-:Y:S02]  /*10200*/  @!P2 LEA.HI.X R9, R202, R4.reuse, R13, 0x1, P5 ;  /* 0x00000004ca09a211 */ /* 0x080fe400028f0c0d */
[-C--:B------:R-:W-:Y:S02]  /*10210*/  @!P1 LEA.HI.X R7, R225, R4.reuse, R12, 0x1, P4 ;  /* 0x00000004e1079211 */ /* 0x080fe400020f0c0c */
[----:B------:R-:W-:Y:S01]  /*10220*/  @!P0 LEA.HI.X R3, R226, R4, R5, 0x1, P3 ;  /* 0x00000004e2038211 */ /* 0x000fe200018f0c05 */
[----:B------:R1:W-:Y:S04]  /*10230*/  @!P2 ST.E.128 [R8.64], RZ ;  /* 0x000000ff0800a985 */ /* 0x0003e8000c101d06 */
[----:B------:R1:W-:Y:S04]  /*10240*/  @!P1 ST.E.128 [R6.64], RZ ;  /* 0x000000ff06009985 */ /* 0x0003e8000c101d06 */
[----:B------:R1:W-:Y:S02]  /*10250*/  @!P0 ST.E.128 [R2.64], RZ ;  /* 0x000000ff02008985 */ /* 0x0003e4000c101d06 */
.L_x_1428:
[----:B------:R-:W-:Y:S05]  /*10260*/  BSYNC B1 ;  /* 0x0000000000017941 */ /* 0x000fea0003800000 */
.L_x_1412:
        /* <DEDUP_REMOVED lines=9> */
[----:B--2-4-:R-:W-:-:S04]  /*10300*/  LOP3.LUT R12, R0, 0x1f, RZ, 0xc0, !PT ;  /* 0x0000001f000c7812 */ /* 0x014fc800078ec0ff */
[----:B------:R-:W-:Y:S01]  /*10310*/  ISETP.NE.AND P5, PT, R12, 0x1f, PT ;  /* 0x0000001f0c00780c */ /* 0x000fe20003fa5270 */
[----:B------:R-:W-:Y:S10]  /*10320*/  BRA.DIV ~URZ, `(.L_x_1457) ;  /* 0x000044927f007947 */ /* 0x000ff4000b800000 */
[----:B------:R2:W3:Y:S02]  /*10330*/  SHFL.IDX PT, R9, R74, RZ, 0x1f ;  /* 0x00001fff4a097589 */ /* 0x0004e400000e0000 */
.L_x_1529:
[----:B------:R-:W-:Y:S05]  /*10340*/  BRA.DIV ~URZ, `(.L_x_1458) ;  /* 0x000044e27f007947 */ /* 0x000fea000b800000 */
[----:B------:R4:W2:Y:S02]  /*10350*/  SHFL.IDX PT, R8, R74, 0x1, 0x1f ;  /* 0x00201f004a087f89 */ /* 0x0008a400000e0000 */
.L_x_1530:
[----:B-1----:R-:W-:Y:S02]  /*10360*/  IMAD.IADD R0, R247, 0x1, R12 ;  /* 0x00000001f7007824 */ /* 0x002fe400078e020c */
[----:B------:R-:W-:-:S03]  /*10370*/  IMAD.MOV.U32 R6, RZ, RZ, RZ ;  /* 0x000000ffff067224 */ /* 0x000fc600078e00ff */
        /* <DEDUP_REMOVED lines=15> */
[----:B------:R1:W4:Y:S02]  /*10470*/  SHFL.UP PT, R4, R0, 0x1, RZ ;  /* 0x0420000000047989 */ /* 0x00032400000e00ff */
.L_x_1531:
[----:B----4-:R-:W-:-:S04]  /*10480*/  SEL R4, R4, RZ, P0 ;  /* 0x000000ff04047207 */ /* 0x010fc80000000000 */
        /* <DEDUP_REMOVED lines=14> */
[----:B------:R1:W4:Y:S02]  /*10570*/  SHFL.IDX PT, R0, R4, 0x1f, 0x1f ;  /* 0x03e01f0004007f89 */ /* 0x00032400000e0000 */
.L_x_1532:
[----:B----4-:R-:W-:Y:S01]  /*10580*/  IMAD R0, R0, c[0x0][0x538], RZ ;  /* 0x00014e0000007a24 */ /* 0x010fe200078e02ff */
[----:B------:R-:W-:Y:S04]  /*10590*/  BSSY B1, `(.L_x_1461) ;  /* 0x00000c5000017945 */ /* 0x000fe80003800000 */
[----:B--2---:R-:W-:-:S04]  /*105a0*/  IADD3 R8, R0, R8, RZ ;  /* 0x0000000800087210 */ /* 0x004fc80007ffe0ff */
[----:B---3--:R-:W-:-:S13]  /*105b0*/  ISETP.GT.AND P6, PT, R8, R9, PT ;  /* 0x000000090800720c */ /* 0x008fda0003fc4270 */
[----:B------:R-:W-:Y:S05]  /*105c0*/  @P6 BRA `(.L_x_1462) ;  /* 0x0000024000006947 */ /* 0x000fea0003800000 */
.L_x_1466:
        /* <DEDUP_REMOVED lines=16> */
.L_x_1533:
        /* <DEDUP_REMOVED lines=16> */
.L_x_1534:
[----:B--2---:R-:W-:-:S05]  /*107d0*/  IMAD R0, R0, c[0x0][0x538], RZ ;  /* 0x00014e0000007a24 */ /* 0x004fca00078e02ff */
[----:B------:R-:W-:-:S04]  /*107e0*/  IADD3 R8, R0, R8, RZ ;  /* 0x0000000800087210 */ /* 0x000fc80007ffe0ff */
[----:B------:R-:W-:-:S13]  /*107f0*/  ISETP.GT.AND P6, PT, R8, R9, PT ;  /* 0x000000090800720c */ /* 0x000fda0003fc4270 */
[----:B-1----:R-:W-:Y:S05]  /*10800*/  @!P6 BRA `(.L_x_1466) ;  /* 0xfffffdc00000e947 */ /* 0x002fea000383ffff */
.L_x_1462:
[----:B------:R-:W-:-:S05]  /*10810*/  IADD3 R5, -R0, R8, RZ ;  /* 0x0000000800057210 */ /* 0x000fca0007ffe1ff */
[----:B------:R-:W-:-:S05]  /*10820*/  IMAD R0, R4, c[0x0][0x538], R5 ;  /* 0x00014e0004007a24 */ /* 0x000fca00078e0205 */
[----:B------:R-:W-:Y:S01]  /*10830*/  ISETP.GT.AND P0, PT, R0, R9, PT ;  /* 0x000000090000720c */ /* 0x000fe20003f04270 */
[----:B------:R-:W-:-:S12]  /*10840*/  BRA.DIV ~URZ, `(.L_x_1467) ;  /* 0x000044427f007947 */ /* 0x000fd8000b800000 */
[----:B------:R-:W-:-:S04]  /*10850*/  VOTE.ANY R10, PT, !P0 ;  /* 0x00000000000a7806 */ /* 0x000fc800040e0100 */
.L_x_1535:
[----:B------:R-:W2:Y:S02]  /*10860*/  POPC R0, R10 ;  /* 0x0000000a00007309 */ /* 0x000ea40000000000 */
[----:B--2---:R-:W-:Y:S01]  /*10870*/  IADD3 R247, R0, R247, RZ ;  /* 0x000000f700f77210 */ /* 0x004fe20007ffe0ff */
[----:B------:R-:W-:Y:S05]  /*10880*/  BRA.DIV ~URZ, `(.L_x_1468) ;  /* 0x000044527f007947 */ /* 0x000fea000b800000 */
[----:B------:R2:W3:Y:S04]  /*10890*/  SHFL.IDX PT, R8, R6, R0, 0x1f ;  /* 0x00001f0006087589 */ /* 0x0004e800000e0000 */
[----:B------:R2:W4:Y:S02]  /*108a0*/  SHFL.IDX PT, R7, R7, R0, 0x1f ;  /* 0x00001f0007077589 */ /* 0x00052400000e0000 */
.L_x_1536:
[----:B------:R-:W-:Y:S01]  /*108b0*/  ISETP.NE.AND P0, PT, R10, RZ, PT ;  /* 0x000000ff0a00720c */ /* 0x000fe20003f05270 */
[----:B------:R-:W-:-:S12]  /*108c0*/  BSSY B0, `(.L_x_1469) ;  /* 0x0000005000007945 */ /* 0x000fd80003800000 */
[----:B------:R-:W-:Y:S05]  /*108d0*/  @!P0 BRA `(.L_x_1470) ;  /* 0x0000003000008947 */ /* 0x000fea0003800000 */
[----:B--2---:R-:W-:Y:S01]  /*108e0*/  IADD3 R0, R0, -0x1, RZ ;  /* 0xffffffff00007810 */ /* 0x004fe20007ffe0ff */
[----:B------:R-:W-:Y:S05]  /*108f0*/  BRA.DIV ~URZ, `(.L_x_1471) ;  /* 0x000044b27f007947 */ /* 0x000fea000b800000 */
[----:B------:R2:W1:Y:S02]  /*10900*/  SHFL.IDX PT, R11, R4, R0, 0x1f ;  /* 0x00001f00040b7589 */ /* 0x00046400000e0000 */
.L_x_1470:
[----:B------:R-:W-:Y:S05]  /*10910*/  BSYNC B0 ;  /* 0x0000000000007941 */ /* 0x000fea0003800000 */
.L_x_1469:
[----:B----4-:R-:W-:Y:S01]  /*10920*/  ISETP.NE.AND P0, PT, R7, 0x1, PT ;  /* 0x000000010700780c */ /* 0x010fe20003f05270 */
[----:B-1----:R-:W-:Y:S01]  /*10930*/  IMAD R244, R11, c[0x0][0x538], R5 ;  /* 0x00014e000bf47a24 */ /* 0x002fe200078e0205 */
[----:B------:R-:W-:Y:S04]  /*10940*/  BSSY B0, `(.L_x_1472) ;  /* 0x0000082000007945 */ /* 0x000fe80003800000 */
[----:B------:R-:W-:-:S07]  /*10950*/  IADD3 R9, -R244, R9, RZ ;  /* 0x00000009f4097210 */ /* 0x000fce0007ffe1ff */
[----:B------:R-:W-:Y:S05]  /*10960*/  @!P0 BRA `(.L_x_1473) ;  /* 0x000003d000008947 */ /* 0x000fea0003800000 */
[-C--:B---3--:R-:W-:Y:S02]  /*10970*/  IABS R2, R8.reuse ;  /* 0x0000000800027213 */ /* 0x088fe40000000000 */
[----:B------:R-:W-:Y:S02]  /*10980*/  IABS R10, R8 ;  /* 0x00000008000a7213 */ /* 0x000fe40000000000 */
[----:B--2---:R-:W1:Y:S08]  /*10990*/  I2F.RP R0, R2 ;  /* 0x0000000200007306 */ /* 0x004e700000209400 */
        /* <DEDUP_REMOVED lines=56> */
[----:B------:R-:W-:Y:S01]  /*10d20*/  IMAD R246, R3, 0x10000, R0 ;  /* 0x0001000003f67824 */ /* 0x000fe200078e0200 */
[----:B------:R-:W-:Y:S05]  /*10d30*/  BRA `(.L_x_1474) ;  /* 0x0000042000007947 */ /* 0x000fea0003800000 */
.L_x_1473:
[----:B------:R-:W-:-:S04]  /*10d40*/  IMAD.MOV.U32 R2, RZ, RZ, 0x4 ;  /* 0x00000004ff027424 */ /* 0x000fc800078e00ff */
[----:B------:R-:W-:-:S05]  /*10d50*/  IMAD.WIDE R2, R247, R2, c[0x0][0x590] ;  /* 0x00016400f7027625 */ /* 0x000fca00078e0202 */
[----:B--2---:R-:W2:Y:S02]  /*10d60*/  LDG.E R4, [R2.64] ;  /* 0x0000000602047981 */ /* 0x004ea4000c1e1900 */
[----:B--23--:R-:W-:-:S05]  /*10d70*/  IMAD R10, R4, R8, RZ ;  /* 0x00000008040a7224 */ /* 0x00cfca00078e02ff */
        /* <DEDUP_REMOVED lines=61> */
[----:B------:R-:W-:Y:S02]  /*11150*/  IMAD R246, R2, R3, R6 ;  /* 0x0000000302f67224 */ /* 0x000fe400078e0206 */
.L_x_1474:
[----:B------:R-:W-:Y:S05]  /*11160*/  BSYNC B0 ;  /* 0x0000000000007941 */ /* 0x000fea0003800000 */
.L_x_1472:
[----:B------:R-:W-:-:S04]  /*11170*/  LOP3.LUT R2, RZ, R2, RZ, 0x33, !PT ;  /* 0x00000002ff027212 */ /* 0x000fc800078e33ff */
[----:B------:R-:W-:Y:S01]  /*11180*/  IADD3 R245, R2, R8, RZ ;  /* 0x0000000802f57210 */ /* 0x000fe20007ffe0ff */
[----:B------:R-:W-:Y:S05]  /*11190*/  BRA `(.L_x_1475) ;  /* 0x0000004000007947 */ /* 0x000fea0003800000 */
.L_x_1463:
[----:B------:R-:W-:Y:S01]  /*111a0*/  IMAD.MOV.U32 R244, RZ, RZ, R9 ;  /* 0x000000fffff47224 */ /* 0x000fe200078e0009 */
[----:B------:R-:W-:Y:S01]  /*111b0*/  MOV R246, RZ ;  /* 0x000000ff00f67202 */ /* 0x000fe20000000f00 */
[----:B------:R-:W-:Y:S01]  /*111c0*/  IMAD.MOV.U32 R245, RZ, RZ, RZ ;  /* 0x000000fffff57224 */ /* 0x000fe200078e00ff */
[----:B------:R-:W-:Y:S02]  /*111d0*/  MOV R247, c[0x0][0x53c] ;  /* 0x00014f0000f77a02 */ /* 0x000fe40000000f00 */
.L_x_1475:
[----:B------:R-:W-:Y:S05]  /*111e0*/  BSYNC B1 ;  /* 0x0000000000017941 */ /* 0x000fea0003800000 */
.L_x_1461:
[----:B------:R-:W-:Y:S01]  /*111f0*/  WARPSYNC 0xffffffff ;  /* 0xffffffff00007948 */ /* 0x000fe20003800000 */
[----:B------:R-:W-:Y:S01]  /*11200*/  BAR.SYNC.DEFER_BLOCKING 0x4, 0x80 ;  /* 0x0102000000007b1d */ /* 0x000fe20000010000 */
[----:B------:R-:W-:-:S13]  /*11210*/  ISETP.NE.AND P0, PT, R12, RZ, PT ;  /* 0x000000ff0c00720c */ /* 0x000fda0003f05270 */
[----:B------:R2:W-:Y:S04]  /*11220*/  @!P0 STS.128 [0xc080], R244 ;  /* 0x00c080f4ff008388 */ /* 0x0005e80000000c00 */
[----:B------:R-:W-:Y:S06]  /*11230*/  BAR.ARV 0x5, 0x80 ;  /* 0x0142000000007b1d */ /* 0x000fec0000002000 */
.L_x_1456:
[----:B-1----:R-:W-:-:S13]  /*11240*/  ISETP.GE.AND P0, PT, R247, c[0x0][0x53c], PT ;  /* 0x00014f00f7007a0c */ /* 0x002fda0003f06270 */
[----:B--23--:R-:W-:Y:S01]  /*11250*/  @P0 CALL.REL.NOINC `(.L_x_1476) ;  /* 0x0000001000000944 */ /* 0x00cfe20003c00000 */
[----:B------:R-:W-:Y:S05]  /*11260*/  BRA `(.L_x_1477) ;  /* 0xffff07c000007947 */ /* 0x000fea000383ffff */
.L_x_1476:
[----:B------:R-:W-:Y:S05]  /*11270*/  EXIT ;  /* 0x000000000000794d */ /* 0x000fea0003800000 */
.L_x_1339:
[----:B------:R-:W-:Y:S01]  /*11280*/  IMAD.MOV.U32 R0, RZ, RZ, R5 ;  /* 0x000000ffff007224 */ /* 0x000fe200078e0005 */
[----:B------:R-:W-:Y:S02]  /*11290*/  MOV R2, 0x1 ;  /* 0x0000000100027802 */ /* 0x000fe40000000f00 */
[----:B------:R-:W-:Y:S02]  /*112a0*/  MOV R3, 0x112c0 ;  /* 0x000112c000037802 */ /* 0x000fe40000000f00 */
[----:B--2---:R-:W-:Y:S05]  /*112b0*/  CALL.REL.NOINC `($__internal_21_$__cuda_sm70_shflsync_up_p) ;  /* 0x00003c2000007944 */ /* 0x004fea0003c00000 */
[----:B------:R-:W-:Y:S01]  /*112c0*/  MOV R0, R4 ;  /* 0x0000000400007202 */ /* 0x000fe20000000f00 */
[----:B------:R-:W-:Y:S05]  /*112d0*/  BRA `(.L_x_1478) ;  /* 0xfffef16000007947 */ /* 0x000fea000383ffff */
.L_x_1340:
[----:B------:R-:W-:Y:S01]  /*112e0*/  IMAD.MOV.U32 R0, RZ, RZ, R5 ;  /* 0x000000ffff007224 */ /* 0x000fe200078e0005 */
[----:B------:R-:W-:Y:S02]  /*112f0*/  MOV R2, 0x2 ;  /* 0x0000000200027802 */ /* 0x000fe40000000f00 */
[----:B------:R-:W-:Y:S02]  /*11300*/  MOV R3, 0x11320 ;  /* 0x0001132000037802 */ /* 0x000fe40000000f00 */
[----:B--2---:R-:W-:Y:S05]  /*11310*/  CALL.REL.NOINC `($__internal_21_$__cuda_sm70_shflsync_up_p) ;  /* 0x00003bc000007944 */ /* 0x004fea0003c00000 */
[----:B------:R-:W-:Y:S01]  /*11320*/  SEL R0, R4, RZ, P4 ;  /* 0x000000ff04007207 */ /* 0x000fe20002000000 */
[----:B------:R-:W-:Y:S01]  /*11330*/  IMAD.MOV.U32 R2, RZ, RZ, 0x4 ;  /* 0x00000004ff027424 */ /* 0x000fe200078e00ff */
[----:B------:R-:W-:-:S03]  /*11340*/  MOV R3, 0x11370 ;  /* 0x0001137000037802 */ /* 0x000fc60000000f00 */
[----:B------:R-:W-:Y:S02]  /*11350*/  IMAD.IADD R0, R5, 0x1, R0 ;  /* 0x0000000105007824 */ /* 0x000fe400078e0200 */
[----:B------:R-:W-:Y:S05]  /*11360*/  CALL.REL.NOINC `($__internal_21_$__cuda_sm70_shflsync_up_p) ;  /* 0x00003b7000007944 */ /* 0x000fea0003c00000 */
        /* <DEDUP_REMOVED lines=12> */
[----:B------:R-:W-:Y:S02]  /*11430*/  MOV R204, 0x1f ;  /* 0x0000001f00cc7802 */ /* 0x000fe40000000f00 */
[----:B------:R-:W-:Y:S01]  /*11440*/  MOV R3, 0x11480 ;  /* 0x0001148000037802 */ /* 0x000fe20000000f00 */
[----:B------:R-:W-:-:S04]  /*11450*/  IMAD.IADD R4, R0, 0x1, R4 ;  /* 0x0000000100047824 */ /* 0x000fc800078e0204 */
[----:B------:R-:W-:Y:S02]  /*11460*/  IMAD.MOV.U32 R116, RZ, RZ, R4 ;  /* 0x000000ffff747224 */ /* 0x000fe400078e0004 */
[----:B------:R-:W-:Y:S05]  /*11470*/  CALL.REL.NOINC `($__internal_20_$__cuda_sm70_shflsync_idx_p) ;  /* 0x00003a0000007944 */ /* 0x000fea0003c00000 */
[----:B------:R-:W-:Y:S01]  /*11480*/  MOV R0, R204 ;  /* 0x000000cc00007202 */ /* 0x000fe20000000f00 */
[----:B------:R-:W-:Y:S05]  /*11490*/  BRA `(.L_x_1479) ;  /* 0xfffef0a000007947 */ /* 0x000fea000383ffff */
.L_x_1342:
[----:B------:R-:W-:Y:S02]  /*114a0*/  SEL R0, RZ, 0x1, P0 ;  /* 0x00000001ff007807 */ /* 0x000fe40000000000 */
[----:B------:R-:W-:Y:S02]  /*114b0*/  MOV R2, 0x114d0 ;  /* 0x000114d000027802 */ /* 0x000fe40000000f00 */
[----:B--2---:R-:W-:Y:S05]  /*114c0*/  CALL.REL.NOINC `($__internal_22_$__cuda_sm70_votesync_ballot) ;  /* 0x00003a8000007944 */ /* 0x004fea0003c00000 */
[----:B------:R-:W-:Y:S01]  /*114d0*/  MOV R6, R0 ;  /* 0x0000000000067202 */ /* 0x000fe20000000f00 */
[----:B------:R-:W-:Y:S05]  /*114e0*/  BRA `(.L_x_1480) ;  /* 0xfffef0e000007947 */ /* 0x000fea000383ffff */
.L_x_1343:
[----:B------:R-:W-:Y:S01]  /*114f0*/  IMAD.MOV.U32 R116, RZ, RZ, R9 ;  /* 0x000000ffff747224 */ /* 0x000fe200078e0009 */
[----:B------:R-:W-:Y:S01]  /*11500*/  MOV R2, R0 ;  /* 0x0000000000027202 */ /* 0x000fe20000000f00 */
[----:B------:R-:W-:Y:S01]  /*11510*/  IMAD.MOV.U32 R204, RZ, RZ, 0x1f ;  /* 0x0000001fffcc7424 */ /* 0x000fe200078e00ff */
[----:B------:R-:W-:Y:S02]  /*11520*/  MOV R3, 0x11540 ;  /* 0x0001154000037802 */ /* 0x000fe40000000f00 */
[----:B------:R-:W-:Y:S05]  /*11530*/  CALL.REL.NOINC `($__internal_20_$__cuda_sm70_shflsync_idx_p) ;  /* 0x0000394000007944 */ /* 0x000fea0003c00000 */
[----:B------:R-:W-:Y:S01]  /*11540*/  IMAD.MOV.U32 R245, RZ, RZ, R204 ;  /* 0x000000fffff57224 */ /* 0x000fe200078e00cc */
[----:B------:R-:W-:Y:S01]  /*11550*/  MOV R116, R8 ;  /* 0x0000000800747202 */ /* 0x000fe20000000f00 */
[----:B------:R-:W-:Y:S01]  /*11560*/  IMAD.MOV.U32 R5, RZ, RZ, RZ ;  /* 0x000000ffff057224 */ /* 0x000fe200078e00ff */
[----:B------:R-:W-:Y:S01]  /*11570*/  MOV R2, R0 ;  /* 0x0000000000027202 */ /* 0x000fe20000000f00 */
[----:B------:R-:W-:Y:S01]  /*11580*/  IMAD.MOV.U32 R204, RZ, RZ, 0x1f ;  /* 0x0000001fffcc7424 */ /* 0x000fe200078e00ff */
[----:B------:R-:W-:-:S02]  /*11590*/  MOV R3, 0x115b0 ;  /* 0x000115b000037802 */ /* 0x000fc40000000f00 */
[----:B------:R-:W-:Y:S05]  /*115a0*/  CALL.REL.NOINC `($__internal_20_$__cuda_sm70_shflsync_idx_p) ;  /* 0x000038d000007944 */ /* 0x000fea0003c00000 */
[----:B------:R-:W-:Y:S01]  /*115b0*/  MOV R9, R204 ;  /* 0x000000cc00097202 */ /* 0x000fe20000000f00 */
[----:B------:R-:W-:Y:S05]  /*115c0*/  BRA `(.L_x_1481) ;  /* 0xfffef06000007947 */ /* 0x000fea000383ffff */
.L_x_1346:
[----:B------:R-:W-:Y:S01]  /*115d0*/  IMAD.MOV.U32 R116, RZ, RZ, R4 ;  /* 0x000000ffff747224 */ /* 0x000fe200078e0004 */
[----:B------:R-:W-:Y:S01]  /*115e0*/  MOV R2, R0 ;  /* 0x0000000000027202 */ /* 0x000fe20000000f00 */
[----:B------:R-:W-:Y:S01]  /*115f0*/  IMAD.MOV.U32 R204, RZ, RZ, 0x1f ;  /* 0x0000001fffcc7424 */ /* 0x000fe200078e00ff */
[----:B------:R-:W-:-:S02]  /*11600*/  MOV R3, 0x11620 ;  /* 0x0001162000037802 */ /* 0x000fc40000000f00 */
[----:B--23--:R-:W-:Y:S05]  /*11610*/  CALL.REL.NOINC `($__internal_20_$__cuda_sm70_shflsync_idx_p) ;  /* 0x0000386000007944 */ /* 0x00cfea0003c00000 */
[----:B------:R-:W-:Y:S01]  /*11620*/  MOV R5, R204 ;  /* 0x000000cc00057202 */ /* 0x000fe20000000f00 */
[----:B------:R-:W-:Y:S05]  /*11630*/  BRA `(.L_x_1345) ;  /* 0xfffef05000007947 */ /* 0x000fea000383ffff */
.L_x_1357:
[----:B------:R-:W-:Y:S01]  /*11640*/  IMAD.MOV.U32 R116, RZ, RZ, R5 ;  /* 0x000000ffff747224 */ /* 0x000fe200078e0005 */
[----:B------:R-:W-:Y:S01]  /*11650*/  MOV R2, RZ ;  /* 0x000000ff00027202 */ /* 0x000fe20000000f00 */
[----:B------:R-:W-:Y:S01]  /*11660*/  IMAD.MOV.U32 R204, RZ, RZ, 0x1c1f ;  /* 0x00001c1fffcc7424 */ /* 0x000fe200078e00ff */
[----:B------:R-:W-:-:S02]  /*11670*/  MOV R3, 0x11690 ;  /* 0x0001169000037802 */ /* 0x000fc40000000f00 */
[----:B-----5:R-:W-:Y:S05]  /*11680*/  CALL.REL.NOINC `($__internal_20_$__cuda_sm70_shflsync_idx_p) ;  /* 0x000037f000007944 */ /* 0x020fea0003c00000 */
[----:B------:R-:W-:Y:S01]  /*11690*/  MOV R4, R204 ;  /* 0x000000cc00047202 */ /* 0x000fe20000000f00 */
[----:B------:R-:W-:Y:S05]  /*116a0*/  BRA `(.L_x_1482) ;  /* 0xffff10a000007947 */ /* 0x000fea000383ffff */
.L_x_1358:
[----:B------:R-:W-:Y:S01]  /*116b0*/  IMAD.MOV.U32 R116, RZ, RZ, R12 ;  /* 0x000000ffff747224 */ /* 0x000fe200078e000c */
[----:B------:R-:W-:Y:S01]  /*116c0*/  MOV R2, RZ ;  /* 0x000000ff00027202 */ /* 0x000fe20000000f00 */
[----:B------:R-:W-:Y:S01]  /*116d0*/  IMAD.MOV.U32 R204, RZ, RZ, 0x1c1f ;  /* 0x00001c1fffcc7424 */ /* 0x000fe200078e00ff */
[----:B------:R-:W-:-:S02]  /*116e0*/  MOV R3, 0x11700 ;  /* 0x0001170000037802 */ /* 0x000fc40000000f00 */
[----:B-12--5:R-:W-:Y:S05]  /*116f0*/  CALL.REL.NOINC `($__internal_20_$__cuda_sm70_shflsync_idx_p) ;  /* 0x0000378000007944 */ /* 0x026fea0003c00000 */
[----:B------:R-:W-:Y:S01]  /*11700*/  MOV R0, R204 ;  /* 0x000000cc00007202 */ /* 0x000fe20000000f00 */
[----:B------:R-:W-:Y:S05]  /*11710*/  BRA `(.L_x_1483) ;  /* 0xffff105000007947 */ /* 0x000fea000383ffff */
.L_x_1361:
[----:B------:R-:W-:Y:S01]  /*11720*/  IMAD.MOV.U32 R116, RZ, RZ, R5 ;  /* 0x000000ffff747224 */ /* 0x000fe200078e0005 */
[----:B--2---:R-:W-:Y:S01]  /*11730*/  MOV R2, 0x1 ;  /* 0x0000000100027802 */ /* 0x004fe20000000f00 */
[----:B------:R-:W-:Y:S01]  /*11740*/  IMAD.MOV.U32 R204, RZ, RZ, 0x1c1f ;  /* 0x00001c1fffcc7424 */ /* 0x000fe200078e00ff */
[----:B------:R-:W-:-:S02]  /*11750*/  MOV R3, 0x11770 ;  /* 0x0001177000037802 */ /* 0x000fc40000000f00 */
[----:B-1-345:R-:W-:Y:S05]  /*11760*/  CALL.REL.NOINC `($__internal_20_$__cuda_sm70_shflsync_idx_p) ;  /* 0x0000371000007944 */ /* 0x03afea0003c00000 */
[----:B------:R-:W-:Y:S01]  /*11770*/  IMAD.MOV.U32 R4, RZ, RZ, R204 ;  /* 0x000000ffff047224 */ /* 0x000fe200078e00cc */
[----:B------:R-:W-:Y:S01]  /*11780*/  MOV R2, 0x1 ;  /* 0x0000000100027802 */ /* 0x000fe20000000f00 */
[----:B------:R-:W-:Y:S01]  /*11790*/  IMAD.MOV.U32 R116, RZ, RZ, R12 ;  /* 0x000000ffff747224 */ /* 0x000fe200078e000c */
[----:B------:R-:W-:-:S02]  /*117a0*/  MOV R204, 0x1c1f ;  /* 0x00001c1f00cc7802 */ /* 0x000fc40000000f00 */
[----:B------:R-:W-:Y:S02]  /*117b0*/  MOV R3, 0x117d0 ;  /* 0x000117d000037802 */ /* 0x000fe40000000f00 */
[----:B------:R-:W-:Y:S05]  /*117c0*/  CALL.REL.NOINC `($__internal_20_$__cuda_sm70_shflsync_idx_p) ;  /* 0x000036b000007944 */ /* 0x000fea0003c00000 */
[----:B------:R-:W-:Y:S01]  /*117d0*/  MOV R0, R204 ;  /* 0x000000cc00007202 */ /* 0x000fe20000000f00 */
[----:B------:R-:W-:Y:S05]  /*117e0*/  BRA `(.L_x_1484) ;  /* 0xffff112000007947 */ /* 0x000fea000383ffff */
.L_x_1364:
[----:B------:R-:W-:Y:S01]  /*117f0*/  IMAD.MOV.U32 R116, RZ, RZ, R5 ;  /* 0x000000ffff747224 */ /* 0x000fe200078e0005 */
[----:B-1----:R-:W-:Y:S01]  /*11800*/  MOV R2, 0x2 ;  /* 0x0000000200027802 */ /* 0x002fe20000000f00 */
[----:B------:R-:W-:Y:S01]  /*11810*/  IMAD.MOV.U32 R204, RZ, RZ, 0x1c1f ;  /* 0x00001c1fffcc7424 */ /* 0x000fe200078e00ff */
[----:B------:R-:W-:Y:S02]  /*11820*/  MOV R3, 0x11840 ;  /* 0x0001184000037802 */ /* 0x000fe40000000f00 */
[----:B--2345:R-:W-:Y:S05]  /*11830*/  CALL.REL.NOINC `($__internal_20_$__cuda_sm70_shflsync_idx_p) ;  /* 0x0000364000007944 */ /* 0x03cfea0003c00000 */
[----:B------:R-:W-:Y:S01]  /*11840*/  MOV R4, R204 ;  /* 0x000000cc00047202 */ /* 0x000fe20000000f00 */
[----:B------:R-:W-:Y:S05]  /*11850*/  BRA `(.L_x_1485) ;  /* 0xffff123000007947 */ /* 0x000fea000383ffff */
.L_x_1365:
[----:B------:R-:W-:Y:S01]  /*11860*/  IMAD.MOV.U32 R116, RZ, RZ, R12 ;  /* 0x000000ffff747224 */ /* 0x000fe200078e000c */
[----:B------:R-:W-:Y:S01]  /*11870*/  MOV R2, 0x2 ;  /* 0x0000000200027802 */ /* 0x000fe20000000f00 */
[----:B------:R-:W-:Y:S01]  /*11880*/  IMAD.MOV.U32 R204, RZ, RZ, 0x1c1f ;  /* 0x00001c1fffcc7424 */ /* 0x000fe200078e00ff */
[----:B------:R-:W-:Y:S02]  /*11890*/  MOV R3, 0x118b0 ;  /* 0x000118b000037802 */ /* 0x000fe40000000f00 */
[----:B-12345:R-:W-:Y:S05]  /*118a0*/  CALL.REL.NOINC `($__internal_20_$__cuda_sm70_shflsync_idx_p) ;  /* 0x000035d000007944 */ /* 0x03efea0003c00000 */
[----:B------:R-:W-:Y:S01]  /*118b0*/  MOV R0, R204 ;  /* 0x000000cc00007202 */ /* 0x000fe20000000f00 */
[----:B------:R-:W-:Y:S05]  /*118c0*/  BRA `(.L_x_1486) ;  /* 0xffff11e000007947 */ /* 0x000fea000383ffff */
.L_x_1368:
[----:B------:R-:W-:Y:S01]  /*118d0*/  IMAD.MOV.U32 R116, RZ, RZ, R5 ;  /* 0x000000ffff747224 */ /* 0x000fe200078e0005 */
[----:B-1----:R-:W-:Y:S01]  /*118e0*/  MOV R2, 0x3 ;  /* 0x0000000300027802 */ /* 0x002fe20000000f00 */
[----:B------:R-:W-:Y:S01]  /*118f0*/  IMAD.MOV.U32 R204, RZ, RZ, 0x1c1f ;  /* 0x00001c1fffcc7424 */ /* 0x000fe200078e00ff */
[----:B------:R-:W-:-:S02]  /*11900*/  MOV R3, 0x11920 ;  /* 0x0001192000037802 */ /* 0x000fc40000000f00 */
[----:B--2345:R-:W-:Y:S05]  /*11910*/  CALL.REL.NOINC `($__internal_20_$__cuda_sm70_shflsync_idx_p) ;  /* 0x0000356000007944 */ /* 0x03cfea0003c00000 */
        /* <DEDUP_REMOVED lines=8> */
.L_x_1371:
[----:B------:R-:W-:Y:S01]  /*119a0*/  IMAD.MOV.U32 R116, RZ, RZ, R24 ;  /* 0x000000ffff747224 */ /* 0x000fe200078e0018 */
[----:B-1----:R-:W-:Y:S01]  /*119b0*/  MOV R2, 0x1 ;  /* 0x0000000100027802 */ /* 0x002fe20000000f00 */
[----:B------:R-:W-:Y:S01]  /*119c0*/  IMAD.MOV.U32 R204, RZ, RZ, 0x1c1f ;  /* 0x00001c1fffcc7424 */ /* 0x000fe200078e00ff */
[----:B------:R-:W-:Y:S02]  /*119d0*/  MOV R3, 0x119f0 ;  /* 0x000119f000037802 */ /* 0x000fe40000000f00 */
[----:B------:R-:W-:Y:S05]  /*119e0*/  CALL.REL.NOINC `($__internal_20_$__cuda_sm70_shflsync_idx_p) ;  /* 0x0000349000007944 */ /* 0x000fea0003c00000 */
[----:B------:R-:W-:Y:S01]  /*119f0*/  IMAD.MOV.U32 R20, RZ, RZ, R204 ;  /* 0x000000ffff147224 */ /* 0x000fe200078e00cc */
[----:B------:R-:W-:Y:S01]  /*11a00*/  MOV R2, 0x1 ;  /* 0x0000000100027802 */ /* 0x000fe20000000f00 */
[----:B------:R-:W-:Y:S01]  /*11a10*/  IMAD.MOV.U32 R116, RZ, RZ, R25 ;  /* 0x000000ffff747224 */ /* 0x000fe200078e0019 */
[----:B------:R-:W-:Y:S02]  /*11a20*/  MOV R204, 0x1c1f ;  /* 0x00001c1f00cc7802 */ /* 0x000fe40000000f00 */
[----:B------:R-:W-:Y:S02]  /*11a30*/  MOV R3, 0x11a50 ;  /* 0x00011a5000037802 */ /* 0x000fe40000000f00 */
[----:B------:R-:W-:Y:S05]  /*11a40*/  CALL.REL.NOINC `($__internal_20_$__cuda_sm70_shflsync_idx_p) ;  /* 0x0000343000007944 */ /* 0x000fea0003c00000 */
[----:B------:R-:W-:Y:S01]  /*11a50*/  MOV R2, R204 ;  /* 0x000000cc00027202 */ /* 0x000fe20000000f00 */
[----:B------:R-:W-:Y:S05]  /*11a60*/  BRA `(.L_x_1488) ;  /* 0xffff1bb000007947 */ /* 0x000fea000383ffff */
.L_x_1374:
[----:B------:R-:W-:Y:S01]  /*11a70*/  IMAD.MOV.U32 R116, RZ, RZ, R5 ;  /* 0x000000ffff747224 */ /* 0x000fe200078e0005 */
[----:B------:R-:W-:Y:S01]  /*11a80*/  MOV R2, RZ ;  /* 0x000000ff00027202 */ /* 0x000fe20000000f00 */
[----:B------:R-:W-:Y:S01]  /*11a90*/  IMAD.MOV.U32 R204, RZ, RZ, 0x1c1f ;  /* 0x00001c1fffcc7424 */ /* 0x000fe200078e00ff */
[----:B------:R-:W-:-:S02]  /*11aa0*/  MOV R3, 0x11ac0 ;  /* 0x00011ac000037802 */ /* 0x000fc40000000f00 */
[----:B------:R-:W-:Y:S05]  /*11ab0*/  CALL.REL.NOINC `($__internal_20_$__cuda_sm70_shflsync_idx_p) ;  /* 0x000033c000007944 */ /* 0x000fea0003c00000 */
[----:B------:R-:W-:Y:S01]  /*11ac0*/  MOV R4, R204 ;  /* 0x000000cc00047202 */ /* 0x000fe20000000f00 */
[----:B------:R-:W-:Y:S05]  /*11ad0*/  BRA `(.L_x_1489) ;  /* 0xffff249000007947 */ /* 0x000fea000383ffff */
.L_x_1375:
[----:B------:R-:W-:Y:S01]  /*11ae0*/  IMAD.MOV.U32 R116, RZ, RZ, R10 ;  /* 0x000000ffff747224 */ /* 0x000fe200078e000a */
[----:B------:R-:W-:Y:S01]  /*11af0*/  MOV R2, RZ ;  /* 0x000000ff00027202 */ /* 0x000fe20000000f00 */
[----:B------:R-:W-:Y:S01]  /*11b00*/  IMAD.MOV.U32 R204, RZ, RZ, 0x1c1f ;  /* 0x00001c1fffcc7424 */ /* 0x000fe200078e00ff */
[----:B------:R-:W-:-:S02]  /*11b10*/  MOV R3, 0x11b30 ;  /* 0x00011b3000037802 */ /* 0x000fc40000000f00 */
[----:B-12---:R-:W-:Y:S05]  /*11b20*/  CALL.REL.NOINC `($__internal_20_$__cuda_sm70_shflsync_idx_p) ;  /* 0x0000335000007944 */ /* 0x006fea0003c00000 */
[----:B------:R-:W-:Y:S01]  /*11b30*/  MOV R0, R204 ;  /* 0x000000cc00007202 */ /* 0x000fe20000000f00 */
[----:B------:R-:W-:Y:S05]  /*11b40*/  BRA `(.L_x_1490) ;  /* 0xffff244000007947 */ /* 0x000fea000383ffff */
.L_x_1378:
[----:B------:R-:W-:Y:S01]  /*11b50*/  IMAD.MOV.U32 R116, RZ, RZ, R5 ;  /* 0x000000ffff747224 */ /* 0x000fe200078e0005 */
[----:B--2---:R-:W-:Y:S01]  /*11b60*/  MOV R2, 0x1 ;  /* 0x0000000100027802 */ /* 0x004fe20000000f00 */
[----:B------:R-:W-:Y:S01]  /*11b70*/  IMAD.MOV.U32 R204, RZ, RZ, 0x1c1f ;  /* 0x00001c1fffcc7424 */ /* 0x000fe200078e00ff */
[----:B------:R-:W-:-:S03]  /*11b80*/  MOV R3, 0x11ba0 ;  /* 0x00011ba000037802 */ /* 0x000fc60000000f00 */
[----:B-1-34-:R-:W-:Y:S05]  /*11b90*/  CALL.REL.NOINC `($__internal_20_$__cuda_sm70_shflsync_idx_p) ;  /* 0x000032e000007944 */ /* 0x01afea0003c00000 */
        /* <DEDUP_REMOVED lines=8> */
.L_x_1379:
[----:B------:R-:W-:Y:S01]  /*11c20*/  IMAD.MOV.U32 R116, RZ, RZ, R0 ;  /* 0x000000ffff747224 */ /* 0x000fe200078e0000 */
[----:B------:R-:W-:Y:S01]  /*11c30*/  MOV R2, RZ ;  /* 0x000000ff00027202 */ /* 0x000fe20000000f00 */
[----:B------:R-:W-:Y:S01]  /*11c40*/  IMAD.MOV.U32 R204, RZ, RZ, 0x1c1f ;  /* 0x00001c1fffcc7424 */ /* 0x000fe200078e00ff */
[----:B------:R-:W-:Y:S02]  /*11c50*/  MOV R3, 0x11c70 ;  /* 0x00011c7000037802 */ /* 0x000fe40000000f00 */
[----:B---3--:R-:W-:Y:S05]  /*11c60*/  CALL.REL.NOINC `($__internal_20_$__cuda_sm70_shflsync_idx_p) ;  /* 0x0000321000007944 */ /* 0x008fea0003c00000 */
[----:B------:R-:W-:Y:S01]  /*11c70*/  MOV R2, R204 ;  /* 0x000000cc00027202 */ /* 0x000fe20000000f00 */
[----:B------:R-:W-:Y:S05]  /*11c80*/  BRA `(.L_x_1492) ;  /* 0xffff266000007947 */ /* 0x000fea000383ffff */
.L_x_1380:
[----:B------:R-:W-:Y:S01]  /*11c90*/  IMAD.MOV.U32 R116, RZ, RZ, R0 ;  /* 0x000000ffff747224 */ /* 0x000fe200078e0000 */
[----:B------:R-:W-:Y:S01]  /*11ca0*/  MOV R2, 0x1 ;  /* 0x0000000100027802 */ /* 0x000fe20000000f00 */
[----:B------:R-:W-:Y:S01]  /*11cb0*/  IMAD.MOV.U32 R204, RZ, RZ, 0x1c1f ;  /* 0x00001c1fffcc7424 */ /* 0x000fe200078e00ff */
[----:B------:R-:W-:Y:S02]  /*11cc0*/  MOV R3, 0x11ce0 ;  /* 0x00011ce000037802 */ /* 0x000fe40000000f00 */
[----:B-1----:R-:W-:Y:S05]  /*11cd0*/  CALL.REL.NOINC `($__internal_20_$__cuda_sm70_shflsync_idx_p) ;  /* 0x000031a000007944 */ /* 0x002fea0003c00000 */
[----:B------:R-:W-:Y:S01]  /*11ce0*/  IMAD.IADD R2, R4, 0x1, R204 ;  /* 0x0000000104027824 */ /* 0x000fe200078e02cc */
[----:B------:R-:W-:Y:S01]  /*11cf0*/  MOV R3, 0x11ed0 ;  /* 0x00011ed000037802 */ /* 0x000fe20000000f00 */
[----:B------:R-:W-:-:S02]  /*11d00*/  IMAD.MOV.U32 R116, RZ, RZ, R0 ;  /* 0x000000ffff747224 */ /* 0x000fc400078e0000 */
        /* <DEDUP_REMOVED lines=21> */
[----:B------:R-:W-:Y:S01]  /*11e60*/  ISETP.GT.AND P0, PT, R2, 0x29, PT ;  /* 0x000000290200780c */ /* 0x000fe20003f04270 */
[----:B------:R-:W-:Y:S01]  /*11e70*/  IMAD.MOV.U32 R2, RZ, RZ, 0x2 ;  /* 0x00000002ff027424 */ /* 0x000fe200078e00ff */
[----:B------:R-:W-:Y:S02]  /*11e80*/  FSEL R115, R34, -INF , P6 ;  /* 0xff80000022737808 */ /* 0x000fe40003000000 */
[----:B------:R-:W-:Y:S02]  /*11e90*/  FSEL R114, R35, -INF , P5 ;  /* 0xff80000023727808 */ /* 0x000fe40002800000 */
[----:B------:R-:W-:Y:S02]  /*11ea0*/  FSEL R113, R30, -INF , P4 ;  /* 0xff8000001e717808 */ /* 0x000fe40002000000 */
[----:B------:R-:W-:-:S02]  /*11eb0*/  FSEL R112, R31, -INF , P0 ;  /* 0xff8000001f707808 */ /* 0x000fc40000000000 */
[----:B------:R-:W-:Y:S05]  /*11ec0*/  CALL.REL.NOINC `($__internal_20_$__cuda_sm70_shflsync_idx_p) ;  /* 0x00002fb000007944 */ /* 0x000fea0003c00000 */
        /* <DEDUP_REMOVED lines=32> */
[----:B------:R-:W-:Y:S01]  /*120d0*/  FMNMX.FTZ R121, R10, R11, !PT ;  /* 0x0000000b0a797209 */ /* 0x000fe20007810000 */
[----:B------:R-:W-:Y:S01]  /*120e0*/  IMAD.MOV.U32 R0, RZ, RZ, 0x2 ;  /* 0x00000002ff007424 */ /* 0x000fe200078e00ff */
[----:B------:R-:W-:-:S02]  /*120f0*/  FMNMX.FTZ R120, R12, R13, !PT ;  /* 0x0000000d0c787209 */ /* 0x000fc40007810000 */
[----:B------:R-:W-:Y:S02]  /*12100*/  IMNMX R5, R5, R4, PT ;  /* 0x0000000405057217 */ /* 0x000fe40003800200 */
[----:B------:R-:W-:Y:S02]  /*12110*/  FMNMX.FTZ R121, R14, R121, !PT ;  /* 0x000000790e797209 */ /* 0x000fe40007810000 */
[C---:B------:R-:W-:Y:S02]  /*12120*/  ISETP.GT.AND P6, PT, R5.reuse, RZ, PT ;  /* 0x000000ff0500720c */ /* 0x040fe40003fc4270 */
[C---:B------:R-:W-:Y:S02]  /*12130*/  ISETP.GT.AND P5, PT, R5.reuse, 0x1, PT ;  /* 0x000000010500780c */ /* 0x040fe40003fa4270 */
[----:B------:R-:W-:Y:S02]  /*12140*/  ISETP.GT.AND P4, PT, R5, 0x8, PT ;  /* 0x000000080500780c */ /* 0x000fe40003f84270 */
[----:B------:R-:W-:-:S02]  /*12150*/  FSEL R23, R74, -INF , P6 ;  /* 0xff8000004a177808 */ /* 0x000fc40003000000 */
[----:B------:R-:W-:Y:S02]  /*12160*/  FSEL R30, R75, -INF , P5 ;  /* 0xff8000004b1e7808 */ /* 0x000fe40002800000 */
[----:B------:R-:W-:Y:S02]  /*12170*/  ISETP.GT.AND P0, PT, R5, 0x9, PT ;  /* 0x000000090500780c */ /* 0x000fe40003f04270 */
[----:B------:R-:W-:Y:S02]  /*12180*/  FSEL R34, R70, -INF , P4 ;  /* 0xff80000046227808 */ /* 0x000fe40002000000 */
[----:B------:R-:W-:Y:S02]  /*12190*/  FMNMX.FTZ R119, R25, R27, !PT ;  /* 0x0000001b19777209 */ /* 0x000fe40007810000 */
[----:B------:R-:W-:Y:S02]  /*121a0*/  FMNMX.FTZ R3, R23, R30, !PT ;  /* 0x0000001e17037209 */ /* 0x000fe40007810000 */
[----:B------:R-:W-:-:S02]  /*121b0*/  FMNMX.FTZ R121, R15, R121, !PT ;  /* 0x000000790f797209 */ /* 0x000fc40007810000 */
[----:B------:R-:W-:Y:S02]  /*121c0*/  FSEL R40, R71, -INF , P0 ;  /* 0xff80000047287808 */ /* 0x000fe40000000000 */
[----:B------:R-:W-:Y:S02]  /*121d0*/  ISETP.GT.AND P6, PT, R5, 0x10, PT ;  /* 0x000000100500780c */ /* 0x000fe40003fc4270 */
[----:B------:R-:W-:Y:S02]  /*121e0*/  FMNMX.FTZ R120, R17, R120, !PT ;  /* 0x0000007811787209 */ /* 0x000fe40007810000 */
[----:B------:R-:W-:Y:S02]  /*121f0*/  FMNMX.FTZ R119, R31, R119, !PT ;  /* 0x000000771f777209 */ /* 0x000fe40007810000 */
[----:B------:R-:W-:Y:S02]  /*12200*/  FMNMX.FTZ R8, R34, R3, !PT ;  /* 0x0000000322087209 */ /* 0x000fe40007810000 */
[----:B------:R-:W-:-:S02]  /*12210*/  FMNMX.FTZ R121, R16, R121, !PT ;  /* 0x0000007910797209 */ /* 0x000fc40007810000 */
[----:B------:R-:W-:Y:S02]  /*12220*/  ISETP.GT.AND P5, PT, R5, 0x11, PT ;  /* 0x000000110500780c */ /* 0x000fe40003fa4270 */
[----:B------:R-:W-:Y:S02]  /*12230*/  FSEL R41, R66, -INF , P6 ;  /* 0xff80000042297808 */ /* 0x000fe40003000000 */
        /* <DEDUP_REMOVED lines=41> */
[----:B------:R-:W-:Y:S01]  /*124d0*/  FMNMX.FTZ R120, R113, R120, !PT ;  /* 0x0000007871787209 */ /* 0x000fe20007810000 */
[----:B------:R-:W-:Y:S01]  /*124e0*/  IMAD.MOV.U32 R116, RZ, RZ, R121 ;  /* 0x000000ffff747224 */ /* 0x000fe200078e0079 */
[----:B------:R-:W-:Y:S02]  /*124f0*/  FMNMX.FTZ R119, R130, R119, !PT ;  /* 0x0000007782777209 */ /* 0x000fe40007810000 */
[----:B------:R-:W-:Y:S02]  /*12500*/  FMNMX.FTZ R8, R126, R8, !PT ;  /* 0x000000087e087209 */ /* 0x000fe40007810000 */
[----:B------:R-:W-:Y:S02]  /*12510*/  FMNMX.FTZ R120, R112, R120, !PT ;  /* 0x0000007870787209 */ /* 0x000fe40007810000 */
[----:B------:R-:W-:-:S02]  /*12520*/  FMNMX.FTZ R119, R129, R119, !PT ;  /* 0x0000007781777209 */ /* 0x000fc40007810000 */
[----:B------:R-:W-:Y:S02]  /*12530*/  FMNMX.FTZ R8, R125, R8, !PT ;  /* 0x000000087d087209 */ /* 0x000fe40007810000 */
[----:B------:R-:W-:Y:S02]  /*12540*/  MOV R2, 0x12560 ;  /* 0x0001256000027802 */ /* 0x000fe40000000f00 */
[----:B------:R-:W-:Y:S05]  /*12550*/  CALL.REL.NOINC `($__internal_19_$__cuda_sm70_shflsync_bfly_p) ;  /* 0x000028c000007944 */ /* 0x000fea0003c00000 */
[----:B------:R-:W-:Y:S01]  /*12560*/  FMNMX.FTZ R121, R121, R0, !PT ;  /* 0x0000000079797209 */ /* 0x000fe20007810000 */
[----:B------:R-:W-:Y:S01]  /*12570*/  IMAD.MOV.U32 R0, RZ, RZ, 0x1 ;  /* 0x00000001ff007424 */ /* 0x000fe200078e00ff */
[----:B------:R-:W-:-:S03]  /*12580*/  MOV R2, 0x125b0 ;  /* 0x000125b000027802 */ /* 0x000fc60000000f00 */
[----:B------:R-:W-:Y:S02]  /*12590*/  IMAD.MOV.U32 R116, RZ, RZ, R121 ;  /* 0x000000ffff747224 */ /* 0x000fe400078e0079 */
[----:B------:R-:W-:Y:S05]  /*125a0*/  CALL.REL.NOINC `($__internal_19_$__cuda_sm70_shflsync_bfly_p) ;  /* 0x0000287000007944 */ /* 0x000fea0003c00000 */
[----:B------:R-:W-:Y:S01]  /*125b0*/  FMNMX.FTZ R121, R121, R0, !PT ;  /* 0x0000000079797209 */ /* 0x000fe20007810000 */
[----:B------:R-:W-:Y:S01]  /*125c0*/  IMAD.MOV.U32 R116, RZ, RZ, R120 ;  /* 0x000000ffff747224 */ /* 0x000fe200078e0078 */
[----:B------:R-:W-:Y:S01]  /*125d0*/  MOV R2, 0x12600 ;  /* 0x0001260000027802 */ /* 0x000fe20000000f00 */
[----:B------:R-:W-:Y:S02]  /*125e0*/  IMAD.MOV.U32 R0, RZ, RZ, 0x2 ;  /* 0x00000002ff007424 */ /* 0x000fe400078e00ff */
        /* <DEDUP_REMOVED lines=26> */
[----:B------:R-:W-:Y:S01]  /*12790*/  MOV R9, R0 ;  /* 0x0000000000097202 */ /* 0x000fe20000000f00 */
[----:B------:R-:W-:Y:S05]  /*127a0*/  BRA `(.L_x_1493) ;  /* 0xffff25b000007947 */ /* 0x000fea000383ffff */
.L_x_1384:
[----:B------:R-:W-:Y:S01]  /*127b0*/  MOV R2, RZ ;  /* 0x000000ff00027202 */ /* 0x000fe20000000f00 */
[----:B------:R-:W-:Y:S01]  /*127c0*/  IMAD.MOV.U32 R116, RZ, RZ, R5 ;  /* 0x000000ffff747224 */ /* 0x000fe200078e0005 */
[----:B------:R-:W-:Y:S01]  /*127d0*/  MOV R3, 0x12800 ;  /* 0x0001280000037802 */ /* 0x000fe20000000f00 */
[----:B------:R-:W-:Y:S02]  /*127e0*/  IMAD.MOV.U32 R204, RZ, RZ, 0x1c1f ;  /* 0x00001c1fffcc7424 */ /* 0x000fe400078e00ff */
[----:B-1234-:R-:W-:Y:S05]  /*127f0*/  CALL.REL.NOINC `($__internal_20_$__cuda_sm70_shflsync_idx_p) ;  /* 0x0000268000007944 */ /* 0x01efea0003c00000 */
[----:B------:R-:W-:Y:S01]  /*12800*/  MOV R4, R204 ;  /* 0x000000cc00047202 */ /* 0x000fe20000000f00 */
[----:B------:R-:W-:-:S05]  /*12810*/  BRA `(.L_x_1494) ;  /* 0xffff39e000007947 */ /* 0x000fca000383ffff */
.L_x_1385:
[----:B------:R-:W-:Y:S01]  /*12820*/  MOV R2, RZ ;  /* 0x000000ff00027202 */ /* 0x000fe20000000f00 */
[----:B------:R-:W-:Y:S01]  /*12830*/  IMAD.MOV.U32 R116, RZ, RZ, R10 ;  /* 0x000000ffff747224 */ /* 0x000fe200078e000a */
[----:B------:R-:W-:Y:S01]  /*12840*/  MOV R3, 0x12870 ;  /* 0x0001287000037802 */ /* 0x000fe20000000f00 */
[----:B------:R-:W-:Y:S02]  /*12850*/  IMAD.MOV.U32 R204, RZ, RZ, 0x1c1f ;  /* 0x00001c1fffcc7424 */ /* 0x000fe400078e00ff */
[----:B-1234-:R-:W-:Y:S05]  /*12860*/  CALL.REL.NOINC `($__internal_20_$__cuda_sm70_shflsync_idx_p) ;  /* 0x0000261000007944 */ /* 0x01efea0003c00000 */
[----:B------:R-:W-:Y:S01]  /*12870*/  MOV R0, R204 ;  /* 0x000000cc00007202 */ /* 0x000fe20000000f00 */
[----:B------:R-:W-:-:S05]  /*12880*/  BRA `(.L_x_1495) ;  /* 0xffff399000007947 */ /* 0x000fca000383ffff */
.L_x_1386:
[----:B---3--:R-:W-:Y:S01]  /*12890*/  MOV R2, 0x1 ;  /* 0x0000000100027802 */ /* 0x008fe20000000f00 */
[----:B------:R-:W-:Y:S01]  /*128a0*/  IMAD.MOV.U32 R116, RZ, RZ, R5 ;  /* 0x000000ffff747224 */ /* 0x000fe200078e0005 */
[----:B------:R-:W-:Y:S01]  /*128b0*/  MOV R3, 0x128e0 ;  /* 0x000128e000037802 */ /* 0x000fe20000000f00 */
[----:B------:R-:W-:Y:S02]  /*128c0*/  IMAD.MOV.U32 R204, RZ, RZ, 0x1c1f ;  /* 0x00001c1fffcc7424 */ /* 0x000fe400078e00ff */
[----:B-12-4-:R-:W-:Y:S05]  /*128d0*/  CALL.REL.NOINC `($__internal_20_$__cuda_sm70_shflsync_idx_p) ;  /* 0x000025a000007944 */ /* 0x016fea0003c00000 */
[----:B------:R-:W-:Y:S01]  /*128e0*/  MOV R2, 0x1 ;  /* 0x0000000100027802 */ /* 0x000fe20000000f00 */
[----:B------:R-:W-:Y:S01]  /*128f0*/  IMAD.MOV.U32 R4, RZ, RZ, R204 ;  /* 0x000000ffff047224 */ /* 0x000fe200078e00cc */
[----:B------:R-:W-:Y:S01]  /*12900*/  MOV R204, 0x1c1f ;  /* 0x00001c1f00cc7802 */ /* 0x000fe20000000f00 */
[----:B------:R-:W-:Y:S01]  /*12910*/  IMAD.MOV.U32 R116, RZ, RZ, R10 ;  /* 0x000000ffff747224 */ /* 0x000fe200078e000a */
[----:B------:R-:W-:Y:S02]  /*12920*/  MOV R3, 0x12940 ;  /* 0x0001294000037802 */ /* 0x000fe40000000f00 */
[----:B------:R-:W-:Y:S05]  /*12930*/  CALL.REL.NOINC `($__internal_20_$__cuda_sm70_shflsync_idx_p) ;  /* 0x0000254000007944 */ /* 0x000fea0003c00000 */
[----:B------:R-:W-:Y:S01]  /*12940*/  MOV R0, R204 ;  /* 0x000000cc00007202 */ /* 0x000fe20000000f00 */
[----:B------:R-:W-:-:S05]  /*12950*/  BRA `(.L_x_1496) ;  /* 0xffff3a4000007947 */ /* 0x000fca000383ffff */
.L_x_1389:
[----:B------:R-:W-:Y:S01]  /*12960*/  MOV R2, RZ ;  /* 0x000000ff00027202 */ /* 0x000fe20000000f00 */
[----:B------:R-:W-:Y:S01]  /*12970*/  IMAD.MOV.U32 R116, RZ, RZ, R125 ;  /* 0x000000ffff747224 */ /* 0x000fe200078e007d */
[----:B------:R-:W-:Y:S01]  /*12980*/  MOV R3, 0x129b0 ;  /* 0x000129b000037802 */ /* 0x000fe20000000f00 */
[----:B------:R-:W-:Y:S02]  /*12990*/  IMAD.MOV.U32 R204, RZ, RZ, 0x1c1f ;  /* 0x00001c1fffcc7424 */ /* 0x000fe400078e00ff */
[----:B------:R-:W-:Y:S05]  /*129a0*/  CALL.REL.NOINC `($__internal_20_$__cuda_sm70_shflsync_idx_p) ;  /* 0x000024d000007944 */ /* 0x000fea0003c00000 */
[----:B------:R-:W-:Y:S01]  /*129b0*/  MOV R117, R204 ;  /* 0x000000cc00757202 */ /* 0x000fe20000000f00 */
[----:B------:R-:W-:-:S05]  /*129c0*/  BRA `(.L_x_1497) ;  /* 0xffff42f000007947 */ /* 0x000fca000383ffff */
.L_x_1390:
[----:B------:R-:W-:Y:S01]  /*129d0*/  MOV R2, RZ ;  /* 0x000000ff00027202 */ /* 0x000fe20000000f00 */
[----:B------:R-:W-:Y:S01]  /*129e0*/  IMAD.MOV.U32 R116, RZ, RZ, R126 ;  /* 0x000000ffff747224 */ /* 0x000fe200078e007e */
[----:B------:R-:W-:Y:S01]  /*129f0*/  MOV R3, 0x12a20 ;  /* 0x00012a2000037802 */ /* 0x000fe20000000f00 */
[----:B------:R-:W-:Y:S02]  /*12a00*/  IMAD.MOV.U32 R204, RZ, RZ, 0x1c1f ;  /* 0x00001c1fffcc7424 */ /* 0x000fe400078e00ff */
[----:B-12---:R-:W-:Y:S05]  /*12a10*/  CALL.REL.NOINC `($__internal_20_$__cuda_sm70_shflsync_idx_p) ;  /* 0x0000246000007944 */ /* 0x006fea0003c00000 */
[----:B------:R-:W-:Y:S01]  /*12a20*/  MOV R0, R204 ;  /* 0x000000cc00007202 */ /* 0x000fe20000000f00 */
[----:B------:R-:W-:-:S05]  /*12a30*/  BRA `(.L_x_1498) ;  /* 0xffff42a000007947 */ /* 0x000fca000383ffff */
.L_x_1391:
[----:B----4-:R-:W-:Y:S01]  /*12a40*/  MOV R2, 0x1 ;  /* 0x0000000100027802 */ /* 0x010fe20000000f00 */
[----:B------:R-:W-:Y:S01]  /*12a50*/  IMAD.MOV.U32 R116, RZ, RZ, R125 ;  /* 0x000000ffff747224 */ /* 0x000fe200078e007d */
[----:B------:R-:W-:Y:S01]  /*12a60*/  MOV R3, 0x12a90 ;  /* 0x00012a9000037802 */ /* 0x000fe20000000f00 */
[----:B------:R-:W-:Y:S03]  /*12a70*/  IMAD.MOV.U32 R204, RZ, RZ, 0x1c1f ;  /* 0x00001c1fffcc7424 */ /* 0x000fe600078e00ff */
[----:B-1-3--:R-:W-:Y:S05]  /*12a80*/  CALL.REL.NOINC `($__internal_20_$__cuda_sm70_shflsync_idx_p) ;  /* 0x000023f000007944 */ /* 0x00afea0003c00000 */
        /* <DEDUP_REMOVED lines=8> */
.L_x_1392:
[----:B------:R-:W-:Y:S01]  /*12b10*/  MOV R204, 0x1c1f ;  /* 0x00001c1f00cc7802 */ /* 0x000fe20000000f00 */
[----:B---3--:R-:W-:Y:S01]  /*12b20*/  IMAD.MOV.U32 R2, RZ, RZ, RZ ;  /* 0x000000ffff027224 */ /* 0x008fe200078e00ff */
[----:B------:R-:W-:Y:S02]  /*12b30*/  MOV R3, 0x12b50 ;  /* 0x00012b5000037802 */ /* 0x000fe40000000f00 */
[----:B--2---:R-:W-:Y:S05]  /*12b40*/  CALL.REL.NOINC `($__internal_20_$__cuda_sm70_shflsync_idx_p) ;  /* 0x0000233000007944 */ /* 0x004fea0003c00000 */
[----:B------:R-:W-:Y:S01]  /*12b50*/  MOV R0, R204 ;  /* 0x000000cc00007202 */ /* 0x000fe20000000f00 */
[----:B------:R-:W-:-:S05]  /*12b60*/  BRA `(.L_x_1500) ;  /* 0xffff449000007947 */ /* 0x000fca000383ffff */
.L_x_1393:
[----:B------:R-:W-:Y:S01]  /*12b70*/  MOV R204, 0x1c1f ;  /* 0x00001c1f00cc7802 */ /* 0x000fe20000000f00 */
[----:B---3--:R-:W-:Y:S01]  /*12b80*/  IMAD.MOV.U32 R2, RZ, RZ, 0x1 ;  /* 0x00000001ff027424 */ /* 0x008fe200078e00ff */
[----:B------:R-:W-:Y:S02]  /*12b90*/  MOV R3, 0x12bb0 ;  /* 0x00012bb000037802 */ /* 0x000fe40000000f00 */
[----:B-1----:R-:W-:Y:S05]  /*12ba0*/  CALL.REL.NOINC `($__internal_20_$__cuda_sm70_shflsync_idx_p) ;  /* 0x000022d000007944 */ /* 0x002fea0003c00000 */
[----:B------:R-:W-:Y:S01]  /*12bb0*/  MOV R3, 0x12d80 ;  /* 0x00012d8000037802 */ /* 0x000fe20000000f00 */
[----:B------:R-:W-:Y:S02]  /*12bc0*/  IMAD.IADD R204, R117, 0x1, R204 ;  /* 0x0000000175cc7824 */ /* 0x000fe400078e02cc */
[----:B------:R-:W-:Y:S03]  /*12bd0*/  IMAD.MOV.U32 R2, RZ, RZ, 0x2 ;  /* 0x00000002ff027424 */ /* 0x000fe600078e00ff */
        /* <DEDUP_REMOVED lines=20> */
[----:B------:R-:W-:Y:S01]  /*12d20*/  IMAD.MOV.U32 R204, RZ, RZ, 0x1c1f ;  /* 0x00001c1fffcc7424 */ /* 0x000fe200078e00ff */
[----:B------:R-:W-:Y:S02]  /*12d30*/  FSEL R34, R38, -INF , P6 ;  /* 0xff80000026227808 */ /* 0x000fe40003000000 */
[----:B------:R-:W-:Y:S02]  /*12d40*/  FSEL R32, R39, -INF , P5 ;  /* 0xff80000027207808 */ /* 0x000fe40002800000 */
[----:B------:R-:W-:Y:S02]  /*12d50*/  FSEL R22, R50, -INF , P4 ;  /* 0xff80000032167808 */ /* 0x000fe40002000000 */
[----:B------:R-:W-:Y:S02]  /*12d60*/  FSEL R20, R51, -INF , P0 ;  /* 0xff80000033147808 */ /* 0x000fe40000000000 */
[----:B------:R-:W-:Y:S05]  /*12d70*/  CALL.REL.NOINC `($__internal_20_$__cuda_sm70_shflsync_idx_p) ;  /* 0x0000210000007944 */ /* 0x000fea0003c00000 */
        /* <DEDUP_REMOVED lines=23> */
[----:B------:R-:W-:Y:S01]  /*12ef0*/  IMAD.MOV.U32 R204, RZ, RZ, 0x1c1f ;  /* 0x00001c1fffcc7424 */ /* 0x000fe200078e00ff */
[----:B------:R-:W-:Y:S02]  /*12f00*/  FSEL R17, R40, -INF , P6 ;  /* 0xff80000028117808 */ /* 0x000fe40003000000 */
[----:B------:R-:W-:Y:S02]  /*12f10*/  FSEL R16, R41, -INF , P5 ;  /* 0xff80000029107808 */ /* 0x000fe40002800000 */
[----:B------:R-:W-:Y:S02]  /*12f20*/  FSEL R13, R44, -INF , P4 ;  /* 0xff8000002c0d7808 */ /* 0x000fe40002000000 */
[----:B------:R-:W-:Y:S02]  /*12f30*/  FSEL R12, R45, -INF , P0 ;  /* 0xff8000002d0c7808 */ /* 0x000fe40000000000 */
[----:B------:R-:W-:Y:S05]  /*12f40*/  CALL.REL.NOINC `($__internal_20_$__cuda_sm70_shflsync_idx_p) ;  /* 0x00001f3000007944 */ /* 0x000fea0003c00000 */
[----:B------:R-:W-:Y:S01]  /*12f50*/  FMNMX.FTZ R116, R4, R118, !PT ;  /* 0x0000007604747209 */ /* 0x000fe20007810000 */
[----:B------:R-:W-:Y:S01]  /*12f60*/  IMAD.IADD R117, R117, 0x1, R204 ;  /* 0x0000000175757824 */ /* 0x000fe200078e02cc */
[----:B------:R-:W-:Y:S01]  /*12f70*/  FMNMX.FTZ R9, R36, R122, !PT ;  /* 0x0000007a24097209 */ /* 0x000fe20007810000 */
[----:B------:R-:W-:Y:S01]  /*12f80*/  IMAD.MOV.U32 R0, RZ, RZ, 0x2 ;  /* 0x00000002ff007424 */ /* 0x000fe200078e00ff */
[----:B------:R-:W-:Y:S02]  /*12f90*/  FMNMX.FTZ R116, R174, R116, !PT ;  /* 0x00000074ae747209 */ /* 0x000fe40007810000 */
[C---:B------:R-:W-:Y:S02]  /*12fa0*/  ISETP.GT.AND P6, PT, R117.reuse, RZ, PT ;  /* 0x000000ff7500720c */ /* 0x040fe40003fc4270 */
[C---:B------:R-:W-:Y:S02]  /*12fb0*/  ISETP.GT.AND P5, PT, R117.reuse, 0x1, PT ;  /* 0x000000017500780c */ /* 0x040fe40003fa4270 */
[----:B------:R-:W-:Y:S02]  /*12fc0*/  FSEL R33, R10, -INF , P6 ;  /* 0xff8000000a217808 */ /* 0x000fe40003000000 */
[----:B------:R-:W-:Y:S02]  /*12fd0*/  ISETP.GT.AND P4, PT, R117, 0x8, PT ;  /* 0x000000087500780c */ /* 0x000fe40003f84270 */
[----:B------:R-:W-:Y:S02]  /*12fe0*/  FSEL R163, R11, -INF , P5 ;  /* 0xff8000000ba37808 */ /* 0x000fe40002800000 */
[----:B------:R-:W-:Y:S02]  /*12ff0*/  FMNMX.FTZ R10, R23, R123, !PT ;  /* 0x0000007b170a7209 */ /* 0x000fe40007810000 */
[----:B------:R-:W-:Y:S02]  /*13000*/  FMNMX.FTZ R11, R33, R124, !PT ;  /* 0x0000007c210b7209 */ /* 0x000fe40007810000 */
[----:B------:R-:W-:Y:S02]  /*13010*/  ISETP.GT.AND P0, PT, R117, 0x9, PT ;  /* 0x000000097500780c */ /* 0x000fe40003f04270 */
[----:B------:R-:W-:Y:S02]  /*13020*/  FSEL R38, R14, -INF , P4 ;  /* 0xff8000000e267808 */ /* 0x000fe40002000000 */
        /* <DEDUP_REMOVED lines=61> */
[----:B------:R-:W-:Y:S05]  /*13400*/  CALL.REL.NOINC `($__internal_19_$__cuda_sm70_shflsync_bfly_p) ;  /* 0x00001a1000007944 */ /* 0x000fea0003c00000 */
[----:B------:R-:W-:Y:S01]  /*13410*/  FMNMX.FTZ R116, R116, R0, !PT ;  /* 0x0000000074747209 */ /* 0x000fe20007810000 */
[----:B------:R-:W-:Y:S01]  /*13420*/  IMAD.MOV.U32 R0, RZ, RZ, 0x1 ;  /* 0x00000001ff007424 */ /* 0x000fe200078e00ff */
[----:B------:R-:W-:Y:S02]  /*13430*/  MOV R2, 0x13450 ;  /* 0x0001345000027802 */ /* 0x000fe40000000f00 */
        /* <DEDUP_REMOVED lines=28> */
[----:B------:R-:W-:-:S05]  /*13600*/  BRA `(.L_x_1501) ;  /* 0xffff446000007947 */ /* 0x000fca000383ffff */
.L_x_1396:
[----:B------:R-:W-:Y:S01]  /*13610*/  MOV R204, 0x1c1f ;  /* 0x00001c1f00cc7802 */ /* 0x000fe20000000f00 */
[----:B------:R-:W-:Y:S01]  /*13620*/  IMAD.MOV.U32 R2, RZ, RZ, RZ ;  /* 0x000000ffff027224 */ /* 0x000fe200078e00ff */
[----:B------:R-:W-:Y:S02]  /*13630*/  MOV R3, 0x13650 ;  /* 0x0001365000037802 */ /* 0x000fe40000000f00 */
[----:B-1234-:R-:W-:Y:S05]  /*13640*/  CALL.REL.NOINC `($__internal_20_$__cuda_sm70_shflsync_idx_p) ;  /* 0x0000183000007944 */ /* 0x01efea0003c00000 */
[----:B------:R-:W-:Y:S01]  /*13650*/  MOV R0, R204 ;  /* 0x000000cc00007202 */ /* 0x000fe20000000f00 */
[----:B------:R-:W-:-:S05]  /*13660*/  BRA `(.L_x_1502) ;  /* 0xffff5e8000007947 */ /* 0x000fca000383ffff */
.L_x_1399:
[----:B------:R-:W-:Y:S01]  /*13670*/  MOV R204, 0x1c1f ;  /* 0x00001c1f00cc7802 */ /* 0x000fe20000000f00 */
[----:B---3--:R-:W-:Y:S01]  /*13680*/  IMAD.MOV.U32 R2, RZ, RZ, 0x1 ;  /* 0x00000001ff027424 */ /* 0x008fe200078e00ff */
[----:B------:R-:W-:Y:S02]  /*13690*/  MOV R3, 0x136b0 ;  /* 0x000136b000037802 */ /* 0x000fe40000000f00 */
[----:B-12---:R-:W-:Y:S05]  /*136a0*/  CALL.REL.NOINC `($__internal_20_$__cuda_sm70_shflsync_idx_p) ;  /* 0x000017d000007944 */ /* 0x006fea0003c00000 */
        /* <DEDUP_REMOVED lines=8> */
.L_x_1402:
[----:B------:R-:W-:Y:S01]  /*13730*/  MOV R2, RZ ;  /* 0x000000ff00027202 */ /* 0x000fe20000000f00 */
[----:B------:R-:W-:Y:S01]  /*13740*/  IMAD.MOV.U32 R116, RZ, RZ, R160 ;  /* 0x000000ffff747224 */ /* 0x000fe200078e00a0 */
[----:B------:R-:W-:Y:S01]  /*13750*/  MOV R3, 0x13780 ;  /* 0x0001378000037802 */ /* 0x000fe20000000f00 */
[----:B------:R-:W-:Y:S02]  /*13760*/  IMAD.MOV.U32 R204, RZ, RZ, 0x1c1f ;  /* 0x00001c1fffcc7424 */ /* 0x000fe400078e00ff */
[----:B------:R-:W-:Y:S05]  /*13770*/  CALL.REL.NOINC `($__internal_20_$__cuda_sm70_shflsync_idx_p) ;  /* 0x0000170000007944 */ /* 0x000fea0003c00000 */
[----:B------:R-:W-:Y:S01]  /*13780*/  MOV R118, R204 ;  /* 0x000000cc00767202 */ /* 0x000fe20000000f00 */
[----:B------:R-:W-:-:S05]  /*13790*/  BRA `(.L_x_1504) ;  /* 0xffff680000007947 */ /* 0x000fca000383ffff */
.L_x_1403:
[----:B------:R-:W-:Y:S01]  /*137a0*/  MOV R2, RZ ;  /* 0x000000ff00027202 */ /* 0x000fe20000000f00 */
[----:B------:R-:W-:Y:S01]  /*137b0*/  IMAD.MOV.U32 R116, RZ, RZ, R161 ;  /* 0x000000ffff747224 */ /* 0x000fe200078e00a1 */
[----:B------:R-:W-:Y:S01]  /*137c0*/  MOV R3, 0x137f0 ;  /* 0x000137f000037802 */ /* 0x000fe20000000f00 */
[----:B------:R-:W-:Y:S02]  /*137d0*/  IMAD.MOV.U32 R204, RZ, RZ, 0x1c1f ;  /* 0x00001c1fffcc7424 */ /* 0x000fe400078e00ff */
[----:B-12---:R-:W-:Y:S05]  /*137e0*/  CALL.REL.NOINC `($__internal_20_$__cuda_sm70_shflsync_idx_p) ;  /* 0x0000169000007944 */ /* 0x006fea0003c00000 */
[----:B------:R-:W-:Y:S01]  /*137f0*/  MOV R0, R204 ;  /* 0x000000cc00007202 */ /* 0x000fe20000000f00 */
[----:B------:R-:W-:-:S05]  /*13800*/  BRA `(.L_x_1505) ;  /* 0xffff67b000007947 */ /* 0x000fca000383ffff */
.L_x_1404:
        /* <DEDUP_REMOVED lines=13> */
.L_x_1405:
[----:B------:R-:W-:Y:S02]  /*138e0*/  MOV R0, 0x2 ;  /* 0x0000000200007802 */ /* 0x000fe40000000f00 */
[----:B------:R-:W-:Y:S02]  /*138f0*/  MOV R2, 0x13910 ;  /* 0x0001391000027802 */ /* 0x000fe40000000f00 */
[----:B--2---:R-:W-:Y:S05]  /*13900*/  CALL.REL.NOINC `($__internal_19_$__cuda_sm70_shflsync_bfly_p) ;  /* 0x0000151000007944 */ /* 0x004fea0003c00000 */
[----:B------:R-:W-:-:S05]  /*13910*/  BRA `(.L_x_1507) ;  /* 0xffff6c0000007947 */ /* 0x000fca000383ffff */
.L_x_1406:
[----:B------:R-:W-:Y:S02]  /*13920*/  MOV R0, 0x1 ;  /* 0x0000000100007802 */ /* 0x000fe40000000f00 */
[----:B------:R-:W-:Y:S02]  /*13930*/  MOV R2, 0x13950 ;  /* 0x0001395000027802 */ /* 0x000fe40000000f00 */
[----:B--2---:R-:W-:Y:S05]  /*13940*/  CALL.REL.NOINC `($__internal_19_$__cuda_sm70_shflsync_bfly_p) ;  /* 0x000014d000007944 */ /* 0x004fea0003c00000 */
        /* <DEDUP_REMOVED lines=28> */
.L_x_1408:
[----:B------:R-:W-:Y:S01]  /*13b10*/  IMAD.MOV.U32 R116, RZ, RZ, R206 ;  /* 0x000000ffff747224 */ /* 0x000fe200078e00ce */
[----:B------:R-:W-:-:S02]  /*13b20*/  MOV R0, 0x2 ;  /* 0x0000000200007802 */ /* 0x000fc40000000f00 */
[----:B------:R-:W-:Y:S02]  /*13b30*/  MOV R2, 0x13b50 ;  /* 0x00013b5000027802 */ /* 0x000fe40000000f00 */
[----:B------:R-:W-:Y:S05]  /*13b40*/  CALL.REL.NOINC `($__internal_19_$__cuda_sm70_shflsync_bfly_p) ;  /* 0x000012d000007944 */ /* 0x000fea0003c00000 */
[----:B------:R-:W-:Y:S05]  /*13b50*/  BRA `(.L_x_1509) ;  /* 0xffff827000007947 */ /* 0x000fea000383ffff */
.L_x_1409:
[----:B------:R-:W-:Y:S01]  /*13b60*/  IMAD.MOV.U32 R116, RZ, RZ, R7 ;  /* 0x000000ffff747224 */ /* 0x000fe200078e0007 */
[----:B------:R-:W-:Y:S02]  /*13b70*/  MOV R0, 0x1 ;  /* 0x0000000100007802 */ /* 0x000fe40000000f00 */
[----:B------:R-:W-:Y:S02]  /*13b80*/  MOV R2, 0x13ba0 ;  /* 0x00013ba000027802 */ /* 0x000fe40000000f00 */
[----:B-1----:R-:W-:Y:S05]  /*13b90*/  CALL.REL.NOINC `($__internal_19_$__cuda_sm70_shflsync_bfly_p) ;  /* 0x0000128000007944 */ /* 0x002fea0003c00000 */
[----:B------:R-:W-:Y:S01]  /*13ba0*/  FADD.FTZ R7, R7, R0 ;  /* 0x0000000007077221 */ /* 0x000fe20000010000 */
[----:B------:R-:W-:Y:S02]  /*13bb0*/  MOV R116, R203 ;  /* 0x000000cb00747202 */ /* 0x000fe40000000f00 */
[----:B------:R-:W-:Y:S02]  /*13bc0*/  MOV R0, 0x2 ;  /* 0x0000000200007802 */ /* 0x000fe40000000f00 */
[----:B------:R-:W-:Y:S02]  /*13bd0*/  MOV R2, 0x13bf0 ;  /* 0x00013bf000027802 */ /* 0x000fe40000000f00 */
[----:B------:R-:W-:Y:S05]  /*13be0*/  CALL.REL.NOINC `($__internal_19_$__cuda_sm70_shflsync_bfly_p) ;  /* 0x0000123000007944 */ /* 0x000fea0003c00000 */
[----:B------:R-:W-:Y:S01]  /*13bf0*/  FADD.FTZ R6, R203, R0 ;  /* 0x00000000cb067221 */ /* 0x000fe20000010000 */
[----:B------:R-:W-:Y:S02]  /*13c00*/  MOV R0, 0x1 ;  /* 0x0000000100007802 */ /* 0x000fe40000000f00 */
[----:B------:R-:W-:-:S02]  /*13c10*/  MOV R2, 0x13c40 ;  /* 0x00013c4000027802 */ /* 0x000fc40000000f00 */
[----:B------:R-:W-:Y:S02]  /*13c20*/  MOV R116, R6 ;  /* 0x0000000600747202 */ /* 0x000fe40000000f00 */
[----:B------:R-:W-:Y:S05]  /*13c30*/  CALL.REL.NOINC `($__internal_19_$__cuda_sm70_shflsync_bfly_p) ;  /* 0x000011e000007944 */ /* 0x000fea0003c00000 */
[----:B------:R-:W-:Y:S01]  /*13c40*/  FADD.FTZ R6, R6, R0 ;  /* 0x0000000006067221 */ /* 0x000fe20000010000 */
[----:B------:R-:W-:Y:S02]  /*13c50*/  MOV R116, R215 ;  /* 0x000000d700747202 */ /* 0x000fe40000000f00 */
[----:B------:R-:W-:Y:S02]  /*13c60*/  MOV R0, 0x2 ;  /* 0x0000000200007802 */ /* 0x000fe40000000f00 */
[----:B------:R-:W-:Y:S02]  /*13c70*/  MOV R2, 0x13c90 ;  /* 0x00013c9000027802 */ /* 0x000fe40000000f00 */
[----:B------:R-:W-:Y:S05]  /*13c80*/  CALL.REL.NOINC `($__internal_19_$__cuda_sm70_shflsync_bfly_p) ;  /* 0x0000119000007944 */ /* 0x000fea0003c00000 */
[----:B------:R-:W-:Y:S01]  /*13c90*/  FADD.FTZ R5, R215, R0 ;  /* 0x00000000d7057221 */ /* 0x000fe20000010000 */
[----:B------:R-:W-:Y:S02]  /*13ca0*/  MOV R0, 0x1 ;  /* 0x0000000100007802 */ /* 0x000fe40000000f00 */
[----:B------:R-:W-:Y:S02]  /*13cb0*/  MOV R2, 0x13ce0 ;  /* 0x00013ce000027802 */ /* 0x000fe40000000f00 */
[----:B------:R-:W-:-:S02]  /*13cc0*/  MOV R116, R5 ;  /* 0x0000000500747202 */ /* 0x000fc40000000f00 */
[----:B------:R-:W-:Y:S05]  /*13cd0*/  CALL.REL.NOINC `($__internal_19_$__cuda_sm70_shflsync_bfly_p) ;  /* 0x0000114000007944 */ /* 0x000fea0003c00000 */
[----:B------:R-:W-:Y:S01]  /*13ce0*/  FADD.FTZ R5, R5, R0 ;  /* 0x0000000005057221 */ /* 0x000fe20000010000 */
[----:B------:R-:W-:-:S02]  /*13cf0*/  MOV R116, R216 ;  /* 0x000000d800747202 */ /* 0x000fc40000000f00 */
[----:B------:R-:W-:Y:S02]  /*13d00*/  MOV R0, 0x2 ;  /* 0x0000000200007802 */ /* 0x000fe40000000f00 */
[----:B------:R-:W-:Y:S02]  /*13d10*/  MOV R2, 0x13d30 ;  /* 0x00013d3000027802 */ /* 0x000fe40000000f00 */
[----:B------:R-:W-:Y:S05]  /*13d20*/  CALL.REL.NOINC `($__internal_19_$__cuda_sm70_shflsync_bfly_p) ;  /* 0x000010f000007944 */ /* 0x000fea0003c00000 */
[----:B------:R-:W-:Y:S01]  /*13d30*/  FADD.FTZ R4, R216, R0 ;  /* 0x00000000d8047221 */ /* 0x000fe20000010000 */
[----:B------:R-:W-:Y:S02]  /*13d40*/  MOV R0, 0x1 ;  /* 0x0000000100007802 */ /* 0x000fe40000000f00 */
[----:B------:R-:W-:Y:S02]  /*13d50*/  MOV R2, 0x13d80 ;  /* 0x00013d8000027802 */ /* 0x000fe40000000f00 */
[----:B------:R-:W-:Y:S02]  /*13d60*/  MOV R116, R4 ;  /* 0x0000000400747202 */ /* 0x000fe40000000f00 */
[----:B------:R-:W-:Y:S05]  /*13d70*/  CALL.REL.NOINC `($__internal_19_$__cuda_sm70_shflsync_bfly_p) ;  /* 0x000010a000007944 */ /* 0x000fea0003c00000 */
[----:B------:R-:W-:Y:S01]  /*13d80*/  MOV R8, R0 ;  /* 0x0000000000087202 */ /* 0x000fe20000000f00 */
[----:B------:R-:W-:Y:S05]  /*13d90*/  BRA `(.L_x_1510) ;  /* 0xffff812000007947 */ /* 0x000fea000383ffff */
.L_x_1416:
[----:B-1234-:R-:W-:Y:S01]  /*13da0*/  IMAD.MOV.U32 R116, RZ, RZ, R10 ;  /* 0x000000ffff747224 */ /* 0x01efe200078e000a */
[----:B------:R-:W-:Y:S01]  /*13db0*/  MOV R2, RZ ;  /* 0x000000ff00027202 */ /* 0x000fe20000000f00 */
[----:B------:R-:W-:Y:S01]  /*13dc0*/  IMAD.MOV.U32 R204, RZ, RZ, 0x1c1f ;  /* 0x00001c1fffcc7424 */ /* 0x000fe200078e00ff */
[----:B------:R-:W-:-:S02]  /*13dd0*/  MOV R3, 0x13df0 ;  /* 0x00013df000037802 */ /* 0x000fc40000000f00 */
[----:B------:R-:W-:Y:S05]  /*13de0*/  CALL.REL.NOINC `($__internal_20_$__cuda_sm70_shflsync_idx_p) ;  /* 0x0000109000007944 */ /* 0x000fea0003c00000 */
[----:B------:R-:W-:Y:S01]  /*13df0*/  MOV R5, R204 ;  /* 0x000000cc00057202 */ /* 0x000fe20000000f00 */
[----:B------:R-:W-:Y:S05]  /*13e00*/  BRA `(.L_x_1511) ;  /* 0xffff9a3000007947 */ /* 0x000fea000383ffff */
.L_x_1417:
[----:B------:R-:W-:Y:S01]  /*13e10*/  IMAD.MOV.U32 R116, RZ, RZ, R12 ;  /* 0x000000ffff747224 */ /* 0x000fe200078e000c */
[----:B------:R-:W-:Y:S01]  /*13e20*/  MOV R2, RZ ;  /* 0x000000ff00027202 */ /* 0x000fe20000000f00 */
[----:B------:R-:W-:Y:S01]  /*13e30*/  IMAD.MOV.U32 R204, RZ, RZ, 0x1c1f ;  /* 0x00001c1fffcc7424 */ /* 0x000fe200078e00ff */
[----:B------:R-:W-:-:S02]  /*13e40*/  MOV R3, 0x13e60 ;  /* 0x00013e6000037802 */ /* 0x000fc40000000f00 */
[----:B-12---:R-:W-:Y:S05]  /*13e50*/  CALL.REL.NOINC `($__internal_20_$__cuda_sm70_shflsync_idx_p) ;  /* 0x0000102000007944 */ /* 0x006fea0003c00000 */
[----:B------:R-:W-:Y:S01]  /*13e60*/  MOV R0, R204 ;  /* 0x000000cc00007202 */ /* 0x000fe20000000f00 */
[----:B------:R-:W-:Y:S05]  /*13e70*/  BRA `(.L_x_1512) ;  /* 0xffff99e000007947 */ /* 0x000fea000383ffff */
.L_x_1420:
[----:B------:R-:W-:Y:S01]  /*13e80*/  IMAD.MOV.U32 R116, RZ, RZ, R10 ;  /* 0x000000ffff747224 */ /* 0x000fe200078e000a */
[----:B--2---:R-:W-:Y:S01]  /*13e90*/  MOV R2, 0x1 ;  /* 0x0000000100027802 */ /* 0x004fe20000000f00 */
[----:B------:R-:W-:Y:S01]  /*13ea0*/  IMAD.MOV.U32 R204, RZ, RZ, 0x1c1f ;  /* 0x00001c1fffcc7424 */ /* 0x000fe200078e00ff */
[----:B------:R-:W-:-:S02]  /*13eb0*/  MOV R3, 0x13ed0 ;  /* 0x00013ed000037802 */ /* 0x000fc40000000f00 */
        /* <DEDUP_REMOVED lines=9> */
.L_x_1423:
[----:B------:R-:W-:Y:S01]  /*13f50*/  IMAD.MOV.U32 R116, RZ, RZ, R10 ;  /* 0x000000ffff747224 */ /* 0x000fe200078e000a */
[----:B-1----:R-:W-:Y:S01]  /*13f60*/  MOV R2, 0x2 ;  /* 0x0000000200027802 */ /* 0x002fe20000000f00 */
[----:B------:R-:W-:Y:S01]  /*13f70*/  IMAD.MOV.U32 R204, RZ, RZ, 0x1c1f ;  /* 0x00001c1fffcc7424 */ /* 0x000fe200078e00ff */
[----:B------:R-:W-:Y:S02]  /*13f80*/  MOV R3, 0x13fa0 ;  /* 0x00013fa000037802 */ /* 0x000fe40000000f00 */
[----:B--234-:R-:W-:Y:S05]  /*13f90*/  CALL.REL.NOINC `($__internal_20_$__cuda_sm70_shflsync_idx_p) ;  /* 0x00000ee000007944 */ /* 0x01cfea0003c00000 */
[----:B------:R-:W-:Y:S01]  /*13fa0*/  MOV R5, R204 ;  /* 0x000000cc00057202 */ /* 0x000fe20000000f00 */
[----:B------:R-:W-:Y:S05]  /*13fb0*/  BRA `(.L_x_1514) ;  /* 0xffff9b7000007947 */ /* 0x000fea000383ffff */
.L_x_1424:
[----:B------:R-:W-:Y:S01]  /*13fc0*/  IMAD.MOV.U32 R116, RZ, RZ, R12 ;  /* 0x000000ffff747224 */ /* 0x000fe200078e000c */
[----:B------:R-:W-:Y:S01]  /*13fd0*/  MOV R2, 0x2 ;  /* 0x0000000200027802 */ /* 0x000fe20000000f00 */
[----:B------:R-:W-:Y:S01]  /*13fe0*/  IMAD.MOV.U32 R204, RZ, RZ, 0x1c1f ;  /* 0x00001c1fffcc7424 */ /* 0x000fe200078e00ff */
[----:B------:R-:W-:Y:S02]  /*13ff0*/  MOV R3, 0x14010 ;  /* 0x0001401000037802 */ /* 0x000fe40000000f00 */
[----:B-1234-:R-:W-:Y:S05]  /*14000*/  CALL.REL.NOINC `($__internal_20_$__cuda_sm70_shflsync_idx_p) ;  /* 0x00000e7000007944 */ /* 0x01efea0003c00000 */
[----:B------:R-:W-:Y:S01]  /*14010*/  MOV R0, R204 ;  /* 0x000000cc00007202 */ /* 0x000fe20000000f00 */
[----:B------:R-:W-:Y:S05]  /*14020*/  BRA `(.L_x_1515) ;  /* 0xffff9b2000007947 */ /* 0x000fea000383ffff */
.L_x_1427:
[----:B------:R-:W-:Y:S01]  /*14030*/  IMAD.MOV.U32 R116, RZ, RZ, R10 ;  /* 0x000000ffff747224 */ /* 0x000fe200078e000a */
[----:B-1----:R-:W-:Y:S01]  /*14040*/  MOV R2, 0x3 ;  /* 0x0000000300027802 */ /* 0x002fe20000000f00 */
[----:B------:R-:W-:Y:S01]  /*14050*/  IMAD.MOV.U32 R204, RZ, RZ, 0x1c1f ;  /* 0x00001c1fffcc7424 */ /* 0x000fe200078e00ff */
[----:B------:R-:W-:-:S02]  /*14060*/  MOV R3, 0x14080 ;  /* 0x0001408000037802 */ /* 0x000fc40000000f00 */
[----:B--234-:R-:W-:Y:S05]  /*14070*/  CALL.REL.NOINC `($__internal_20_$__cuda_sm70_shflsync_idx_p) ;  /* 0x00000e0000007944 */ /* 0x01cfea0003c00000 */
        /* <DEDUP_REMOVED lines=8> */
.L_x_1429:
[----:B------:R-:W-:Y:S01]  /*14100*/  IMAD.MOV.U32 R116, RZ, RZ, R5 ;  /* 0x000000ffff747224 */ /* 0x000fe200078e0005 */
[----:B------:R-:W-:Y:S01]  /*14110*/  MOV R2, RZ ;  /* 0x000000ff00027202 */ /* 0x000fe20000000f00 */
[----:B------:R-:W-:Y:S01]  /*14120*/  IMAD.MOV.U32 R204, RZ, RZ, 0x1c1f ;  /* 0x00001c1fffcc7424 */ /* 0x000fe200078e00ff */
[----:B------:R-:W-:Y:S02]  /*14130*/  MOV R3, 0x14150 ;  /* 0x0001415000037802 */ /* 0x000fe40000000f00 */
[----:B------:R-:W-:Y:S05]  /*14140*/  CALL.REL.NOINC `($__internal_20_$__cuda_sm70_shflsync_idx_p) ;  /* 0x00000d3000007944 */ /* 0x000fea0003c00000 */
[----:B------:R-:W-:Y:S01]  /*14150*/  MOV R4, R204 ;  /* 0x000000cc00047202 */ /* 0x000fe20000000f00 */
[----:B------:R-:W-:Y:S05]  /*14160*/  BRA `(.L_x_1517) ;  /* 0xffff9ea000007947 */ /* 0x000fea000383ffff */
.L_x_1430:
[----:B------:R-:W-:Y:S01]  /*14170*/  IMAD.MOV.U32 R116, RZ, RZ, R12 ;  /* 0x000000ffff747224 */ /* 0x000fe200078e000c */
[----:B------:R-:W-:Y:S01]  /*14180*/  MOV R2, RZ ;  /* 0x000000ff00027202 */ /* 0x000fe20000000f00 */
[----:B------:R-:W-:Y:S01]  /*14190*/  IMAD.MOV.U32 R204, RZ, RZ, 0x1c1f ;  /* 0x00001c1fffcc7424 */ /* 0x000fe200078e00ff */
[----:B------:R-:W-:Y:S02]  /*141a0*/  MOV R3, 0x141c0 ;  /* 0x000141c000037802 */ /* 0x000fe40000000f00 */
[----:B-12---:R-:W-:Y:S05]  /*141b0*/  CALL.REL.NOINC `($__internal_20_$__cuda_sm70_shflsync_idx_p) ;  /* 0x00000cc000007944 */ /* 0x006fea0003c00000 */
[----:B------:R-:W-:Y:S01]  /*141c0*/  MOV R0, R204 ;  /* 0x000000cc00007202 */ /* 0x000fe20000000f00 */
[----:B------:R-:W-:Y:S05]  /*141d0*/  BRA `(.L_x_1518) ;  /* 0xffff9e5000007947 */ /* 0x000fea000383ffff */
.L_x_1433:
[----:B------:R-:W-:Y:S01]  /*141e0*/  IMAD.MOV.U32 R116, RZ, RZ, R5 ;  /* 0x000000ffff747224 */ /* 0x000fe200078e0005 */
[----:B----4-:R-:W-:Y:S01]  /*141f0*/  MOV R2, 0x1 ;  /* 0x0000000100027802 */ /* 0x010fe20000000f00 */
[----:B------:R-:W-:Y:S01]  /*14200*/  IMAD.MOV.U32 R204, RZ, RZ, 0x1c1f ;  /* 0x00001c1fffcc7424 */ /* 0x000fe200078e00ff */
[----:B------:R-:W-:-:S02]  /*14210*/  MOV R3, 0x14230 ;  /* 0x0001423000037802 */ /* 0x000fc40000000f00 */
[----:B-123--:R-:W-:Y:S05]  /*14220*/  CALL.REL.NOINC `($__internal_20_$__cuda_sm70_shflsync_idx_p) ;  /* 0x00000c5000007944 */ /* 0x00efea0003c00000 */
        /* <DEDUP_REMOVED lines=8> */
.L_x_1436:
[----:B------:R-:W-:Y:S01]  /*142b0*/  IMAD.MOV.U32 R116, RZ, RZ, R5 ;  /* 0x000000ffff747224 */ /* 0x000fe200078e0005 */
[----:B--2---:R-:W-:Y:S01]  /*142c0*/  MOV R2, 0x2 ;  /* 0x0000000200027802 */ /* 0x004fe20000000f00 */
[----:B------:R-:W-:Y:S01]  /*142d0*/  IMAD.MOV.U32 R204, RZ, RZ, 0x1c1f ;  /* 0x00001c1fffcc7424 */ /* 0x000fe200078e00ff */
[----:B------:R-:W-:Y:S02]  /*142e0*/  MOV R3, 0x14300 ;  /* 0x0001430000037802 */ /* 0x000fe40000000f00 */
[----:B-1-34-:R-:W-:Y:S05]  /*142f0*/  CALL.REL.NOINC `($__internal_20_$__cuda_sm70_shflsync_idx_p) ;  /* 0x00000b8000007944 */ /* 0x01afea0003c00000 */
[----:B------:R-:W-:Y:S01]  /*14300*/  MOV R4, R204 ;  /* 0x000000cc00047202 */ /* 0x000fe20000000f00 */
[----:B------:R-:W-:Y:S05]  /*14310*/  BRA `(.L_x_1520) ;  /* 0xffffa7c000007947 */ /* 0x000fea000383ffff */
.L_x_1437:
[----:B------:R-:W-:Y:S01]  /*14320*/  IMAD.MOV.U32 R116, RZ, RZ, R12 ;  /* 0x000000ffff747224 */ /* 0x000fe200078e000c */
[----:B--2---:R-:W-:Y:S01]  /*14330*/  MOV R2, 0x2 ;  /* 0x0000000200027802 */ /* 0x004fe20000000f00 */
[----:B------:R-:W-:Y:S01]  /*14340*/  IMAD.MOV.U32 R204, RZ, RZ, 0x1c1f ;  /* 0x00001c1fffcc7424 */ /* 0x000fe200078e00ff */
[----:B------:R-:W-:Y:S02]  /*14350*/  MOV R3, 0x14370 ;  /* 0x0001437000037802 */ /* 0x000fe40000000f00 */
[----:B-1-34-:R-:W-:Y:S05]  /*14360*/  CALL.REL.NOINC `($__internal_20_$__cuda_sm70_shflsync_idx_p) ;  /* 0x00000b1000007944 */ /* 0x01afea0003c00000 */
[----:B------:R-:W-:Y:S01]  /*14370*/  MOV R0, R204 ;  /* 0x000000cc00007202 */ /* 0x000fe20000000f00 */
[----:B------:R-:W-:Y:S05]  /*14380*/  BRA `(.L_x_1521) ;  /* 0xffffa77000007947 */ /* 0x000fea000383ffff */
.L_x_1440:
[----:B------:R-:W-:Y:S01]  /*14390*/  IMAD.MOV.U32 R116, RZ, RZ, R5 ;  /* 0x000000ffff747224 */ /* 0x000fe200078e0005 */
[----:B--23--:R-:W-:Y:S01]  /*143a0*/  MOV R2, 0x3 ;  /* 0x0000000300027802 */ /* 0x00cfe20000000f00 */
[----:B------:R-:W-:Y:S01]  /*143b0*/  IMAD.MOV.U32 R204, RZ, RZ, 0x1c1f ;  /* 0x00001c1fffcc7424 */ /* 0x000fe200078e00ff */
[----:B------:R-:W-:-:S02]  /*143c0*/  MOV R3, 0x143e0 ;  /* 0x000143e000037802 */ /* 0x000fc40000000f00 */
[----:B-1--4-:R-:W-:Y:S05]  /*143d0*/  CALL.REL.NOINC `($__internal_20_$__cuda_sm70_shflsync_idx_p) ;  /* 0x00000aa000007944 */ /* 0x012fea0003c00000 */
        /* <DEDUP_REMOVED lines=8> */
.L_x_1444:
[----:B------:R-:W-:Y:S01]  /*14460*/  IMAD.MOV.U32 R116, RZ, RZ, R5 ;  /* 0x000000ffff747224 */ /* 0x000fe200078e0005 */
[----:B------:R-:W-:Y:S01]  /*14470*/  MOV R2, RZ ;  /* 0x000000ff00027202 */ /* 0x000fe20000000f00 */
[----:B------:R-:W-:Y:S01]  /*14480*/  IMAD.MOV.U32 R204, RZ, RZ, 0x1c1f ;  /* 0x00001c1fffcc7424 */ /* 0x000fe200078e00ff */
[----:B------:R-:W-:Y:S02]  /*14490*/  MOV R3, 0x144b0 ;  /* 0x000144b000037802 */ /* 0x000fe40000000f00 */
[----:B------:R-:W-:Y:S05]  /*144a0*/  CALL.REL.NOINC `($__internal_20_$__cuda_sm70_shflsync_idx_p) ;  /* 0x000009d000007944 */ /* 0x000fea0003c00000 */
[----:B------:R-:W-:Y:S01]  /*144b0*/  MOV R4, R204 ;  /* 0x000000cc00047202 */ /* 0x000fe20000000f00 */
[----:B------:R-:W-:Y:S05]  /*144c0*/  BRA `(.L_x_1523) ;  /* 0xffffb7e000007947 */ /* 0x000fea000383ffff */
.L_x_1445:
[----:B------:R-:W-:Y:S01]  /*144d0*/  IMAD.MOV.U32 R116, RZ, RZ, R12 ;  /* 0x000000ffff747224 */ /* 0x000fe200078e000c */
[----:B------:R-:W-:Y:S01]  /*144e0*/  MOV R2, RZ ;  /* 0x000000ff00027202 */ /* 0x000fe20000000f00 */
[----:B------:R-:W-:Y:S01]  /*144f0*/  IMAD.MOV.U32 R204, RZ, RZ, 0x1c1f ;  /* 0x00001c1fffcc7424 */ /* 0x000fe200078e00ff */
[----:B------:R-:W-:Y:S02]  /*14500*/  MOV R3, 0x14520 ;  /* 0x0001452000037802 */ /* 0x000fe40000000f00 */
[----:B-12---:R-:W-:Y:S05]  /*14510*/  CALL.REL.NOINC `($__internal_20_$__cuda_sm70_shflsync_idx_p) ;  /* 0x0000096000007944 */ /* 0x006fea0003c00000 */
[----:B------:R-:W-:Y:S01]  /*14520*/  MOV R0, R204 ;  /* 0x000000cc00007202 */ /* 0x000fe20000000f00 */
[----:B------:R-:W-:Y:S05]  /*14530*/  BRA `(.L_x_1524) ;  /* 0xffffb79000007947 */ /* 0x000fea000383ffff */
.L_x_1448:
        /* <DEDUP_REMOVED lines=13> */
.L_x_1451:
[----:B------:R-:W-:Y:S01]  /*14610*/  IMAD.MOV.U32 R116, RZ, RZ, R5 ;  /* 0x000000ffff747224 */ /* 0x000fe200078e0005 */
[----:B-1----:R-:W-:Y:S01]  /*14620*/  MOV R2, 0x2 ;  /* 0x0000000200027802 */ /* 0x002fe20000000f00 */
[----:B------:R-:W-:Y:S01]  /*14630*/  IMAD.MOV.U32 R204, RZ, RZ, 0x1c1f ;  /* 0x00001c1fffcc7424 */ /* 0x000fe200078e00ff */
[----:B------:R-:W-:Y:S02]  /*14640*/  MOV R3, 0x14660 ;  /* 0x0001466000037802 */ /* 0x000fe40000000f00 */
[----:B--234-:R-:W-:Y:S05]  /*14650*/  CALL.REL.NOINC `($__internal_20_$__cuda_sm70_shflsync_idx_p) ;  /* 0x0000082000007944 */ /* 0x01cfea0003c00000 */
[----:B------:R-:W-:Y:S01]  /*14660*/  MOV R4, R204 ;  /* 0x000000cc00047202 */ /* 0x000fe20000000f00 */
[----:B------:R-:W-:Y:S05]  /*14670*/  BRA `(.L_x_1526) ;  /* 0xffffb93000007947 */ /* 0x000fea000383ffff */
.L_x_1452:
[----:B------:R-:W-:Y:S01]  /*14680*/  IMAD.MOV.U32 R116, RZ, RZ, R12 ;  /* 0x000000ffff747224 */ /* 0x000fe200078e000c */
[----:B------:R-:W-:Y:S01]  /*14690*/  MOV R2, 0x2 ;  /* 0x0000000200027802 */ /* 0x000fe20000000f00 */
[----:B------:R-:W-:Y:S01]  /*146a0*/  IMAD.MOV.U32 R204, RZ, RZ, 0x1c1f ;  /* 0x00001c1fffcc7424 */ /* 0x000fe200078e00ff */
[----:B------:R-:W-:Y:S02]  /*146b0*/  MOV R3, 0x146d0 ;  /* 0x000146d000037802 */ /* 0x000fe40000000f00 */
[----:B-1234-:R-:W-:Y:S05]  /*146c0*/  CALL.REL.NOINC `($__internal_20_$__cuda_sm70_shflsync_idx_p) ;  /* 0x000007b000007944 */ /* 0x01efea0003c00000 */
[----:B------:R-:W-:Y:S01]  /*146d0*/  MOV R0, R204 ;  /* 0x000000cc00007202 */ /* 0x000fe20000000f00 */
[----:B------:R-:W-:Y:S05]  /*146e0*/  BRA `(.L_x_1527) ;  /* 0xffffb8e000007947 */ /* 0x000fea000383ffff */
.L_x_1455:
        /* <DEDUP_REMOVED lines=13> */
.L_x_1457:
[----:B------:R-:W-:Y:S01]  /*147c0*/  IMAD.MOV.U32 R116, RZ, RZ, R74 ;  /* 0x000000ffff747224 */ /* 0x000fe200078e004a */
[----:B------:R-:W-:Y:S01]  /*147d0*/  MOV R2, RZ ;  /* 0x000000ff00027202 */ /* 0x000fe20000000f00 */
[----:B------:R-:W-:Y:S01]  /*147e0*/  IMAD.MOV.U32 R204, RZ, RZ, 0x1f ;  /* 0x0000001fffcc7424 */ /* 0x000fe200078e00ff */
[----:B------:R-:W-:Y:S02]  /*147f0*/  MOV R3, 0x14810 ;  /* 0x0001481000037802 */ /* 0x000fe40000000f00 */
[----:B-1----:R-:W-:Y:S05]  /*14800*/  CALL.REL.NOINC `($__internal_20_$__cuda_sm70_shflsync_idx_p) ;  /* 0x0000067000007944 */ /* 0x002fea0003c00000 */
[----:B------:R-:W-:Y:S01]  /*14810*/  MOV R9, R204 ;  /* 0x000000cc00097202 */ /* 0x000fe20000000f00 */
[----:B------:R-:W-:Y:S05]  /*14820*/  BRA `(.L_x_1529) ;  /* 0xffffbb1000007947 */ /* 0x000fea000383ffff */
.L_x_1458:
[----:B------:R-:W-:Y:S01]  /*14830*/  IMAD.MOV.U32 R116, RZ, RZ, R74 ;  /* 0x000000ffff747224 */ /* 0x000fe200078e004a */
[----:B------:R-:W-:Y:S01]  /*14840*/  MOV R2, 0x1 ;  /* 0x0000000100027802 */ /* 0x000fe20000000f00 */
[----:B------:R-:W-:Y:S01]  /*14850*/  IMAD.MOV.U32 R204, RZ, RZ, 0x1f ;  /* 0x0000001fffcc7424 */ /* 0x000fe200078e00ff */
[----:B------:R-:W-:Y:S02]  /*14860*/  MOV R3, 0x14880 ;  /* 0x0001488000037802 */ /* 0x000fe40000000f00 */
[----:B-123--:R-:W-:Y:S05]  /*14870*/  CALL.REL.NOINC `($__internal_20_$__cuda_sm70_shflsync_idx_p) ;  /* 0x0000060000007944 */ /* 0x00efea0003c00000 */
[----:B------:R-:W-:Y:S01]  /*14880*/  MOV R8, R204 ;  /* 0x000000cc00087202 */ /* 0x000fe20000000f00 */
[----:B------:R-:W-:Y:S05]  /*14890*/  BRA `(.L_x_1530) ;  /* 0xffffbac000007947 */ /* 0x000fea000383ffff */
.L_x_1459:
[----:B------:R-:W-:Y:S02]  /*148a0*/  MOV R2, 0x1 ;  /* 0x0000000100027802 */ /* 0x000fe40000000f00 */
[----:B------:R-:W-:-:S02]  /*148b0*/  MOV R3, 0x148d0 ;  /* 0x000148d000037802 */ /* 0x000fc40000000f00 */
[----:B--234-:R-:W-:Y:S05]  /*148c0*/  CALL.REL.NOINC `($__internal_21_$__cuda_sm70_shflsync_up_p) ;  /* 0x0000061000007944 */ /* 0x01cfea0003c00000 */
[----:B------:R-:W-:Y:S05]  /*148d0*/  BRA `(.L_x_1531) ;  /* 0xffffbba000007947 */ /* 0x000fea000383ffff */
.L_x_1460:
[----:B------:R-:W-:Y:S02]  /*148e0*/  MOV R2, 0x2 ;  /* 0x0000000200027802 */ /* 0x000fe40000000f00 */
[----:B------:R-:W-:-:S02]  /*148f0*/  MOV R3, 0x14910 ;  /* 0x0001491000037802 */ /* 0x000fc40000000f00 */
[----:B--23--:R-:W-:Y:S05]  /*14900*/  CALL.REL.NOINC `($__internal_21_$__cuda_sm70_shflsync_up_p) ;  /* 0x000005d000007944 */ /* 0x00cfea0003c00000 */
        /* <DEDUP_REMOVED lines=24> */
.L_x_1464:
[----:B------:R-:W-:Y:S02]  /*14a90*/  MOV R2, 0x1 ;  /* 0x0000000100027802 */ /* 0x000fe40000000f00 */
[----:B------:R-:W-:Y:S02]  /*14aa0*/  MOV R3, 0x14ac0 ;  /* 0x00014ac000037802 */ /* 0x000fe40000000f00 */
[----:B------:R-:W-:Y:S05]  /*14ab0*/  CALL.REL.NOINC `($__internal_21_$__cuda_sm70_shflsync_up_p) ;  /* 0x0000042000007944 */ /* 0x000fea0003c00000 */
[----:B------:R-:W-:Y:S01]  /*14ac0*/  MOV R2, R4 ;  /* 0x0000000400027202 */ /* 0x000fe20000000f00 */
[----:B------:R-:W-:Y:S05]  /*14ad0*/  BRA `(.L_x_1533) ;  /* 0xffffbbf000007947 */ /* 0x000fea000383ffff */
.L_x_1465:
[----:B------:R-:W-:Y:S02]  /*14ae0*/  MOV R2, 0x2 ;  /* 0x0000000200027802 */ /* 0x000fe40000000f00 */
[----:B------:R-:W-:Y:S02]  /*14af0*/  MOV R3, 0x14b10 ;  /* 0x00014b1000037802 */ /* 0x000fe40000000f00 */
        /* <DEDUP_REMOVED lines=25> */
.L_x_1467:
[----:B------:R-:W-:Y:S02]  /*14c90*/  SEL R0, RZ, 0x1, P0 ;  /* 0x00000001ff007807 */ /* 0x000fe40000000000 */
[----:B------:R-:W-:Y:S02]  /*14ca0*/  MOV R2, 0x14cc0 ;  /* 0x00014cc000027802 */ /* 0x000fe40000000f00 */
[----:B-1----:R-:W-:Y:S05]  /*14cb0*/  CALL.REL.NOINC `($__internal_22_$__cuda_sm70_votesync_ballot) ;  /* 0x0000029000007944 */ /* 0x002fea0003c00000 */
[----:B------:R-:W-:Y:S01]  /*14cc0*/  MOV R10, R0 ;  /* 0x00000000000a7202 */ /* 0x000fe20000000f00 */
[----:B------:R-:W-:Y:S05]  /*14cd0*/  BRA `(.L_x_1535) ;  /* 0xffffbb8000007947 */ /* 0x000fea000383ffff */
.L_x_1468:
[----:B------:R-:W-:Y:S01]  /*14ce0*/  IMAD.MOV.U32 R116, RZ, RZ, R6 ;  /* 0x000000ffff747224 */ /* 0x000fe200078e0006 */
[----:B------:R-:W-:Y:S01]  /*14cf0*/  MOV R2, R0 ;  /* 0x0000000000027202 */ /* 0x000fe20000000f00 */
[----:B------:R-:W-:Y:S01]  /*14d00*/  IMAD.MOV.U32 R204, RZ, RZ, 0x1f ;  /* 0x0000001fffcc7424 */ /* 0x000fe200078e00ff */
[----:B------:R-:W-:Y:S02]  /*14d10*/  MOV R3, 0x14d30 ;  /* 0x00014d3000037802 */ /* 0x000fe40000000f00 */
[----:B-1----:R-:W-:Y:S05]  /*14d20*/  CALL.REL.NOINC `($__internal_20_$__cuda_sm70_shflsync_idx_p) ;  /* 0x0000015000007944 */ /* 0x002fea0003c00000 */
[----:B------:R-:W-:Y:S01]  /*14d30*/  IMAD.MOV.U32 R8, RZ, RZ, R204 ;  /* 0x000000ffff087224 */ /* 0x000fe200078e00cc */
[----:B------:R-:W-:Y:S01]  /*14d40*/  MOV R2, R0 ;  /* 0x0000000000027202 */ /* 0x000fe20000000f00 */
[----:B------:R-:W-:Y:S01]  /*14d50*/  IMAD.MOV.U32 R116, RZ, RZ, R7 ;  /* 0x000000ffff747224 */ /* 0x000fe200078e0007 */
[----:B------:R-:W-:-:S02]  /*14d60*/  MOV R204, 0x1f ;  /* 0x0000001f00cc7802 */ /* 0x000fc40000000f00 */
[----:B------:R-:W-:Y:S02]  /*14d70*/  MOV R3, 0x14d90 ;  /* 0x00014d9000037802 */ /* 0x000fe40000000f00 */
[----:B------:R-:W-:Y:S05]  /*14d80*/  CALL.REL.NOINC `($__internal_20_$__cuda_sm70_shflsync_idx_p) ;  /* 0x000000f000007944 */ /* 0x000fea0003c00000 */
[----:B------:R-:W-:Y:S01]  /*14d90*/  MOV R7, R204 ;  /* 0x000000cc00077202 */ /* 0x000fe20000000f00 */
[----:B------:R-:W-:Y:S05]  /*14da0*/  BRA `(.L_x_1536) ;  /* 0xffffbb0000007947 */ /* 0x000fea000383ffff */
.L_x_1471:
[----:B------:R-:W-:Y:S01]  /*14db0*/  IMAD.MOV.U32 R116, RZ, RZ, R4 ;  /* 0x000000ffff747224 */ /* 0x000fe200078e0004 */
[----:B------:R-:W-:Y:S01]  /*14dc0*/  MOV R2, R0 ;  /* 0x0000000000027202 */ /* 0x000fe20000000f00 */
[----:B------:R-:W-:Y:S01]  /*14dd0*/  IMAD.MOV.U32 R204, RZ, RZ, 0x1f ;  /* 0x0000001fffcc7424 */ /* 0x000fe200078e00ff */
[----:B------:R-:W-:Y:S02]  /*14de0*/  MOV R3, 0x14e00 ;  /* 0x00014e0000037802 */ /* 0x000fe40000000f00 */
[----:B-1-34-:R-:W-:Y:S05]  /*14df0*/  CALL.REL.NOINC `($__internal_20_$__cuda_sm70_shflsync_idx_p) ;  /* 0x0000008000007944 */ /* 0x01afea0003c00000 */
[----:B------:R-:W-:Y:S01]  /*14e00*/  MOV R11, R204 ;  /* 0x000000cc000b7202 */ /* 0x000fe20000000f00 */
[----:B------:R-:W-:Y:S05]  /*14e10*/  BRA `(.L_x_1470) ;  /* 0xffffbaf000007947 */ /* 0x000fea000383ffff */
        .weak           $__internal_19_$__cuda_sm70_shflsync_bfly_p
        .type           $__internal_19_$__cuda_sm70_shflsync_bfly_p,@function
        .size           $__internal_19_$__cuda_sm70_shflsync_bfly_p,($__internal_20_$__cuda_sm70_shflsync_idx_p - $__internal_19_$__cuda_sm70_shflsync_bfly_p)
$__internal_19_$__cuda_sm70_shflsync_bfly_p:
[----:B------:R-:W-:Y:S02]  /*14e20*/  MOV R175, 0xffffffff ;  /* 0xffffffff00af7802 */ /* 0x000fe40000000f00 */
[----:B------:R-:W-:Y:S02]  /*14e30*/  MOV R3, 0x1f ;  /* 0x0000001f00037802 */ /* 0x000fe40000000f00 */
[----:B------:R-:W-:Y:S04]  /*14e40*/  WARPSYNC R175 ;  /* 0x000000af00007348 */ /* 0x000fe80003800000 */
[----:B------:R1:W2:Y:S02]  /*14e50*/  SHFL.BFLY PT, R0, R116, R0, R3 ;  /* 0x0c00000074007389 */ /* 0x0002a400000e0003 */
[----:B-1----:R-:W-:-:S04]  /*14e60*/  MOV R3, 0x0 ;  /* 0x0000000000037802 */ /* 0x002fc80000000f00 */
[----:B--2---:R-:W-:Y:S05]  /*14e70*/  RET.REL.NODEC R2 `(_ZN7cutlass13device_kernelIN5flash19enable_sm80_to_sm89INS1_16FlashAttnFwdSm80INS1_25CollectiveMainloopFwdSm80ILi4ELi1ELb0EN4cute5tupleIJNS5_1CILi128EEENS7_ILi48EEENS7_ILi96EEEEEELi96ENS_6half_tEfNS_4arch4Sm80ELb1ELb0ELb0ELb1ELb1ELb0ELb1ELb1EEENS1_21CollectiveEpilogueFwdINS6_IJS8_SA_S9_EEENS6_IJNS7_ILi1EEESI_SI_EEESC_SE_Li128ELb1ELb1ELb1ELb0EEENS1_36VarlenDynamicPersistentTileSchedulerILi128ELi48ELi128ELi128ELb1ELb1ELb0ELb1ELb1ELb1EEEEEEEEEvNT_6ParamsE) ;  /* 0xfffeb18002007950 */ /* 0x004fea0003c3ffff */
        .weak           $__internal_20_$__cuda_sm70_shflsync_idx_p
        .type           $__internal_20_$__cuda_sm70_shflsync_idx_p,@function
        .size           $__internal_20_$__cuda_sm70_shflsync_idx_p,($__internal_21_$__cuda_sm70_shflsync_up_p - $__internal_20_$__cuda_sm70_shflsync_idx_p)
$__internal_20_$__cuda_sm70_shflsync_idx_p:
[----:B------:R-:W-:-:S04]  /*14e80*/  MOV R205, 0xffffffff ;  /* 0xffffffff00cd7802 */ /* 0x000fc80000000f00 */
[----:B------:R-:W-:Y:S04]  /*14e90*/  WARPSYNC R205 ;  /* 0x000000cd00007348 */ /* 0x000fe80003800000 */
[----:B------:R1:W2:Y:S02]  /*14ea0*/  SHFL.IDX PT, R204, R116, R2, R204 ;  /* 0x0000000274cc7389 */ /* 0x0002a400000e00cc */
[----:B-1----:R-:W-:Y:S02]  /*14eb0*/  MOV R2, R3 ;  /* 0x0000000300027202 */ /* 0x002fe40000000f00 */
[----:B------:R-:W-:-:S04]  /*14ec0*/  MOV R3, 0x0 ;  /* 0x0000000000037802 */ /* 0x000fc80000000f00 */
[----:B--2---:R-:W-:Y:S05]  /*14ed0*/  RET.REL.NODEC R2 `(_ZN7cutlass13device_kernelIN5flash19enable_sm80_to_sm89INS1_16FlashAttnFwdSm80INS1_25CollectiveMainloopFwdSm80ILi4ELi1ELb0EN4cute5tupleIJNS5_1CILi128EEENS7_ILi48EEENS7_ILi96EEEEEELi96ENS_6half_tEfNS_4arch4Sm80ELb1ELb0ELb0ELb1ELb1ELb0ELb1ELb1EEENS1_21CollectiveEpilogueFwdINS6_IJS8_SA_S9_EEENS6_IJNS7_ILi1EEESI_SI_EEESC_SE_Li128ELb1ELb1ELb1ELb0EEENS1_36VarlenDynamicPersistentTileSchedulerILi128ELi48ELi128ELi128ELb1ELb1ELb0ELb1ELb1ELb1EEEEEEEEEvNT_6ParamsE) ;  /* 0xfffeb12002007950 */ /* 0x004fea0003c3ffff */
        .weak           $__internal_21_$__cuda_sm70_shflsync_up_p
        .type           $__internal_21_$__cuda_sm70_shflsync_up_p,@function
        .size           $__internal_21_$__cuda_sm70_shflsync_up_p,($__internal_22_$__cuda_sm70_votesync_ballot - $__internal_21_$__cuda_sm70_shflsync_up_p)
$__internal_21_$__cuda_sm70_shflsync_up_p:
[----:B------:R-:W-:Y:S02]  /*14ee0*/  IMAD.MOV.U32 R4, RZ, RZ, RZ ;  /* 0x000000ffff047224 */ /* 0x000fe400078e00ff */
[----:B------:R-:W-:-:S04]  /*14ef0*/  IMAD.MOV.U32 R10, RZ, RZ, -0x1 ;  /* 0xffffffffff0a7424 */ /* 0x000fc800078e00ff */
[----:B------:R-:W-:Y:S04]  /*14f00*/  WARPSYNC R10 ;  /* 0x0000000a00007348 */ /* 0x000fe80003800000 */
[----:B------:R1:W2:Y:S02]  /*14f10*/  SHFL.UP PT, R4, R0, R2, R4 ;  /* 0x0400000200047389 */ /* 0x0002a400000e0004 */
[----:B-1----:R-:W-:Y:S02]  /*14f20*/  MOV R2, R3 ;  /* 0x0000000300027202 */ /* 0x002fe40000000f00 */
[----:B------:R-:W-:-:S04]  /*14f30*/  MOV R3, 0x0 ;  /* 0x0000000000037802 */ /* 0x000fc80000000f00 */
[----:B--2---:R-:W-:Y:S05]  /*14f40*/  RET.REL.NODEC R2 `(_ZN7cutlass13device_kernelIN5flash19enable_sm80_to_sm89INS1_16FlashAttnFwdSm80INS1_25CollectiveMainloopFwdSm80ILi4ELi1ELb0EN4cute5tupleIJNS5_1CILi128EEENS7_ILi48EEENS7_ILi96EEEEEELi96ENS_6half_tEfNS_4arch4Sm80ELb1ELb0ELb0ELb1ELb1ELb0ELb1ELb1EEENS1_21CollectiveEpilogueFwdINS6_IJS8_SA_S9_EEENS6_IJNS7_ILi1EEESI_SI_EEESC_SE_Li128ELb1ELb1ELb1ELb0EEENS1_36VarlenDynamicPersistentTileSchedulerILi128ELi48ELi128ELi128ELb1ELb1ELb0ELb1ELb1ELb1EEEEEEEEEvNT_6ParamsE) ;  /* 0xfffeb0b002007950 */ /* 0x004fea0003c3ffff */
        .weak           $__internal_22_$__cuda_sm70_votesync_ballot
        .type           $__internal_22_$__cuda_sm70_votesync_ballot,@function
        .size           $__internal_22_$__cuda_sm70_votesync_ballot,(.L_x_1840 - $__internal_22_$__cuda_sm70_votesync_ballot)
$__internal_22_$__cuda_sm70_votesync_ballot:
[----:B------:R-:W-:Y:S01]  /*14f50*/  ISETP.NE.U32.AND P0, PT, R0, 0x1, PT ;  /* 0x000000010000780c */ /* 0x000fe20003f05070 */
[----:B------:R-:W-:-:S04]  /*14f60*/  IMAD.MOV.U32 R3, RZ, RZ, -0x1 ;  /* 0xffffffffff037424 */ /* 0x000fc800078e00ff */
[----:B------:R-:W-:Y:S08]  /*14f70*/  WARPSYNC R3 ;  /* 0x0000000300007348 */ /* 0x000ff00003800000 */
[----:B------:R-:W-:-:S04]  /*14f80*/  VOTE.ANY R0, PT, !P0 ;  /* 0x0000000000007806 */ /* 0x000fc800040e0100 */
[----:B------:R-:W-:Y:S01]  /*14f90*/  LOP3.LUT R0, R0, R3, RZ, 0xc0, !PT ;  /* 0x0000000300007212 */ /* 0x000fe200078ec0ff */
[----:B------:R-:W-:-:S04]  /*14fa0*/  IMAD.MOV.U32 R3, RZ, RZ, 0x0 ;  /* 0x00000000ff037424 */ /* 0x000fc800078e00ff */
[----:B------:R-:W-:Y:S05]  /*14fb0*/  RET.REL.NODEC R2 `(_ZN7cutlass13device_kernelIN5flash19enable_sm80_to_sm89INS1_16FlashAttnFwdSm80INS1_25CollectiveMainloopFwdSm80ILi4ELi1ELb0EN4cute5tupleIJNS5_1CILi128EEENS7_ILi48EEENS7_ILi96EEEEEELi96ENS_6half_tEfNS_4arch4Sm80ELb1ELb0ELb0ELb1ELb1ELb0ELb1ELb1EEENS1_21CollectiveEpilogueFwdINS6_IJS8_SA_S9_EEENS6_IJNS7_ILi1EEESI_SI_EEESC_SE_Li128ELb1ELb1ELb1ELb0EEENS1_36VarlenDynamicPersistentTileSchedulerILi128ELi48ELi128ELi128ELb1ELb1ELb0ELb1ELb1ELb1EEEEEEEEEvNT_6ParamsE) ;  /* 0xfffeb04002007950 */ /* 0x000fea0003c3ffff */
.L_x_1537:
        /* <DEDUP_REMOVED lines=12> */
.L_x_1840:


//--------------------- .text._ZN7cutlass13device_kernelIN5flash19enable_sm80_to_sm89INS1_16FlashAttnFwdSm80INS1_25CollectiveMainloopFwdSm80ILi4ELi1ELb0EN4cute5tupleIJNS5_1CILi128EEENS7_ILi48EEENS7_ILi96EEEEEELi96ENS_6half_tEfNS_4arch4Sm80ELb1ELb0ELb0ELb1ELb1ELb1ELb1ELb1EEENS1_21CollectiveEpilogueFwdINS6_IJS8_SA_S9_EEENS6_IJNS7_ILi1EEESI_SI_EEESC_SE_Li128ELb1ELb1ELb1ELb0EEENS1_36VarlenDynamicPersistentTileSchedulerILi128ELi48ELi128ELi128ELb1ELb1ELb0ELb1ELb1ELb1EEEEEEEEEvNT_6ParamsE --------------------------
	.section	.text._ZN7cutlass13device_kernelIN5flash19enable_sm80_to_sm89INS1_16FlashAttnFwdSm80INS1_25CollectiveMainloopFwdSm80ILi4ELi1ELb0EN4cute5tupleIJNS5_1CILi128EEENS7_ILi48EEENS7_ILi96EEEEEELi96ENS_6half_tEfNS_4arch4Sm80ELb1ELb0ELb0ELb1ELb1ELb1ELb1ELb1EEENS1_21CollectiveEpilogueFwdINS6_IJS8_SA_S9_EEENS6_IJNS7_ILi1EEESI_SI_EEESC_SE_Li128ELb1ELb1ELb1ELb0EEENS1_36VarlenDynamicPersistentTileSchedulerILi128ELi48ELi128ELi128ELb1ELb1ELb0ELb1ELb1ELb1EEEEEEEEEvNT_6ParamsE,"ax",@progbits
	.sectioninfo	@"SHI_REGISTERS=255"
	.align	128
.text._ZN7cutlass13device_kernelIN5flash19enable_sm80_to_sm89INS1_16FlashAttnFwdSm80INS1_25CollectiveMainloopFwdSm80ILi4ELi1ELb0EN4cute5tupleIJNS5_1CILi128EEENS7_ILi48EEENS7_ILi96EEEEEELi96ENS_6half_tEfNS_4arch4Sm80ELb1ELb0ELb0ELb1ELb1ELb1ELb1ELb1EEENS1_21CollectiveEpilogueFwdINS6_IJS8_SA_S9_EEENS6_IJNS7_ILi1EEESI_SI_EEESC_SE_Li128ELb1ELb1ELb1ELb0EEENS1_36VarlenDynamicPersistentTileSchedulerILi128ELi48ELi128ELi128ELb1ELb1ELb0ELb1ELb1ELb1EEEEEEEEEvNT_6ParamsE:
        .type           _ZN7cutlass13device_kernelIN5flash19enable_sm80_to_sm89INS1_16FlashAttnFwdSm80INS1_25CollectiveMainloopFwdSm80ILi4ELi1ELb0EN4cute5tupleIJNS5_1CILi128EEENS7_ILi48EEENS7_ILi96EEEEEELi96ENS_6half_tEfNS_4arch4Sm80ELb1ELb0ELb0ELb1ELb1ELb1ELb1ELb1EEENS1_21CollectiveEpilogueFwdINS6_IJS8_SA_S9_EEENS6_IJNS7_ILi1EEESI_SI_EEESC_SE_Li128ELb1ELb1ELb1ELb0EEENS1_36VarlenDynamicPersistentTileSchedulerILi128ELi48ELi128ELi128ELb1ELb1ELb0ELb1ELb1ELb1EEEEEEEEEvNT_6ParamsE,@function
        .size           _ZN7cutlass13device_kernelIN5flash19enable_sm80_to_sm89INS1_16FlashAttnFwdSm80INS1_25CollectiveMainloopFwdSm80ILi4ELi1ELb0EN4cute5tupleIJNS5_1CILi128EEENS7_ILi48EEENS7_ILi96EEEEEELi96ENS_6half_tEfNS_4arch4Sm80ELb1ELb0ELb0ELb1ELb1ELb1ELb1ELb1EEENS1_21CollectiveEpilogueFwdINS6_IJS8_SA_S9_EEENS6_IJNS7_ILi1EEESI_SI_EEESC_SE_Li128ELb1ELb1ELb1ELb0EEENS1_36VarlenDynamicPersistentTileSchedulerILi128ELi48ELi128ELi128ELb1ELb1ELb0ELb1ELb1ELb1EEEEEEEEEvNT_6ParamsE,(.L_x_1845 - _ZN7cutlass13device_kernelIN5flash19enable_sm80_to_sm89INS1_16FlashAttnFwdSm80INS1_25CollectiveMainloopFwdSm80ILi4ELi1ELb0EN4cute5tupleIJNS5_1CILi128EEENS7_ILi48EEENS7_ILi96EEEEEELi96ENS_6half_tEfNS_4arch4Sm80ELb1ELb0ELb0ELb1ELb1ELb1ELb1ELb1EEENS1_21CollectiveEpilogueFwdINS6_IJS8_SA_S9_EEENS6_IJNS7_ILi1EEESI_SI_EEESC_SE_Li128ELb1ELb1ELb1ELb0EEENS1_36VarlenDynamicPersistentTileSchedulerILi128ELi48ELi128ELi128ELb1ELb1ELb0ELb1ELb1ELb1EEEEEEEEEvNT_6ParamsE)
        .other          _ZN7cutlass13device_kernelIN5flash19enable_sm80_to_sm89INS1_16FlashAttnFwdSm80INS1_25CollectiveMainloopFwdSm80ILi4ELi1ELb0EN4cute5tupleIJNS5_1CILi128EEENS7_ILi48EEENS7_ILi96EEEEEELi96ENS_6half_tEfNS_4arch4Sm80ELb1ELb0ELb0ELb1ELb1ELb1ELb1ELb1EEENS1_21CollectiveEpilogueFwdINS6_IJS8_SA_S9_EEENS6_IJNS7_ILi1EEESI_SI_EEESC_SE_Li128ELb1ELb1ELb1ELb0EEENS1_36VarlenDynamicPersistentTileSchedulerILi128ELi48ELi128ELi128ELb1ELb1ELb0ELb1ELb1ELb1EEEEEEEEEvNT_6ParamsE,@"STO_CUDA_ENTRY STV_DEFAULT"
_ZN7cutlass13device_kernelIN5flash19enable_sm80_to_sm89INS1_16FlashAttnFwdSm80INS1_25CollectiveMainloopFwdSm80ILi4ELi1ELb0EN4cute5tupleIJNS5_1CILi128EEENS7_ILi48EEENS7_ILi96EEEEEELi96ENS_6half_tEfNS_4arch4Sm80ELb1ELb0ELb0ELb1ELb1ELb1ELb1ELb1EEENS1_21CollectiveEpilogueFwdINS6_IJS8_SA_S9_EEENS6_IJNS7_ILi1EEESI_SI_EEESC_SE_Li128ELb1ELb1ELb1ELb0EEENS1_36VarlenDynamicPersistentTileSchedulerILi128ELi48ELi128ELi128ELb1ELb1ELb0ELb1ELb1ELb1EEEEEEEEEvNT_6ParamsE:
        /* <DEDUP_REMOVED lines=54> */
.L_x_1543:
        /* <DEDUP_REMOVED lines=16> */
.L_x_1754:
        /* <DEDUP_REMOVED lines=16> */
.L_x_1755:
[----:B--2---:R-:W-:-:S05]  /*0560*/  IMAD R0, R0, c[0x0][0x538], RZ ;  /* 0x00014e0000007a24 */ /* 0x004fca00078e02ff */
[----:B------:R-:W-:-:S04]  /*0570*/  IADD3 R7, R0, R7, RZ ;  /* 0x0000000700077210 */ /* 0x000fc80007ffe0ff */
[----:B------:R-:W-:-:S13]  /*0580*/  ISETP.GT.AND P0, PT, R7, UR4, PT ;  /* 0x0000000407007c0c */ /* 0x000fda000bf04270 */
[----:B-1----:R-:W-:Y:S05]  /*0590*/  @!P0 BRA `(.L_x_1543) ;  /* 0xfffffdc000008947 */ /* 0x002fea000383ffff */
.L_x_1539:
[----:B------:R-:W-:-:S05]  /*05a0*/  IADD3 R10, -R0, R7, RZ ;  /* 0x00000007000a7210 */ /* 0x000fca0007ffe1ff */
[----:B------:R-:W-:-:S05]  /*05b0*/  IMAD R0, R4, c[0x0][0x538], R10 ;  /* 0x00014e0004007a24 */ /* 0x000fca00078e020a */
[----:B------:R-:W-:Y:S01]  /*05c0*/  ISETP.GT.AND P0, PT, R0, UR4, PT ;  /* 0x0000000400007c0c */ /* 0x000fe2000bf04270 */
[----:B------:R-:W-:-:S12]  /*05d0*/  BRA.DIV ~URZ, `(.L_x_1544) ;  /* 0x0001e2827f007947 */ /* 0x000fd8000b800000 */
[----:B------:R-:W-:-:S04]  /*05e0*/  VOTE.ANY R7, PT, !P0 ;  /* 0x0000000000077806 */ /* 0x000fc800040e0100 */
.L_x_1756:
[----:B------:R-:W1:Y:S02]  /*05f0*/  POPC R0, R7 ;  /* 0x0000000700007309 */ /* 0x000e640000000000 */
[----:B-1----:R-:W-:-:S05]  /*0600*/  IADD3 R2, R0, R6, RZ ;  /* 0x0000000600027210 */ /* 0x002fca0007ffe0ff */
[----:B------:R1:W-:Y:S01]  /*0610*/  STL [R1+0x7c], R2 ;  /* 0x00007c0201007387 */ /* 0x0003e20000100800 */
[----:B------:R-:W-:Y:S05]  /*0620*/  BRA.DIV ~URZ, `(.L_x_1545) ;  /* 0x0001e2827f007947 */ /* 0x000fea000b800000 */
[----:B------:R2:W3:Y:S01]  /*0630*/  SHFL.IDX PT, R12, R9, R0, 0x1f ;  /* 0x00001f00090c7589 */ /* 0x0004e200000e0000 */
[----:B------:R-:W-:-:S03]  /*0640*/  MOV R5, RZ ;  /* 0x000000ff00057202 */ /* 0x000fc60000000f00 */
[----:B------:R2:W4:Y:S04]  /*0650*/  SHFL.IDX PT, R9, R8, R0, 0x1f ;  /* 0x00001f0008097589 */ /* 0x00052800000e0000 */
.L_x_1757:
[----:B------:R-:W-:Y:S01]  /*0660*/  ISETP.NE.AND P0, PT, R7, RZ, PT ;  /* 0x000000ff0700720c */ /* 0x000fe20003f05270 */
[----:B------:R-:W-:-:S12]  /*0670*/  BSSY B0, `(.L_x_1546) ;  /* 0x0000005000007945 */ /* 0x000fd80003800000 */
[----:B------:R-:W-:Y:S05]  /*0680*/  @!P0 BRA `(.L_x_1547) ;  /* 0x0000003000008947 */ /* 0x000fea0003800000 */
[----:B--2---:R-:W-:Y:S01]  /*0690*/  IADD3 R0, R0, -0x1, RZ ;  /* 0xffffffff00007810 */ /* 0x004fe20007ffe0ff */
[----:B------:R-:W-:Y:S05]  /*06a0*/  BRA.DIV ~URZ, `(.L_x_1548) ;  /* 0x0001e2e27f007947 */ /* 0x000fea000b800000 */
[----:B------:R2:W1:Y:S02]  /*06b0*/  SHFL.IDX PT, R5, R4, R0, 0x1f ;  /* 0x00001f0004057589 */ /* 0x00046400000e0000 */
.L_x_1547:
[----:B------:R-:W-:Y:S05]  /*06c0*/  BSYNC B0 ;  /* 0x0000000000007941 */ /* 0x000fea0003800000 */
.L_x_1546:
        /* <DEDUP_REMOVED lines=69> */
.L_x_1550:
        /* <DEDUP_REMOVED lines=70> */
.L_x_1551:
[----:B------:R-:W-:Y:S05]  /*0f80*/  BSYNC B0 ;  /* 0x0000000000007941 */ /* 0x000fea0003800000 */
.L_x_1549:
[----:B------:R-:W-:-:S04]  /*0f90*/  LOP3.LUT R0, RZ, R0, RZ, 0x33, !PT ;  /* 0x00000000ff007212 */ /* 0x000fc800078e33ff */
[----:B------:R-:W-:-:S05]  /*0fa0*/  IADD3 R0, R0, R12, RZ ;  /* 0x0000000c00007210 */ /* 0x000fca0007ffe0ff */
[----:B------:R2:W-:Y:S01]  /*0fb0*/  STL [R1+0x74], R0 ;  /* 0x0000740001007387 */ /* 0x0005e20000100800 */
[----:B------:R-:W-:Y:S05]  /*0fc0*/  BRA `(.L_x_1552) ;  /* 0x0000006000007947 */ /* 0x000fea0003800000 */
.L_x_1540:
[----:B------:R-:W-:Y:S01]  /*0fd0*/  MOV R0, UR4 ;  /* 0x0000000400007c02 */ /* 0x000fe20008000f00 */
[----:B------:R-:W-:Y:S04]  /*0fe0*/  STL [R1+0x74], RZ ;  /* 0x000074ff01007387 */ /* 0x000fe80000100800 */
[----:B------:R-:W-:Y:S04]  /*0ff0*/  STL [R1+0x78], RZ ;  /* 0x000078ff01007387 */ /* 0x000fe80000100800 */
[----:B------:R1:W-:Y:S02]  /*1000*/  STL [R1+0x70], R0 ;  /* 0x0000700001007387 */ /* 0x0003e40000100800 */
[----:B-1----:R-:W-:-:S05]  /*1010*/  MOV R0, c[0x0][0x53c] ;  /* 0x00014f0000007a02 */ /* 0x002fca0000000f00 */
[----:B------:R1:W-:Y:S02]  /*1020*/  STL [R1+0x7c], R0 ;  /* 0x00007c0001007387 */ /* 0x0003e40000100800 */
.L_x_1552:
        /* <DEDUP_REMOVED lines=8> */
.L_x_1538:
        /* <DEDUP_REMOVED lines=34> */
[----:B------:R-:W-:Y:S01]  /*12d0*/  LEA.HI R10, R5, R5, RZ, 0x1 ;  /* 0x00000005050a7211 */ /* 0x000fe200078f08ff */
[----:B------:R-:W-:Y:S01]  /*12e0*/  IMAD.IADD R15, R2, 0x1, -R4 ;  /* 0x00000001020f7824 */ /* 0x000fe200078e0a04 */
[----:B------:R-:W-:Y:S02]  /*12f0*/  LOP3.LUT R2, R3, 0xc0, RZ, 0xc0, !PT ;  /* 0x000000c003027812 */ /* 0x000fe400078ec0ff */
[----:B------:R-:W-:Y:S02]  /*1300*/  SHF.R.S32.HI R32, RZ, 0x2, R12 ;  /* 0x00000002ff207819 */ /* 0x000fe4000001140c */
[----:B------:R-:W-:Y:S02]  /*1310*/  SHF.R.U32.HI R3, RZ, 0x3, R2 ;  /* 0x00000003ff037819 */ /* 0x000fe40000011602 */
[----:B------:R-:W-:-:S02]  /*1320*/  LOP3.LUT R2, R2, 0x18, R30, 0xf8, !PT ;  /* 0x0000001802027812 */ /* 0x000fc400078ef81e */
[----:B------:R-:W-:Y:S02]  /*1330*/  LOP3.LUT R4, R10, 0x3fffffe, RZ, 0xc0, !PT ;  /* 0x03fffffe0a047812 */ /* 0x000fe400078ec0ff */
[----:B------:R-:W-:Y:S02]  /*1340*/  LEA.HI R6, R12, R32, RZ, 0x1 ;  /* 0x000000200c067211 */ /* 0x000fe400078f08ff */
[----:B------:R-:W-:Y:S01]  /*1350*/  LOP3.LUT R9, R2, R3, RZ, 0x3c, !PT ;  /* 0x0000000302097212 */ /* 0x000fe200078e3cff */
[----:B------:R-:W-:Y:S01]  /*1360*/  IMAD.IADD R17, R5, 0x1, -R4 ;  /* 0x0000000105117824 */ /* 0x000fe200078e0a04 */
[----:B------:R-:W-:Y:S02]  /*1370*/  LEA.HI R11, R11, R24, RZ, 0x5 ;  /* 0x000000180b0b7211 */ /* 0x000fe400078f28ff */
[----:B------:R-:W-:Y:S02]  /*1380*/  LEA.HI R2, R13, R13, RZ, 0x1 ;  /* 0x0000000d0d027211 */ /* 0x000fe400078f08ff */
[----:B------:R-:W-:-:S02]  /*1390*/  LOP3.LUT R3, R6, 0x7fffffe, RZ, 0xc0, !PT ;  /* 0x07fffffe06037812 */ /* 0x000fc400078ec0ff */
[----:B------:R-:W-:Y:S02]  /*13a0*/  LOP3.LUT R4, R11, 0xffffffe0, RZ, 0xc0, !PT ;  /* 0xffffffe00b047812 */ /* 0x000fe400078ec0ff */
[C---:B------:R-:W-:Y:S01]  /*13b0*/  LOP3.LUT R5, R2.reuse, 0x1ffffffe, RZ, 0xc0, !PT ;  /* 0x1ffffffe02057812 */ /* 0x040fe200078ec0ff */
[----:B------:R-:W-:Y:S01]  /*13c0*/  IMAD.SHL.U32 R2, R2, 0x20, RZ ;  /* 0x0000002002027824 */ /* 0x000fe200078e00ff */
[----:B------:R-:W-:Y:S01]  /*13d0*/  SHF.R.S32.HI R7, RZ, 0x5, R11 ;  /* 0x00000005ff077819 */ /* 0x000fe2000001140b */
[----:B------:R-:W-:Y:S01]  /*13e0*/  IMAD.IADD R3, R32, 0x1, -R3 ;  /* 0x0000000120037824 */ /* 0x000fe200078e0a03 */
[----:B------:R-:W-:Y:S01]  /*13f0*/  SHF.R.S32.HI R6, RZ, 0x1f, R11 ;  /* 0x0000001fff067819 */ /* 0x000fe2000001140b */
[----:B------:R-:W-:Y:S01]  /*1400*/  IMAD.IADD R29, R24, 0x1, -R4 ;  /* 0x00000001181d7824 */ /* 0x000fe200078e0a04 */
[----:B------:R-:W-:Y:S01]  /*1410*/  LOP3.LUT R2, R2, 0xffffffc0, RZ, 0xc0, !PT ;  /* 0xffffffc002027812 */ /* 0x000fe200078ec0ff */
[----:B------:R-:W-:Y:S01]  /*1420*/  IMAD R4, R7, 0x8, R3 ;  /* 0x0000000807047824 */ /* 0x000fe200078e0203 */
[----:B------:R-:W-:Y:S01]  /*1430*/  LEA.HI R3, R6, R7, RZ, 0x2 ;  /* 0x0000000706037211 */ /* 0x000fe200078f10ff */
[----:B------:R-:W-:Y:S01]  /*1440*/  IMAD.IADD R5, R13, 0x1, -R5 ;  /* 0x000000010d057824 */ /* 0x000fe200078e0a05 */
[----:B------:R-:W-:Y:S01]  /*1450*/  SHF.R.S32.HI R6, RZ, 0x1f, R29 ;  /* 0x0000001fff067819 */ /* 0x000fe2000001141d */
[----:B------:R-:W-:Y:S01]  /*1460*/  IMAD.U32 R4, R4, 0x20, R9 ;  /* 0x0000002004047824 */ /* 0x000fe200078e0009 */
[----:B------:R-:W-:Y:S01]  /*1470*/  IADD3 R23, R114, 0x40, RZ ;  /* 0x0000004072177810 */ /* 0x000fe20007ffe0ff */
[----:B------:R-:W-:Y:S01]  /*1480*/  IMAD R22, R5, 0x8, R2 ;  /* 0x0000000805167824 */ /* 0x000fe200078e0202 */
[----:B------:R-:W-:-:S02]  /*1490*/  LOP3.LUT R2, R3, 0xffffffc, RZ, 0xc0, !PT ;  /* 0x0ffffffc03027812 */ /* 0x000fc400078ec0ff */
[----:B------:R-:W-:Y:S01]  /*14a0*/  LEA.HI R18, R6, R29, RZ, 0x2 ;  /* 0x0000001d06127211 */ /* 0x000fe200078f10ff */
[----:B------:R1:W-:Y:S01]  /*14b0*/  STL [R1+0x18], R4 ;  /* 0x0000180401007387 */ /* 0x0003e20000100800 */
[----:B------:R-:W-:Y:S01]  /*14c0*/  SHF.R.S32.HI R5, RZ, 0x1f, R23 ;  /* 0x0000001fff057819 */ /* 0x000fe20000011417 */
[----:B------:R-:W-:Y:S01]  /*14d0*/  IMAD.IADD R3, R7, 0x1, -R2 ;  /* 0x0000000107037824 */ /* 0x000fe200078e0a02 */
[----:B------:R-:W-:Y:S02]  /*14e0*/  SHF.R.S32.HI R2, RZ, 0x2, R18 ;  /* 0x00000002ff027819 */ /* 0x000fe40000011412 */
[----:B------:R-:W-:Y:S02]  /*14f0*/  SHF.R.S32.HI R11, RZ, 0x1f, R12 ;  /* 0x0000001fff0b7819 */ /* 0x000fe4000001140c */
[-C--:B------:R-:W-:Y:S01]  /*1500*/  LEA.HI R14, R23, R23.reuse, RZ, 0x1 ;  /* 0x00000017170e7211 */ /* 0x080fe200078f08ff */
[----:B------:R-:W-:Y:S01]  /*1510*/  IMAD R27, R3, 0x10, R2 ;  /* 0x00000010031b7824 */ /* 0x000fe200078e0202 */
[----:B------:R-:W-:-:S02]  /*1520*/  LEA.HI R2, R5, R23, RZ, 0x3 ;  /* 0x0000001705027211 */ /* 0x000fc400078f18ff */
[----:B------:R-:W-:Y:S02]  /*1530*/  LOP3.LUT R9, R14, 0x7fffffe, RZ, 0xc0, !PT ;  /* 0x07fffffe0e097812 */ /* 0x000fe400078ec0ff */
[--C-:B------:R-:W-:Y:S01]  /*1540*/  SHF.R.S32.HI R6, RZ, 0x1, R8.reuse ;  /* 0x00000001ff067819 */ /* 0x100fe20000011408 */
[----:B------:R-:W-:Y:S01]  /*1550*/  IMAD.SHL.U32 R2, R2, 0x20, RZ ;  /* 0x0000002002027824 */ /* 0x000fe200078e00ff */
[----:B------:R-:W-:Y:S01]  /*1560*/  SHF.R.S32.HI R5, RZ, 0x1f, R8 ;  /* 0x0000001fff057819 */ /* 0x000fe20000011408 */
[----:B------:R-:W-:Y:S01]  /*1570*/  STL [R1+0x148], R27 ;  /* 0x0001481b01007387 */ /* 0x000fe20000100800 */
[----:B------:R-:W-:Y:S02]  /*1580*/  SHF.R.S32.HI R3, RZ, 0x1, R10 ;  /* 0x00000001ff037819 */ /* 0x000fe4000001140a */
[----:B------:R-:W-:Y:S02]  /*1590*/  LEA.HI R5, R5, R6, RZ, 0x2 ;  /* 0x0000000605057211 */ /* 0x000fe400078f10ff */
[----:B------:R-:W-:-:S02]  /*15a0*/  LOP3.LUT R2, R2, 0xffffff00, RZ, 0xc0, !PT ;  /* 0xffffff0002027812 */ /* 0x000fc400078ec0ff */
[C---:B------:R-:W-:Y:S01]  /*15b0*/  LOP3.LUT P3, RZ, R3.reuse, 0x2, RZ, 0xc0, !PT ;  /* 0x0000000203ff7812 */ /* 0x040fe2000786c0ff */
[----:B------:R-:W-:Y:S01]  /*15c0*/  IMAD.SHL.U32 R3, R3, 0x40, RZ ;  /* 0x0000004003037824 */ /* 0x000fe200078e00ff */
[----:B-1----:R-:W-:Y:S02]  /*15d0*/  LEA.HI R4, R11, R32, RZ, 0x3 ;  /* 0x000000200b047211 */ /* 0x002fe400078f18ff */
[----:B------:R-:W-:Y:S02]  /*15e0*/  LOP3.LUT R5, R5, 0xfffffffc, RZ, 0xc0, !PT ;  /* 0xfffffffc05057812 */ /* 0x000fe400078ec0ff */
[----:B------:R-:W-:Y:S02]  /*15f0*/  LOP3.LUT R4, R4, 0xfffffff8, RZ, 0xc0, !PT ;  /* 0xfffffff804047812 */ /* 0x000fe400078ec0ff */
[----:B------:R-:W-:Y:S01]  /*1600*/  SHF.R.S32.HI R31, RZ, 0x1f, R30 ;  /* 0x0000001fff1f7819 */ /* 0x000fe2000001141e */
[----:B------:R-:W-:Y:S02]  /*1610*/  IMAD.IADD R12, R6, 0x1, -R5 ;  /* 0x00000001060c7824 */ /* 0x000fe400078e0a05 */
[----:B------:R-:W-:-:S02]  /*1620*/  IMAD.IADD R8, R32, 0x1, -R4 ;  /* 0x0000000120087824 */ /* 0x000fc400078e0a04 */
[----:B------:R-:W-:Y:S01]  /*1630*/  IMAD.IADD R4, R23, 0x1, -R9 ;  /* 0x0000000117047824 */ /* 0x000fe200078e0a09 */
[----:B------:R-:W-:-:S03]  /*1640*/  LOP3.LUT P4, RZ, R12, 0x2, RZ, 0xc0, !PT ;  /* 0x000000020cff7812 */ /* 0x000fc6000788c0ff */
[----:B------:R-:W-:Y:S01]  /*1650*/  IMAD R23, R4, 0x20, R2 ;  /* 0x0000002004177824 */ /* 0x000fe200078e0202 */
[----:B------:R-:W-:Y:S02]  /*1660*/  LEA.HI R4, R8, R8, RZ, 0x1 ;  /* 0x0000000808047211 */ /* 0x000fe400078f08ff */
[----:B------:R-:W-:Y:S01]  /*1670*/  LOP3.LUT R2, R3, 0xc0, RZ, 0xc0, !PT ;  /* 0x000000c003027812 */ /* 0x000fe200078ec0ff */
[----:B------:R-:W-:Y:S01]  /*1680*/  IMAD.SHL.U32 R3, R16, 0x20, RZ ;  /* 0x0000002010037824 */ /* 0x000fe200078e00ff */
[----:B------:R-:W-:Y:S01]  /*1690*/  LOP3.LUT R6, R4, 0x3fffffe, RZ, 0xc0, !PT ;  /* 0x03fffffe04067812 */ /* 0x000fe200078ec0ff */
[----:B------:R-:W-:Y:S01]  /*16a0*/  STL [R1+0x114], R23 ;  /* 0x0001141701007387 */ /* 0x000fe20000100800 */
[----:B------:R-:W-:Y:S02]  /*16b0*/  LOP3.LUT R9, R2, 0x8, R21, 0xf8, !PT ;  /* 0x0000000802097812 */ /* 0x000fe400078ef815 */
[----:B------:R-:W-:Y:S01]  /*16c0*/  SHF.R.U32.HI R5, RZ, 0x3, R2 ;  /* 0x00000003ff057819 */ /* 0x000fe20000011602 */
[----:B------:R-:W-:Y:S01]  /*16d0*/  IMAD.SHL.U32 R2, R7, 0x200, RZ ;  /* 0x0000020007027824 */ /* 0x000fe200078e00ff */
[----:B------:R-:W-:Y:S01]  /*16e0*/  LOP3.LUT R3, R3, 0xffffff00, RZ, 0xc0, !PT ;  /* 0xffffff0003037812 */ /* 0x000fe200078ec0ff */
[----:B------:R-:W-:Y:S01]  /*16f0*/  IMAD.IADD R7, R8, 0x1, -R6 ;  /* 0x0000000108077824 */ /* 0x000fe200078e0a06 */
[----:B------:R-:W-:Y:S01]  /*1700*/  LOP3.LUT R9, R9, R5, RZ, 0x3c, !PT ;  /* 0x0000000509097212 */ /* 0x000fe200078e3cff */
[----:B------:R-:W-:Y:S01]  /*1710*/  IMAD.SHL.U32 R8, R19, 0x8, RZ ;  /* 0x0000000813087824 */ /* 0x000fe200078e00ff */
[----:B------:R-:W-:Y:S01]  /*1720*/  LOP3.LUT R6, R20, 0xfffffffe, RZ, 0xc0, !PT ;  /* 0xfffffffe14067812 */ /* 0x000fe200078ec0ff */
[----:B------:R-:W-:Y:S01]  /*1730*/  IMAD.IADD R5, R3, 0x1, R2 ;  /* 0x0000000103057824 */ /* 0x000fe200078e0202 */
[----:B------:R-:W-:Y:S01]  /*1740*/  SHF.R.S32.HI R4, RZ, 0x1, R4 ;  /* 0x00000001ff047819 */ /* 0x000fe20000011404 */
[----:B------:R-:W-:-:S02]  /*1750*/  IMAD R2, R13, 0x2, R2 ;  /* 0x000000020d027824 */ /* 0x000fc400078e0202 */
[----:B------:R-:W-:Y:S01]  /*1760*/  IMAD.IADD R170, R24, 0x1, -R6 ;  /* 0x0000000118aa7824 */ /* 0x000fe200078e0a06 */
[C---:B------:R-:W-:Y:S01]  /*1770*/  LOP3.LUT P1, RZ, R4.reuse, 0x2, RZ, 0xc0, !PT ;  /* 0x0000000204ff7812 */ /* 0x040fe2000782c0ff */
[----:B------:R-:W-:Y:S01]  /*1780*/  IMAD R10, R7, 0x20, R2 ;  /* 0x00000020070a7824 */ /* 0x000fe200078e0202 */
[----:B------:R-:W-:Y:S01]  /*1790*/  LOP3.LUT R2, R4, 0x1, RZ, 0xc0, !PT ;  /* 0x0000000104027812 */ /* 0x000fe200078ec0ff */
[C---:B------:R-:W-:Y:S02]  /*17a0*/  IMAD R16, R15.reuse, 0x20, R3 ;  /* 0x000000200f107824 */ /* 0x040fe400078e0203 */
[----:B------:R-:W-:Y:S01]  /*17b0*/  IMAD R15, R15, 0x20, R5 ;  /* 0x000000200f0f7824 */ /* 0x000fe200078e0205 */
[----:B------:R-:W-:Y:S01]  /*17c0*/  LEA.HI R5, R11, R32, RZ, 0x2 ;  /* 0x000000200b057211 */ /* 0x000fe200078f10ff */
[----:B------:R-:W-:Y:S01]  /*17d0*/  IMAD R3, R19, 0x8, R17 ;  /* 0x0000000813037824 */ /* 0x000fe200078e0211 */
[----:B------:R-:W-:Y:S01]  /*17e0*/  ISETP.NE.U32.AND P2, PT, R2, 0x1, PT ;  /* 0x000000010200780c */ /* 0x000fe20003f45070 */
[----:B------:R-:W-:-:S02]  /*17f0*/  IMAD.SHL.U32 R164, R170, 0x4, RZ ;  /* 0x00000004aaa47824 */ /* 0x000fc400078e00ff */
        /* <DEDUP_REMOVED lines=15> */
[----:B------:R-:W-:-:S02]  /*18f0*/  LOP3.LUT R28, R6, 0xc0, RZ, 0xc0, !PT ;  /* 0x000000c0061c7812 */ /* 0x000fc400078ec0ff */
[-C--:B------:R-:W-:Y:S02]  /*1900*/  LEA.HI R0, R3, R113.reuse, RZ, 0x5 ;  /* 0x0000007103007211 */ /* 0x080fe400078f28ff */
        /* <DEDUP_REMOVED lines=48> */
[----:B------:R-:W-:Y:S02]  /*1c10*/  SHF.R.S32.HI R5, RZ, 0x1f, R166 ;  /* 0x0000001fff057819 */ /* 0x000fe400000114a6 */
[----:B------:R-:W-:Y:S01]  /*1c20*/  IADD3 R167, R164, 0x28, RZ ;  /* 0x00000028a4a77810 */ /* 0x000fe20007ffe0ff */
[----:B------:R1:W-:Y:S01]  /*1c30*/  STL [R1+0x8], R3 ;  /* 0x0000080301007387 */ /* 0x0003e20000100800 */
[C---:B------:R-:W-:Y:S02]  /*1c40*/  IADD3 R252, R108.reuse, 0x30, RZ ;  /* 0x000000306cfc7810 */ /* 0x040fe40007ffe0ff */
[----:B------:R-:W-:Y:S01]  /*1c50*/  IADD3 R251, R108, 0x40, RZ ;  /* 0x000000406cfb7810 */ /* 0x000fe20007ffe0ff */
[----:B------:R2:W-:Y:S01]  /*1c60*/  STL [R1+0x128], R8 ;  /* 0x0001280801007387 */ /* 0x0005e20000100800 */
[----:B------:R-:W-:-:S02]  /*1c70*/  SHF.R.S32.HI R13, RZ, 0x1f, R252 ;  /* 0x0000001fff0d7819 */ /* 0x000fc400000114fc */
[----:B------:R-:W-:Y:S01]  /*1c80*/  IADD3 R250, R108, 0x50, RZ ;  /* 0x000000506cfa7810 */ /* 0x000fe20007ffe0ff */
[----:B------:R-:W-:Y:S01]  /*1c90*/  STL.64 [R1], R30 ;  /* 0x0000001e01007387 */ /* 0x000fe20000100a00 */
[----:B------:R-:W-:Y:S02]  /*1ca0*/  SHF.R.S32.HI R15, RZ, 0x1f, R251 ;  /* 0x0000001fff0f7819 */ /* 0x000fe400000114fb */
[----:B------:R-:W-:Y:S01]  /*1cb0*/  LEA R171, R2, 0x3c80, 0x1 ;  /* 0x00003c8002ab7811 */ /* 0x000fe200078e08ff */
[----:B------:R3:W-:Y:S01]  /*1cc0*/  STL [R1+0x124], R5 ;  /* 0x0001240501007387 */ /* 0x0007e20000100800 */
[----:B------:R-:W-:Y:S02]  /*1cd0*/  LEA R2, R17, 0x6080, 0x1 ;  /* 0x0000608011027811 */ /* 0x000fe400078e08ff */
[----:B------:R-:W-:Y:S02]  /*1ce0*/  LEA R198, R0, 0x6080, 0x1 ;  /* 0x0000608000c67811 */ /* 0x000fe400078e08ff */
[----:B------:R-:W-:-:S02]  /*1cf0*/  IADD3 R200, R171, 0x20, RZ ;  /* 0x00000020abc87810 */ /* 0x000fc40007ffe0ff */
[----:B------:R-:W-:Y:S02]  /*1d00*/  LEA R196, R4, 0x1880, 0x1 ;  /* 0x0000188004c47811 */ /* 0x000fe400078e08ff */
[----:B------:R-:W-:Y:S02]  /*1d10*/  @P3 IADD3 R200, R171, -0x20, RZ ;  /* 0xffffffe0abc83810 */ /* 0x000fe40007ffe0ff */
[----:B------:R-:W-:Y:S02]  /*1d20*/  SHF.R.S32.HI R109, RZ, 0x1f, R108 ;  /* 0x0000001fff6d7819 */ /* 0x000fe4000001146c */
[----:B-1----:R-:W-:Y:S02]  /*1d30*/  SHF.R.S32.HI R3, RZ, 0x1f, R168 ;  /* 0x0000001fff037819 */ /* 0x002fe400000114a8 */
[----:B------:R-:W-:Y:S02]  /*1d40*/  IADD3 R208, R200, 0x400, RZ ;  /* 0x00000400c8d07810 */ /* 0x000fe40007ffe0ff */
[----:B--2---:R-:W-:Y:S01]  /*1d50*/  IADD3 R8, R30, 0x20, RZ ;  /* 0x000000201e087810 */ /* 0x004fe20007ffe0ff */
[----:B------:R1:W-:Y:S01]  /*1d60*/  STL [R1+0x120], R3 ;  /* 0x0001200301007387 */ /* 0x0003e20000100800 */
[----:B------:R-:W-:-:S02]  /*1d70*/  IADD3 R207, R200, 0x800, RZ ;  /* 0x00000800c8cf7810 */ /* 0x000fc40007ffe0ff */
[C---:B------:R-:W-:Y:S02]  /*1d80*/  IADD3 R206, R200.reuse, 0xc00, RZ ;  /* 0x00000c00c8ce7810 */ /* 0x040fe40007ffe0ff */
[C---:B------:R-:W-:Y:S02]  /*1d90*/  IADD3 R205, R200.reuse, 0x1000, RZ ;  /* 0x00001000c8cd7810 */ /* 0x040fe40007ffe0ff */
[----:B---3--:R-:W-:Y:S02]  /*1da0*/  SHF.R.S32.HI R5, RZ, 0x1f, R115 ;  /* 0x0000001fff057819 */ /* 0x008fe40000011473 */
[C---:B------:R-:W-:Y:S02]  /*1db0*/  IADD3 R204, R200.reuse, 0x1400, RZ ;  /* 0x00001400c8cc7810 */ /* 0x040fe40007ffe0ff */
[C---:B------:R-:W-:Y:S01]  /*1dc0*/  IADD3 R203, R200.reuse, 0x1800, RZ ;  /* 0x00001800c8cb7810 */ /* 0x040fe20007ffe0ff */
[----:B------:R2:W-:Y:S01]  /*1dd0*/  STL [R1+0x11c], R5 ;  /* 0x00011c0501007387 */ /* 0x0005e20000100800 */
[----:B------:R-:W-:-:S02]  /*1de0*/  IADD3 R202, R200, 0x1c00, RZ ;  /* 0x00001c00c8ca7810 */ /* 0x000fc40007ffe0ff */
[----:B------:R-:W-:Y:S02]  /*1df0*/  IADD3 R201, R200, 0x2000, RZ ;  /* 0x00002000c8c97810 */ /* 0x000fe40007ffe0ff */
[----:B-1----:R-:W-:-:S05]  /*1e00*/  SHF.R.S32.HI R3, RZ, 0x1f, R167 ;  /* 0x0000001fff037819 */ /* 0x002fca00000114a7 */
[----:B------:R1:W-:Y:S04]  /*1e10*/  STL [R1+0x118], R3 ;  /* 0x0001180301007387 */ /* 0x0003e80000100800 */
[----:B------:R3:W-:Y:S01]  /*1e20*/  STL [R1+0xc], R8 ;  /* 0x00000c0801007387 */ /* 0x0007e20000100800 */
[----:B--2---:R-:W-:-:S03]  /*1e30*/  IADD3 R5, R30, 0x40, RZ ;  /* 0x000000401e057810 */ /* 0x004fc60007ffe0ff */
[----:B------:R2:W-:Y:S04]  /*1e40*/  STL [R1+0x5c], R13 ;  /* 0x00005c0d01007387 */ /* 0x0005e80000100800 */
[----:B------:R-:W-:Y:S04]  /*1e50*/  STL [R1+0x10], R5 ;  /* 0x0000100501007387 */ /* 0x000fe80000100800 */
[----:B------:R-:W-:Y:S01]  /*1e60*/  STL [R1+0x58], R15 ;  /* 0x0000580f01007387 */ /* 0x000fe20000100800 */
[----:B-1----:R-:W-:Y:S02]  /*1e70*/  LOP3.LUT R3, R18, 0x7ffffffc, RZ, 0xc0, !PT ;  /* 0x7ffffffc12037812 */ /* 0x002fe400078ec0ff */
[----:B---3--:R-:W-:-:S03]  /*1e80*/  SHF.R.S32.HI R8, RZ, 0x1f, R8 ;  /* 0x0000001fff087819 */ /* 0x008fc60000011408 */
[----:B------:R-:W-:Y:S01]  /*1e90*/  IMAD.IADD R3, R29, 0x1, -R3 ;  /* 0x000000011d037824 */ /* 0x000fe200078e0a03 */
[----:B--2---:R-:W-:-:S05]  /*1ea0*/  SHF.R.S32.HI R13, RZ, 0x1f, R250 ;  /* 0x0000001fff0d7819 */ /* 0x004fca00000114fa */
[----:B------:R1:W-:Y:S04]  /*1eb0*/  STL [R1+0x54], R13 ;  /* 0x0000540d01007387 */ /* 0x0003e80000100800 */
[----:B------:R2:W-:Y:S01]  /*1ec0*/  STL [R1+0x88], R8 ;  /* 0x0000880801007387 */ /* 0x0005e20000100800 */
[----:B-1----:R-:W-:Y:S02]  /*1ed0*/  SHF.R.S32.HI R13, RZ, 0x1f, R5 ;  /* 0x0000001fff0d7819 */ /* 0x002fe40000011405 */
[----:B------:R-:W-:Y:S01]  /*1ee0*/  LOP3.LUT R5, R28, 0x18, R108, 0xf8, !PT ;  /* 0x000000181c057812 */ /* 0x000fe200078ef86c */
[----:B--2---:R-:W-:Y:S02]  /*1ef0*/  IMAD.IADD R8, R27, 0x1, R22 ;  /* 0x000000011b087824 */ /* 0x004fe400078e0216 */
[----:B------:R1:W-:Y:S04]  /*1f00*/  STL [R1+0x84], R13 ;  /* 0x0000840d01007387 */ /* 0x0003e80000100800 */
[----:B------:R2:W-:Y:S01]  /*1f10*/  STL [R1+0x80], R8 ;  /* 0x0000800801007387 */ /* 0x0005e20000100800 */
[----:B-1----:R-:W-:Y:S01]  /*1f20*/  IMAD.SHL.U32 R13, R3, 0x2, RZ ;  /* 0x00000002030d7824 */ /* 0x002fe200078e00ff */
[----:B------:R-:W-:-:S02]  /*1f30*/  SHF.R.S32.HI R3, RZ, 0x3, R9 ;  /* 0x00000003ff037819 */ /* 0x000fc40000011409 */
[C-C-:B------:R-:W-:Y:S02]  /*1f40*/  LOP3.LUT R9, R26.reuse, 0x18, R108.reuse, 0xf8, !PT ;  /* 0x000000181a097812 */ /* 0x140fe400078ef86c */
[----:B--2---:R-:W-:Y:S01]  /*1f50*/  LOP3.LUT R8, R26, 0x8, R108, 0xf8, !PT ;  /* 0x000000081a087812 */ /* 0x004fe200078ef86c */
[----:B------:R1:W-:Y:S01]  /*1f60*/  STL [R1+0x30], R3 ;  /* 0x0000300301007387 */ /* 0x0003e20000100800 */
[C---:B------:R-:W-:Y:S02]  /*1f70*/  IADD3 R27, R13.reuse, 0x8, RZ ;  /* 0x000000080d1b7810 */ /* 0x040fe40007ffe0ff */
[----:B------:R-:W-:Y:S01]  /*1f80*/  IADD3 R26, R13, 0x10, RZ ;  /* 0x000000100d1a7810 */ /* 0x000fe20007ffe0ff */
[----:B------:R2:W-:Y:S01]  /*1f90*/  STL [R1+0x68], R13 ;  /* 0x0000680d01007387 */ /* 0x0005e20000100800 */
[-C--:B------:R-:W-:Y:S02]  /*1fa0*/  LOP3.LUT R8, R8, R24.reuse, RZ, 0x3c, !PT ;  /* 0x0000001808087212 */ /* 0x080fe400078e3cff */
[----:B------:R-:W-:-:S02]  /*1fb0*/  LOP3.LUT R9, R9, R24, RZ, 0x3c, !PT ;  /* 0x0000001809097212 */ /* 0x000fc400078e3cff */
[----:B------:R-:W-:Y:S01]  /*1fc0*/  IADD3 R24, R13, 0x20, RZ ;  /* 0x000000200d187810 */ /* 0x000fe20007ffe0ff */
[----:B------:R-:W-:Y:S01]  /*1fd0*/  IMAD.IADD R8, R7, 0x1, R8 ;  /* 0x0000000107087824 */ /* 0x000fe200078e0208 */
[----:B------:R-:W-:Y:S01]  /*1fe0*/  IADD3 R22, R13, 0x30, RZ ;  /* 0x000000300d167810 */ /* 0x000fe20007ffe0ff */
[----:B------:R-:W-:Y:S01]  /*1ff0*/  IMAD.IADD R9, R7, 0x1, R9 ;  /* 0x0000000107097824 */ /* 0x000fe200078e0209 */
[C---:B------:R-:W-:Y:S02]  /*2000*/  IADD3 R19, R13.reuse, 0x38, RZ ;  /* 0x000000380d137810 */ /* 0x040fe40007ffe0ff */
[C---:B------:R-:W-:Y:S02]  /*2010*/  IADD3 R18, R13.reuse, 0x40, RZ ;  /* 0x000000400d127810 */ /* 0x040fe40007ffe0ff */
[C---:B------:R-:W-:Y:S02]  /*2020*/  IADD3 R16, R13.reuse, 0x48, RZ ;  /* 0x000000480d107810 */ /* 0x040fe40007ffe0ff */
[----:B------:R-:W-:-:S02]  /*2030*/  IADD3 R15, R13, 0x50, RZ ;  /* 0x000000500d0f7810 */ /* 0x000fc40007ffe0ff */
[----:B------:R-:W-:Y:S02]  /*2040*/  LEA R248, R8, 0x1880, 0x1 ;  /* 0x0000188008f87811 */ /* 0x000fe400078e08ff */
[----:B-1----:R-:W-:Y:S02]  /*2050*/  LOP3.LUT R3, R5, R25, RZ, 0x3c, !PT ;  /* 0x0000001905037212 */ /* 0x002fe400078e3cff */
[----:B------:R-:W-:Y:S02]  /*2060*/  SHF.R.S32.HI R5, RZ, 0x3, R6 ;  /* 0x00000003ff057819 */ /* 0x000fe40000011406 */
[----:B------:R-:W-:Y:S01]  /*2070*/  IADD3 R25, R13, 0x18, RZ ;  /* 0x000000180d197810 */ /* 0x000fe20007ffe0ff */
[----:B------:R-:W-:Y:S01]  /*2080*/  IMAD.IADD R6, R23, 0x1, R3 ;  /* 0x0000000117067824 */ /* 0x000fe200078e0203 */
[----:B------:R-:W-:Y:S01]  /*2090*/  SHF.R.S32.HI R3, RZ, 0x1f, R13 ;  /* 0x0000001fff037819 */ /* 0x000fe2000001140d */
[----:B------:R1:W-:Y:S01]  /*20a0*/  STL [R1+0x2c], R5 ;  /* 0x00002c0501007387 */ /* 0x0003e20000100800 */
[----:B------:R-:W-:-:S02]  /*20b0*/  IADD3 R23, R13, 0x28, RZ ;  /* 0x000000280d177810 */ /* 0x000fc40007ffe0ff */
[----:B--2---:R-:W-:Y:S01]  /*20c0*/  IADD3 R13, R13, 0x58, RZ ;  /* 0x000000580d0d7810 */ /* 0x004fe20007ffe0ff */
[----:B------:R2:W-:Y:S01]  /*20d0*/  STL [R1+0x108], R3 ;  /* 0x0001080301007387 */ /* 0x0005e20000100800 */
[----:B------:R-:W-:Y:S02]  /*20e0*/  LEA R28, R6, 0x6080, 0x1 ;  /* 0x00006080061c7811 */ /* 0x000fe400078e08ff */
[----:B------:R-:W-:Y:S01]  /*20f0*/  SHF.R.S32.HI R6, RZ, 0x1f, R26 ;  /* 0x0000001fff067819 */ /* 0x000fe2000001141a */
[----:B------:R-:W-:Y:S01]  /*2100*/  STL [R1+0xc8], R27 ;  /* 0x0000c81b01007387 */ /* 0x000fe20000100800 */
[C---:B------:R-:W-:Y:S02]  /*2110*/  IADD3 R249, R248.reuse, 0x20, RZ ;  /* 0x00000020f8f97810 */ /* 0x040fe40007ffe0ff */
[----:B------:R-:W-:Y:S01]  /*2120*/  @P0 IADD3 R249, R248, -0x20, RZ ;  /* 0xffffffe0f8f90810 */ /* 0x000fe20007ffe0ff */
[----:B------:R-:W-:Y:S04]  /*2130*/  STL [R1+0xc4], R26 ;  /* 0x0000c41a01007387 */ /* 0x000fe80000100800 */
[----:B------:R3:W-:Y:S04]  /*2140*/  STL [R1+0xc0], R25 ;  /* 0x0000c01901007387 */ /* 0x0007e80000100800 */
[----:B------:R-:W-:Y:S04]  /*2150*/  STL [R1+0xbc], R24 ;  /* 0x0000bc1801007387 */ /* 0x000fe80000100800 */
[----:B------:R-:W-:Y:S01]  /*2160*/  STL [R1+0xb8], R23 ;  /* 0x0000b81701007387 */ /* 0x000fe20000100800 */
[----:B-1----:R-:W-:-:S03]  /*2170*/  SEL R5, R12, 0xffffffe0, !P1 ;  /* 0xffffffe00c057807 */ /* 0x002fc60004800000 */
[----:B------:R1:W-:Y:S01]  /*2180*/  STL [R1+0xb4], R22 ;  /* 0x0000b41601007387 */ /* 0x0003e20000100800 */
[----:B--2---:R-:W-:Y:S01]  /*2190*/  SEL R3, R12, 0xffffffe0, !P4 ;  /* 0xffffffe00c037807 */ /* 0x004fe20006000000 */
[----:B------:R-:W-:Y:S01]  /*21a0*/  IMAD.IADD R0, R5, 0x1, R20 ;  /* 0x0000000105007824 */ /* 0x000fe200078e0214 */
[----:B------:R-:W-:Y:S01]  /*21b0*/  SHF.R.S32.HI R12, RZ, 0x1f, R27 ;  /* 0x0000001fff0c7819 */ /* 0x000fe2000001141b */
[----:B------:R-:W-:Y:S02]  /*21c0*/  STL [R1+0xb0], R19 ;  /* 0x0000b01301007387 */ /* 0x000fe40000100800 */
[----:B------:R-:W-:Y:S02]  /*21d0*/  IMAD.IADD R199, R198, 0x1, R3 ;  /* 0x00000001c6c77824 */ /* 0x000fe400078e0203 */
[----:B------:R-:W-:Y:S01]  /*21e0*/  STL [R1+0xac], R18 ;  /* 0x0000ac1201007387 */ /* 0x000fe20000100800 */
[----:B------:R-:W-:-:S03]  /*21f0*/  IMAD.IADD R197, R3, 0x1, R196 ;  /* 0x0000000103c57824 */ /* 0x000fc600078e02c4 */
[----:B------:R2:W-:Y:S01]  /*2200*/  STL [R1+0xa8], R16 ;  /* 0x0000a81001007387 */ /* 0x0005e20000100800 */
[----:B---3--:R-:W-:-:S03]  /*2210*/  SHF.R.S32.HI R25, RZ, 0x1f, R25 ;  /* 0x0000001fff197819 */ /* 0x008fc60000011419 */
[----:B------:R-:W-:Y:S04]  /*2220*/  STL [R1+0xa4], R15 ;  /* 0x0000a40f01007387 */ /* 0x000fe80000100800 */
[----:B------:R-:W-:Y:S04]  /*2230*/  STL [R1+0xa0], R13 ;  /* 0x0000a00d01007387 */ /* 0x000fe80000100800 */
[----:B------:R-:W-:Y:S01]  /*2240*/  STL [R1+0x140], R28 ;  /* 0x0001401c01007387 */ /* 0x000fe20000100800 */
[----:B-1----:R-:W-:-:S03]  /*2250*/  SHF.R.S32.HI R22, RZ, 0x1f, R22 ;  /* 0x0000001fff167819 */ /* 0x002fc60000011416 */
[----:B------:R1:W-:Y:S04]  /*2260*/  STL [R1+0x104], R12 ;  /* 0x0001040c01007387 */ /* 0x0003e80000100800 */
[----:B------:R3:W-:Y:S04]  /*2270*/  STL [R1+0x100], R6 ;  /* 0x0001000601007387 */ /* 0x0007e80000100800 */
[----:B------:R-:W-:Y:S01]  /*2280*/  STL [R1+0xfc], R25 ;  /* 0x0000fc1901007387 */ /* 0x000fe20000100800 */
[----:B--2---:R-:W-:Y:S02]  /*2290*/  SHF.R.S32.HI R16, RZ, 0x1f, R16 ;  /* 0x0000001fff107819 */ /* 0x004fe40000011410 */
[----:B-1----:R-:W-:-:S02]  /*22a0*/  SHF.R.S32.HI R12, RZ, 0x1f, R24 ;  /* 0x0000001fff0c7819 */ /* 0x002fc40000011418 */
[----:B---3--:R-:W-:-:S03]  /*22b0*/  SHF.R.S32.HI R6, RZ, 0x1f, R23 ;  /* 0x0000001fff067819 */ /* 0x008fc60000011417 */
[----:B------:R1:W-:Y:S04]  /*22c0*/  STL [R1+0xf8], R12 ;  /* 0x0000f80c01007387 */ /* 0x0003e80000100800 */
[----:B------:R2:W-:Y:S04]  /*22d0*/  STL [R1+0xf4], R6 ;  /* 0x0000f40601007387 */ /* 0x0005e80000100800 */
[----:B------:R-:W-:Y:S01]  /*22e0*/  STL [R1+0xf0], R22 ;  /* 0x0000f01601007387 */ /* 0x000fe20000100800 */
[----:B-1----:R-:W-:Y:S02]  /*22f0*/  SHF.R.S32.HI R12, RZ, 0x1f, R19 ;  /* 0x0000001fff0c7819 */ /* 0x002fe40000011413 */
[----:B--2---:R-:W-:-:S03]  /*2300*/  SHF.R.S32.HI R6, RZ, 0x1f, R18 ;  /* 0x0000001fff067819 */ /* 0x004fc60000011412 */
[----:B------:R1:W-:Y:S04]  /*2310*/  STL [R1+0xec], R12 ;  /* 0x0000ec0c01007387 */ /* 0x0003e80000100800 */
[----:B------:R2:W-:Y:S04]  /*2320*/  STL [R1+0xe8], R6 ;  /* 0x0000e80601007387 */ /* 0x0005e80000100800 */
[----:B------:R-:W-:Y:S01]  /*2330*/  STL [R1+0xe4], R16 ;  /* 0x0000e41001007387 */ /* 0x000fe20000100800 */
[----:B-1----:R-:W-:Y:S02]  /*2340*/  SHF.R.S32.HI R12, RZ, 0x1f, R15 ;  /* 0x0000001fff0c7819 */ /* 0x002fe4000001140f */
[----:B--2---:R-:W-:-:S03]  /*2350*/  SHF.R.S32.HI R6, RZ, 0x1f, R13 ;  /* 0x0000001fff067819 */ /* 0x004fc6000001140d */
        /* <DEDUP_REMOVED lines=12> */
[----:B------:R1:W-:Y:S04]  /*2420*/  STL [R1+0xd0], R2 ;  /* 0x0000d00201007387 */ /* 0x0003e80000100800 */
[----:B------:R1:W-:Y:S02]  /*2430*/  STL [R1+0xcc], R0 ;  /* 0x0000cc0001007387 */ /* 0x0003e40000100800 */
.L_x_1753:
        /* <DEDUP_REMOVED lines=15> */
[----:B------:R-:W-:Y:S01]  /*2530*/  IMAD.MOV.U32 R136, RZ, RZ, RZ ;  /* 0x000000ffff887224 */ /* 0x000fe200078e00ff */
[----:B------:R-:W-:Y:S01]  /*2540*/  CS2R R14, SRZ ;  /* 0x00000000000e7805 */ /* 0x000fe2000001ff00 */
[----:B--2---:R-:W-:Y:S01]  /*2550*/  SHF.R.S32.HI R18, RZ, 0x1f, R19 ;  /* 0x0000001fff127819 */ /* 0x004fe20000011413 */
[C---:B------:R-:W-:Y:S01]  /*2560*/  IMAD.SHL.U32 R21, R19.reuse, 0x4, RZ ;  /* 0x0000000413157824 */ /* 0x040fe200078e00ff */
[C---:B------:R-:W-:Y:S01]  /*2570*/  @P1 LEA R4, P0, R19.reuse, c[0x0][0x370], 0x2 ;  /* 0x0000dc0013041a11 */ /* 0x040fe200078010ff */
[----:B------:R1:W-:Y:S01]  /*2580*/  STL [R1+0x94], R19 ;  /* 0x0000941301007387 */ /* 0x0003e20000100800 */
[C-C-:B------:R-:W-:Y:S02]  /*2590*/  SHF.L.U64.HI R20, R19.reuse, 0x2, R18.reuse ;  /* 0x0000000213147819 */ /* 0x140fe40000010212 */
        /* <DEDUP_REMOVED lines=25> */
.L_x_1553:
[----:B------:R-:W-:-:S04]  /*2730*/  ISETP.NE.U32.AND P0, PT, RZ, c[0x0][0x368], PT ;  /* 0x0000da00ff007a0c */ /* 0x000fc80003f05070 */
[----:B------:R-:W-:-:S13]  /*2740*/  ISETP.NE.AND.EX P0, PT, RZ, c[0x0][0x36c], PT, P0 ;  /* 0x0000db00ff007a0c */ /* 0x000fda0003f05300 */
[----:B------:R-:W-:Y:S05]  /*2750*/  @!P0 BRA `(.L_x_1554) ;  /* 0x0000004000008947 */ /* 0x000fea0003800000 */
[----:B-1----:R-:W-:-:S04]  /*2760*/  IADD3 R4, P0, R21, c[0x0][0x368], RZ ;  /* 0x0000da0015047a10 */ /* 0x002fc80007f1e0ff */
[----:B------:R-:W-:-:S05]  /*2770*/  IADD3.X R5, R20, c[0x0][0x36c], RZ, P0, !PT ;  /* 0x0000db0014057a10 */ /* 0x000fca00007fe4ff */
[----:B------:R1:W5:Y:S01]  /*2780*/  LDG.E R13, [R4.64] ;  /* 0x00000008040d7981 */ /* 0x000362000c1e1900 */
[----:B------:R-:W-:Y:S05]  /*2790*/  BRA `(.L_x_1555) ;  /* 0x0000005000007947 */ /* 0x000fea0003800000 */
.L_x_1554:
[----:B------:R-:W-:Y:S01]  /*27a0*/  MOV R13, UR6 ;  /* 0x00000006000d7c02 */ /* 0x000fe20008000f00 */
[----:B------:R-:W-:Y:S05]  /*27b0*/  @!P5 BRA `(.L_x_1555) ;  /* 0x000000300000d947 */ /* 0x000fea0003800000 */
[----:B------:R-:W2:Y:S04]  /*27c0*/  LDG.E R6, [R4.64] ;  /* 0x0000000804067981 */ /* 0x000ea8000c1e1900 */
[----:B------:R-:W2:Y:S02]  /*27d0*/  LDG.E R0, [R4.64+0x4] ;  /* 0x0000040804007981 */ /* 0x000ea4000c1e1900 */
[----:B--2---:R-:W-:Y:S02]  /*27e0*/  IADD3 R13, -R6, R0, RZ ;  /* 0x00000000060d7210 */ /* 0x004fe40007ffe1ff */
.L_x_1555:
[----:B------:R-:W2:Y:S04]  /*27f0*/  LDL.LU R0, [R1+0x74] ;  /* 0x0000740001007983 */ /* 0x000ea80000300800 */
[----:B-1----:R1:W3:Y:S04]  /*2800*/  @P6 LDG.E R5, [R2.64] ;  /* 0x0000000802056981 */ /* 0x0022e8000c1e1900 */
[----:B------:R1:W3:Y:S04]  /*2810*/  @P6 LDG.E R4, [R2.64+0x4] ;  /* 0x0000040802046981 */ /* 0x0002e8000c1e1900 */
[----:B------:R-:W4:Y:S01]  /*2820*/  LDL R24, [R1+0x78] ;  /* 0x0000780001187983 */ /* 0x000f220000100800 */
[----:B------:R-:W-:-:S04]  /*2830*/  ISETP.NE.U32.AND P0, PT, RZ, c[0x0][0x378], PT ;  /* 0x0000de00ff007a0c */ /* 0x000fc80003f05070 */
[----:B------:R-:W-:Y:S01]  /*2840*/  ISETP.NE.AND.EX P1, PT, RZ, c[0x0][0x37c], PT, P0 ;  /* 0x0000df00ff007a0c */ /* 0x000fe20003f25300 */
[----:B------:R-:W-:Y:S02]  /*2850*/  IMAD.MOV.U32 R6, RZ, RZ, c[0x0][0x2c4] ;  /* 0x0000b100ff067624 */ /* 0x000fe400078e00ff */
[----:B-----5:R-:W-:-:S03]  /*2860*/  IMAD.MOV.U32 R129, RZ, RZ, R13 ;  /* 0x000000ffff817224 */ /* 0x020fc600078e000d */
[----:B------:R-:W-:-:S07]  /*2870*/  ISETP.NE.AND P2, PT, R6, 0x1, PT ;  /* 0x000000010600780c */ /* 0x000fce0003f45270 */
[----:B-1----:R-:W-:-:S04]  /*2880*/  @P1 IADD3 R2, P0, R21, c[0x0][0x378], RZ ;  /* 0x0000de0015021a10 */ /* 0x002fc80007f1e0ff */
[----:B------:R-:W-:Y:S01]  /*2890*/  @P1 IADD3.X R3, R20, c[0x0][0x37c], RZ, P0, !PT ;  /* 0x0000df0014031a10 */ /* 0x000fe200007fe4ff */
[----:B------:R-:W-:-:S04]  /*28a0*/  IMAD.IADD R8, R13, 0x1, -R10 ;  /* 0x000000010d087824 */ /* 0x000fc800078e0a0a */
[----:B------:R1:W5:Y:S02]  /*28b0*/  @P1 LDG.E R129, [R2.64] ;  /* 0x0000000802811981 */ /* 0x000364000c1e1900 */
[----:B-1----:R-:W-:Y:S01]  /*28c0*/  IMAD.MOV.U32 R2, RZ, RZ, c[0x0][0x228] ;  /* 0x00008a00ff027624 */ /* 0x002fe200078e00ff */
[----:B------:R-:W-:Y:S01]  /*28d0*/  LOP3.LUT R247, R247, 0xffffffdf, RZ, 0xc0, !PT ;  /* 0xffffffdff7f77812 */ /* 0x000fe200078ec0ff */
[----:B------:R-:W-:Y:S03]  /*28e0*/  BSSY B0, `(.L_x_1556) ;  /* 0x000003d000007945 */ /* 0x000fe60003800000 */
[----:B------:R-:W-:Y:S01]  /*28f0*/  @P2 LOP3.LUT R247, R247, 0x20, RZ, 0xfc, !PT ;  /* 0x00000020f7f72812 */ /* 0x000fe200078efcff */
[----:B--2---:R-:W-:-:S05]  /*2900*/  IMAD.SHL.U32 R0, R0, 0x80, RZ ;  /* 0x0000008000007824 */ /* 0x004fca00078e00ff */
[----:B------:R1:W-:Y:S01]  /*2910*/  STL [R1+0x64], R0 ;  /* 0x0000640001007387 */ /* 0x0003e20000100800 */
[----:B---3--:R-:W-:-:S04]  /*2920*/  @P6 IMAD.IADD R2, R4, 0x1, -R5 ;  /* 0x0000000104026824 */ /* 0x008fc800078e0a05 */
[----:B------:R-:W-:-:S05]  /*2930*/  IMAD.IADD R4, R8, 0x1, R2 ;  /* 0x0000000108047824 */ /* 0x000fca00078e0202 */
[----:B------:R-:W-:Y:S02]  /*2940*/  IADD3 R138, R4, 0x30, -R246 ;  /* 0x00000030048a7810 */ /* 0x000fe40007ffe8f6 */
[----:B-1----:R-:W-:-:S05]  /*2950*/  IADD3 R0, R0, 0x7f, RZ ;  /* 0x0000007f00007810 */ /* 0x002fca0007ffe0ff */
[----:B------:R-:W-:Y:S01]  /*2960*/  @P2 IMAD.HI.U32 R3, R0, c[0x0][0x2c8], RZ ;  /* 0x0000b20000032a27 */ /* 0x000fe200078e00ff */
[----:B------:R1:W-:Y:S04]  /*2970*/  STL [R1+0x6c], R4 ;  /* 0x00006c0401007387 */ /* 0x0003e80000100800 */
[----:B------:R-:W-:Y:S02]  /*2980*/  @P2 SHF.R.U32.HI R0, RZ, c[0x0][0x2cc], R3 ;  /* 0x0000b300ff002a19 */ /* 0x000fe40000011603 */
[----:B----4-:R-:W-:-:S03]  /*2990*/  LOP3.LUT R5, R24, 0xff000000, RZ, 0xc0, !PT ;  /* 0xff00000018057812 */ /* 0x010fc600078ec0ff */
[----:B------:R-:W-:-:S04]  /*29a0*/  IMAD.IADD R3, R138, 0x1, R0 ;  /* 0x000000018a037824 */ /* 0x000fc800078e0200 */
[----:B------:R-:W-:Y:S01]  /*29b0*/  IMAD.HI R6, R3, 0x2aaaaaab, RZ ;  /* 0x2aaaaaab03067827 */ /* 0x000fe200078e02ff */
[----:B------:R-:W-:Y:S02]  /*29c0*/  LOP3.LUT R3, R24, 0xff0000, RZ, 0xc0, !PT ;  /* 0x00ff000018037812 */ /* 0x000fe400078ec0ff */
[----:B-1----:R-:W-:-:S05]  /*29d0*/  IADD3 R4, R4, 0x2f, RZ ;  /* 0x0000002f04047810 */ /* 0x002fca0007ffe0ff */
[----:B------:R-:W-:Y:S01]  /*29e0*/  IMAD.HI R0, R4, 0x2aaaaaab, RZ ;  /* 0x2aaaaaab04007827 */ /* 0x000fe200078e02ff */
[----:B------:R-:W-:-:S04]  /*29f0*/  SHF.R.U32.HI R4, RZ, 0x8, R5 ;  /* 0x00000008ff047819 */ /* 0x000fc80000011605 */
[----:B------:R-:W-:Y:S02]  /*2a00*/  LEA.HI R3, R3, R4, RZ, 0x10 ;  /* 0x0000000403037211 */ /* 0x000fe400078f80ff */
[----:B------:R-:W-:Y:S02]  /*2a10*/  SHF.R.U32.HI R5, RZ, 0x1f, R0 ;  /* 0x0000001fff057819 */ /* 0x000fe40000011600 */
[----:B------:R-:W-:Y:S02]  /*2a20*/  SHF.R.U32.HI R9, RZ, 0x1f, R6 ;  /* 0x0000001fff097819 */ /* 0x000fe40000011606 */
[----:B------:R-:W-:Y:S02]  /*2a30*/  SHF.R.U32.HI R10, RZ, 0x10, R3 ;  /* 0x00000010ff0a7819 */ /* 0x000fe40000011603 */
[----:B------:R-:W-:Y:S02]  /*2a40*/  LOP3.LUT R16, R3, 0xff, RZ, 0xc0, !PT ;  /* 0x000000ff03107812 */ /* 0x000fe400078ec0ff */
[----:B------:R-:W-:-:S02]  /*2a50*/  LEA.HI.SX32 R137, R0, R5, 0x1d ;  /* 0x0000000500897211 */ /* 0x000fc400078feaff */
[----:B------:R-:W-:Y:S01]  /*2a60*/  LEA.HI.SX32 R0, R6, R9, 0x1d ;  /* 0x0000000906007211 */ /* 0x000fe200078feaff */
[----:B------:R1:W-:Y:S03]  /*2a70*/  STL [R1+0x74], R10 ;  /* 0x0000740a01007387 */ /* 0x0003e60000100800 */
[----:B------:R-:W-:Y:S01]  /*2a80*/  IMNMX R6, R137, R0, PT ;  /* 0x0000000089067217 */ /* 0x000fe20003800200 */
[----:B------:R1:W-:Y:S03]  /*2a90*/  STL [R1+0xd8], R16 ;  /* 0x0000d81001007387 */ /* 0x0003e60000100800 */
[----:B------:R-:W-:Y:S02]  /*2aa0*/  ISETP.GE.AND P0, PT, R6, 0x1, PT ;  /* 0x000000010600780c */ /* 0x000fe40003f06270 */
[----:B------:R-:W-:Y:S01]  /*2ab0*/  ISETP.NE.AND P1, PT, R10, RZ, PT ;  /* 0x000000ff0a00720c */ /* 0x000fe20003f25270 */
[----:B------:R-:W-:-:S03]  /*2ac0*/  IMAD.MOV.U32 R0, RZ, RZ, RZ ;  /* 0x000000ffff007224 */ /* 0x000fc600078e00ff */
[----:B------:R-:W-:-:S07]  /*2ad0*/  SEL R128, R10, c[0x0][0x338], P1 ;  /* 0x0000ce000a807a07 */ /* 0x000fce0000800000 */
[----:B------:R-:W-:Y:S05]  /*2ae0*/  @!P0 BRA `(.L_x_1557) ;  /* 0x000001c000008947 */ /* 0x000fea0003800000 */
[----:B------:R-:W-:Y:S02]  /*2af0*/  IABS R3, R128 ;  /* 0x0000008000037213 */ /* 0x000fe40000000000 */
[----:B------:R-:W-:Y:S02]  /*2b00*/  IADD3 R9, R128, -0x1, R6 ;  /* 0xffffffff80097810 */ /* 0x000fe40007ffe006 */
[----:B------:R-:W2:Y:S02]  /*2b10*/  I2F.RP R0, R3 ;  /* 0x0000000300007306 */ /* 0x000ea40000209400 */
[----:B------:R-:W-:-:S06]  /*2b20*/  IABS R12, R9 ;  /* 0x00000009000c7213 */ /* 0x000fcc0000000000 */
[----:B--2---:R-:W2:Y:S02]  /*2b30*/  MUFU.RCP R0, R0 ;  /* 0x0000000000007308 */ /* 0x004ea40000001000 */
[----:B--2---:R-:W-:-:S06]  /*2b40*/  IADD3 R0, R0, 0xffffffe, RZ ;  /* 0x0ffffffe00007810 */ /* 0x004fcc0007ffe0ff */
[----:B------:R-:W2:Y:S02]  /*2b50*/  F2I.FTZ.U32.TRUNC.NTZ R5, R0 ;  /* 0x0000000000057305 */ /* 0x000ea4000021f000 */
[----:B--2---:R-:W-:-:S04]  /*2b60*/  IMAD.MOV R0, RZ, RZ, -R5 ;  /* 0x000000ffff007224 */ /* 0x004fc800078e0a05 */
[----:B------:R-:W-:Y:S01]  /*2b70*/  IMAD.MOV.U32 R4, RZ, RZ, R0 ;  /* 0x000000ffff047224 */ /* 0x000fe200078e0000 */
[----:B------:R-:W-:-:S03]  /*2b80*/  IABS R0, R128 ;  /* 0x0000008000007213 */ /* 0x000fc60000000000 */
[----:B-1----:R-:W-:Y:S02]  /*2b90*/  IMAD R10, R4, R3, RZ ;  /* 0x00000003040a7224 */ /* 0x002fe400078e02ff */
        /* <DEDUP_REMOVED lines=17> */
.L_x_1557:
[----:B------:R-:W-:Y:S05]  /*2cb0*/  BSYNC B0 ;  /* 0x0000000000007941 */ /* 0x000fea0003800000 */
.L_x_1556:
[----:B------:R-:W-:-:S04]  /*2cc0*/  IMAD R3, R16, R0, RZ ;  /* 0x0000000010037224 */ /* 0x000fc800078e02ff */
        /* <DEDUP_REMOVED lines=16> */
[----:B-1----:R-:W2:Y:S04]  /*2dd0*/  LDL.64 R16, [R1] ;  /* 0x0000000001107983 */ /* 0x002ea80000100a00 */
[----:B------:R-:W3:Y:S04]  /*2de0*/  LDL R23, [R1+0xc] ;  /* 0x00000c0001177983 */ /* 0x000ee80000100800 */
[----:B------:R-:W4:Y:S04]  /*2df0*/  LDL R22, [R1+0x10] ;  /* 0x0000100001167983 */ /* 0x000f280000100800 */
[----:B------:R-:W3:Y:S04]  /*2e00*/  LDL R12, [R1+0x18] ;  /* 0x00001800010c7983 */ /* 0x000ee80000100800 */
[----:B------:R-:W1:Y:S01]  /*2e10*/  S2R R10, SR_TID.X ;  /* 0x00000000000a7919 */ /* 0x000e620000002100 */
[----:B------:R-:W-:-:S02]  /*2e20*/  SHF.R.S32.HI R3, RZ, 0x1f, R14 ;  /* 0x0000001fff037819 */ /* 0x000fc4000001140e */
[----:B-1----:R-:W-:-:S04]  /*2e30*/  SHF.R.S32.HI R9, RZ, 0x1f, R10 ;  /* 0x0000001fff097819 */ /* 0x002fc8000001140a */
[----:B------:R-:W-:-:S04]  /*2e40*/  LEA.HI R9, R9, R10, RZ, 0x2 ;  /* 0x0000000a09097211 */ /* 0x000fc800078f10ff */
[----:B------:R-:W-:-:S04]  /*2e50*/  SHF.R.S32.HI R9, RZ, 0x2, R9 ;  /* 0x00000002ff097819 */ /* 0x000fc80000011409 */
[----:B------:R-:W-:-:S04]  /*2e60*/  IADD3 R88, P0, R9, R14, RZ ;  /* 0x0000000e09587210 */ /* 0x000fc80007f1e0ff */
[----:B------:R-:W-:-:S05]  /*2e70*/  LEA.HI.X.SX32 R89, R9, R3, 0x1, P0 ;  /* 0x0000000309597211 */ /* 0x000fca00000f0eff */
[----:B------:R-:W-:Y:S01]  /*2e80*/  IMAD R3, R89, c[0x0][0x238], RZ ;  /* 0x00008e0059037a24 */ /* 0x000fe200078e02ff */
[----:B------:R-:W-:-:S03]  /*2e90*/  IADD3 R33, R0, -0x1, RZ ;  /* 0xffffffff00217810 */ /* 0x000fc60007ffe0ff */
[----:B------:R-:W-:Y:S01]  /*2ea0*/  IMAD R3, R88, c[0x0][0x23c], R3 ;  /* 0x00008f0058037a24 */ /* 0x000fe200078e0203 */
[----:B------:R-:W-:Y:S02]  /*2eb0*/  SEL R11, R18, RZ, !P6 ;  /* 0x000000ff120b7207 */ /* 0x000fe40007000000 */
[----:B------:R-:W-:Y:S02]  /*2ec0*/  LOP3.LUT R26, R24, 0xffff, RZ, 0xc0, !PT ;  /* 0x0000ffff181a7812 */ /* 0x000fe400078ec0ff */
[----:B------:R-:W-:Y:S01]  /*2ed0*/  SEL R10, R19, RZ, !P6 ;  /* 0x000000ff130a7207 */ /* 0x000fe20007000000 */
[----:B------:R-:W-:Y:S02]  /*2ee0*/  IMAD R0, R11, c[0x0][0x248], RZ ;  /* 0x000092000b007a24 */ /* 0x000fe400078e02ff */
[----:B------:R-:W-:Y:S02]  /*2ef0*/  IMAD.MOV.U32 R130, RZ, RZ, 0x30 ;  /* 0x00000030ff827424 */ /* 0x000fe400078e00ff */
[----:B------:R-:W-:-:S02]  /*2f00*/  IMAD R6, R10, c[0x0][0x24c], R0 ;  /* 0x000093000a067a24 */ /* 0x000fc400078e0200 */
[C---:B------:R-:W-:Y:S02]  /*2f10*/  IMAD R142, R130.reuse, c[0x0][0x23c], RZ ;  /* 0x00008f00828e7a24 */ /* 0x040fe400078e02ff */
[----:B------:R-:W-:-:S04]  /*2f20*/  IMAD.WIDE.U32 R134, R130, c[0x0][0x238], RZ ;  /* 0x00008e0082867a25 */ /* 0x000fc800078e00ff */
[----:B------:R-:W-:Y:S02]  /*2f30*/  IMAD.IADD R142, R135, 0x1, R142 ;  /* 0x00000001878e7824 */ /* 0x000fe400078e028e */
[----:B------:R-:W-:Y:S02]  /*2f40*/  IMAD.MOV.U32 R143, RZ, RZ, c[0x0][0x238] ;  /* 0x00008e00ff8f7624 */ /* 0x000fe400078e00ff */
[----:B------:R-:W-:Y:S01]  /*2f50*/  IMAD.MOV.U32 R141, RZ, RZ, 0x5 ;  /* 0x00000005ff8d7424 */ /* 0x000fe200078e00ff */
[----:B------:R-:W-:-:S04]  /*2f60*/  ISETP.NE.U32.AND P3, PT, RZ, c[0x0][0x340], PT ;  /* 0x0000d000ff007a0c */ /* 0x000fc80003f65070 */
[C---:B------:R-:W-:Y:S01]  /*2f70*/  SHF.L.U64.HI R141, R143.reuse, R141, c[0x0][0x23c] ;  /* 0x00008f008f8d7619 */ /* 0x040fe2000001028d */
[----:B------:R-:W-:Y:S01]  /*2f80*/  IMAD.SHL.U32 R143, R143, 0x20, RZ ;  /* 0x000000208f8f7824 */ /* 0x000fe200078e00ff */
[----:B------:R-:W-:Y:S01]  /*2f90*/  ISETP.NE.AND.EX P3, PT, RZ, c[0x0][0x344], PT, P3 ;  /* 0x0000d100ff007a0c */ /* 0x000fe20003f65330 */
[----:B--2---:R-:W-:-:S04]  /*2fa0*/  IMAD.WIDE.U32 R4, R88, c[0x0][0x238], R16 ;  /* 0x00008e0058047a25 */ /* 0x004fc800078e0010 */
[----:B------:R-:W-:Y:S02]  /*2fb0*/  IMAD.IADD R5, R5, 0x1, R3 ;  /* 0x0000000105057824 */ /* 0x000fe400078e0203 */
[----:B------:R-:W-:Y:S02]  /*2fc0*/  IMAD R3, R33, -0x30, R2 ;  /* 0xffffffd021037824 */ /* 0x000fe400078e0202 */
[----:B------:R-:W-:-:S03]  /*2fd0*/  IMAD.WIDE.U32 R4, R26, c[0x0][0x240], R4 ;  /* 0x000090001a047a25 */ /* 0x000fc600078e0004 */
[----:B------:R-:W-:Y:S01]  /*2fe0*/  IMNMX R3, R3, 0x30, PT ;  /* 0x0000003003037817 */ /* 0x000fe20003800200 */
[----:B------:R-:W-:-:S04]  /*2ff0*/  IMAD R5, R26, c[0x0][0x244], R5 ;  /* 0x000091001a057a24 */ /* 0x000fc800078e0205 */
[----:B------:R-:W-:Y:S02]  /*3000*/  IMAD.IADD R0, R3, 0x1, -R9 ;  /* 0x0000000103007824 */ /* 0x000fe400078e0a09 */
[----:B------:R-:W-:-:S03]  /*3010*/  IMAD.WIDE.U32 R92, R10, c[0x0][0x248], R4 ;  /* 0x000092000a5c7a25 */ /* 0x000fc600078e0004 */
[----:B------:R-:W-:Y:S01]  /*3020*/  ISETP.GE.AND P1, PT, R0, 0x1, PT ;  /* 0x000000010000780c */ /* 0x000fe20003f26270 */
[----:B------:R-:W-:Y:S01]  /*3030*/  IMAD R3, R142, R33, RZ ;  /* 0x000000218e037224 */ /* 0x000fe200078e02ff */
[----:B------:R-:W-:Y:S01]  /*3040*/  SHF.R.S32.HI R4, RZ, 0x1f, R33 ;  /* 0x0000001fff047819 */ /* 0x000fe20000011421 */
[----:B------:R-:W-:Y:S02]  /*3050*/  IMAD.IADD R91, R93, 0x1, R6 ;  /* 0x000000015d5b7824 */ /* 0x000fe400078e0206 */
[----:B------:R-:W-:Y:S01]  /*3060*/  IMAD.MOV.U32 R90, RZ, RZ, R92 ;  /* 0x000000ffff5a7224 */ /* 0x000fe200078e005c */
[----:B------:R-:W-:Y:S01]  /*3070*/  ISETP.GE.AND P6, PT, R16, c[0x0][0x1d4], PT ;  /* 0x0000750010007a0c */ /* 0x000fe20003fc6270 */
[-C--:B------:R-:W-:Y:S02]  /*3080*/  IMAD R3, R4, R134.reuse, R3 ;  /* 0x0000008604037224 */ /* 0x080fe400078e0203 */
[----:B------:R-:W-:Y:S01]  /*3090*/  IMAD.WIDE.U32 R8, R33, R134, R90 ;  /* 0x0000008621087225 */ /* 0x000fe200078e005a */
[----:B---3--:R-:W-:-:S02]  /*30a0*/  ISETP.GE.AND P5, PT, R23, c[0x0][0x1d4], PT ;  /* 0x0000750017007a0c */ /* 0x008fc40003fa6270 */
[----:B----4-:R-:W-:Y:S01]  /*30b0*/  ISETP.GE.AND P4, PT, R22, c[0x0][0x1d4], PT ;  /* 0x0000750016007a0c */ /* 0x010fe20003f86270 */
[----:B------:R-:W-:Y:S01]  /*30c0*/  IMAD.IADD R3, R9, 0x1, R3 ;  /* 0x0000000109037824 */ /* 0x000fe200078e0203 */
[----:B------:R-:W-:Y:S02]  /*30d0*/  ISETP.GT.AND P0, PT, R0, 0x20, PT ;  /* 0x000000200000780c */ /* 0x000fe40003f04270 */
[----:B------:R-:W-:Y:S01]  /*30e0*/  @P1 LEA R4, P2, R8, c[0x0][0x220], 0x1 ;  /* 0x0000880008041a11 */ /* 0x000fe200078408ff */
[----:B------:R-:W-:-:S03]  /*30f0*/  @P1 IMAD.SHL.U32 R0, R12, 0x2, RZ ;  /* 0x000000020c001824 */ /* 0x000fc600078e00ff */
[----:B------:R-:W-:-:S05]  /*3100*/  @P1 LEA.HI.X R5, R8, c[0x0][0x224], R3, 0x1, P2 ;  /* 0x0000890008051a11 */ /* 0x000fca00010f0c03 */
[----:B------:R-:W-:Y:S01]  /*3110*/  @!PT LDS RZ, [RZ] ;  /* 0x00000000fffff984 */ /* 0x000fe20000000800 */
[----:B------:R-:W-:Y:S01]  /*3120*/  @!PT LDS RZ, [RZ] ;  /* 0x00000000fffff984 */ /* 0x000fe20000000800 */
[----:B------:R-:W-:Y:S01]  /*3130*/  @!PT LDS RZ, [RZ] ;  /* 0x00000000fffff984 */ /* 0x000fe20000000800 */
[----:B------:R1:W-:Y:S04]  /*3140*/  @P1 LDGSTS.E.BYPASS.LTC128B.128 [R0+0x3c80], [R4.64], !P6 ;  /* 0x03c8000004001fae */ /* 0x0003e8000f101d48 */
[----:B------:R1:W-:Y:S04]  /*3150*/  @P1 LDGSTS.E.BYPASS.LTC128B.128 [R0+0x4880], [R4.64+0x40], !P5 ;  /* 0x0488004004001fae */ /* 0x0003e8000e901d48 */
[----:B------:R1:W-:Y:S02]  /*3160*/  @P1 LDGSTS.E.BYPASS.LTC128B.128 [R0+0x5480], [R4.64+0x80], !P4 ;  /* 0x0548008004001fae */ /* 0x0003e4000e101d48 */
[----:B-1----:R-:W-:-:S05]  /*3170*/  @P0 IADD3 R0, P1, R143, R8, RZ ;  /* 0x000000088f000210 */ /* 0x002fca0007f3e0ff */
[----:B------:R-:W-:Y:S01]  /*3180*/  @P0 IMAD.X R3, R3, 0x1, R141, P1 ;  /* 0x0000000103030824 */ /* 0x000fe200008e068d */
[----:B------:R-:W-:-:S04]  /*3190*/  @P0 LEA R4, P1, R0, c[0x0][0x220], 0x1 ;  /* 0x0000880000040a11 */ /* 0x000fc800078208ff */
[----:B------:R-:W-:Y:S02]  /*31a0*/  @P0 LEA.HI.X R5, R0, c[0x0][0x224], R3, 0x1, P1 ;  /* 0x0000890000050a11 */ /* 0x000fe400008f0c03 */
[----:B------:R-:W-:-:S04]  /*31b0*/  @P3 IADD3 R8, P1, R21, c[0x0][0x340], RZ ;  /* 0x0000d00015083a10 */ /* 0x000fc80007f3e0ff */
[----:B------:R-:W-:-:S05]  /*31c0*/  @P3 IADD3.X R9, R20, c[0x0][0x344], RZ, P1, !PT ;  /* 0x0000d10014093a10 */ /* 0x000fca0000ffe4ff */
        /* <DEDUP_REMOVED lines=10> */
[----:B------:R-:W-:-:S03]  /*3270*/  ISETP.GE.AND P2, PT, R108, c[0x0][0x27c], PT ;  /* 0x00009f006c007a0c */ /* 0x000fc60003f46270 */
[----:B------:R-:W0:Y:S01]  /*3280*/  LDGDEPBAR ;  /* 0x00000000000079af */ /* 0x000e220000000000 */
[----:B------:R-:W-:Y:S01]  /*3290*/  WARPSYNC 0xffffffff ;  /* 0xffffffff00007948 */ /* 0x000fe20003800000 */
[----:B------:R-:W-:Y:S02]  /*32a0*/  @P4 LOP3.LUT R247, R247, 0x1, RZ, 0xfc, !PT ;  /* 0x00000001f7f74812 */ /* 0x000fe400078efcff */
[----:B------:R-:W-:Y:S02]  /*32b0*/  SHF.R.S32.HI R165, RZ, 0x1f, R164 ;  /* 0x0000001fffa57819 */ /* 0x000fe400000114a4 */
[----:B------:R-:W-:Y:S02]  /*32c0*/  SHF.R.S32.HI R12, RZ, 0x1f, R114 ;  /* 0x0000001fff0c7819 */ /* 0x000fe40000011472 */
[----:B-----5:R-:W-:Y:S01]  /*32d0*/  SHF.R.S32.HI R23, RZ, 0x1f, R129 ;  /* 0x0000001fff177819 */ /* 0x020fe20000011481 */
[----:B-1----:R-:W-:-:S04]  /*32e0*/  IMAD.MOV.U32 R0, RZ, RZ, c[0x0][0x27c] ;  /* 0x00009f00ff007624 */ /* 0x002fc800078e00ff */
[----:B------:R-:W-:Y:S01]  /*32f0*/  IMAD.SHL.U32 R65, R0, 0x2, RZ ;  /* 0x0000000200417824 */ /* 0x000fe200078e00ff */
[----:B--2---:R-:W-:Y:S01]  /*3300*/  @P3 SHF.R.S32.HI R22, RZ, 0x1f, R6 ;  /* 0x0000001fff163819 */ /* 0x004fe20000011406 */
[----:B------:R-:W-:Y:S02]  /*3310*/  @!P3 IMAD.MOV.U32 R6, RZ, RZ, R19 ;  /* 0x000000ffff06b224 */ /* 0x000fe400078e0013 */
[----:B------:R-:W-:Y:S02]  /*3320*/  @!P3 IMAD.MOV.U32 R22, RZ, RZ, R18 ;  /* 0x000000ffff16b224 */ /* 0x000fe400078e0012 */
[----:B------:R-:W2:Y:S01]  /*3330*/  LDL R28, [R1+0x34] ;  /* 0x00003400011c7983 */ /* 0x000ea20000100800 */
[----:B------:R-:W-:Y:S02]  /*3340*/  IMAD R0, R12, c[0x0][0x280], RZ ;  /* 0x0000a0000c007a24 */ /* 0x000fe400078e02ff */
[----:B------:R-:W-:Y:S01]  /*3350*/  IMAD.WIDE.U32 R4, R26, c[0x0][0x260], R16 ;  /* 0x000098001a047a25 */ /* 0x000fe200078e0010 */
[----:B------:R-:W3:Y:S03]  /*3360*/  LDL R27, [R1+0x38] ;  /* 0x00003800011b7983 */ /* 0x000ee60000100800 */
[----:B------:R-:W-:-:S02]  /*3370*/  IMAD R0, R114, c[0x0][0x284], R0 ;  /* 0x0000a10072007a24 */ /* 0x000fc400078e0200 */
[----:B------:R-:W-:Y:S01]  /*3380*/  IMAD.WIDE.U32 R8, R114, c[0x0][0x280], R164 ;  /* 0x0000a00072087a25 */ /* 0x000fe200078e00a4 */
[----:B------:R-:W-:-:S03]  /*3390*/  ISETP.GE.AND P1, PT, R113, c[0x0][0x27c], PT ;  /* 0x00009f0071007a0c */ /* 0x000fc60003f26270 */
[----:B------:R-:W-:Y:S02]  /*33a0*/  IMAD.IADD R127, R13, 0x1, R15 ;  /* 0x000000010d7f7824 */ /* 0x000fe400078e020f */
[----:B------:R-:W-:Y:S02]  /*33b0*/  IMAD R3, R11, c[0x0][0x268], RZ ;  /* 0x00009a000b037a24 */ /* 0x000fe400078e02ff */
[----:B------:R-:W-:Y:S02]  /*33c0*/  IMAD R5, R26, c[0x0][0x264], R5 ;  /* 0x000099001a057a24 */ /* 0x000fe400078e0205 */
[----:B------:R-:W-:Y:S02]  /*33d0*/  IMAD.IADD R15, R9, 0x1, R0 ;  /* 0x00000001090f7824 */ /* 0x000fe400078e0200 */
[----:B------:R-:W-:Y:S02]  /*33e0*/  IMAD R9, R12, c[0x0][0x290], RZ ;  /* 0x0000a4000c097a24 */ /* 0x000fe400078e02ff */
[C---:B------:R-:W-:Y:S01]  /*33f0*/  IMAD R25, R10.reuse, c[0x0][0x26c], R3 ;  /* 0x00009b000a197a24 */ /* 0x040fe200078e0203 */
[----:B------:R-:W-:Y:S01]  /*3400*/  SEL R3, RZ, c[0x0][0x27c], !P2 ;  /* 0x00009f00ff037a07 */ /* 0x000fe20005000000 */
[----:B------:R-:W-:Y:S01]  /*3410*/  IMAD.WIDE.U32 R82, R10, c[0x0][0x268], R4 ;  /* 0x00009a000a527a25 */ /* 0x000fe200078e0004 */
[----:B------:R-:W-:-:S02]  /*3420*/  MOV R14, R8 ;  /* 0x00000008000e7202 */ /* 0x000fc40000000f00 */
[----:B------:R-:W-:Y:S01]  /*3430*/  ISETP.GE.AND P3, PT, R112, c[0x0][0x27c], PT ;  /* 0x00009f0070007a0c */ /* 0x000fe20003f66270 */
[----:B------:R-:W-:Y:S01]  /*3440*/  IMAD.WIDE.U32 R4, R114, c[0x0][0x290], R164 ;  /* 0x0000a40072047a25 */ /* 0x000fe200078e00a4 */
[----:B------:R-:W-:-:S03]  /*3450*/  SEL R8, RZ, c[0x0][0x27c], !P1 ;  /* 0x00009f00ff087a07 */ /* 0x000fc60004800000 */
[C---:B------:R-:W-:Y:S02]  /*3460*/  IMAD R19, R114.reuse, c[0x0][0x294], R9 ;  /* 0x0000a50072137a24 */ /* 0x040fe400078e0209 */
[----:B------:R-:W-:Y:S01]  /*3470*/  IMAD.WIDE.U32 R10, R114, c[0x0][0x280], R108 ;  /* 0x0000a000720a7a25 */ /* 0x000fe200078e006c */
[----:B------:R-:W-:-:S03]  /*3480*/  IADD3 R3, R108, R3, RZ ;  /* 0x000000036c037210 */ /* 0x000fc60007ffe0ff */
[----:B------:R-:W-:Y:S01]  /*3490*/  IMAD.IADD R13, R5, 0x1, R19 ;  /* 0x00000001050d7824 */ /* 0x000fe200078e0213 */
[----:B------:R-:W-:Y:S01]  /*34a0*/  SEL R5, RZ, c[0x0][0x27c], !P3 ;  /* 0x00009f00ff057a07 */ /* 0x000fe20005800000 */
[----:B------:R-:W-:Y:S01]  /*34b0*/  IMAD.IADD R11, R0, 0x1, R11 ;  /* 0x00000001000b7824 */ /* 0x000fe200078e020b */
[----:B------:R-:W-:Y:S01]  /*34c0*/  MOV R12, R4 ;  /* 0x00000004000c7202 */ /* 0x000fe20000000f00 */
[----:B------:R-:W-:Y:S01]  /*34d0*/  IMAD.IADD R0, R113, 0x1, R8 ;  /* 0x0000000171007824 */ /* 0x000fe200078e0208 */
[----:B------:R-:W-:Y:S02]  /*34e0*/  SHF.R.S32.HI R4, RZ, 0x1f, R3 ;  /* 0x0000001fff047819 */ /* 0x000fe40000011403 */
[----:B------:R-:W-:Y:S02]  /*34f0*/  IADD3 R8, R112, R5, RZ ;  /* 0x0000000570087210 */ /* 0x000fe40007ffe0ff */
[----:B------:R-:W-:Y:S02]  /*3500*/  LEA.HI R5, R4, R3, RZ, 0x3 ;  /* 0x0000000304057211 */ /* 0x000fe400078f18ff */
[----:B------:R-:W-:-:S02]  /*3510*/  SHF.R.S32.HI R18, RZ, 0x1f, R0 ;  /* 0x0000001fff127819 */ /* 0x000fc40000011400 */
[----:B------:R-:W-:Y:S01]  /*3520*/  LEA.HI R3, R4, R3, RZ, 0x5 ;  /* 0x0000000304037211 */ /* 0x000fe200078f28ff */
[----:B------:R-:W-:Y:S01]  /*3530*/  IMAD.WIDE.U32 R16, R114, c[0x0][0x290], R108 ;  /* 0x0000a40072107a25 */ /* 0x000fe200078e006c */
[----:B------:R-:W-:Y:S02]  /*3540*/  SHF.R.S32.HI R9, RZ, 0x1f, R8 ;  /* 0x0000001fff097819 */ /* 0x000fe40000011408 */
[CC--:B------:R-:W-:Y:S02]  /*3550*/  LEA.HI R4, R18.reuse, R0.reuse, RZ, 0x3 ;  /* 0x0000000012047211 */ /* 0x0c0fe400078f18ff */
[----:B------:R-:W-:Y:S02]  /*3560*/  LEA.HI R20, R18, R0, RZ, 0x5 ;  /* 0x0000000012147211 */ /* 0x000fe400078f28ff */
[----:B------:R-:W-:Y:S02]  /*3570*/  SHF.R.S32.HI R18, RZ, 0x5, R3 ;  /* 0x00000005ff127819 */ /* 0x000fe40000011403 */
[----:B------:R-:W-:-:S02]  /*3580*/  LEA.HI R3, R9, R8, RZ, 0x3 ;  /* 0x0000000809037211 */ /* 0x000fc400078f18ff */
[----:B------:R-:W-:Y:S01]  /*3590*/  LEA.HI R0, R9, R8, RZ, 0x5 ;  /* 0x0000000809007211 */ /* 0x000fe200078f28ff */
[----:B------:R-:W-:Y:S01]  /*35a0*/  IMAD.IADD R9, R19, 0x1, R17 ;  /* 0x0000000113097824 */ /* 0x000fe200078e0211 */
[----:B------:R-:W-:Y:S02]  /*35b0*/  SHF.R.S32.HI R17, RZ, 0x5, R20 ;  /* 0x00000005ff117819 */ /* 0x000fe40000011414 */
[----:B------:R-:W-:Y:S02]  /*35c0*/  SHF.R.S32.HI R0, RZ, 0x5, R0 ;  /* 0x00000005ff007819 */ /* 0x000fe40000011400 */
[----:B------:R-:W-:Y:S01]  /*35d0*/  MOV R145, c[0x0][0x2b8] ;  /* 0x0000ae0000917a02 */ /* 0x000fe20000000f00 */
[--C-:B------:R-:W-:Y:S02]  /*35e0*/  IMAD R20, R17, 0x600, R7.reuse ;  /* 0x0000060011147824 */ /* 0x100fe400078e0207 */
[----:B------:R-:W-:Y:S01]  /*35f0*/  IMAD.MOV.U32 R144, RZ, RZ, c[0x0][0x27c] ;  /* 0x00009f00ff907624 */ /* 0x000fe200078e00ff */
[----:B------:R-:W-:Y:S01]  /*3600*/  ISETP.NE.AND P4, PT, R145, 0x1, PT ;  /* 0x000000019100780c */ /* 0x000fe20003f85270 */
[----:B------:R-:W-:-:S02]  /*3610*/  IMAD R17, R0, 0x600, R7 ;  /* 0x0000060000117824 */ /* 0x000fc400078e0207 */
[----:B------:R-:W-:Y:S01]  /*3620*/  IMAD R24, R18, 0x600, R7 ;  /* 0x0000060012187824 */ /* 0x000fe200078e0207 */
[----:B------:R-:W-:Y:S02]  /*3630*/  ISETP.GE.AND P0, PT, R144, 0x1, PT ;  /* 0x000000019000780c */ /* 0x000fe40003f06270 */
[----:B------:R-:W-:Y:S01]  /*3640*/  LOP3.LUT R247, R247, 0xffffffef, RZ, 0xc0, !PT ;  /* 0xffffffeff7f77812 */ /* 0x000fe200078ec0ff */
[----:B------:R-:W-:-:S03]  /*3650*/  IMAD R139, R130, c[0x0][0x284], RZ ;  /* 0x0000a100828b7a24 */ /* 0x000fc600078e02ff */
[----:B------:R-:W-:Y:S01]  /*3660*/  LOP3.LUT R247, R247, 0xfffffff7, RZ, 0xc0, !PT ;  /* 0xfffffff7f7f77812 */ /* 0x000fe200078ec0ff */
[C---:B------:R-:W-:Y:S02]  /*3670*/  IMAD R140, R130.reuse, c[0x0][0x294], RZ ;  /* 0x0000a500828c7a24 */ /* 0x040fe400078e02ff */
[----:B------:R-:W-:Y:S01]  /*3680*/  IMAD.WIDE.U32 R132, R130, c[0x0][0x280], RZ ;  /* 0x0000a00082847a25 */ /* 0x000fe200078e00ff */
[----:B------:R-:W-:-:S03]  /*3690*/  LOP3.LUT R86, R5, 0xfffffff8, RZ, 0xc0, !PT ;  /* 0xfffffff805567812 */ /* 0x000fc600078ec0ff */
[----:B------:R-:W-:Y:S01]  /*36a0*/  IMAD.WIDE.U32 R106, R6, c[0x0][0x2b0], RZ ;  /* 0x0000ac00066a7a25 */ /* 0x000fe200078e00ff */
[----:B------:R-:W-:Y:S02]  /*36b0*/  LOP3.LUT R85, R4, 0xfffffff8, RZ, 0xc0, !PT ;  /* 0xfffffff804557812 */ /* 0x000fe400078ec0ff */
[----:B------:R-:W-:Y:S01]  /*36c0*/  LOP3.LUT R84, R3, 0xfffffff8, RZ, 0xc0, !PT ;  /* 0xfffffff803547812 */ /* 0x000fe200078ec0ff */
[----:B------:R-:W-:Y:S01]  /*36d0*/  IMAD.WIDE.U32 R130, R130, c[0x0][0x290], RZ ;  /* 0x0000a40082827a25 */ /* 0x000fe200078e00ff */
[----:B------:R-:W-:-:S03]  /*36e0*/  @P4 LOP3.LUT R247, R247, 0x8, RZ, 0xfc, !PT ;  /* 0x00000008f7f74812 */ /* 0x000fc600078efcff */
[----:B------:R-:W-:-:S04]  /*36f0*/  IMAD.WIDE.U32 R96, R129, c[0x0][0x280], R10 ;  /* 0x0000a00081607a25 */ /* 0x000fc800078e000a */
[----:B------:R-:W-:-:S04]  /*3700*/  IMAD.WIDE.U32 R104, R26, c[0x0][0x1e8], RZ ;  /* 0x00007a001a687a25 */ /* 0x000fc800078e00ff */
[----:B------:R-:W-:-:S04]  /*3710*/  IMAD.WIDE.U32 R102, R26, c[0x0][0x210], RZ ;  /* 0x000084001a667a25 */ /* 0x000fc800078e00ff */
[----:B------:R-:W-:-:S04]  /*3720*/  IMAD.WIDE.U32 R100, R129, c[0x0][0x280], R14 ;  /* 0x0000a00081647a25 */ /* 0x000fc800078e000e */
[----:B------:R-:W-:Y:S01]  /*3730*/  IMAD.WIDE.U32 R98, R129, c[0x0][0x290], R12 ;  /* 0x0000a40081627a25 */ /* 0x000fe200078e000c */
[----:B------:R-:W-:Y:S02]  /*3740*/  IADD3 R140, R131, R140, RZ ;  /* 0x0000008c838c7210 */ /* 0x000fe40007ffe0ff */
[----:B------:R-:W-:Y:S01]  /*3750*/  IADD3 R81, R83, R25, RZ ;  /* 0x0000001953517210 */ /* 0x000fe20007ffe0ff */
[----:B------:R-:W-:Y:S01]  /*3760*/  IMAD.IADD R139, R133, 0x1, R139 ;  /* 0x00000001858b7824 */ /* 0x000fe200078e028b */
[----:B------:R-:W-:Y:S01]  /*3770*/  SHF.R.S32.HI R63, RZ, 0x3, R5 ;  /* 0x00000003ff3f7819 */ /* 0x000fe20000011405 */
[C---:B------:R-:W-:Y:S01]  /*3780*/  IMAD R126, R26.reuse, c[0x0][0x1ec], R105 ;  /* 0x00007b001a7e7a24 */ /* 0x040fe200078e0269 */
[----:B------:R-:W-:Y:S01]  /*3790*/  SHF.R.S32.HI R62, RZ, 0x3, R4 ;  /* 0x00000003ff3e7819 */ /* 0x000fe20000011404 */
[----:B------:R-:W-:Y:S01]  /*37a0*/  IMAD R125, R26, c[0x0][0x214], R103 ;  /* 0x000085001a7d7a24 */ /* 0x000fe200078e0267 */
[----:B------:R-:W-:Y:S02]  /*37b0*/  SHF.R.S32.HI R61, RZ, 0x3, R3 ;  /* 0x00000003ff3d7819 */ /* 0x000fe40000011403 */
[----:B------:R-:W-:-:S02]  /*37c0*/  SHF.R.S32.HI R120, RZ, 0x1f, R86 ;  /* 0x0000001fff787819 */ /* 0x000fc40000011456 */
[----:B------:R-:W-:Y:S02]  /*37d0*/  SHF.R.S32.HI R119, RZ, 0x1f, R85 ;  /* 0x0000001fff777819 */ /* 0x000fe40000011455 */
[----:B------:R-:W-:Y:S02]  /*37e0*/  SHF.R.S32.HI R118, RZ, 0x1f, R84 ;  /* 0x0000001fff767819 */ /* 0x000fe40000011454 */
[----:B------:R-:W-:Y:S01]  /*37f0*/  @P0 LOP3.LUT R247, R247, 0x10, RZ, 0xfc, !PT ;  /* 0x00000010f7f70812 */ /* 0x000fe200078efcff */
[----:B------:R-:W-:Y:S01]  /*3800*/  ULDC.U8 UR5, c[0x0][0x298] ;  /* 0x0000a60000057ab9 */ /* 0x000fe20000000000 */
[----:B--2---:R-:W-:-:S04]  /*3810*/  LOP3.LUT R19, R28, 0x18, R5, 0xf8, !PT ;  /* 0x000000181c137812 */ /* 0x004fc800078ef805 */
[-C--:B---3--:R-:W-:Y:S02]  /*3820*/  LOP3.LUT R21, R19, R27.reuse, RZ, 0x3c, !PT ;  /* 0x0000001b13157212 */ /* 0x088fe400078e3cff */
[C---:B------:R-:W-:Y:S02]  /*3830*/  LOP3.LUT R19, R28.reuse, 0x18, R3, 0xf8, !PT ;  /* 0x000000181c137812 */ /* 0x040fe400078ef803 */
[----:B------:R-:W-:Y:S02]  /*3840*/  LOP3.LUT R8, R28, 0x18, R4, 0xf8, !PT ;  /* 0x000000181c087812 */ /* 0x000fe400078ef804 */
[-C--:B------:R-:W-:Y:S02]  /*3850*/  LOP3.LUT R0, R19, R27.reuse, RZ, 0x3c, !PT ;  /* 0x0000001b13007212 */ /* 0x080fe400078e3cff */
[----:B------:R-:W-:Y:S02]  /*3860*/  LOP3.LUT R18, R8, R27, RZ, 0x3c, !PT ;  /* 0x0000001b08127212 */ /* 0x000fe400078e3cff */
[----:B------:R-:W-:Y:S01]  /*3870*/  MOV R8, R16 ;  /* 0x0000001000087202 */ /* 0x000fe20000000f00 */
[----:B------:R-:W-:Y:S01]  /*3880*/  IMAD.IADD R19, R17, 0x1, R0 ;  /* 0x0000000111137824 */ /* 0x000fe200078e0200 */
[----:B------:R-:W-:Y:S01]  /*3890*/  IADD3 R20, R20, R18, RZ ;  /* 0x0000001214147210 */ /* 0x000fe20007ffe0ff */
[----:B------:R-:W-:-:S02]  /*38a0*/  IMAD R0, R22, c[0x0][0x2b0], RZ ;  /* 0x0000ac0016007a24 */ /* 0x000fc400078e02ff */
[C---:B------:R-:W-:Y:S02]  /*38b0*/  IMAD R16, R23.reuse, c[0x0][0x280], RZ ;  /* 0x0000a00017107a24 */ /* 0x040fe400078e02ff */
[----:B------:R-:W-:Y:S02]  /*38c0*/  IMAD R18, R23, c[0x0][0x290], RZ ;  /* 0x0000a40017127a24 */ /* 0x000fe400078e02ff */
[----:B------:R-:W-:Y:S02]  /*38d0*/  IMAD R17, R6, c[0x0][0x2b4], R0 ;  /* 0x0000ad0006117a24 */ /* 0x000fe400078e0200 */
[C---:B------:R-:W-:Y:S02]  /*38e0*/  IMAD R16, R129.reuse, c[0x0][0x284], R16 ;  /* 0x0000a10081107a24 */ /* 0x040fe400078e0210 */
[C---:B------:R-:W-:Y:S02]  /*38f0*/  IMAD R6, R129.reuse, c[0x0][0x294], R18 ;  /* 0x0000a50081067a24 */ /* 0x040fe400078e0212 */
[----:B------:R-:W-:-:S04]  /*3900*/  IMAD.WIDE.U32 R94, R129, c[0x0][0x290], R8 ;  /* 0x0000a400815e7a25 */ /* 0x000fc800078e0008 */
[----:B------:R-:W-:Y:S01]  /*3910*/  IMAD.IADD R21, R24, 0x1, R21 ;  /* 0x0000000118157824 */ /* 0x000fe200078e0215 */
[----:B------:R-:W-:Y:S01]  /*3920*/  LEA R0, R170, R114, 0x6 ;  /* 0x00000072aa007211 */ /* 0x000fe200078e30ff */
[----:B------:R-:W-:Y:S01]  /*3930*/  IMAD.IADD R124, R107, 0x1, R17 ;  /* 0x000000016b7c7824 */ /* 0x000fe200078e0211 */
[----:B------:R-:W-:Y:S01]  /*3940*/  IADD3 R121, R16, R97, RZ ;  /* 0x0000006110797210 */ /* 0x000fe20007ffe0ff */
[----:B------:R-:W-:Y:S01]  /*3950*/  IMAD.IADD R123, R101, 0x1, R16 ;  /* 0x00000001657b7824 */ /* 0x000fe200078e0210 */
[----:B------:R-:W-:Y:S01]  /*3960*/  IADD3 R117, R6, R95, RZ ;  /* 0x0000005f06757210 */ /* 0x000fe20007ffe0ff */
[----:B------:R-:W-:Y:S01]  /*3970*/  IMAD.IADD R122, R99, 0x1, R6 ;  /* 0x00000001637a7824 */ /* 0x000fe200078e0206 */
[----:B------:R-:W-:Y:S01]  /*3980*/  SHF.L.U32 R111, R20, 0x1, RZ ;  /* 0x00000001146f7819 */ /* 0x000fe200000006ff */
[----:B------:R-:W-:Y:S02]  /*3990*/  IMAD.SHL.U32 R116, R21, 0x2, RZ ;  /* 0x0000000215747824 */ /* 0x000fe400078e00ff */
[----:B------:R-:W-:Y:S01]  /*39a0*/  IMAD.SHL.U32 R110, R19, 0x2, RZ ;  /* 0x00000002136e7824 */ /* 0x000fe200078e00ff */
[----:B------:R-:W-:Y:S06]  /*39b0*/  BAR.SYNC.DEFER_BLOCKING 0x0 ;  /* 0x0000000000007b1d */ /* 0x000fec0000010000 */
.L_x_1585:
[----:B-1----:R-:W-:Y:S01]  /*39c0*/  IMAD R3, R33, 0x30, R0 ;  /* 0x0000003021037824 */ /* 0x002fe200078e0200 */
[----:B------:R-:W-:Y:S01]  /*39d0*/  ISETP.NE.AND P4, PT, R145, 0x1, PT ;  /* 0x000000019100780c */ /* 0x000fe20003f85270 */
[----:B------:R-:W-:Y:S01]  /*39e0*/  IMAD.MOV.U32 R77, RZ, RZ, RZ ;  /* 0x000000ffff4d7224 */ /* 0x000fe200078e00ff */
[----:B------:R-:W-:Y:S04]  /*39f0*/  DEPBAR.LE SB0, 0x0 ;  /* 0x000080000000791a */ /* 0x000fe80000000000 */
[----:B------:R-:W-:Y:S01]  /*3a00*/  IMAD.IADD R4, R127, 0x1, R3 ;  /* 0x000000017f047824 */ /* 0x000fe200078e0203 */
[----:B------:R-:W-:Y:S01]  /*3a10*/  ISETP.GE.AND P0, PT, R3, R2, PT ;  /* 0x000000020300720c */ /* 0x000fe20003f06270 */
[----:B------:R-:W-:Y:S01]  /*3a20*/  WARPSYNC 0xffffffff ;  /* 0xffffffff00007948 */ /* 0x000fe20003800000 */
[----:B------:R-:W-:Y:S01]  /*3a30*/  ISETP.GE.AND P5, PT, R144, 0x1, PT ;  /* 0x000000019000780c */ /* 0x000fe20003fa6270 */
[--C-:B------:R-:W-:Y:S01]  /*3a40*/  IMAD.MOV.U32 R3, RZ, RZ, R4.reuse ;  /* 0x000000ffff037224 */ /* 0x100fe200078e0004 */
[----:B------:R-:W-:Y:S01]  /*3a50*/  ISETP.GT.OR P0, PT, R0, 0x2f, P0 ;  /* 0x0000002f0000780c */ /* 0x000fe20000704670 */
[----:B------:R-:W-:Y:S01]  /*3a60*/  BSSY B1, `(.L_x_1559) ;  /* 0x00003e4000017945 */ /* 0x000fe20003800000 */
[----:B------:R-:W-:Y:S05]  /*3a70*/  @P4 IMAD.HI.U32 R5, R4, c[0x0][0x2bc], RZ ;  /* 0x0000af0004054a27 */ /* 0x000fea00078e00ff */
        /* <DEDUP_REMOVED lines=95> */
.L_x_1563:
[----:B------:R-:W-:Y:S05]  /*4070*/  BSYNC B0 ;  /* 0x0000000000007941 */ /* 0x000fea0003800000 */
.L_x_1562:
        /* <DEDUP_REMOVED lines=93> */
.L_x_1566:
[----:B------:R-:W-:Y:S05]  /*4650*/  BSYNC B0 ;  /* 0x0000000000007941 */ /* 0x000fea0003800000 */
.L_x_1565:
[----:B------:R-:W-:Y:S01]  /*4660*/  ISETP.GE.AND P0, PT, R113, c[0x0][0x1d4], PT ;  /* 0x0000750071007a0c */ /* 0x000fe20003f06270 */
[----:B------:R-:W-:Y:S01]  /*4670*/  @!UPT UIADD3 URZ, URZ, URZ, URZ ;  /* 0x0000003f3f3ff290 */ /* 0x000fe2000fffe03f */
[----:B------:R-:W-:Y:S11]  /*4680*/  BSSY B0, `(.L_x_1567) ;  /* 0x000003a000007945 */ /* 0x000ff60003800000 */
[----:B------:R-:W-:-:S05]  /*4690*/  @P0 BRA `(.L_x_1568) ;  /* 0x0000038000000947 */ /* 0x000fca0003800000 */
[----:B------:R-:W5:Y:S04]  /*46a0*/  LDL R3, [R1+0x30] ;  /* 0x0000300001037983 */ /* 0x000f680000100800 */
[----:B-1----:R-:W1:Y:S01]  /*46b0*/  LDS.128 R12, [R249+0x2400] ;  /* 0x00240000f90c7984 */ /* 0x002e620000000c00 */
[----:B-----5:R-:W-:Y:S04]  /*46c0*/  SHF.L.U32 R3, R3, 0x3, RZ ;  /* 0x0000000303037819 */ /* 0x020fe800000006ff */
[C---:B--2-4-:R-:W-:Y:S04]  /*46d0*/  LEA R34, P0, R3.reuse, R52, 0x1 ;  /* 0x0000003403227211 */ /* 0x054fe800078008ff */
        /* <DEDUP_REMOVED lines=52> */
.L_x_1568:
[----:B------:R-:W-:Y:S05]  /*4a20*/  BSYNC B0 ;  /* 0x0000000000007941 */ /* 0x000fea0003800000 */
.L_x_1567:
[----:B------:R-:W-:Y:S01]  /*4a30*/  ISETP.GE.AND P0, PT, R112, c[0x0][0x1d4], PT ;  /* 0x0000750070007a0c */ /* 0x000fe20003f06270 */
[----:B------:R-:W-:Y:S01]  /*4a40*/  @!UPT UIADD3 URZ, URZ, URZ, URZ ;  /* 0x0000003f3f3ff290 */ /* 0x000fe2000fffe03f */
[----:B------:R-:W-:Y:S11]  /*4a50*/  BSSY B0, `(.L_x_1569) ;  /* 0x000003c000007945 */ /* 0x000ff60003800000 */
[----:B------:R-:W-:-:S05]  /*4a60*/  @P0 BRA `(.L_x_1570) ;  /* 0x000003a000000947 */ /* 0x000fca0003800000 */
[----:B---3--:R-:W-:Y:S01]  /*4a70*/  IMAD.MOV.U32 R5, RZ, RZ, R53 ;  /* 0x000000ffff057224 */ /* 0x008fe200078e0035 */
[----:B----4-:R-:W-:Y:S01]  /*4a80*/  MOV R4, R52 ;  /* 0x0000003400047202 */ /* 0x010fe20000000f00 */
[----:B------:R-:W3:Y:S04]  /*4a90*/  LDL R3, [R1+0x2c] ;  /* 0x00002c0001037983 */ /* 0x000ee80000100800 */
[----:B------:R-:W4:Y:S01]  /*4aa0*/  LDS.128 R8, [R248+0x3000] ;  /* 0x00300000f8087984 */ /* 0x000f220000000c00 */
[----:B---3--:R-:W-:Y:S04]  /*4ab0*/  SHF.L.U32 R3, R3, 0x3, RZ ;  /* 0x0000000303037819 */ /* 0x008fe800000006ff */
[C---:B-12---:R-:W-:Y:S04]  /*4ac0*/  LEA R34, P0, R3.reuse, R4, 0x1 ;  /* 0x0000000403227211 */ /* 0x046fe800078008ff */
[----:B------:R-:W-:Y:S02]  /*4ad0*/  LEA.HI.X.SX32 R35, R3, R5, 0x1, P0 ;  /* 0x0000000503237211 */ /* 0x000fe400000f0eff */
[----:B------:R-:W-:Y:S11]  /*4ae0*/  ISETP.GE.AND P0, PT, R166, c[0x0][0x27c], PT ;  /* 0x00009f00a6007a0c */ /* 0x000ff60003f06270 */
[----:B------:R-:W-:Y:S02]  /*4af0*/  @!UPT UIADD3 URZ, URZ, URZ, URZ ;  /* 0x0000003f3f3ff290 */ /* 0x000fe4000fffe03f */
[----:B----4-:R-:W-:Y:S01]  /*4b00*/  @!P0 MOV R4, R8 ;  /* 0x0000000800048202 */ /* 0x010fe20000000f00 */
        /* <DEDUP_REMOVED lines=48> */
.L_x_1570:
[----:B------:R-:W-:Y:S05]  /*4e10*/  BSYNC B0 ;  /* 0x0000000000007941 */ /* 0x000fea0003800000 */
.L_x_1569:
[----:B------:R-:W-:Y:S01]  /*4e20*/  ISETP.GE.AND P0, PT, R252, c[0x0][0x1d4], PT ;  /* 0x00007500fc007a0c */ /* 0x000fe20003f06270 */
[----:B------:R-:W-:Y:S01]  /*4e30*/  @!UPT UIADD3 URZ, URZ, URZ, URZ ;  /* 0x0000003f3f3ff290 */ /* 0x000fe2000fffe03f */
[----:B------:R-:W-:Y:S11]  /*4e40*/  BSSY B0, `(.L_x_1571) ;  /* 0x0000039000007945 */ /* 0x000ff60003800000 */
[----:B------:R-:W-:-:S05]  /*4e50*/  @P0 BRA `(.L_x_1572) ;  /* 0x0000037000000947 */ /* 0x000fca0003800000 */
[C---:B----4-:R-:W-:Y:S01]  /*4e60*/  LEA R30, P0, R252.reuse, R52, 0x1 ;  /* 0x00000034fc1e7211 */ /* 0x050fe200078008ff */
[----:B------:R-:W4:Y:S04]  /*4e70*/  LDL R3, [R1+0x5c] ;  /* 0x00005c0001037983 */ /* 0x000f280000100800 */
[----:B-1----:R-:W1:Y:S01]  /*4e80*/  LDS.128 R8, [R249+0x3000] ;  /* 0x00300000f9087984 */ /* 0x002e620000000c00 */
[----:B---34-:R-:W-:Y:S02]  /*4e90*/  LEA.HI.X R31, R252, R53, R3, 0x1, P0 ;  /* 0x00000035fc1f7211 */ /* 0x018fe400000f0c03 */
        /* <DEDUP_REMOVED lines=16> */
[-C--:B--2---:R-:W-:Y:S01]  /*4fa0*/  @!P0 FFMA.FTZ R32, R4, R13.reuse, -R17 ;  /* 0x0000000d04208223 */ /* 0x084fe20000010811 */
        /* <DEDUP_REMOVED lines=34> */
.L_x_1572:
[----:B------:R-:W-:Y:S05]  /*51d0*/  BSYNC B0 ;  /* 0x0000000000007941 */ /* 0x000fea0003800000 */
.L_x_1571:
        /* <DEDUP_REMOVED lines=59> */
.L_x_1574:
[----:B------:R-:W-:Y:S05]  /*5590*/  BSYNC B0 ;  /* 0x0000000000007941 */ /* 0x000fea0003800000 */
.L_x_1573:
[----:B------:R-:W-:Y:S11]  /*55a0*/  ISETP.GE.AND P0, PT, R250, c[0x0][0x1d4], PT ;  /* 0x00007500fa007a0c */ /* 0x000ff60003f06270 */
[----:B------:R-:W-:Y:S02]  /*55b0*/  @!UPT UIADD3 URZ, URZ, URZ, URZ ;  /* 0x0000003f3f3ff290 */ /* 0x000fe4000fffe03f */
[----:B------:R-:W-:-:S05]  /*55c0*/  @P0 BRA `(.L_x_1564) ;  /* 0x000022d000000947 */ /* 0x000fca0003800000 */
[C---:B-1--4-:R-:W-:Y:S01]  /*55d0*/  LEA R22, P0, R250.reuse, R52, 0x1 ;  /* 0x00000034fa167211 */ /* 0x052fe200078008ff */
[----:B------:R-:W4:Y:S04]  /*55e0*/  LDL R3, [R1+0x54] ;  /* 0x0000540001037983 */ /* 0x000f280000100800 */
[----:B------:R-:W1:Y:S01]  /*55f0*/  LDS.128 R8, [R249+0x3c00] ;  /* 0x003c0000f9087984 */ /* 0x000e620000000c00 */
        /* <DEDUP_REMOVED lines=53> */
.L_x_1561:
        /* <DEDUP_REMOVED lines=47> */
.L_x_1576:
[----:B------:R-:W-:Y:S05]  /*5c40*/  BSYNC B0 ;  /* 0x0000000000007941 */ /* 0x000fea0003800000 */
.L_x_1575:
        /* <DEDUP_REMOVED lines=159> */
.L_x_1578:
[----:B------:R-:W-:Y:S05]  /*6640*/  BSYNC B0 ;  /* 0x0000000000007941 */ /* 0x000fea0003800000 */
.L_x_1577:
        /* <DEDUP_REMOVED lines=122> */
.L_x_1580:
[----:B------:R-:W-:Y:S05]  /*6df0*/  BSYNC B0 ;  /* 0x0000000000007941 */ /* 0x000fea0003800000 */
.L_x_1579:
        /* <DEDUP_REMOVED lines=125> */
.L_x_1560:
        /* <DEDUP_REMOVED lines=45> */
.L_x_1564:
[----:B------:R-:W-:Y:S05]  /*78a0*/  BSYNC B1 ;  /* 0x0000000000017941 */ /* 0x000fea0003800000 */
.L_x_1559:
[----:B-123-5:R-:W-:Y:S01]  /*78b0*/  IMAD.WIDE R4, R33, 0x30, R88 ;  /* 0x0000003021047825 */ /* 0x02efe200078e0258 */
        /* <DEDUP_REMOVED lines=31> */
[----:B------:R-:W-:Y:S02]  /*7ab0*/  IADD3 R3, P5, R102, R8, RZ ;  /* 0x0000000866037210 */ /* 0x000fe40007fbe0ff */
[----:B------:R-:W-:Y:S02]  /*7ac0*/  @P0 MOV R8, R82 ;  /* 0x0000005200080202 */ /* 0x000fe40000000f00 */
[----:B------:R-:W-:Y:S01]  /*7ad0*/  IADD3.X R12, R125, R9, R10, P5, !PT ;  /* 0x000000097d0c7210 */ /* 0x000fe20002ffe40a */
[----:B------:R-:W-:Y:S02]  /*7ae0*/  @P0 IMAD R10, R11, c[0x0][0x258], RZ ;  /* 0x000096000b0a0a24 */ /* 0x000fe400078e02ff */
[----:B------:R-:W-:Y:S04]  /*7af0*/  @P0 IMAD.MOV.U32 R9, RZ, RZ, R81 ;  /* 0x000000ffff090224 */ /* 0x000fe800078e0051 */
        /* <DEDUP_REMOVED lines=16> */
[----:B------:R-:W-:Y:S03]  /*7c00*/  LOP3.LUT P4, RZ, R247, 0x4, RZ, 0xc0, !PT ;  /* 0x00000004f7ff7812 */ /* 0x000fe6000788c0ff */
[----:B-1----:R1:W2:Y:S01]  /*7c10*/  SHFL.IDX PT, R4, R6, RZ, 0x1e1f ;  /* 0x001e1fff06047589 */ /* 0x0022a200000e0000 */
[----:B------:R-:W-:Y:S03]  /*7c20*/  @P0 IMAD.SHL.U32 R3, R24, 0x2, RZ ;  /* 0x0000000218030824 */ /* 0x000fe600078e00ff */
[----:B------:R1:W3:Y:S06]  /*7c30*/  SHFL.IDX PT, R5, R8, RZ, 0x1e1f ;  /* 0x001e1fff08057589 */ /* 0x0002ec00000e0000 */
[----:B------:R1:W-:Y:S04]  /*7c40*/  @P0 LDGSTS.E.BYPASS.LTC128B.128 [R3+0x2080], [R10.64], !P4 ;  /* 0x020800000a030fae */ /* 0x0003e8000e101d48 */
[----:B------:R1:W-:Y:S04]  /*7c50*/  @P0 LDGSTS.E.BYPASS.LTC128B.128 [R3+0x2c80], [R10.64+0x40], !P5 ;  /* 0x02c800400a030fae */ /* 0x0003e8000e901d48 */
[----:B------:R1:W-:Y:S01]  /*7c60*/  @P0 LDGSTS.E.BYPASS.LTC128B.128 [R3+0x3880], [R10.64+0x80], !P6 ;  /* 0x038800800a030fae */ /* 0x0003e2000f101d48 */
[----:B------:R-:W-:Y:S03]  /*7c70*/  ISETP.GT.AND P0, PT, R76, R114, PT ;  /* 0x000000724c00720c */ /* 0x000fe60003f04270 */
[----:B------:R-:W0:Y:S01]  /*7c80*/  LDGDEPBAR ;  /* 0x00000000000079af */ /* 0x000e220000000000 */
[----:B------:R-:W-:Y:S04]  /*7c90*/  DEPBAR.LE SB0, 0x0 ;  /* 0x000080000000791a */ /* 0x000fe80000000000 */
[----:B------:R-:W-:Y:S06]  /*7ca0*/  BAR.SYNC.DEFER_BLOCKING 0x0 ;  /* 0x0000000000007b1d */ /* 0x000fec0000010000 */
[----:B------:R-:W-:-:S05]  /*7cb0*/  @!P0 BRA `(.L_x_1582) ;  /* 0x0000026000008947 */ /* 0x000fca0003800000 */
[----:B-123--:R-:W2:Y:S01]  /*7cc0*/  LDL R17, [R1+0x5c] ;  /* 0x00005c0001117983 */ /* 0x00eea20000100800 */
[----:B------:R-:W-:Y:S02]  /*7cd0*/  ISETP.GE.AND P0, PT, R108, c[0x0][0x1d4], PT ;  /* 0x000075006c007a0c */ /* 0x000fe40003f06270 */
[----:B------:R-:W-:Y:S01]  /*7ce0*/  ISETP.GE.AND P5, PT, R252, c[0x0][0x1d4], PT ;  /* 0x00007500fc007a0c */ /* 0x000fe20003fa6270 */
[----:B------:R-:W3:Y:S04]  /*7cf0*/  LDL R16, [R1+0x58] ;  /* 0x0000580001107983 */ /* 0x000ee80000100800 */
[----:B------:R-:W5:Y:S04]  /*7d00*/  LDL R20, [R1+0x30] ;  /* 0x0000300001147983 */ /* 0x000f680000100800 */
[----:B----4-:R-:W4:Y:S02]  /*7d10*/  LDL R15, [R1+0x2c] ;  /* 0x00002c00010f7983 */ /* 0x010f240000100800 */
[CC--:B------:R-:W-:Y:S02]  /*7d20*/  @!P0 LEA R8, P4, R108.reuse, R4.reuse, 0x1 ;  /* 0x000000046c088211 */ /* 0x0c0fe400078808ff */
[----:B------:R-:W3:Y:S02]  /*7d30*/  LDL R14, [R1+0x54] ;  /* 0x00005400010e7983 */ /* 0x000ee40000100800 */
[-C--:B------:R-:W-:Y:S02]  /*7d40*/  @!P0 LEA.HI.X R9, R108, R5.reuse, R109, 0x1, P4 ;  /* 0x000000056c098211 */ /* 0x080fe400020f0c6d */
[CC--:B------:R-:W-:Y:S04]  /*7d50*/  @!P5 LEA R12, P4, R252.reuse, R4.reuse, 0x1 ;  /* 0x00000004fc0cd211 */ /* 0x0c0fe800078808ff */
[-C--:B--2---:R-:W-:Y:S02]  /*7d60*/  @!P5 LEA.HI.X R13, R252, R5.reuse, R17, 0x1, P4 ;  /* 0x00000005fc0dd211 */ /* 0x084fe400020f0c11 */
[C---:B------:R-:W-:Y:S11]  /*7d70*/  ISETP.GE.AND P4, PT, R251.reuse, c[0x0][0x1d4], PT ;  /* 0x00007500fb007a0c */ /* 0x040ff60003f86270 */
[----:B------:R-:W-:Y:S02]  /*7d80*/  @!UPT UIADD3 URZ, URZ, URZ, URZ ;  /* 0x0000003f3f3ff290 */ /* 0x000fe4000fffe03f */
[CC--:B------:R-:W-:Y:S04]  /*7d90*/  @!P4 LEA R10, P6, R251.reuse, R4.reuse, 0x1 ;  /* 0x00000004fb0ac211 */ /* 0x0c0fe800078c08ff */
[-C--:B---3--:R-:W-:Y:S02]  /*7da0*/  @!P4 LEA.HI.X R11, R251, R5.reuse, R16, 0x1, P6 ;  /* 0x00000005fb0bc211 */ /* 0x088fe400030f0c10 */
[----:B------:R-:W1:Y:S04]  /*7db0*/  @!P0 LDS.128 R16, [R248] ;  /* 0x00000000f8108984 */ /* 0x000e680000000c00 */
[----:B-1----:R1:W-:Y:S01]  /*7dc0*/  @!P0 ST.E.128 [R8.64], R16 ;  /* 0x0000001008008985 */ /* 0x0023e2000c101d08 */
[----:B------:R-:W-:Y:S11]  /*7dd0*/  ISETP.GE.AND P0, PT, R113, c[0x0][0x1d4], PT ;  /* 0x0000750071007a0c */ /* 0x000ff60003f06270 */
[----:B------:R-:W-:Y:S02]  /*7de0*/  @!UPT UIADD3 URZ, URZ, URZ, URZ ;  /* 0x0000003f3f3ff290 */ /* 0x000fe4000fffe03f */
[----:B------:R-:W2:Y:S01]  /*7df0*/  @!P0 LDS.128 R16, [R249] ;  /* 0x00000000f9108984 */ /* 0x000ea20000000c00 */
[----:B-----5:R-:W-:Y:S04]  /*7e00*/  @!P0 IMAD.SHL.U32 R3, R20, 0x8, RZ ;  /* 0x0000000814038824 */ /* 0x020fe800078e00ff */
[--C-:B-1----:R-:W-:Y:S05]  /*7e10*/  @!P0 IMAD.WIDE R8, R3, 0x2, R4.reuse ;  /* 0x0000000203088825 */ /* 0x102fea00078e0204 */
[----:B--2---:R1:W-:Y:S01]  /*7e20*/  @!P0 ST.E.128 [R8.64], R16 ;  /* 0x0000001008008985 */ /* 0x0043e2000c101d08 */
[----:B------:R-:W-:Y:S11]  /*7e30*/  ISETP.GE.AND P0, PT, R112, c[0x0][0x1d4], PT ;  /* 0x0000750070007a0c */ /* 0x000ff60003f06270 */
[----:B------:R-:W-:Y:S02]  /*7e40*/  @!UPT UIADD3 URZ, URZ, URZ, URZ ;  /* 0x0000003f3f3ff290 */ /* 0x000fe4000fffe03f */
[----:B------:R-:W2:Y:S01]  /*7e50*/  @!P0 LDS.128 R20, [R248+0xc00] ;  /* 0x000c0000f8148984 */ /* 0x000ea20000000c00 */
[----:B----4-:R-:W-:Y:S04]  /*7e60*/  @!P0 IMAD.SHL.U32 R3, R15, 0x8, RZ ;  /* 0x000000080f038824 */ /* 0x010fe800078e00ff */
        /* <DEDUP_REMOVED lines=11> */
.L_x_1582:
[----:B-123--:R-:W-:Y:S05]  /*7f20*/  BSYNC B0 ;  /* 0x0000000000007941 */ /* 0x00efea0003800000 */
.L_x_1581:
[----:B------:R-:W-:Y:S01]  /*7f30*/  ISETP.GT.AND P5, PT, R33, R87, PT ;  /* 0x000000572100720c */ /* 0x000fe20003fa4270 */
[----:B------:R-:W-:Y:S01]  /*7f40*/  @!UPT UIADD3 URZ, URZ, URZ, URZ ;  /* 0x0000003f3f3ff290 */ /* 0x000fe2000fffe03f */
[----:B------:R-:W-:Y:S11]  /*7f50*/  BSSY B0, `(.L_x_1583) ;  /* 0x0000029000007945 */ /* 0x000ff60003800000 */
[----:B------:R-:W-:-:S05]  /*7f60*/  @!P5 BRA `(.L_x_1584) ;  /* 0x000002700000d947 */ /* 0x000fca0003800000 */
[----:B------:R-:W-:Y:S01]  /*7f70*/  IADD3 R3, R33, -0x1, RZ ;  /* 0xffffffff21037810 */ /* 0x000fe20007ffe0ff */
[----:B------:R-:W-:Y:S01]  /*7f80*/  IMAD.MOV.U32 R4, RZ, RZ, R92 ;  /* 0x000000ffff047224 */ /* 0x000fe200078e005c */
[----:B------:R-:W-:Y:S01]  /*7f90*/  P2R R10, PR, RZ, 0x4 ;  /* 0x00000004ff0a7803 */ /* 0x000fe20000000000 */
[----:B------:R-:W-:Y:S01]  /*7fa0*/  IMAD.MOV.U32 R5, RZ, RZ, R91 ;  /* 0x000000ffff057224 */ /* 0x000fe200078e005b */
        /* <DEDUP_REMOVED lines=35> */
.L_x_1584:
[----:B------:R-:W-:Y:S05]  /*81e0*/  BSYNC B0 ;  /* 0x0000000000007941 */ /* 0x000fea0003800000 */
.L_x_1583:
[----:B------:R-:W0:Y:S01]  /*81f0*/  LDGDEPBAR ;  /* 0x00000000000079af */ /* 0x000e220000000000 */
[----:B------:R-:W-:Y:S01]  /*8200*/  IADD3 R33, R33, -0x1, RZ ;  /* 0xffffffff21217810 */ /* 0x000fe20007ffe0ff */
[----:B------:R-:W-:-:S05]  /*8210*/  @P5 BRA `(.L_x_1585) ;  /* 0xffffb7a000005947 */ /* 0x000fca000383ffff */
[----:B------:R-:W-:Y:S01]  /*8220*/  WARPSYNC 0xffffffff ;  /* 0xffffffff00007948 */ /* 0x000fe20003800000 */
[----:B------:R-:W-:Y:S06]  /*8230*/  BAR.SYNC.DEFER_BLOCKING 0x0 ;  /* 0x0000000000007b1d */ /* 0x000fec0000010000 */
.L_x_1558:
[----:B------:R-:W2:Y:S01]  /*8240*/  LDL R11, [R1+0x64] ;  /* 0x00006400010b7983 */ /* 0x000ea20000100800 */
[----:B------:R-:W-:-:S05]  /*8250*/  IMAD.MOV.U32 R0, RZ, RZ, c[0x0][0x2c4] ;  /* 0x0000b100ff007624 */ /* 0x000fca00078e00ff */
[----:B------:R-:W-:Y:S01]  /*8260*/  ISETP.NE.AND P3, PT, R0, 0x1, PT ;  /* 0x000000010000780c */ /* 0x000fe20003f65270 */
[----:B------:R-:W-:Y:S01]  /*8270*/  BSSY B0, `(.L_x_1586) ;  /* 0x0000028000007945 */ /* 0x000fe20003800000 */
[----:B--2---:R-:W-:-:S11]  /*8280*/  IADD3 R0, R11, 0x7f, RZ ;  /* 0x0000007f0b007810 */ /* 0x004fd60007ffe0ff */
[----:B------:R-:W-:-:S05]  /*8290*/  @P3 IMAD.HI.U32 R2, R0, c[0x0][0x2c8], RZ ;  /* 0x0000b20000023a27 */ /* 0x000fca00078e00ff */
[----:B------:R-:W-:-:S05]  /*82a0*/  @P3 SHF.R.U32.HI R0, RZ, c[0x0][0x2cc], R2 ;  /* 0x0000b300ff003a19 */ /* 0x000fca0000011602 */
[----:B------:R-:W-:-:S04]  /*82b0*/  IMAD.IADD R0, R138, 0x1, R0 ;  /* 0x000000018a007824 */ /* 0x000fc800078e0200 */
[----:B------:R-:W-:-:S05]  /*82c0*/  IMAD.HI R0, R0, 0x2aaaaaab, RZ ;  /* 0x2aaaaaab00007827 */ /* 0x000fca00078e02ff */
[----:B------:R-:W-:-:S04]  /*82d0*/  SHF.R.U32.HI R2, RZ, 0x1f, R0 ;  /* 0x0000001fff027819 */ /* 0x000fc80000011600 */
[----:B------:R-:W-:-:S04]  /*82e0*/  LEA.HI.SX32 R0, R0, R2, 0x1d ;  /* 0x0000000200007211 */ /* 0x000fc800078feaff */
[----:B------:R-:W-:-:S04]  /*82f0*/  IMNMX R6, R137, R0, PT ;  /* 0x0000000089067217 */ /* 0x000fc80003800200 */
[----:B------:R-:W-:Y:S01]  /*8300*/  ISETP.GE.AND P0, PT, R6, 0x1, PT ;  /* 0x000000010600780c */ /* 0x000fe20003f06270 */
[----:B------:R-:W-:-:S12]  /*8310*/  IMAD.MOV.U32 R0, RZ, RZ, RZ ;  /* 0x000000ffff007224 */ /* 0x000fd800078e00ff */
[----:B------:R-:W-:Y:S05]  /*8320*/  @!P0 BRA `(.L_x_1587) ;  /* 0x000001c000008947 */ /* 0x000fea0003800000 */
[----:B------:R-:W-:Y:S01]  /*8330*/  IABS R2, R128 ;  /* 0x0000008000027213 */ /* 0x000fe20000000000 */
[----:B-1----:R-:W-:Y:S01]  /*8340*/  IMAD.MOV.U32 R4, RZ, RZ, RZ ;  /* 0x000000ffff047224 */ /* 0x002fe200078e00ff */
[----:B------:R-:W-:Y:S02]  /*8350*/  IADD3 R8, R128, -0x1, R6 ;  /* 0xffffffff80087810 */ /* 0x000fe40007ffe006 */
[----:B------:R-:W1:Y:S02]  /*8360*/  I2F.RP R0, R2 ;  /* 0x0000000200007306 */ /* 0x000e640000209400 */
[----:B------:R-:W-:-:S06]  /*8370*/  IABS R10, R8 ;  /* 0x00000008000a7213 */ /* 0x000fcc0000000000 */
[----:B-1----:R-:W1:Y:S02]  /*8380*/  MUFU.RCP R0, R0 ;  /* 0x0000000000007308 */ /* 0x002e640000001000 */
        /* <DEDUP_REMOVED lines=22> */
.L_x_1587:
[----:B------:R-:W-:Y:S05]  /*84f0*/  BSYNC B0 ;  /* 0x0000000000007941 */ /* 0x000fea0003800000 */
.L_x_1586:
        /* <DEDUP_REMOVED lines=15> */
[----:B----4-:R-:W-:Y:S01]  /*85f0*/  CS2R R66, SRZ ;  /* 0x0000000000427805 */ /* 0x010fe2000001ff00 */
        /* <DEDUP_REMOVED lines=35> */
[----:B-12---:R-:W-:-:S04]  /*8830*/  IMAD R3, R2, R0, RZ ;  /* 0x0000000002037224 */ /* 0x006fc800078e02ff */
[--C-:B------:R-:W-:Y:S01]  /*8840*/  IMAD.IADD R2, R3, 0x1, R0.reuse ;  /* 0x0000000103027824 */ /* 0x100fe200078e0200 */
[----:B------:R1:W-:Y:S01]  /*8850*/  STL [R1+0x14], R3 ;  /* 0x0000140301007387 */ /* 0x0003e20000100800 */
[----:B------:R-:W-:-:S03]  /*8860*/  PRMT R0, RZ, 0x7610, R0 ;  /* 0x00007610ff007816 */ /* 0x000fc60000000000 */
[----:B------:R-:W-:-:S04]  /*8870*/  IMNMX R212, R6, R2, PT ;  /* 0x0000000206d47217 */ /* 0x000fc80003800200 */
[----:B------:R-:W-:-:S13]  /*8880*/  ISETP.GT.AND P0, PT, R212, R3, PT ;  /* 0x00000003d400720c */ /* 0x000fda0003f04270 */
[----:B------:R-:W-:Y:S05]  /*8890*/  @!P0 BRA `(.L_x_1588) ;  /* 0x0001100000008947 */ /* 0x000fea0003800000 */
[----:B-1----:R-:W2:Y:S04]  /*88a0*/  LDL R3, [R1+0x8c] ;  /* 0x00008c0001037983 */ /* 0x002ea80000100800 */
[----:B------:R-:W3:Y:S04]  /*88b0*/  LDL R10, [R1+0x90] ;  /* 0x00009000010a7983 */ /* 0x000ee80000100800 */
[----:B------:R-:W4:Y:S04]  /*88c0*/  LDL R8, [R1+0x78] ;  /* 0x0000780001087983 */ /* 0x000f280000100800 */
[----:B------:R-:W4:Y:S01]  /*88d0*/  LDL R4, [R1+0x8] ;  /* 0x0000080001047983 */ /* 0x000f220000100800 */
[----:B------:R-:W-:-:S03]  /*88e0*/  ISETP.NE.U32.AND P0, PT, RZ, c[0x0][0x340], PT ;  /* 0x0000d000ff007a0c */ /* 0x000fc60003f05070 */
[----:B------:R-:W4:Y:S01]  /*88f0*/  LDL R5, [R1+0xd4] ;  /* 0x0000d40001057983 */ /* 0x000f220000100800 */
[----:B------:R-:W-:-:S03]  /*8900*/  ISETP.NE.AND.EX P1, PT, RZ, c[0x0][0x344], PT, P0 ;  /* 0x0000d100ff007a0c */ /* 0x000fc60003f25300 */
[----:B------:R-:W4:Y:S04]  /*8910*/  LDL R9, [R1+0x94] ;  /* 0x0000940001097983 */ /* 0x000f280000100800 */
[----:B------:R-:W4:Y:S04]  /*8920*/  LDL.64 R16, [R1] ;  /* 0x0000000001107983 */ /* 0x000f280000100a00 */
[----:B------:R-:W4:Y:S01]  /*8930*/  LDL R14, [R1+0x10] ;  /* 0x00001000010e7983 */ /* 0x000f220000100800 */
[----:B------:R-:W-:Y:S02]  /*8940*/  SHF.R.S32.HI R0, RZ, 0x1f, R136 ;  /* 0x0000001fff007819 */ /* 0x000fe40000011488 */
[----:B--2---:R-:W-:-:S04]  /*8950*/  @P1 IADD3 R2, P0, R3, c[0x0][0x340], RZ ;  /* 0x0000d00003021a10 */ /* 0x004fc80007f1e0ff */
[----:B---3--:R-:W-:Y:S02]  /*8960*/  @P1 IADD3.X R3, R10, c[0x0][0x344], RZ, P0, !PT ;  /* 0x0000d1000a031a10 */ /* 0x008fe400007fe4ff */
[----:B------:R-:W2:Y:S04]  /*8970*/  LDL R10, [R1+0xc] ;  /* 0x00000c00010a7983 */ /* 0x000ea80000100800 */
[----:B------:R1:W5:Y:S01]  /*8980*/  @P1 LDG.E R13, [R2.64] ;  /* 0x00000008020d1981 */ /* 0x000362000c1e1900 */
[----:B------:R-:W-:Y:S01]  /*8990*/  IMAD R0, R0, c[0x0][0x178], RZ ;  /* 0x00005e0000007a24 */ /* 0x000fe200078e02ff */
[----:B------:R-:W-:Y:S02]  /*89a0*/  ISETP.NE.U32.AND P0, PT, RZ, c[0x0][0x348], PT ;  /* 0x0000d200ff007a0c */ /* 0x000fe40003f05070 */
[----:B----4-:R-:W-:Y:S01]  /*89b0*/  LOP3.LUT R95, R8, 0xffff, RZ, 0xc0, !PT ;  /* 0x0000ffff085f7812 */ /* 0x010fe200078ec0ff */
[----:B------:R-:W-:Y:S01]  /*89c0*/  IMAD R0, R136, c[0x0][0x17c], R0 ;  /* 0x00005f0088007a24 */ /* 0x000fe200078e0200 */
[----:B------:R-:W-:Y:S01]  /*89d0*/  ISETP.NE.AND.EX P0, PT, RZ, c[0x0][0x34c], PT, P0 ;  /* 0x0000d300ff007a0c */ /* 0x000fe20003f05300 */
[----:B------:R-:W-:Y:S01]  /*89e0*/  IMAD.IADD R4, R4, 0x1, R11 ;  /* 0x0000000104047824 */ /* 0x000fe200078e020b */
[----:B------:R-:W3:Y:S02]  /*89f0*/  S2R R15, SR_TID.X ;  /* 0x00000000000f7919 */ /* 0x000ee40000002100 */
[----:B------:R-:W-:Y:S01]  /*8a00*/  SEL R6, R5, RZ, !P0 ;  /* 0x000000ff05067207 */ /* 0x000fe20004000000 */
[----:B------:R-:W-:Y:S01]  /*8a10*/  @P3 IMAD.HI.U32 R8, R4, c[0x0][0x2c8], RZ ;  /* 0x0000b20004083a27 */ /* 0x000fe200078e00ff */
[----:B------:R-:W-:-:S03]  /*8a20*/  SEL R5, R9, RZ, !P0 ;  /* 0x000000ff09057207 */ /* 0x000fc60004000000 */
[----:B-1----:R-:W-:-:S04]  /*8a30*/  IMAD.WIDE.U32 R2, R136, c[0x0][0x178], RZ ;  /* 0x00005e0088027a25 */ /* 0x002fc800078e00ff */
[----:B------:R-:W-:-:S04]  /*8a40*/  IMAD.IADD R3, R3, 0x1, R0 ;  /* 0x0000000103037824 */ /* 0x000fc800078e0200 */
        /* <DEDUP_REMOVED lines=21> */
[----:B------:R-:W-:Y:S02]  /*8ba0*/  LEA R12, P0, R2, c[0x0][0x160], 0x1 ;  /* 0x00005800020c7a11 */ /* 0x000fe400078008ff */
[----:B------:R-:W-:Y:S02]  /*8bb0*/  ISETP.GE.AND P3, PT, R14, c[0x0][0x198], PT ;  /* 0x000066000e007a0c */ /* 0x000fe40003f66270 */
[----:B------:R-:W-:Y:S02]  /*8bc0*/  LEA.HI.X R6, R2, c[0x0][0x164], R0, 0x1, P0 ;  /* 0x0000590002067a11 */ /* 0x000fe400000f0c00 */
[----:B------:R-:W-:Y:S02]  /*8bd0*/  IADD3 R128, R212, -0x1, RZ ;  /* 0xffffffffd4807810 */ /* 0x000fe40007ffe0ff */
[----:B--2---:R-:W-:-:S02]  /*8be0*/  ISETP.GE.AND P4, PT, R10, c[0x0][0x198], PT ;  /* 0x000066000a007a0c */ /* 0x004fc40003f86270 */
[----:B---3--:R-:W-:-:S04]  /*8bf0*/  SHF.R.S32.HI R10, RZ, 0x1f, R15 ;  /* 0x0000001fff0a7819 */ /* 0x008fc8000001140f */
[----:B------:R-:W-:-:S04]  /*8c00*/  LEA.HI R10, R10, R15, RZ, 0x2 ;  /* 0x0000000f0a0a7211 */ /* 0x000fc800078f10ff */
[----:B------:R-:W-:Y:S02]  /*8c10*/  SHF.R.S32.HI R10, RZ, 0x2, R10 ;  /* 0x00000002ff0a7819 */ /* 0x000fe4000001140a */
[----:B------:R-:W-:-:S03]  /*8c20*/  @!P1 MOV R13, R9 ;  /* 0x00000009000d9202 */ /* 0x000fc60000000f00 */
[----:B------:R-:W-:Y:S01]  /*8c30*/  IMAD.IADD R5, R10, 0x1, R11 ;  /* 0x000000010a057824 */ /* 0x000fe200078e020b */
[----:B------:R-:W-:Y:S05]  /*8c40*/  BRA.DIV ~URZ, `(.L_x_1589) ;  /* 0x00015db27f007947 */ /* 0x000fea000b800000 */
[----:B------:R1:W2:Y:S02]  /*8c50*/  SHFL.IDX PT, R4, R6, RZ, 0x1c1f ;  /* 0x001c1fff06047589 */ /* 0x0002a400000e0000 */
.L_x_1758:
[----:B------:R-:W-:Y:S05]  /*8c60*/  BRA.DIV ~URZ, `(.L_x_1590) ;  /* 0x00015e027f007947 */ /* 0x000fea000b800000 */
[----:B------:R3:W4:Y:S02]  /*8c70*/  SHFL.IDX PT, R0, R12, RZ, 0x1c1f ;  /* 0x001c1fff0c007589 */ /* 0x00072400000e0000 */
.L_x_1759:
[----:B------:R-:W-:Y:S01]  /*8c80*/  IMAD R38, R246, c[0x0][0x2c4], RZ ;  /* 0x0000b100f6267a24 */ /* 0x000fe200078e02ff */
[----:B------:R-:W-:Y:S04]  /*8c90*/  BSSY B0, `(.L_x_1591) ;  /* 0x0000016000007945 */ /* 0x000fe80003800000 */
[----:B------:R-:W-:-:S13]  /*8ca0*/  ISETP.GE.AND P0, PT, R5, R38, PT ;  /* 0x000000260500720c */ /* 0x000fda0003f06270 */
[----:B------:R-:W-:Y:S05]  /*8cb0*/  @P0 BRA `(.L_x_1592) ;  /* 0x0000013000000947 */ /* 0x000fea0003800000 */
[----:B---3--:R-:W3:Y:S04]  /*8cc0*/  LDL.64 R20, [R1] ;  /* 0x0000000001147983 */ /* 0x008ee80000100a00 */
[----:B----4-:R-:W4:Y:S04]  /*8cd0*/  LDL R17, [R1+0xc] ;  /* 0x00000c0001117983 */ /* 0x010f280000100800 */
[----:B--2---:R-:W2:Y:S04]  /*8ce0*/  LDL R15, [R1+0x10] ;  /* 0x00001000010f7983 */ /* 0x004ea80000100800 */
[----:B------:R-:W2:Y:S04]  /*8cf0*/  LDL R14, [R1+0x18] ;  /* 0x00001800010e7983 */ /* 0x000ea80000100800 */
[----:B------:R-:W2:Y:S04]  /*8d00*/  LDL R18, [R1+0x88] ;  /* 0x0000880001127983 */ /* 0x000ea80000100800 */
[----:B------:R-:W2:Y:S01]  /*8d10*/  LDL R16, [R1+0x84] ;  /* 0x0000840001107983 */ /* 0x000ea20000100800 */
[----:B---3--:R-:W-:-:S02]  /*8d20*/  LEA R10, P2, R20, R0, 0x1 ;  /* 0x00000000140a7211 */ /* 0x008fc400078408ff */
[----:B----4-:R-:W-:Y:S02]  /*8d30*/  LEA R8, P1, R17, R0, 0x1 ;  /* 0x0000000011087211 */ /* 0x010fe400078208ff */
[----:B------:R-:W-:Y:S02]  /*8d40*/  LEA.HI.X R11, R20, R4, R21, 0x1, P2 ;  /* 0x00000004140b7211 */ /* 0x000fe400010f0c15 */
[----:B--2---:R-:W-:Y:S01]  /*8d50*/  LEA R2, P0, R15, R0, 0x1 ;  /* 0x000000000f027211 */ /* 0x004fe200078008ff */
[----:B------:R-:W-:Y:S01]  /*8d60*/  IMAD.SHL.U32 R0, R14, 0x2, RZ ;  /* 0x000000020e007824 */ /* 0x000fe200078e00ff */
        /* <DEDUP_REMOVED lines=8> */
.L_x_1592:
[----:B------:R-:W-:Y:S05]  /*8df0*/  BSYNC B0 ;  /* 0x0000000000007941 */ /* 0x000fea0003800000 */
.L_x_1591:
[----:B------:R-:W-:Y:S05]  /*8e00*/  BRA.DIV ~URZ, `(.L_x_1593) ;  /* 0x00015cd27f007947 */ /* 0x000fea000b800000 */
[----:B--2---:R2:W1:Y:S04]  /*8e10*/  SHFL.IDX PT, R4, R6, 0x1, 0x1c1f ;  /* 0x003c1f0006047f89 */ /* 0x00446800000e0000 */
[----:B----4-:R2:W4:Y:S02]  /*8e20*/  SHFL.IDX PT, R0, R12, 0x1, 0x1c1f ;  /* 0x003c1f000c007f89 */ /* 0x01052400000e0000 */
.L_x_1760:
[----:B------:R-:W-:Y:S01]  /*8e30*/  IADD3 R2, R5, 0x20, RZ ;  /* 0x0000002005027810 */ /* 0x000fe20007ffe0ff */
[----:B------:R-:W-:Y:S03]  /*8e40*/  BSSY B0, `(.L_x_1594) ;  /* 0x0000016000007945 */ /* 0x000fe60003800000 */
[----:B------:R-:W-:-:S13]  /*8e50*/  ISETP.GE.AND P0, PT, R2, R38, PT ;  /* 0x000000260200720c */ /* 0x000fda0003f06270 */
[----:B------:R-:W-:Y:S05]  /*8e60*/  @P0 BRA `(.L_x_1595) ;  /* 0x0000013000000947 */ /* 0x000fea0003800000 */
[----:B--2---:R-:W2:Y:S04]  /*8e70*/  LDL.64 R20, [R1] ;  /* 0x0000000001147983 */ /* 0x004ea80000100a00 */
[----:B---3--:R-:W3:Y:S04]  /*8e80*/  LDL R17, [R1+0xc] ;  /* 0x00000c0001117983 */ /* 0x008ee80000100800 */
[----:B----4-:R-:W4:Y:S04]  /*8e90*/  LDL R15, [R1+0x10] ;  /* 0x00001000010f7983 */ /* 0x010f280000100800 */
[----:B------:R-:W4:Y:S04]  /*8ea0*/  LDL R14, [R1+0x18] ;  /* 0x00001800010e7983 */ /* 0x000f280000100800 */
[----:B------:R-:W4:Y:S04]  /*8eb0*/  LDL R18, [R1+0x88] ;  /* 0x0000880001127983 */ /* 0x000f280000100800 */
[----:B------:R-:W4:Y:S01]  /*8ec0*/  LDL R16, [R1+0x84] ;  /* 0x0000840001107983 */ /* 0x000f220000100800 */
[----:B--2---:R-:W-:-:S02]  /*8ed0*/  LEA R10, P2, R20, R0, 0x1 ;  /* 0x00000000140a7211 */ /* 0x004fc400078408ff */
[----:B---3--:R-:W-:Y:S02]  /*8ee0*/  LEA R8, P1, R17, R0, 0x1 ;  /* 0x0000000011087211 */ /* 0x008fe400078208ff */
[----:B-1----:R-:W-:Y:S02]  /*8ef0*/  LEA.HI.X R11, R20, R4, R21, 0x1, P2 ;  /* 0x00000004140b7211 */ /* 0x002fe400010f0c15 */
[----:B----4-:R-:W-:Y:S01]  /*8f00*/  LEA R2, P0, R15, R0, 0x1 ;  /* 0x000000000f027211 */ /* 0x010fe200078008ff */
        /* <DEDUP_REMOVED lines=9> */
.L_x_1595:
[----:B------:R-:W-:Y:S05]  /*8fa0*/  BSYNC B0 ;  /* 0x0000000000007941 */ /* 0x000fea0003800000 */
.L_x_1594:
[----:B------:R-:W-:Y:S05]  /*8fb0*/  BRA.DIV ~URZ, `(.L_x_1596) ;  /* 0x00015bf27f007947 */ /* 0x000fea000b800000 */
[----:B-1----:R1:W2:Y:S02]  /*8fc0*/  SHFL.IDX PT, R4, R6, 0x2, 0x1c1f ;  /* 0x005c1f0006047f89 */ /* 0x0022a400000e0000 */
.L_x_1761:
[----:B------:R-:W-:Y:S05]  /*8fd0*/  BRA.DIV ~URZ, `(.L_x_1597) ;  /* 0x00015c427f007947 */ /* 0x000fea000b800000 */
[----:B----4-:R4:W1:Y:S02]  /*8fe0*/  SHFL.IDX PT, R0, R12, 0x2, 0x1c1f ;  /* 0x005c1f000c007f89 */ /* 0x01086400000e0000 */
.L_x_1762:
[----:B------:R-:W-:Y:S01]  /*8ff0*/  IADD3 R2, R5, 0x40, RZ ;  /* 0x0000004005027810 */ /* 0x000fe20007ffe0ff */
[----:B------:R-:W-:Y:S03]  /*9000*/  BSSY B0, `(.L_x_1598) ;  /* 0x0000016000007945 */ /* 0x000fe60003800000 */
        /* <DEDUP_REMOVED lines=8> */
[----:B-1-3--:R-:W-:-:S02]  /*9090*/  LEA R10, P2, R20, R0, 0x1 ;  /* 0x00000000140a7211 */ /* 0x00afc400078408ff */
        /* <DEDUP_REMOVED lines=12> */
.L_x_1599:
[----:B------:R-:W-:Y:S05]  /*9160*/  BSYNC B0 ;  /* 0x0000000000007941 */ /* 0x000fea0003800000 */
.L_x_1598:
[----:B------:R-:W-:Y:S05]  /*9170*/  BRA.DIV ~URZ, `(.L_x_1600) ;  /* 0x00015b127f007947 */ /* 0x000fea000b800000 */
[----:B--2---:R2:W3:Y:S04]  /*9180*/  SHFL.IDX PT, R4, R6, 0x3, 0x1c1f ;  /* 0x007c1f0006047f89 */ /* 0x0044e800000e0000 */
[----:B-1----:R2:W1:Y:S02]  /*9190*/  SHFL.IDX PT, R0, R12, 0x3, 0x1c1f ;  /* 0x007c1f000c007f89 */ /* 0x00246400000e0000 */
.L_x_1763:
[----:B--2---:R-:W2:Y:S04]  /*91a0*/  LDL.64 R122, [R1] ;  /* 0x00000000017a7983 */ /* 0x004ea80000100a00 */
[----:B----4-:R-:W4:Y:S04]  /*91b0*/  LDL R118, [R1+0xc] ;  /* 0x00000c0001767983 */ /* 0x010f280000100800 */
[----:B---3--:R-:W3:Y:S04]  /*91c0*/  LDL R116, [R1+0x10] ;  /* 0x0000100001747983 */ /* 0x008ee80000100800 */
[----:B------:R-:W3:Y:S04]  /*91d0*/  LDL R121, [R1+0x18] ;  /* 0x0000180001797983 */ /* 0x000ee80000100800 */
[----:B------:R-:W3:Y:S04]  /*91e0*/  LDL R119, [R1+0x88] ;  /* 0x0000880001777983 */ /* 0x000ee80000100800 */
[----:B------:R-:W3:Y:S01]  /*91f0*/  LDL R117, [R1+0x84] ;  /* 0x0000840001757983 */ /* 0x000ee20000100800 */
[----:B------:R-:W-:-:S04]  /*9200*/  IADD3 R2, R5, 0x60, RZ ;  /* 0x0000006005027810 */ /* 0x000fc80007ffe0ff */
[----:B------:R-:W-:Y:S01]  /*9210*/  ISETP.GE.AND P0, PT, R2, R38, PT ;  /* 0x000000260200720c */ /* 0x000fe20003f06270 */
[----:B-----5:R-:W-:-:S05]  /*9220*/  IMAD.WIDE.U32 R16, R13, c[0x0][0x2b0], RZ ;  /* 0x0000ac000d107a25 */ /* 0x020fca00078e00ff */
[----:B------:R1:W-:Y:S07]  /*9230*/  STL.64 [R1+0x48], R16 ;  /* 0x0000481001007387 */ /* 0x0003ee0000100a00 */
[-C--:B-12---:R-:W-:Y:S02]  /*9240*/  @!P0 LEA R10, P1, R122, R0.reuse, 0x1 ;  /* 0x000000007a0a8211 */ /* 0x086fe400078208ff */
[----:B----4-:R-:W-:Y:S02]  /*9250*/  @!P0 LEA R8, P2, R118, R0, 0x1 ;  /* 0x0000000076088211 */ /* 0x010fe400078408ff */
[----:B------:R-:W-:-:S02]  /*9260*/  @!P0 LEA.HI.X R11, R122, R4, R123, 0x1, P1 ;  /* 0x000000047a0b8211 */ /* 0x000fc400008f0c7b */
[----:B---3--:R-:W-:Y:S01]  /*9270*/  @!P0 LEA R2, P1, R116, R0, 0x1 ;  /* 0x0000000074028211 */ /* 0x008fe200078208ff */
[----:B------:R-:W-:Y:S01]  /*9280*/  @!P0 IMAD.SHL.U32 R0, R121, 0x2, RZ ;  /* 0x0000000279008824 */ /* 0x000fe200078e00ff */
[----:B------:R-:W-:-:S04]  /*9290*/  @!P0 LEA.HI.X R9, R118, R4, R119, 0x1, P2 ;  /* 0x0000000476098211 */ /* 0x000fc800010f0c77 */
[----:B------:R-:W-:Y:S01]  /*92a0*/  @!PT LDS RZ, [RZ] ;  /* 0x00000000fffff984 */ /* 0x000fe20000000800 */
[----:B------:R-:W-:Y:S01]  /*92b0*/  @!PT LDS RZ, [RZ] ;  /* 0x00000000fffff984 */ /* 0x000fe20000000800 */
[----:B------:R-:W-:Y:S01]  /*92c0*/  @!PT LDS RZ, [RZ] ;  /* 0x00000000fffff984 */ /* 0x000fe20000000800 */
[----:B------:R1:W-:Y:S01]  /*92d0*/  @!P0 LDGSTS.E.BYPASS.LTC128B.128 [R0+0x7880], [R10.64], !P5 ;  /* 0x078800000a008fae */ /* 0x0003e2000e901d48 */
[----:B------:R-:W-:-:S03]  /*92e0*/  @!P0 LEA.HI.X R3, R116, R4, R117, 0x1, P1 ;  /* 0x0000000474038211 */ /* 0x000fc600008f0c75 */
[----:B------:R1:W-:Y:S04]  /*92f0*/  @!P0 LDGSTS.E.BYPASS.LTC128B.128 [R0+0x9880], [R8.64], !P4 ;  /* 0x0988000008008fae */ /* 0x0003e8000e101d48 */
[----:B------:R1:W-:Y:S04]  /*9300*/  @!P0 LDGSTS.E.BYPASS.LTC128B.128 [R0+0xb880], [R2.64], !P3 ;  /* 0x0b88000002008fae */ /* 0x0003e8000d901d48 */
[----:B------:R-:W0:Y:S01]  /*9310*/  LDGDEPBAR ;  /* 0x00000000000079af */ /* 0x000e220000000000 */
[----:B-1----:R-:W-:-:S05]  /*9320*/  SHF.R.S32.HI R0, RZ, 0x1f, R13 ;  /* 0x0000001fff007819 */ /* 0x002fca000001140d */
[----:B------:R-:W-:-:S04]  /*9330*/  IMAD R0, R0, c[0x0][0x2b0], RZ ;  /* 0x0000ac0000007a24 */ /* 0x000fc800078e02ff */
[----:B------:R-:W-:-:S04]  /*9340*/  IMAD R0, R13, c[0x0][0x2b4], R0 ;  /* 0x0000ad000d007a24 */ /* 0x000fc800078e0200 */
[----:B------:R-:W-:-:S05]  /*9350*/  IMAD.IADD R6, R17, 0x1, R0 ;  /* 0x0000000111067824 */ /* 0x000fca00078e0200 */
[----:B------:R1:W-:Y:S01]  /*9360*/  STL [R1+0x50], R6 ;  /* 0x0000500601007387 */ /* 0x0003e20000100800 */
[----:B------:R-:W-:Y:S02]  /*9370*/  WARPSYNC 0xffffffff ;  /* 0xffffffff00007948 */ /* 0x000fe40003800000 */
[----:B------:R-:W2:Y:S04]  /*9380*/  LDL R12, [R1+0x8] ;  /* 0x00000800010c7983 */ /* 0x000ea80000100800 */
[----:B------:R-:W3:Y:S04]  /*9390*/  LDL R14, [R1+0x6c] ;  /* 0x00006c00010e7983 */ /* 0x000ee80000100800 */
[----:B------:R-:W4:Y:S01]  /*93a0*/  LDL R15, [R1+0x60] ;  /* 0x00006000010f7983 */ /* 0x000f220000100800 */
[----:B------:R-:W-:-:S02]  /*93b0*/  IMAD.MOV.U32 R111, RZ, RZ, 0x30 ;  /* 0x00000030ff6f7424 */ /* 0x000fc400078e00ff */
[----:B------:R-:W-:Y:S02]  /*93c0*/  IMAD.MOV.U32 R0, RZ, RZ, c[0x0][0x2b8] ;  /* 0x0000ae00ff007624 */ /* 0x000fe400078e00ff */
[----:B------:R-:W-:Y:S01]  /*93d0*/  IMAD R111, R212, R111, -0x30 ;  /* 0xffffffd0d46f7424 */ /* 0x000fe200078e026f */
[----:B------:R-:W-:Y:S02]  /*93e0*/  BAR.SYNC.DEFER_BLOCKING 0x0 ;  /* 0x0000000000007b1d */ /* 0x000fe40000010000 */
[----:B------:R-:W-:Y:S02]  /*93f0*/  ISETP.NE.AND P1, PT, R0, 0x1, PT ;  /* 0x000000010000780c */ /* 0x000fe40003f25270 */
[----:B------:R-:W-:Y:S01]  /*9400*/  LOP3.LUT R247, R247, 0xfffffffe, RZ, 0xc0, !PT ;  /* 0xfffffffef7f77812 */ /* 0x000fe200078ec0ff */
[----:B------:R-:W-:-:S10]  /*9410*/  IMAD.MOV.U32 R210, RZ, RZ, RZ ;  /* 0x000000ffffd27224 */ /* 0x000fd400078e00ff */
[----:B------:R-:W-:Y:S01]  /*9420*/  @P1 LOP3.LUT R247, R247, 0x1, RZ, 0xfc, !PT ;  /* 0x00000001f7f71812 */ /* 0x000fe200078efcff */
[----:B--2---:R-:W-:-:S05]  /*9430*/  IMAD.IADD R2, R12, 0x1, R111 ;  /* 0x000000010c027824 */ /* 0x004fca00078e026f */
[C---:B---3--:R-:W-:Y:S01]  /*9440*/  ISETP.GE.AND P0, PT, R2.reuse, R14, PT ;  /* 0x0000000e0200720c */ /* 0x048fe20003f06270 */
[----:B----4-:R-:W-:-:S03]  /*9450*/  IMAD.IADD R2, R2, 0x1, R15 ;  /* 0x0000000102027824 */ /* 0x010fc600078e020f */
        /* <DEDUP_REMOVED lines=18> */
[----:B------:R-:W-:Y:S01]  /*9580*/  IMAD R8, R95, c[0x0][0x1ec], R11 ;  /* 0x00007b005f087a24 */ /* 0x000fe200078e020b */
[----:B-1----:R-:W-:Y:S01]  /*9590*/  SHF.R.S32.HI R120, RZ, 0x1f, R6 ;  /* 0x0000001fff787819 */ /* 0x002fe20000011406 */
[----:B------:R-:W-:-:S03]  /*95a0*/  IMAD R110, R128, -0x30, R14 ;  /* 0xffffffd0806e7824 */ /* 0x000fc600078e020e */
[----:B------:R-:W-:Y:S02]  /*95b0*/  LEA.HI R120, R120, R6, RZ, 0x2 ;  /* 0x0000000678787211 */ /* 0x000fe400078f10ff */
[----:B------:R-:W-:Y:S02]  /*95c0*/  IMNMX R6, R110, 0x30, PT ;  /* 0x000000306e067817 */ /* 0x000fe40003800200 */
[----:B------:R-:W-:-:S05]  /*95d0*/  SHF.R.S32.HI R120, RZ, 0x2, R120 ;  /* 0x00000002ff787819 */ /* 0x000fca0000011478 */
[----:B------:R-:W-:-:S05]  /*95e0*/  IMAD.IADD R6, R6, 0x1, -R120 ;  /* 0x0000000106067824 */ /* 0x000fca00078e0a78 */
[----:B------:R-:W-:Y:S01]  /*95f0*/  ISETP.GE.AND P1, PT, R6, 0x1, PT ;  /* 0x000000010600780c */ /* 0x000fe20003f26270 */
[----:B------:R-:W-:Y:S04]  /*9600*/  STL.64 [R1+0x40], R10 ;  /* 0x0000400a01007387 */ /* 0x000fe80000100a00 */
[----:B------:R-:W-:Y:S08]  /*9610*/  STL [R1+0x3c], R8 ;  /* 0x00003c0801007387 */ /* 0x000ff00000100800 */
[----:B------:R-:W-:-:S02]  /*9620*/  @P1 ISETP.GE.AND P2, PT, R122, c[0x0][0x1d4], PT ;  /* 0x000075007a001a0c */ /* 0x000fc40003f46270 */
[----:B------:R-:W-:Y:S02]  /*9630*/  @P1 ISETP.GE.AND P4, PT, R118, c[0x0][0x1d4], PT ;  /* 0x0000750076001a0c */ /* 0x000fe40003f86270 */
[----:B------:R-:W-:Y:S02]  /*9640*/  ISETP.GT.AND P6, PT, R12, 0x2f, PT ;  /* 0x0000002f0c00780c */ /* 0x000fe40003fc4270 */
        /* <DEDUP_REMOVED lines=15> */
[----:B----4-:R-:W-:Y:S01]  /*9740*/  @P1 IMAD.SHL.U32 R0, R121, 0x2, RZ ;  /* 0x0000000279001824 */ /* 0x010fe200078e00ff */
[----:B------:R-:W-:-:S04]  /*9750*/  ISETP.GE.AND P0, PT, R6, 0x21, PT ;  /* 0x000000210600780c */ /* 0x000fc80003f06270 */
[----:B------:R1:W-:Y:S01]  /*9760*/  @P1 LDGSTS.E.BYPASS.LTC128B.128 [R0+0x3c80], [R8.64], !P2 ;  /* 0x03c8000008001fae */ /* 0x0003e2000d101d48 */
[----:B------:R-:W-:Y:S02]  /*9770*/  @P1 ISETP.GE.AND P2, PT, R116, c[0x0][0x1d4], PT ;  /* 0x0000750074001a0c */ /* 0x000fe40003f46270 */
[----:B------:R-:W-:-:S05]  /*9780*/  @P1 LEA.HI.X R11, R118, R4, R119, 0x1, P3 ;  /* 0x00000004760b1211 */ /* 0x000fca00018f0c77 */
[----:B------:R3:W-:Y:S01]  /*9790*/  @P1 LDGSTS.E.BYPASS.LTC128B.128 [R0+0x4880], [R10.64], !P4 ;  /* 0x048800000a001fae */ /* 0x0007e2000e101d48 */
[----:B------:R-:W-:Y:S02]  /*97a0*/  @P0 ISETP.GE.AND P4, PT, R122, c[0x0][0x1d4], PT ;  /* 0x000075007a000a0c */ /* 0x000fe40003f86270 */
[----:B-1----:R-:W-:-:S04]  /*97b0*/  @P1 LEA R8, P3, R116, R3, 0x1 ;  /* 0x0000000374081211 */ /* 0x002fc800078608ff */
[----:B------:R-:W-:Y:S02]  /*97c0*/  @P1 LEA.HI.X R9, R116, R4, R117, 0x1, P3 ;  /* 0x0000000474091211 */ /* 0x000fe400018f0c75 */
[----:B------:R-:W-:-:S03]  /*97d0*/  @P0 ISETP.GE.AND P3, PT, R118, c[0x0][0x1d4], PT ;  /* 0x0000750076000a0c */ /* 0x000fc60003f66270 */
[----:B------:R1:W-:Y:S01]  /*97e0*/  @P1 LDGSTS.E.BYPASS.LTC128B.128 [R0+0x5480], [R8.64], !P2 ;  /* 0x0548000008001fae */ /* 0x0003e2000d101d48 */
[----:B------:R-:W-:Y:S02]  /*97f0*/  @P0 ISETP.GE.AND P2, PT, R116, c[0x0][0x1d4], PT ;  /* 0x0000750074000a0c */ /* 0x000fe40003f46270 */
[----:B---3--:R-:W-:-:S04]  /*9800*/  @P0 LEA R10, P5, R122, R2, 0x1 ;  /* 0x000000027a0a0211 */ /* 0x008fc800078a08ff */
[----:B-----5:R-:W-:Y:S02]  /*9810*/  @P0 LEA.HI.X R11, R122, R5, R123, 0x1, P5 ;  /* 0x000000057a0b0211 */ /* 0x020fe400028f0c7b */
[----:B-1----:R-:W-:Y:S01]  /*9820*/  @P0 LEA R8, P1, R118, R2, 0x1 ;  /* 0x0000000276080211 */ /* 0x002fe200078208ff */
[----:B------:R-:W-:-:S03]  /*9830*/  @P0 IMAD.SHL.U32 R0, R121, 0x2, RZ ;  /* 0x0000000279000824 */ /* 0x000fc600078e00ff */
[-C--:B------:R-:W-:Y:S02]  /*9840*/  @P0 LEA.HI.X R9, R118, R5.reuse, R119, 0x1, P1 ;  /* 0x0000000576090211 */ /* 0x080fe400008f0c77 */
[C---:B------:R-:W-:Y:S01]  /*9850*/  @P0 LEA R2, P1, R116.reuse, R2, 0x1 ;  /* 0x0000000274020211 */ /* 0x040fe200078208ff */
[----:B------:R1:W-:Y:S03]  /*9860*/  @P0 LDGSTS.E.BYPASS.LTC128B.128 [R0+0x4480], [R10.64], !P4 ;  /* 0x044800000a000fae */ /* 0x0003e6000e101d48 */
[----:B------:R-:W-:Y:S01]  /*9870*/  @P0 LEA.HI.X R3, R116, R5, R117, 0x1, P1 ;  /* 0x0000000574030211 */ /* 0x000fe200008f0c75 */
[----:B------:R1:W-:Y:S04]  /*9880*/  @P0 LDGSTS.E.BYPASS.LTC128B.128 [R0+0x5080], [R8.64], !P3 ;  /* 0x0508000008000fae */ /* 0x0003e8000d901d48 */
[----:B------:R1:W-:Y:S01]  /*9890*/  @P0 LDGSTS.E.BYPASS.LTC128B.128 [R0+0x5c80], [R2.64], !P2 ;  /* 0x05c8000002000fae */ /* 0x0003e2000d101d48 */
[----:B------:R-:W-:-:S03]  /*98a0*/  ISETP.LT.AND P0, PT, RZ, c[0x0][0x27c], PT ;  /* 0x00009f00ff007a0c */ /* 0x000fc60003f01270 */
[----:B------:R-:W0:Y:S10]  /*98b0*/  LDGDEPBAR ;  /* 0x00000000000079af */ /* 0x000e340000000000 */
[----:B------:R-:W-:Y:S05]  /*98c0*/  @P0 BRA `(.L_x_1601) ;  /* 0x0000002000000947 */ /* 0x000fea0003800000 */
[----:B------:R-:W-:-:S04]  /*98d0*/  DEPBAR.LE SB0, 0x1 ;  /* 0x000080400000791a */ /* 0x000fc80000000000 */
[----:B------:R-:W-:Y:S05]  /*98e0*/  BRA `(.L_x_1602) ;  /* 0x000068c000007947 */ /* 0x000fea0003800000 */
.L_x_1601:
[----:B------:R-:W2:Y:S01]  /*98f0*/  LDL R124, [R1+0x64] ;  /* 0x00006400017c7983 */ /* 0x000ea20000100800 */
[----:B------:R-:W-:Y:S01]  /*9900*/  ULDC.U8 UR4, c[0x0][0x298] ;  /* 0x0000a60000047ab9 */ /* 0x000fe20000000000 */
[----:B-1----:R-:W-:Y:S01]  /*9910*/  SHF.R.S32.HI R0, RZ, 0x1f, R129 ;  /* 0x0000001fff007819 */ /* 0x002fe20000011481 */
        /* <DEDUP_REMOVED lines=60> */
[----:B------:R-:W-:-:S11]  /*9ce0*/  ISETP.GE.AND P2, PT, R166, c[0x0][0x27c], PT ;  /* 0x00009f00a6007a0c */ /* 0x000fd60003f46270 */
[C---:B------:R-:W-:Y:S01]  /*9cf0*/  @!P0 IMAD.SHL.U32 R0, R169.reuse, 0x2, RZ ;  /* 0x00000002a9008824 */ /* 0x040fe200078e00ff */
[----:B-----5:R-:W-:Y:S01]  /*9d00*/  @!P0 SHF.L.U64.HI R6, R169, 0x1, R82 ;  /* 0x00000001a9068819 */ /* 0x020fe20000010252 */
[----:B------:R-:W-:Y:S01]  /*9d10*/  CS2R R24, SRZ ;  /* 0x0000000000187805 */ /* 0x000fe2000001ff00 */
[----:B------:R-:W-:Y:S02]  /*9d20*/  @!P2 IMAD.SHL.U32 R14, R166, 0x2, RZ ;  /* 0x00000002a60ea824 */ /* 0x000fe400078e00ff */
[-C--:B---3--:R-:W-:Y:S02]  /*9d30*/  @!P0 IADD3 R8, P3, R4, R0.reuse, RZ ;  /* 0x0000000004088210 */ /* 0x088fe40007f7e0ff */
[----:B------:R-:W-:-:S03]  /*9d40*/  @!P0 IADD3 R12, P1, R2, R0, RZ ;  /* 0x00000000020c8210 */ /* 0x000fc60007f3e0ff */
[--C-:B----4-:R-:W-:Y:S01]  /*9d50*/  @!P0 IMAD.X R9, R5, 0x1, R6.reuse, P3 ;  /* 0x0000000105098824 */ /* 0x110fe200018e0606 */
[----:B------:R-:W-:Y:S01]  /*9d60*/  ISETP.GE.AND P3, PT, R168, c[0x0][0x27c], PT ;  /* 0x00009f00a8007a0c */ /* 0x000fe20003f66270 */
[----:B-1----:R-:W-:Y:S01]  /*9d70*/  @!P0 IMAD.X R13, R3, 0x1, R6, P1 ;  /* 0x00000001030d8824 */ /* 0x002fe200008e0606 */
[----:B------:R-:W-:Y:S02]  /*9d80*/  ISETP.GE.AND P1, PT, R115, c[0x0][0x27c], PT ;  /* 0x00009f0073007a0c */ /* 0x000fe40003f26270 */
[----:B------:R1:W5:Y:S01]  /*9d90*/  @!P0 LD.E.64 R26, [R8.64] ;  /* 0x00000008081a8980 */ /* 0x000362000c101b00 */
[----:B------:R-:W-:Y:S02]  /*9da0*/  @!P2 SHF.L.U64.HI R0, R166, 0x1, R81 ;  /* 0x00000001a600a819 */ /* 0x000fe40000010251 */
[----:B------:R-:W-:Y:S01]  /*9db0*/  @!P2 IADD3 R10, P4, R4, R14, RZ ;  /* 0x0000000e040aa210 */ /* 0x000fe20007f9e0ff */
[----:B------:R2:W5:Y:S01]  /*9dc0*/  @!P0 LD.E.64 R24, [R12.64] ;  /* 0x000000080c188980 */ /* 0x000562000c101b00 */
[----:B------:R-:W-:Y:S01]  /*9dd0*/  CS2R R28, SRZ ;  /* 0x00000000001c7805 */ /* 0x000fe2000001ff00 */
[----:B------:R-:W-:-:S02]  /*9de0*/  CS2R R32, SRZ ;  /* 0x0000000000207805 */ /* 0x000fc4000001ff00 */
[----:B------:R-:W-:Y:S01]  /*9df0*/  @!P2 IMAD.X R11, R5, 0x1, R0, P4 ;  /* 0x00000001050ba824 */ /* 0x000fe200020e0600 */
[----:B------:R-:W-:-:S04]  /*9e00*/  @!P3 SHF.L.U64.HI R6, R168, 0x1, R80 ;  /* 0x00000001a806b819 */ /* 0x000fc80000010250 */
[----:B------:R3:W5:Y:S01]  /*9e10*/  @!P2 LD.E.64 R32, [R10.64] ;  /* 0x000000080a20a980 */ /* 0x000762000c101b00 */
[----:B-1----:R-:W-:-:S05]  /*9e20*/  @!P2 IADD3 R8, P0, R2, R14, RZ ;  /* 0x0000000e0208a210 */ /* 0x002fca0007f1e0ff */
[----:B------:R-:W-:Y:S02]  /*9e30*/  @!P2 IMAD.X R9, R3, 0x1, R0, P0 ;  /* 0x000000010309a824 */ /* 0x000fe400000e0600 */
[----:B------:R-:W-:-:S03]  /*9e40*/  @!P3 IMAD.SHL.U32 R0, R168, 0x2, RZ ;  /* 0x00000002a800b824 */ /* 0x000fc600078e00ff */
[----:B------:R1:W5:Y:S02]  /*9e50*/  @!P2 LD.E.64 R28, [R8.64] ;  /* 0x00000008081ca980 */ /* 0x000364000c101b00 */
[----:B------:R-:W-:-:S05]  /*9e60*/  @!P3 IADD3 R18, P0, R4, R0, RZ ;  /* 0x000000000412b210 */ /* 0x000fca0007f1e0ff */
[----:B------:R-:W-:Y:S01]  /*9e70*/  @!P3 IMAD.X R19, R5, 0x1, R6, P0 ;  /* 0x000000010513b824 */ /* 0x000fe200000e0606 */
[----:B------:R-:W-:Y:S01]  /*9e80*/  @!P3 IADD3 R16, P2, R2, R0, RZ ;  /* 0x000000000210b210 */ /* 0x000fe20007f5e0ff */
[C---:B-1----:R-:W-:Y:S01]  /*9e90*/  @!P1 IMAD.SHL.U32 R8, R115.reuse, 0x2, RZ ;  /* 0x0000000273089824 */ /* 0x042fe200078e00ff */
[----:B------:R-:W-:-:S04]  /*9ea0*/  @!P1 SHF.L.U64.HI R9, R115, 0x1, R79 ;  /* 0x0000000173099819 */ /* 0x000fc8000001024f */
[----:B------:R-:W-:-:S05]  /*9eb0*/  @!P1 IADD3 R14, P0, R4, R8, RZ ;  /* 0x00000008040e9210 */ /* 0x000fca0007f1e0ff */
[----:B------:R-:W-:Y:S01]  /*9ec0*/  @!P1 IMAD.X R15, R5, 0x1, R9, P0 ;  /* 0x00000001050f9824 */ /* 0x000fe200000e0609 */
[----:B--2---:R-:W-:Y:S01]  /*9ed0*/  @!P1 IADD3 R12, P0, R2, R8, RZ ;  /* 0x00000008020c9210 */ /* 0x004fe20007f1e0ff */
[----:B------:R-:W-:Y:S01]  /*9ee0*/  @!P3 IMAD.X R17, R3, 0x1, R6, P2 ;  /* 0x000000010311b824 */ /* 0x000fe200010e0606 */
[----:B------:R-:W-:-:S03]  /*9ef0*/  ISETP.GE.AND P2, PT, R164, c[0x0][0x27c], PT ;  /* 0x00009f00a4007a0c */ /* 0x000fc60003f46270 */
[----:B------:R-:W-:Y:S01]  /*9f00*/  @!P1 IMAD.X R13, R3, 0x1, R9, P0 ;  /* 0x00000001030d9824 */ /* 0x000fe200000e0609 */
[----:B------:R-:W-:Y:S01]  /*9f10*/  ISETP.GE.AND P0, PT, R167, c[0x0][0x27c], PT ;  /* 0x00009f00a7007a0c */ /* 0x000fe20003f06270 */
[----:B---3--:R-:W-:Y:S01]  /*9f20*/  CS2R R10, SRZ ;  /* 0x00000000000a7805 */ /* 0x008fe2000001ff00 */
[----:B------:R-:W-:-:S07]  /*9f30*/  CS2R R8, SRZ ;  /* 0x0000000000087805 */ /* 0x000fce000001ff00 */
[----:B------:R-:W-:-:S04]  /*9f40*/  @!P2 IMAD.WIDE R22, R164, 0x2, R4 ;  /* 0x00000002a416a825 */ /* 0x000fc800078e0204 */
[----:B------:R-:W-:Y:S01]  /*9f50*/  @!P2 IMAD.WIDE R20, R164, 0x2, R2 ;  /* 0x00000002a414a825 */ /* 0x000fe200078e0202 */
[----:B------:R1:W5:Y:S03]  /*9f60*/  @!P2 LD.E.64 R10, [R22.64] ;  /* 0x00000008160aa980 */ /* 0x000366000c101b00 */
        /* <DEDUP_REMOVED lines=10> */
[----:B------:R-:W-:Y:S01]  /*a010*/  CS2R R46, SRZ ;  /* 0x00000000002e7805 */ /* 0x000fe2000001ff00 */
[----:B------:R-:W-:Y:S01]  /*a020*/  CS2R R48, SRZ ;  /* 0x0000000000307805 */ /* 0x000fe2000001ff00 */
[----:B------:R-:W-:Y:S01]  /*a030*/  @!P0 IMAD.X R3, R3, 0x1, R6, P2 ;  /* 0x0000000103038824 */ /* 0x000fe200010e0606 */
[----:B------:R1:W5:Y:S04]  /*a040*/  @!P3 LD.E.64 R34, [R18.64] ;  /* 0x000000081222b980 */ /* 0x000368000c101b00 */
[----:B------:R1:W5:Y:S04]  /*a050*/  @!P3 LD.E.64 R36, [R16.64] ;  /* 0x000000081024b980 */ /* 0x000368000c101b00 */
[----:B------:R1:W5:Y:S04]  /*a060*/  @!P1 LD.E.64 R40, [R14.64] ;  /* 0x000000080e289980 */ /* 0x000368000c101b00 */
[----:B------:R1:W5:Y:S04]  /*a070*/  @!P1 LD.E.64 R42, [R12.64] ;  /* 0x000000080c2a9980 */ /* 0x000368000c101b00 */
[----:B------:R1:W5:Y:S04]  /*a080*/  @!P0 LD.E.64 R46, [R4.64] ;  /* 0x00000008042e8980 */ /* 0x000368000c101b00 */
[----:B------:R1:W5:Y:S02]  /*a090*/  @!P0 LD.E.64 R48, [R2.64] ;  /* 0x0000000802308980 */ /* 0x000364000c101b00 */
.L_x_1605:
[----:B--2---:R-:W-:Y:S05]  /*a0a0*/  BSYNC B0 ;  /* 0x0000000000007941 */ /* 0x004fea0003800000 */
.L_x_1604:
        /* <DEDUP_REMOVED lines=58> */
[----:B------:R-:W-:-:S11]  /*a450*/  ISETP.GE.AND P2, PT, R166, c[0x0][0x27c], PT ;  /* 0x00009f00a6007a0c */ /* 0x000fd60003f46270 */
[C---:B------:R-:W-:Y:S01]  /*a460*/  @!P0 IMAD.SHL.U32 R0, R169.reuse, 0x2, RZ ;  /* 0x00000002a9008824 */ /* 0x040fe200078e00ff */
[----:B------:R-:W-:Y:S01]  /*a470*/  @!P0 SHF.L.U64.HI R6, R169, 0x1, R82 ;  /* 0x00000001a9068819 */ /* 0x000fe20000010252 */
[----:B------:R-:W-:Y:S01]  /*a480*/  CS2R R50, SRZ ;  /* 0x0000000000327805 */ /* 0x000fe2000001ff00 */
[----:B------:R-:W-:Y:S02]  /*a490*/  @!P2 IMAD.SHL.U32 R18, R166, 0x2, RZ ;  /* 0x00000002a612a824 */ /* 0x000fe400078e00ff */
[-C--:B------:R-:W-:Y:S02]  /*a4a0*/  @!P0 IADD3 R12, P3, R4, R0.reuse, RZ ;  /* 0x00000000040c8210 */ /* 0x080fe40007f7e0ff */
[----:B------:R-:W-:-:S03]  /*a4b0*/  @!P0 IADD3 R16, P1, R2, R0, RZ ;  /* 0x0000000002108210 */ /* 0x000fc60007f3e0ff */
[--C-:B------:R-:W-:Y:S01]  /*a4c0*/  @!P0 IMAD.X R13, R5, 0x1, R6.reuse, P3 ;  /* 0x00000001050d8824 */ /* 0x100fe200018e0606 */
[----:B------:R-:W-:Y:S01]  /*a4d0*/  ISETP.GE.AND P3, PT, R168, c[0x0][0x27c], PT ;  /* 0x00009f00a8007a0c */ /* 0x000fe20003f66270 */
[----:B------:R-:W-:Y:S01]  /*a4e0*/  @!P0 IMAD.X R17, R3, 0x1, R6, P1 ;  /* 0x0000000103118824 */ /* 0x000fe200008e0606 */
[----:B------:R-:W-:Y:S02]  /*a4f0*/  ISETP.GE.AND P1, PT, R115, c[0x0][0x27c], PT ;  /* 0x00009f0073007a0c */ /* 0x000fe40003f26270 */
[----:B------:R1:W5:Y:S01]  /*a500*/  @!P0 LD.E.64 R52, [R12.64] ;  /* 0x000000080c348980 */ /* 0x000362000c101b00 */
[----:B------:R-:W-:Y:S02]  /*a510*/  @!P2 SHF.L.U64.HI R0, R166, 0x1, R81 ;  /* 0x00000001a600a819 */ /* 0x000fe40000010251 */
[----:B------:R-:W-:Y:S01]  /*a520*/  @!P2 IADD3 R14, P4, R4, R18, RZ ;  /* 0x00000012040ea210 */ /* 0x000fe20007f9e0ff */
[----:B------:R2:W5:Y:S01]  /*a530*/  @!P0 LD.E.64 R50, [R16.64] ;  /* 0x0000000810328980 */ /* 0x000562000c101b00 */
[----:B------:R-:W-:Y:S01]  /*a540*/  CS2R R56, SRZ ;  /* 0x0000000000387805 */ /* 0x000fe2000001ff00 */
[----:B------:R-:W-:-:S02]  /*a550*/  CS2R R54, SRZ ;  /* 0x0000000000367805 */ /* 0x000fc4000001ff00 */
[----:B------:R-:W-:-:S03]  /*a560*/  @!P2 IMAD.X R15, R5, 0x1, R0, P4 ;  /* 0x00000001050fa824 */ /* 0x000fc600020e0600 */
[----:B------:R-:W-:Y:S02]  /*a570*/  @!P1 IMAD.SHL.U32 R6, R115, 0x2, RZ ;  /* 0x0000000273069824 */ /* 0x000fe400078e00ff */
[----:B------:R3:W5:Y:S01]  /*a580*/  @!P2 LD.E.64 R54, [R14.64] ;  /* 0x000000080e36a980 */ /* 0x000762000c101b00 */
[----:B-1----:R-:W-:-:S05]  /*a590*/  @!P2 IADD3 R12, P0, R2, R18, RZ ;  /* 0x00000012020ca210 */ /* 0x002fca0007f1e0ff */
[----:B------:R-:W-:Y:S02]  /*a5a0*/  @!P2 IMAD.X R13, R3, 0x1, R0, P0 ;  /* 0x00000001030da824 */ /* 0x000fe400000e0600 */
[----:B------:R-:W-:-:S03]  /*a5b0*/  @!P3 IMAD.SHL.U32 R0, R168, 0x2, RZ ;  /* 0x00000002a800b824 */ /* 0x000fc600078e00ff */
[----:B------:R1:W5:Y:S02]  /*a5c0*/  @!P2 LD.E.64 R56, [R12.64] ;  /* 0x000000080c38a980 */ /* 0x000364000c101b00 */
[-C--:B------:R-:W-:Y:S02]  /*a5d0*/  @!P3 IADD3 R18, P0, R4, R0.reuse, RZ ;  /* 0x000000000412b210 */ /* 0x080fe40007f1e0ff */
[----:B--2---:R-:W-:Y:S02]  /*a5e0*/  @!P3 IADD3 R16, P2, R2, R0, RZ ;  /* 0x000000000210b210 */ /* 0x004fe40007f5e0ff */
[----:B-1----:R-:W-:Y:S02]  /*a5f0*/  @!P3 SHF.L.U64.HI R12, R168, 0x1, R80 ;  /* 0x00000001a80cb819 */ /* 0x002fe40000010250 */
[----:B------:R-:W-:-:S03]  /*a600*/  @!P1 SHF.L.U64.HI R13, R115, 0x1, R79 ;  /* 0x00000001730d9819 */ /* 0x000fc6000001024f */
[--C-:B------:R-:W-:Y:S01]  /*a610*/  @!P3 IMAD.X R19, R5, 0x1, R12.reuse, P0 ;  /* 0x000000010513b824 */ /* 0x100fe200000e060c */
[----:B---3--:R-:W-:Y:S01]  /*a620*/  @!P1 IADD3 R14, P0, R4, R6, RZ ;  /* 0x00000006040e9210 */ /* 0x008fe20007f1e0ff */
[----:B------:R-:W-:-:S04]  /*a630*/  @!P3 IMAD.X R17, R3, 0x1, R12, P2 ;  /* 0x000000010311b824 */ /* 0x000fc800010e060c */
[----:B------:R-:W-:Y:S01]  /*a640*/  @!P1 IMAD.X R15, R5, 0x1, R13, P0 ;  /* 0x00000001050f9824 */ /* 0x000fe200000e060d */
[----:B------:R-:W-:Y:S02]  /*a650*/  @!P1 IADD3 R12, P0, R2, R6, RZ ;  /* 0x00000006020c9210 */ /* 0x000fe40007f1e0ff */
[----:B------:R-:W-:-:S03]  /*a660*/  ISETP.GE.AND P2, PT, R164, c[0x0][0x27c], PT ;  /* 0x00009f00a4007a0c */ /* 0x000fc60003f46270 */
[----:B------:R-:W-:Y:S01]  /*a670*/  @!P1 IMAD.X R13, R3, 0x1, R13, P0 ;  /* 0x00000001030d9824 */ /* 0x000fe200000e060d */
[----:B------:R-:W-:Y:S01]  /*a680*/  ISETP.GE.AND P0, PT, R167, c[0x0][0x27c], PT ;  /* 0x00009f00a7007a0c */ /* 0x000fe20003f06270 */
[----:B------:R-:W-:Y:S01]  /*a690*/  CS2R R30, SRZ ;  /* 0x00000000001e7805 */ /* 0x000fe2000001ff00 */
        /* <DEDUP_REMOVED lines=15> */
[----:B------:R3:W5:Y:S01]  /*a790*/  @!P1 LD.E.64 R58, [R14.64] ;  /* 0x000000080e3a9980 */ /* 0x000762000c101b00 */
[----:B-1----:R-:W-:-:S03]  /*a7a0*/  CS2R R22, SRZ ;  /* 0x0000000000167805 */ /* 0x002fc6000001ff00 */
[----:B------:R3:W5:Y:S01]  /*a7b0*/  @!P1 LD.E.64 R60, [R12.64] ;  /* 0x000000080c3c9980 */ /* 0x000762000c101b00 */
[----:B--2---:R-:W-:-:S03]  /*a7c0*/  CS2R R20, SRZ ;  /* 0x0000000000147805 */ /* 0x004fc6000001ff00 */
[----:B------:R3:W5:Y:S04]  /*a7d0*/  @!P0 LD.E.64 R64, [R4.64] ;  /* 0x0000000804408980 */ /* 0x000768000c101b00 */
[----:B------:R3:W5:Y:S04]  /*a7e0*/  @!P3 LD.E.64 R22, [R16.64] ;  /* 0x000000081016b980 */ /* 0x000768000c101b00 */
[----:B------:R3:W5:Y:S04]  /*a7f0*/  @!P3 LD.E.64 R20, [R18.64] ;  /* 0x000000081214b980 */ /* 0x000768000c101b00 */
[----:B------:R3:W5:Y:S02]  /*a800*/  @!P0 LD.E.64 R62, [R2.64] ;  /* 0x00000008023e8980 */ /* 0x000764000c101b00 */
.L_x_1607:
[----:B---34-:R-:W-:Y:S05]  /*a810*/  BSYNC B0 ;  /* 0x0000000000007941 */ /* 0x018fea0003800000 */
.L_x_1606:
[----:B-----5:R-:W-:Y:S01]  /*a820*/  IMAD.MOV.U32 R0, RZ, RZ, R64 ;  /* 0x000000ffff007224 */ /* 0x020fe200078e0040 */
[----:B------:R-:W-:-:S04]  /*a830*/  DEPBAR.LE SB0, 0x1 ;  /* 0x000080400000791a */ /* 0x000fc80000000000 */
[----:B------:R-:W-:Y:S01]  /*a840*/  IMAD.MOV.U32 R4, RZ, RZ, R65 ;  /* 0x000000ffff047224 */ /* 0x000fe200078e0041 */
        /* <DEDUP_REMOVED lines=48> */
[----:B------:R-:W1:Y:S01]  /*ab50*/  LDS.128 R12, [R248+0x4800] ;  /* 0x00480000f80c7984 */ /* 0x000e620000000c00 */
[----:B------:R-:W-:Y:S02]  /*ab60*/  SHF.R.U32.HI R0, RZ, 0x10, R9 ;  /* 0x00000010ff007819 */ /* 0x000fe40000011609 */
[--C-:B------:R-:W-:Y:S02]  /*ab70*/  SHF.R.U64 R17, R10, 0x10, R11.reuse ;  /* 0x000000100a117819 */ /* 0x100fe4000000120b */
[----:B------:R-:W-:Y:S02]  /*ab80*/  SHF.R.U32.HI R3, RZ, 0x10, R11 ;  /* 0x00000010ff037819 */ /* 0x000fe4000001160b */
[----:B------:R-:W-:Y:S01]  /*ab90*/  SHF.R.U64 R16, R8, 0x10, R9 ;  /* 0x0000001008107819 */ /* 0x000fe20000001209 */
[----:B------:R-:W-:Y:S02]  /*aba0*/  HADD2.F32 R17, -RZ, R17.H0_H0 ;  /* 0x20000011ff117230 */ /* 0x000fe40000004100 */
[----:B------:R-:W-:-:S02]  /*abb0*/  HADD2.F32 R18, -RZ, R3.H0_H0 ;  /* 0x20000003ff127230 */ /* 0x000fc40000004100 */
[----:B------:R-:W-:Y:S02]  /*abc0*/  HADD2.F32 R3, -RZ, R66.H0_H0 ;  /* 0x20000042ff037230 */ /* 0x000fe40000004100 */
        /* <DEDUP_REMOVED lines=34> */
.L_x_1611:
[----:B------:R-:W-:Y:S05]  /*adf0*/  BSYNC B0 ;  /* 0x0000000000007941 */ /* 0x000fea0003800000 */
.L_x_1610:
[----:B------:R-:W-:Y:S01]  /*ae00*/  ISETP.GE.AND P0, PT, R169, c[0x0][0x27c], PT ;  /* 0x00009f00a9007a0c */ /* 0x000fe20003f06270 */
[----:B------:R-:W-:-:S12]  /*ae10*/  BSSY B0, `(.L_x_1612) ;  /* 0x000002c000007945 */ /* 0x000fd80003800000 */
[----:B------:R-:W-:Y:S05]  /*ae20*/  @P0 BRA `(.L_x_1613) ;  /* 0x000002a000000947 */ /* 0x000fea0003800000 */
[----:B-1----:R-:W1:Y:S01]  /*ae30*/  LDS.128 R8, [R249+0x4800] ;  /* 0x00480000f9087984 */ /* 0x002e620000000c00 */
[----:B------:R-:W-:Y:S02]  /*ae40*/  SHF.R.U32.HI R0, RZ, 0x10, R25 ;  /* 0x00000010ff007819 */ /* 0x000fe40000011619 */
[----:B------:R-:W-:Y:S02]  /*ae50*/  SHF.R.U32.HI R2, RZ, 0x10, R27 ;  /* 0x00000010ff027819 */ /* 0x000fe4000001161b */
[----:B------:R-:W-:Y:S02]  /*ae60*/  SHF.R.U64 R16, R24, 0x10, R25 ;  /* 0x0000001018107819 */ /* 0x000fe40000001219 */
[----:B------:R-:W-:Y:S01]  /*ae70*/  SHF.R.U64 R17, R26, 0x10, R27 ;  /* 0x000000101a117819 */ /* 0x000fe2000000121b */
[----:B------:R-:W-:Y:S02]  /*ae80*/  HADD2.F32 R18, -RZ, R2.H0_H0 ;  /* 0x20000002ff127230 */ /* 0x000fe40000004100 */
[----:B------:R-:W-:-:S02]  /*ae90*/  HADD2.F32 R2, -RZ, R68.H0_H0 ;  /* 0x20000044ff027230 */ /* 0x000fc40000004100 */
[--C-:B-1----:R-:W-:Y:S02]  /*aea0*/  HADD2.F32 R13, -RZ, R10.reuse.H0_H0 ;  /* 0x2000000aff0d7230 */ /* 0x102fe40000004100 */
[----:B------:R-:W-:Y:S02]  /*aeb0*/  HADD2.F32 R5, -RZ, R10.H1_H1 ;  /* 0x3000000aff057230 */ /* 0x000fe40000004100 */
[--C-:B------:R-:W-:Y:S02]  /*aec0*/  HADD2.F32 R4, -RZ, R11.reuse.H1_H1 ;  /* 0x3000000bff047230 */ /* 0x100fe40000004100 */
[----:B------:R-:W-:Y:S02]  /*aed0*/  HADD2.F32 R10, -RZ, R0.H0_H0 ;  /* 0x20000000ff0a7230 */ /* 0x000fe40000004100 */
[----:B------:R-:W-:Y:S02]  /*aee0*/  HADD2.F32 R12, -RZ, R11.H0_H0 ;  /* 0x2000000bff0c7230 */ /* 0x000fe40000004100 */
[----:B------:R-:W-:-:S02]  /*aef0*/  HADD2.F32 R6, -RZ, R9.H0_H0 ;  /* 0x20000009ff067230 */ /* 0x000fc40000004100 */
[----:B------:R-:W-:Y:S01]  /*af00*/  HADD2.F32 R3, -RZ, R9.H1_H1 ;  /* 0x30000009ff037230 */ /* 0x000fe20000004100 */
[-C--:B------:R-:W-:Y:S01]  /*af10*/  FMUL.FTZ R9, R4, R10.reuse ;  /* 0x0000000a04097220 */ /* 0x080fe20000410000 */
[--C-:B------:R-:W-:Y:S01]  /*af20*/  HADD2.F32 R11, -RZ, R8.reuse.H0_H0 ;  /* 0x20000008ff0b7230 */ /* 0x100fe20000004100 */
[C---:B------:R-:W-:Y:S01]  /*af30*/  FMUL.FTZ R10, R12.reuse, R10 ;  /* 0x0000000a0c0a7220 */ /* 0x040fe20000410000 */
[--C-:B------:R-:W-:Y:S01]  /*af40*/  HADD2.F32 R0, -RZ, R67.reuse.H0_H0 ;  /* 0x20000043ff007230 */ /* 0x100fe20000004100 */
[-C--:B------:R-:W-:Y:S01]  /*af50*/  FFMA.FTZ R15, R12, R18.reuse, -R9 ;  /* 0x000000120c0f7223 */ /* 0x080fe20000010809 */
[----:B------:R-:W-:Y:S01]  /*af60*/  HADD2.F32 R8, -RZ, R8.H1_H1 ;  /* 0x30000008ff087230 */ /* 0x000fe20000004100 */
[----:B------:R-:W-:Y:S02]  /*af70*/  FFMA.FTZ R10, R4, R18, R10 ;  /* 0x00000012040a7223 */ /* 0x000fe4000001000a */
        /* <DEDUP_REMOVED lines=21> */
.L_x_1613:
[----:B------:R-:W-:Y:S05]  /*b0d0*/  BSYNC B0 ;  /* 0x0000000000007941 */ /* 0x000fea0003800000 */
.L_x_1612:
        /* <DEDUP_REMOVED lines=45> */
.L_x_1615:
[----:B------:R-:W-:Y:S05]  /*b3b0*/  BSYNC B0 ;  /* 0x0000000000007941 */ /* 0x000fea0003800000 */
.L_x_1614:
        /* <DEDUP_REMOVED lines=45> */
.L_x_1617:
[----:B------:R-:W-:Y:S05]  /*b690*/  BSYNC B0 ;  /* 0x0000000000007941 */ /* 0x000fea0003800000 */
.L_x_1616:
        /* <DEDUP_REMOVED lines=45> */
.L_x_1619:
[----:B------:R-:W-:Y:S05]  /*b970*/  BSYNC B0 ;  /* 0x0000000000007941 */ /* 0x000fea0003800000 */
.L_x_1618:
[----:B------:R-:W-:-:S13]  /*b980*/  ISETP.GE.AND P0, PT, R167, c[0x0][0x27c], PT ;  /* 0x00009f00a7007a0c */ /* 0x000fda0003f06270 */
[----:B------:R-:W-:Y:S05]  /*b990*/  @P0 BRA `(.L_x_1609) ;  /* 0x000002a000000947 */ /* 0x000fea0003800000 */
[----:B-1----:R-:W1:Y:S01]  /*b9a0*/  LDS.128 R8, [R249+0x8800] ;  /* 0x00880000f9087984 */ /* 0x002e620000000c00 */
[----:B------:R-:W-:Y:S02]  /*b9b0*/  SHF.R.U32.HI R0, RZ, 0x10, R49 ;  /* 0x00000010ff007819 */ /* 0x000fe40000011631 */
[----:B------:R-:W-:Y:S02]  /*b9c0*/  SHF.R.U32.HI R2, RZ, 0x10, R47 ;  /* 0x00000010ff027819 */ /* 0x000fe4000001162f */
[----:B------:R-:W-:Y:S02]  /*b9d0*/  SHF.R.U64 R15, R48, 0x10, R49 ;  /* 0x00000010300f7819 */ /* 0x000fe40000001231 */
[----:B------:R-:W-:Y:S01]  /*b9e0*/  SHF.R.U64 R16, R46, 0x10, R47 ;  /* 0x000000102e107819 */ /* 0x000fe2000000122f */
[----:B------:R-:W-:Y:S02]  /*b9f0*/  HADD2.F32 R18, -RZ, R2.H0_H0 ;  /* 0x20000002ff127230 */ /* 0x000fe40000004100 */
[----:B------:R-:W-:-:S02]  /*ba00*/  HADD2.F32 R2, -RZ, R77.H1_H1 ;  /* 0x3000004dff027230 */ /* 0x000fc40000004100 */
        /* <DEDUP_REMOVED lines=8> */
[----:B------:R-:W-:Y:S01]  /*ba90*/  HADD2.F32 R11, -RZ, R8.H0_H0 ;  /* 0x20000008ff0b7230 */ /* 0x000fe20000004100 */
[C---:B------:R-:W-:Y:S01]  /*baa0*/  FMUL.FTZ R10, R12.reuse, R10 ;  /* 0x0000000a0c0a7220 */ /* 0x040fe20000410000 */
[----:B------:R-:W-:Y:S01]  /*bab0*/  HADD2.F32 R0, -RZ, R76.H0_H0 ;  /* 0x2000004cff007230 */ /* 0x000fe20000004100 */
        /* <DEDUP_REMOVED lines=24> */
.L_x_1609:
[----:B------:R-:W-:Y:S05]  /*bc40*/  BSYNC B1 ;  /* 0x0000000000017941 */ /* 0x000fea0003800000 */
.L_x_1608:
[----:B------:R-:W-:-:S04]  /*bc50*/  IADD3 R0, R114, 0x40, RZ ;  /* 0x0000004072007810 */ /* 0x000fc80007ffe0ff */
[----:B------:R-:W-:-:S13]  /*bc60*/  ISETP.GE.AND P0, PT, R0, R19, PT ;  /* 0x000000130000720c */ /* 0x000fda0003f06270 */
[----:B------:R-:W-:Y:S05]  /*bc70*/  @P0 BRA `(.L_x_1620) ;  /* 0x0000452000000947 */ /* 0x000fea0003800000 */
        /* <DEDUP_REMOVED lines=45> */
.L_x_1622:
[----:B------:R-:W-:Y:S05]  /*bf50*/  BSYNC B0 ;  /* 0x0000000000007941 */ /* 0x000fea0003800000 */
.L_x_1621:
        /* <DEDUP_REMOVED lines=20> */
[----:B------:R-:W-:Y:S01]  /*c0a0*/  HADD2.F32 R0, -RZ, R77.H0_H0 ;  /* 0x2000004dff007230 */ /* 0x000fe20000004100 */
[-C--:B------:R-:W-:Y:S01]  /*c0b0*/  FFMA.FTZ R17, R12, R18.reuse, -R9 ;  /* 0x000000120c117223 */ /* 0x080fe20000010809 */
[----:B------:R-:W-:Y:S01]  /*c0c0*/  HADD2.F32 R8, -RZ, R8.H1_H1 ;  /* 0x30000008ff087230 */ /* 0x000fe20000004100 */
[----:B------:R-:W-:Y:S02]  /*c0d0*/  FFMA.FTZ R10, R4, R18, R10 ;  /* 0x00000012040a7223 */ /* 0x000fe4000001000a */
        /* <DEDUP_REMOVED lines=21> */
.L_x_1624:
[----:B------:R-:W-:Y:S05]  /*c230*/  BSYNC B0 ;  /* 0x0000000000007941 */ /* 0x000fea0003800000 */
.L_x_1623:
        /* <DEDUP_REMOVED lines=45> */
.L_x_1626:
[----:B------:R-:W-:Y:S05]  /*c510*/  BSYNC B0 ;  /* 0x0000000000007941 */ /* 0x000fea0003800000 */
.L_x_1625:
        /* <DEDUP_REMOVED lines=45> */
.L_x_1628:
[----:B------:R-:W-:Y:S05]  /*c7f0*/  BSYNC B0 ;  /* 0x0000000000007941 */ /* 0x000fea0003800000 */
.L_x_1627:
        /* <DEDUP_REMOVED lines=45> */
.L_x_1630:
[----:B------:R-:W-:Y:S05]  /*cad0*/  BSYNC B0 ;  /* 0x0000000000007941 */ /* 0x000fea0003800000 */
.L_x_1629:
        /* <DEDUP_REMOVED lines=45> */
.L_x_1603:
        /* <DEDUP_REMOVED lines=46> */
[----:B------:R-:W-:Y:S01]  /*d090*/  ISETP.GE.AND P1, PT, R112, c[0x0][0x27c], PT ;  /* 0x00009f0070007a0c */ /* 0x000fe20003f26270 */
[----:B------:R-:W-:Y:S01]  /*d0a0*/  CS2R R14, SRZ ;  /* 0x00000000000e7805 */ /* 0x000fe2000001ff00 */
[----:B------:R-:W-:Y:S01]  /*d0b0*/  CS2R R12, SRZ ;  /* 0x00000000000c7805 */ /* 0x000fe2000001ff00 */
[----:B------:R-:W-:Y:S01]  /*d0c0*/  CS2R R46, SRZ ;  /* 0x00000000002e7805 */ /* 0x000fe2000001ff00 */
[----:B------:R-:W-:-:S05]  /*d0d0*/  CS2R R44, SRZ ;  /* 0x00000000002c7805 */ /* 0x000fca000001ff00 */
[C---:B------:R-:W-:Y:S01]  /*d0e0*/  @!P0 IMAD.SHL.U32 R0, R108.reuse, 0x2, RZ ;  /* 0x000000026c008824 */ /* 0x040fe200078e00ff */
[----:B------:R-:W-:Y:S01]  /*d0f0*/  @!P0 SHF.L.U64.HI R8, R108, 0x1, R109 ;  /* 0x000000016c088819 */ /* 0x000fe2000001026d */
[----:B-----5:R-:W-:-:S03]  /*d100*/  @!P2 IMAD.SHL.U32 R6, R36, 0x8, RZ ;  /* 0x000000082406a824 */ /* 0x020fc600078e00ff */
[----:B---3--:R-:W-:Y:S01]  /*d110*/  @!P0 IADD3 R26, P3, R4, R0, RZ ;  /* 0x00000000041a8210 */ /* 0x008fe20007f7e0ff */
[----:B----4-:R-:W-:-:S03]  /*d120*/  @!P2 IMAD.WIDE R16, R6, 0x2, R4 ;  /* 0x000000020610a825 */ /* 0x010fc600078e0204 */
[----:B------:R-:W-:Y:S01]  /*d130*/  @!P0 IADD3.X R27, R5, R8, RZ, P3, !PT ;  /* 0x00000008051b8210 */ /* 0x000fe20001ffe4ff */
[----:B-1----:R-:W-:Y:S01]  /*d140*/  @!P2 IMAD.WIDE R10, R6, 0x2, R2 ;  /* 0x00000002060aa825 */ /* 0x002fe200078e0202 */
[----:B------:R-:W-:Y:S01]  /*d150*/  @!P0 IADD3 R24, P3, R2, R0, RZ ;  /* 0x0000000002188210 */ /* 0x000fe20007f7e0ff */
[----:B------:R1:W5:Y:S01]  /*d160*/  @!P2 LD.E.128 R20, [R16.64] ;  /* 0x000000081014a980 */ /* 0x000362000c101d00 */
[----:B------:R-:W-:Y:S01]  /*d170*/  @!P1 SHF.L.U32 R0, R35, 0x3, RZ ;  /* 0x0000000323009819 */ /* 0x000fe200000006ff */
[----:B------:R-:W-:Y:S01]  /*d180*/  CS2R R42, SRZ ;  /* 0x00000000002a7805 */ /* 0x000fe2000001ff00 */
[----:B------:R-:W-:Y:S01]  /*d190*/  CS2R R40, SRZ ;  /* 0x0000000000287805 */ /* 0x000fe2000001ff00 */
[----:B------:R-:W-:Y:S01]  /*d1a0*/  @!P0 IMAD.X R25, R3, 0x1, R8, P3 ;  /* 0x0000000103198824 */ /* 0x000fe200018e0608 */
[----:B------:R2:W5:Y:S01]  /*d1b0*/  @!P2 LD.E.128 R12, [R10.64] ;  /* 0x000000080a0ca980 */ /* 0x000562000c101d00 */
[----:B------:R-:W-:Y:S01]  /*d1c0*/  CS2R R18, SRZ ;  /* 0x0000000000127805 */ /* 0x000fe2000001ff00 */
[----:B------:R-:W-:Y:S01]  /*d1d0*/  CS2R R8, SRZ ;  /* 0x0000000000087805 */ /* 0x000fe2000001ff00 */
[----:B------:R-:W-:-:S04]  /*d1e0*/  @!P1 IMAD.WIDE R4, R0, 0x2, R4 ;  /* 0x0000000200049825 */ /* 0x000fc800078e0204 */
[----:B------:R-:W-:Y:S01]  /*d1f0*/  @!P1 IMAD.WIDE R28, R0, 0x2, R2 ;  /* 0x00000002001c9825 */ /* 0x000fe200078e0202 */
[----:B------:R3:W5:Y:S04]  /*d200*/  @!P1 LD.E.128 R44, [R4.64] ;  /* 0x00000008042c9980 */ /* 0x000768000c101d00 */
[----:B------:R3:W5:Y:S01]  /*d210*/  @!P1 LD.E.128 R40, [R28.64] ;  /* 0x000000081c289980 */ /* 0x000762000c101d00 */
[----:B-1----:R-:W-:Y:S01]  /*d220*/  CS2R R16, SRZ ;  /* 0x0000000000107805 */ /* 0x002fe2000001ff00 */
[----:B--2---:R-:W-:-:S05]  /*d230*/  CS2R R10, SRZ ;  /* 0x00000000000a7805 */ /* 0x004fca000001ff00 */
[----:B------:R3:W5:Y:S04]  /*d240*/  @!P0 LD.E.128 R16, [R26.64] ;  /* 0x000000081a108980 */ /* 0x000768000c101d00 */
[----:B------:R3:W5:Y:S02]  /*d250*/  @!P0 LD.E.128 R8, [R24.64] ;  /* 0x0000000818088980 */ /* 0x000764000c101d00 */
.L_x_1632:
[----:B--2---:R-:W-:Y:S05]  /*d260*/  BSYNC B0 ;  /* 0x0000000000007941 */ /* 0x004fea0003800000 */
.L_x_1631:
        /* <DEDUP_REMOVED lines=71> */
[----:B------:R-:W-:-:S03]  /*d6e0*/  @!P0 SHF.L.U64.HI R25, R108, 0x1, R109 ;  /* 0x000000016c198819 */ /* 0x000fc6000001026d */
[----:B------:R-:W-:Y:S01]  /*d6f0*/  @!P2 IMAD.SHL.U32 R6, R36, 0x8, RZ ;  /* 0x000000082406a824 */ /* 0x000fe200078e00ff */
[-C--:B---3--:R-:W-:Y:S01]  /*d700*/  @!P0 IADD3 R26, P3, R4, R0.reuse, RZ ;  /* 0x00000000041a8210 */ /* 0x088fe20007f7e0ff */
[----:B------:R-:W-:Y:S01]  /*d710*/  CS2R R78, SRZ ;  /* 0x00000000004e7805 */ /* 0x000fe2000001ff00 */
[----:B------:R-:W-:Y:S01]  /*d720*/  CS2R R76, SRZ ;  /* 0x00000000004c7805 */ /* 0x000fe2000001ff00 */
[----:B-1----:R-:W-:Y:S01]  /*d730*/  @!P2 IMAD.WIDE R32, R6, 0x2, R4 ;  /* 0x000000020620a825 */ /* 0x002fe200078e0204 */
[----:B------:R-:W-:Y:S02]  /*d740*/  @!P0 IADD3.X R27, R5, R25, RZ, P3, !PT ;  /* 0x00000019051b8210 */ /* 0x000fe40001ffe4ff */
[----:B------:R-:W-:Y:S01]  /*d750*/  @!P0 IADD3 R24, P3, R2, R0, RZ ;  /* 0x0000000002188210 */ /* 0x000fe20007f7e0ff */
[----:B------:R-:W-:Y:S01]  /*d760*/  CS2R R50, SRZ ;  /* 0x0000000000327805 */ /* 0x000fe2000001ff00 */
[----:B------:R-:W-:Y:S01]  /*d770*/  @!P1 SHF.L.U32 R0, R35, 0x3, RZ ;  /* 0x0000000323009819 */ /* 0x000fe200000006ff */
[----:B------:R-:W-:Y:S01]  /*d780*/  CS2R R48, SRZ ;  /* 0x0000000000307805 */ /* 0x000fe2000001ff00 */
[----:B------:R-:W-:Y:S01]  /*d790*/  CS2R R54, SRZ ;  /* 0x0000000000367805 */ /* 0x000fe2000001ff00 */
[----:B------:R-:W-:Y:S01]  /*d7a0*/  CS2R R52, SRZ ;  /* 0x0000000000347805 */ /* 0x000fe2000001ff00 */
[----:B----4-:R-:W-:Y:S01]  /*d7b0*/  @!P2 IMAD.WIDE R30, R6, 0x2, R2 ;  /* 0x00000002061ea825 */ /* 0x010fe200078e0202 */
[----:B------:R1:W5:Y:S03]  /*d7c0*/  @!P2 LD.E.128 R64, [R32.64] ;  /* 0x000000082040a980 */ /* 0x000366000c101d00 */
[C---:B------:R-:W-:Y:S01]  /*d7d0*/  @!P1 IMAD.WIDE R28, R0.reuse, 0x2, R4 ;  /* 0x00000002001c9825 */ /* 0x040fe200078e0204 */
[----:B------:R1:W5:Y:S03]  /*d7e0*/  @!P2 LD.E.128 R68, [R30.64] ;  /* 0x000000081e44a980 */ /* 0x000366000c101d00 */
[----:B------:R-:W-:Y:S01]  /*d7f0*/  @!P1 IMAD.WIDE R4, R0, 0x2, R2 ;  /* 0x0000000200049825 */ /* 0x000fe200078e0202 */
[----:B------:R1:W5:Y:S03]  /*d800*/  @!P1 LD.E.128 R80, [R28.64] ;  /* 0x000000081c509980 */ /* 0x000366000c101d00 */
[----:B------:R-:W-:Y:S01]  /*d810*/  @!P0 IMAD.X R25, R3, 0x1, R25, P3 ;  /* 0x0000000103198824 */ /* 0x000fe200018e0619 */
[----:B------:R1:W5:Y:S04]  /*d820*/  @!P1 LD.E.128 R76, [R4.64] ;  /* 0x00000008044c9980 */ /* 0x000368000c101d00 */
[----:B------:R1:W5:Y:S04]  /*d830*/  @!P0 LD.E.128 R48, [R26.64] ;  /* 0x000000081a308980 */ /* 0x000368000c101d00 */
[----:B------:R1:W5:Y:S02]  /*d840*/  @!P0 LD.E.128 R52, [R24.64] ;  /* 0x0000000818348980 */ /* 0x000364000c101d00 */
.L_x_1634:
[----:B--2---:R-:W-:Y:S05]  /*d850*/  BSYNC B0 ;  /* 0x0000000000007941 */ /* 0x004fea0003800000 */
.L_x_1633:
        /* <DEDUP_REMOVED lines=152> */
.L_x_1638:
[----:B------:R-:W-:Y:S05]  /*e1e0*/  BSYNC B0 ;  /* 0x0000000000007941 */ /* 0x000fea0003800000 */
.L_x_1637:
        /* <DEDUP_REMOVED lines=8> */
[----:B------:R-:W-:-:S02]  /*e270*/  SHF.R.U64 R56, R20, 0x10, R21 ;  /* 0x0000001014387819 */ /* 0x000fc40000001215 */
[----:B------:R-:W-:Y:S02]  /*e280*/  SHF.R.U32.HI R26, RZ, 0x10, R21 ;  /* 0x00000010ff1a7819 */ /* 0x000fe40000011615 */
[----:B------:R-:W-:Y:S02]  /*e290*/  SHF.R.U64 R39, R22, 0x10, R23 ;  /* 0x0000001016277819 */ /* 0x000fe40000001217 */
[--C-:B--2---:R-:W-:Y:S01]  /*e2a0*/  SHF.R.U64 R35, R14, 0x10, R15.reuse ;  /* 0x000000100e237819 */ /* 0x104fe2000000120f */
[----:B------:R-:W-:Y:S01]  /*e2b0*/  HADD2.F32 R58, -RZ, R26.H0_H0 ;  /* 0x2000001aff3a7230 */ /* 0x000fe20000004100 */
[----:B------:R-:W-:Y:S02]  /*e2c0*/  SHF.R.U32.HI R27, RZ, 0x10, R15 ;  /* 0x00000010ff1b7819 */ /* 0x000fe4000001160f */
[----:B------:R-:W-:-:S05]  /*e2d0*/  SHF.R.U32.HI R28, RZ, 0x10, R23 ;  /* 0x00000010ff1c7819 */ /* 0x000fca0000011617 */
        /* <DEDUP_REMOVED lines=34> */
[----:B------:R-:W-:Y:S01]  /*e500*/  FMUL.FTZ R31, R2, R16 ;  /* 0x00000010021f7220 */ /* 0x000fe20000410000 */
[----:B------:R-:W-:Y:S01]  /*e510*/  HADD2.F32 R10, -RZ, R19.H0_H0 ;  /* 0x20000013ff0a7230 */ /* 0x000fe20000004100 */
[----:B------:R-:W-:Y:S01]  /*e520*/  FMUL.FTZ R3, R22, R4 ;  /* 0x0000000416037220 */ /* 0x000fe20000410000 */
[----:B------:R-:W-:Y:S01]  /*e530*/  HADD2.F32 R17, -RZ, R27.H0_H0 ;  /* 0x2000001bff117230 */ /* 0x000fe20000004100 */
[----:B------:R-:W-:Y:S01]  /*e540*/  FFMA.FTZ R36, R2, R58, R0 ;  /* 0x0000003a02247223 */ /* 0x000fe20000010000 */
[--C-:B------:R-:W-:Y:S01]  /*e550*/  HADD2.F32 R0, -RZ, R86.reuse.H1_H1 ;  /* 0x30000056ff007230 */ /* 0x100fe20000004100 */
[C---:B------:R-:W-:Y:S01]  /*e560*/  FFMA.FTZ R33, R5.reuse, R6, R3 ;  /* 0x0000000605217223 */ /* 0x040fe20000010003 */
[----:B------:R-:W-:Y:S01]  /*e570*/  HADD2.F32 R2, -RZ, R86.H0_H0 ;  /* 0x20000056ff027230 */ /* 0x000fe20000004100 */
[----:B------:R-:W-:Y:S01]  /*e580*/  FMUL.FTZ R30, R5, R4 ;  /* 0x00000004051e7220 */ /* 0x000fe20000410000 */
[----:B------:R-:W-:Y:S01]  /*e590*/  HADD2.F32 R3, -RZ, R87.H1_H1 ;  /* 0x30000057ff037230 */ /* 0x000fe20000004100 */
[----:B------:R-:W-:Y:S01]  /*e5a0*/  FMUL.FTZ R5, R15, R0 ;  /* 0x000000000f057220 */ /* 0x000fe20000410000 */
[----:B------:R-:W-:Y:S01]  /*e5b0*/  HADD2.F32 R12, -RZ, R18.H0_H0 ;  /* 0x20000012ff0c7230 */ /* 0x000fe20000004100 */
[----:B------:R-:W-:Y:S01]  /*e5c0*/  FMUL.FTZ R16, R20, R2 ;  /* 0x0000000214107220 */ /* 0x000fe20000410000 */
[----:B------:R-:W-:Y:S01]  /*e5d0*/  HADD2.F32 R4, -RZ, R88.H0_H0 ;  /* 0x20000058ff047230 */ /* 0x000fe20000004100 */
[C---:B------:R-:W-:Y:S01]  /*e5e0*/  FFMA.FTZ R26, R10.reuse, R3, R5 ;  /* 0x000000030a1a7223 */ /* 0x040fe20000010005 */
[----:B------:R-:W-:Y:S01]  /*e5f0*/  HADD2.F32 R11, -RZ, R18.H1_H1 ;  /* 0x30000012ff0b7230 */ /* 0x000fe20000004100 */
[----:B------:R-:W-:Y:S01]  /*e600*/  FMUL.FTZ R18, R10, R0 ;  /* 0x000000000a127220 */ /* 0x000fe20000410000 */
[----:B------:R-:W-:Y:S01]  /*e610*/  HADD2.F32 R9, -RZ, R19.H1_H1 ;  /* 0x30000013ff097230 */ /* 0x000fe20000004100 */
[-C--:B------:R-:W-:Y:S01]  /*e620*/  FMUL.FTZ R0, R14, R17.reuse ;  /* 0x000000110e007220 */ /* 0x080fe20000410000 */
[----:B------:R-:W-:Y:S01]  /*e630*/  HADD2.F32 R5, -RZ, R38.H0_H0 ;  /* 0x20000026ff057230 */ /* 0x000fe20000004100 */
[C---:B------:R-:W-:Y:S01]  /*e640*/  FFMA.FTZ R34, R12.reuse, R4, R16 ;  /* 0x000000040c227223 */ /* 0x040fe20000010010 */
[----:B------:R-:W-:Y:S01]  /*e650*/  HADD2.F32 R10, -RZ, R35.H0_H0 ;  /* 0x20000023ff0a7230 */ /* 0x000fe20000004100 */
[C---:B------:R-:W-:Y:S01]  /*e660*/  FMUL.FTZ R16, R9.reuse, R17 ;  /* 0x0000001109107220 */ /* 0x040fe20000410000 */
[----:B------:R-:W-:Y:S01]  /*e670*/  HADD2.F32 R38, -RZ, R56.H0_H0 ;  /* 0x20000038ff267230 */ /* 0x000fe20000004100 */
[----:B------:R-:W-:Y:S01]  /*e680*/  FMUL.FTZ R27, R12, R2 ;  /* 0x000000020c1b7220 */ /* 0x000fe20000410000 */
[----:B------:R-:W-:Y:S01]  /*e690*/  HADD2.F32 R35, -RZ, R39.H0_H0 ;  /* 0x20000027ff237230 */ /* 0x000fe20000004100 */
[----:B------:R-:W-:-:S02]  /*e6a0*/  FFMA.FTZ R17, R9, R57, R0 ;  /* 0x0000003909117223 */ /* 0x000fc40000010000 */
[-C--:B------:R-:W-:Y:S02]  /*e6b0*/  FMUL.FTZ R2, R25, R5.reuse ;  /* 0x0000000519027220 */ /* 0x080fe40000410000 */
[-C--:B------:R-:W-:Y:S02]  /*e6c0*/  FMUL.FTZ R0, R23, R10.reuse ;  /* 0x0000000a17007220 */ /* 0x080fe40000410000 */
[----:B------:R-:W-:Y:S02]  /*e6d0*/  FMUL.FTZ R12, R13, R5 ;  /* 0x000000050d0c7220 */ /* 0x000fe40000410000 */
[----:B------:R-:W-:Y:S02]  /*e6e0*/  FMUL.FTZ R9, R11, R10 ;  /* 0x0000000a0b097220 */ /* 0x000fe40000410000 */
[----:B------:R-:W-:Y:S02]  /*e6f0*/  FFMA.FTZ R19, R13, R38, R2 ;  /* 0x000000260d137223 */ /* 0x000fe40000010002 */
[----:B------:R-:W-:Y:S01]  /*e700*/  FFMA.FTZ R28, R11, R35, R0 ;  /* 0x000000230b1c7223 */ /* 0x000fe20000010000 */
[----:B------:R-:W-:Y:S01]  /*e710*/  F2FP.PACK_AB R11, R17, R26 ;  /* 0x0000001a110b723e */ /* 0x000fe200000000ff */
[----:B------:R-:W-:-:S02]  /*e720*/  FFMA.FTZ R5, R20, R4, -R27 ;  /* 0x0000000414057223 */ /* 0x000fc4000001081b */
        /* <DEDUP_REMOVED lines=8> */
[----:B------:R-:W-:-:S02]  /*e7b0*/  FFMA.FTZ R2, R25, R38, -R12 ;  /* 0x0000002619027223 */ /* 0x000fc4000001080c */
[----:B------:R-:W-:Y:S01]  /*e7c0*/  FFMA.FTZ R4, R23, R35, -R9 ;  /* 0x0000002317047223 */ /* 0x000fe20000010809 */
[----:B------:R-:W-:Y:S02]  /*e7d0*/  F2FP.PACK_AB R15, R0, R3 ;  /* 0x00000003000f723e */ /* 0x000fe400000000ff */
[----:B------:R-:W-:Y:S02]  /*e7e0*/  F2FP.PACK_AB R12, R2, R6 ;  /* 0x00000006020c723e */ /* 0x000fe400000000ff */
[----:B------:R-:W-:Y:S02]  /*e7f0*/  F2FP.PACK_AB R14, R4, R5 ;  /* 0x00000005040e723e */ /* 0x000fe400000000ff */
[----:B------:R-:W-:-:S03]  /*e800*/  F2FP.PACK_AB R9, R36, R37 ;  /* 0x000000252409723e */ /* 0x000fc600000000ff */
[----:B------:R2:W-:Y:S04]  /*e810*/  STS.128 [R59], R12 ;  /* 0x0000000c3b007388 */ /* 0x0005e80000000c00 */
[----:B------:R2:W-:Y:S02]  /*e820*/  STS.128 [R29+0x6080], R8 ;  /* 0x006080081d007388 */ /* 0x0005e40000000c00 */
.L_x_1640:
[----:B------:R-:W-:Y:S05]  /*e830*/  BSYNC B0 ;  /* 0x0000000000007941 */ /* 0x000fea0003800000 */
.L_x_1639:
        /* <DEDUP_REMOVED lines=11> */
[----:B------:R-:W-:Y:S02]  /*e8f0*/  SHF.R.U32.HI R28, RZ, 0x10, R47 ;  /* 0x00000010ff1c7819 */ /* 0x000fe4000001162f */
[----:B------:R-:W-:Y:S01]  /*e900*/  SHF.R.U64 R34, R42, 0x10, R43 ;  /* 0x000000102a227819 */ /* 0x000fe2000000122b */
[----:B------:R-:W-:Y:S01]  /*e910*/  HADD2.F32 R24, -RZ, R25.H0_H0 ;  /* 0x20000019ff187230 */ /* 0x000fe20000004100 */
[----:B------:R-:W-:Y:S01]  /*e920*/  SHF.R.U64 R39, R44, 0x10, R45 ;  /* 0x000000102c277819 */ /* 0x000fe2000000122d */
[----:B------:R-:W-:Y:S01]  /*e930*/  HADD2.F32 R40, -RZ, R28.H0_H0 ;  /* 0x2000001cff287230 */ /* 0x000fe20000004100 */
[----:B------:R-:W-:-:S03]  /*e940*/  SHF.R.U64 R38, R46, 0x10, R47 ;  /* 0x000000102e267819 */ /* 0x000fc6000000122f */
        /* <DEDUP_REMOVED lines=34> */
[----:B------:R-:W-:Y:S01]  /*eb70*/  FMUL.FTZ R0, R19, R14 ;  /* 0x0000000e13007220 */ /* 0x000fe20000410000 */
[--C-:B------:R-:W-:Y:S01]  /*eb80*/  HADD2.F32 R10, -RZ, R15.reuse.H0_H0 ;  /* 0x2000000fff0a7230 */ /* 0x100fe20000004100 */
[-C--:B------:R-:W-:Y:S01]  /*eb90*/  FMUL.FTZ R3, R20, R4.reuse ;  /* 0x0000000414037220 */ /* 0x080fe20000410000 */
[----:B------:R-:W-:Y:S01]  /*eba0*/  HADD2.F32 R8, -RZ, R15.H1_H1 ;  /* 0x3000000fff087230 */ /* 0x000fe20000004100 */
[----:B------:R-:W-:Y:S01]  /*ebb0*/  FFMA.FTZ R35, R2, R41, R0 ;  /* 0x0000002902237223 */ /* 0x000fe20000010000 */
[----:B------:R-:W-:Y:S01]  /*ebc0*/  HADD2.F32 R0, -RZ, R90.H1_H1 ;  /* 0x3000005aff007230 */ /* 0x000fe20000004100 */
[C---:B------:R-:W-:Y:S01]  /*ebd0*/  FFMA.FTZ R32, R9.reuse, R5, R3 ;  /* 0x0000000509207223 */ /* 0x040fe20000010003 */
[--C-:B------:R-:W-:Y:S01]  /*ebe0*/  HADD2.F32 R3, -RZ, R92.reuse.H0_H0 ;  /* 0x2000005cff037230 */ /* 0x100fe20000004100 */
[----:B------:R-:W-:Y:S01]  /*ebf0*/  FMUL.FTZ R29, R9, R4 ;  /* 0x00000004091d7220 */ /* 0x000fe20000410000 */
[----:B------:R-:W-:Y:S01]  /*ec00*/  HADD2.F32 R4, -RZ, R92.H1_H1 ;  /* 0x3000005cff047230 */ /* 0x000fe20000004100 */
[----:B------:R-:W-:-:S02]  /*ec10*/  FMUL.FTZ R9, R17, R0 ;  /* 0x0000000011097220 */ /* 0x000fc40000410000 */
[----:B------:R-:W-:Y:S01]  /*ec20*/  FMUL.FTZ R30, R2, R14 ;  /* 0x0000000e021e7220 */ /* 0x000fe20000410000 */
[----:B------:R-:W-:Y:S01]  /*ec30*/  HADD2.F32 R2, -RZ, R90.H0_H0 ;  /* 0x2000005aff027230 */ /* 0x000fe20000004100 */
[C---:B------:R-:W-:Y:S01]  /*ec40*/  FFMA.FTZ R25, R10.reuse, R3, R9 ;  /* 0x000000030a197223 */ /* 0x040fe20000010009 */
[----:B------:R-:W-:Y:S01]  /*ec50*/  HADD2.F32 R9, -RZ, R37.H0_H0 ;  /* 0x20000025ff097230 */ /* 0x000fe20000004100 */
[----:B------:R-:W-:Y:S01]  /*ec60*/  FMUL.FTZ R15, R10, R0 ;  /* 0x000000000a0f7220 */ /* 0x000fe20000410000 */
[----:B------:R-:W-:Y:S01]  /*ec70*/  HADD2.F32 R10, -RZ, R34.H0_H0 ;  /* 0x20000022ff0a7230 */ /* 0x000fe20000004100 */
[----:B------:R-:W-:Y:S01]  /*ec80*/  FMUL.FTZ R14, R18, R2 ;  /* 0x00000002120e7220 */ /* 0x000fe20000410000 */
[----:B------:R-:W-:Y:S01]  /*ec90*/  HADD2.F32 R34, -RZ, R38.H0_H0 ;  /* 0x20000026ff227230 */ /* 0x000fe20000004100 */
[----:B------:R-:W-:Y:S02]  /*eca0*/  FMUL.FTZ R0, R16, R24 ;  /* 0x0000001810007220 */ /* 0x000fe40000410000 */
[----:B------:R-:W-:-:S02]  /*ecb0*/  FMUL.FTZ R27, R12, R2 ;  /* 0x000000020c1b7220 */ /* 0x000fc40000410000 */
[-C--:B------:R-:W-:Y:S02]  /*ecc0*/  FMUL.FTZ R2, R23, R9.reuse ;  /* 0x0000000917027220 */ /* 0x080fe40000410000 */
[----:B------:R-:W-:Y:S02]  /*ecd0*/  FFMA.FTZ R33, R12, R4, R14 ;  /* 0x000000040c217223 */ /* 0x000fe4000001000e */
[C---:B------:R-:W-:Y:S02]  /*ece0*/  FFMA.FTZ R14, R8.reuse, R40, R0 ;  /* 0x00000028080e7223 */ /* 0x040fe40000010000 */
[----:B------:R-:W-:Y:S02]  /*ecf0*/  FMUL.FTZ R12, R8, R24 ;  /* 0x00000018080c7220 */ /* 0x000fe40000410000 */
[----:B------:R-:W-:Y:S02]  /*ed00*/  FMUL.FTZ R0, R21, R10 ;  /* 0x0000000a15007220 */ /* 0x000fe40000410000 */
[----:B------:R-:W-:-:S02]  /*ed10*/  FMUL.FTZ R9, R13, R9 ;  /* 0x000000090d097220 */ /* 0x000fc40000410000 */
[----:B------:R-:W-:Y:S02]  /*ed20*/  FFMA.FTZ R24, R13, R39, R2 ;  /* 0x000000270d187223 */ /* 0x000fe40000010002 */
[C---:B------:R-:W-:Y:S02]  /*ed30*/  FMUL.FTZ R8, R11.reuse, R10 ;  /* 0x0000000a0b087220 */ /* 0x040fe40000410000 */
[----:B------:R-:W-:Y:S02]  /*ed40*/  FFMA.FTZ R13, R22, R6, -R31 ;  /* 0x00000006160d7223 */ /* 0x000fe4000001081f */
[----:B------:R-:W-:Y:S02]  /*ed50*/  FFMA.FTZ R6, R20, R5, -R29 ;  /* 0x0000000514067223 */ /* 0x000fe4000001081d */
[----:B------:R-:W-:Y:S01]  /*ed60*/  FFMA.FTZ R28, R11, R34, R0 ;  /* 0x000000220b1c7223 */ /* 0x000fe20000010000 */
[----:B------:R-:W-:Y:S01]  /*ed70*/  F2FP.PACK_AB R11, R14, R25 ;  /* 0x000000190e0b723e */ /* 0x000fe200000000ff */
[----:B------:R-:W-:-:S02]  /*ed80*/  FFMA.FTZ R5, R18, R4, -R27 ;  /* 0x0000000412057223 */ /* 0x000fc4000001081b */
[----:B------:R-:W-:Y:S02]  /*ed90*/  FFMA.FTZ R10, R19, R41, -R30 ;  /* 0x00000029130a7223 */ /* 0x000fe4000001081e */
[----:B------:R-:W-:Y:S02]  /*eda0*/  FFMA.FTZ R3, R17, R3, -R15 ;  /* 0x0000000311037223 */ /* 0x000fe4000001080f */
[----:B------:R-:W-:Y:S01]  /*edb0*/  FFMA.FTZ R0, R16, R40, -R12 ;  /* 0x0000002810007223 */ /* 0x000fe2000001080c */
[----:B------:R-:W-:Y:S01]  /*edc0*/  F2FP.PACK_AB R13, R10, R13 ;  /* 0x0000000d0a0d723e */ /* 0x000fe200000000ff */
[----:B------:R-:W-:Y:S01]  /*edd0*/  FFMA.FTZ R2, R23, R39, -R9 ;  /* 0x0000002717027223 */ /* 0x000fe20000010809 */
[----:B------:R-:W-:Y:S01]  /*ede0*/  F2FP.PACK_AB R9, R35, R36 ;  /* 0x000000242309723e */ /* 0x000fe200000000ff */
[----:B------:R-:W-:Y:S01]  /*edf0*/  FFMA.FTZ R4, R21, R34, -R8 ;  /* 0x0000002215047223 */ /* 0x000fe20000010808 */
[----:B------:R-:W-:Y:S02]  /*ee00*/  F2FP.PACK_AB R15, R0, R3 ;  /* 0x00000003000f723e */ /* 0x000fe400000000ff */
[----:B------:R-:W-:-:S02]  /*ee10*/  F2FP.PACK_AB R12, R2, R6 ;  /* 0x00000006020c723e */ /* 0x000fc400000000ff */
[----:B------:R-:W-:Y:S02]  /*ee20*/  F2FP.PACK_AB R14, R4, R5 ;  /* 0x00000005040e723e */ /* 0x000fe400000000ff */
[----:B------:R-:W-:Y:S02]  /*ee30*/  F2FP.PACK_AB R8, R24, R32 ;  /* 0x000000201808723e */ /* 0x000fe400000000ff */
[----:B------:R-:W-:Y:S01]  /*ee40*/  F2FP.PACK_AB R10, R28, R33 ;  /* 0x000000211c0a723e */ /* 0x000fe200000000ff */
[----:B------:R2:W-:Y:S04]  /*ee50*/  STS.128 [R56], R12 ;  /* 0x0000000c38007388 */ /* 0x0005e80000000c00 */
[----:B------:R2:W-:Y:S02]  /*ee60*/  STS.128 [R26+0x6080], R8 ;  /* 0x006080081a007388 */ /* 0x0005e40000000c00 */
.L_x_1636:
[----:B------:R-:W-:Y:S05]  /*ee70*/  BSYNC B1 ;  /* 0x0000000000017941 */ /* 0x000fea0003800000 */
.L_x_1635:
[----:B------:R-:W-:-:S04]  /*ee80*/  IADD3 R0, R114, 0x40, RZ ;  /* 0x0000004072007810 */ /* 0x000fc80007ffe0ff */
[----:B------:R-:W-:-:S13]  /*ee90*/  ISETP.GE.AND P0, PT, R0, R84, PT ;  /* 0x000000540000720c */ /* 0x000fda0003f06270 */
[----:B------:R-:W-:Y:S05]  /*eea0*/  @P0 BRA `(.L_x_1620) ;  /* 0x000012f000000947 */ /* 0x000fea0003800000 */
[----:B------:R3:W5:Y:S04]  /*eeb0*/  LDL R45, [R1+0x10c] ;  /* 0x00010c00012d7983 */ /* 0x0007680000100800 */
[----:B------:R3:W5:Y:S04]  /*eec0*/  LDL R44, [R1+0x110] ;  /* 0x00011000012c7983 */ /* 0x0007680000100800 */
[----:B------:R3:W5:Y:S01]  /*eed0*/  LDL R43, [R1+0x114] ;  /* 0x00011400012b7983 */ /* 0x0007620000100800 */
[----:B------:R-:W-:Y:S01]  /*eee0*/  ISETP.GE.AND P0, PT, R108, c[0x0][0x27c], PT ;  /* 0x00009f006c007a0c */ /* 0x000fe20003f06270 */
[----:B------:R-:W-:-:S12]  /*eef0*/  BSSY B0, `(.L_x_1641) ;  /* 0x0000062000007945 */ /* 0x000fd80003800000 */
[----:B------:R-:W-:Y:S05]  /*ef00*/  @P0 BRA `(.L_x_1642) ;  /* 0x0000060000000947 */ /* 0x000fea0003800000 */
[----:B------:R-:W4:Y:S01]  /*ef10*/  LDL R42, [R1+0x140] ;  /* 0x00014000012a7983 */ /* 0x000f220000100800 */
        /* <DEDUP_REMOVED lines=15> */
[----:B------:R-:W-:Y:S01]  /*f010*/  SHF.R.U64 R37, R52, 0x10, R53 ;  /* 0x0000001034257819 */ /* 0x000fe20000001235 */
[----:B------:R-:W-:Y:S01]  /*f020*/  HADD2.F32 R24, -RZ, R25.H0_H0 ;  /* 0x20000019ff187230 */ /* 0x000fe20000004100 */
[----:B--2---:R-:W-:Y:S01]  /*f030*/  SHF.L.U32 R26, R0, 0x1, RZ ;  /* 0x00000001001a7819 */ /* 0x004fe200000006ff */
[----:B------:R-:W-:Y:S01]  /*f040*/  HADD2.F32 R0, -RZ, R91.H1_H1 ;  /* 0x3000005bff007230 */ /* 0x000fe20000004100 */
[----:B------:R-:W-:Y:S02]  /*f050*/  SHF.R.U32.HI R28, RZ, 0x10, R51 ;  /* 0x00000010ff1c7819 */ /* 0x000fe40000011633 */
[----:B------:R-:W-:Y:S01]  /*f060*/  SHF.R.U64 R32, R54, 0x10, R55 ;  /* 0x0000001036207819 */ /* 0x000fe20000001237 */
[----:B------:R-:W2:Y:S01]  /*f070*/  LDS.128 R12, [R26+0x6080] ;  /* 0x006080001a0c7984 */ /* 0x000ea20000000c00 */
[----:B------:R-:W-:Y:S01]  /*f080*/  SHF.R.U64 R39, R48, 0x10, R49 ;  /* 0x0000001030277819 */ /* 0x000fe20000001231 */
[----:B------:R-:W-:Y:S01]  /*f090*/  HADD2.F32 R40, -RZ, R28.H0_H0 ;  /* 0x2000001cff287230 */ /* 0x000fe20000004100 */
[----:B------:R-:W-:-:S03]  /*f0a0*/  SHF.R.U64 R38, R50, 0x10, R51 ;  /* 0x0000001032267819 */ /* 0x000fc60000001233 */
[----:B------:R-:W-:Y:S02]  /*f0b0*/  HADD2.F32 R39, -RZ, R39.H0_H0 ;  /* 0x20000027ff277230 */ /* 0x000fe40000004100 */
[--C-:B--2---:R-:W-:Y:S02]  /*f0c0*/  HADD2.F32 R3, -RZ, R13.reuse.H0_H0 ;  /* 0x2000000dff037230 */ /* 0x104fe40000004100 */
[----:B------:R-:W-:Y:S02]  /*f0d0*/  HADD2.F32 R2, -RZ, R13.H1_H1 ;  /* 0x3000000dff027230 */ /* 0x000fe40000004100 */
[----:B------:R-:W-:Y:S01]  /*f0e0*/  HADD2.F32 R13, -RZ, R12.H1_H1 ;  /* 0x3000000cff0d7230 */ /* 0x000fe20000004100 */
[----:B------:R-:W-:Y:S01]  /*f0f0*/  FMUL.FTZ R31, R3, R0 ;  /* 0x00000000031f7220 */ /* 0x000fe20000410000 */
[----:B----4-:R-:W2:Y:S02]  /*f100*/  LDS.128 R8, [R42] ;  /* 0x000000002a087984 */ /* 0x010ea40000000c00 */
[----:B--2---:R-:W-:-:S02]  /*f110*/  HADD2.F32 R22, -RZ, R9.H0_H0 ;  /* 0x20000009ff167230 */ /* 0x004fc40000004100 */
        /* <DEDUP_REMOVED lines=20> */
[----:B------:R-:W-:Y:S01]  /*f260*/  HADD2.F32 R10, -RZ, R15.H0_H0 ;  /* 0x2000000fff0a7230 */ /* 0x000fe20000004100 */
[----:B------:R-:W-:Y:S01]  /*f270*/  FMUL.FTZ R29, R9, R4 ;  /* 0x00000004091d7220 */ /* 0x000fe20000410000 */
[----:B------:R-:W-:Y:S01]  /*f280*/  HADD2.F32 R3, -RZ, R96.H1_H1 ;  /* 0x30000060ff037230 */ /* 0x000fe20000004100 */
[----:B------:R-:W-:Y:S01]  /*f290*/  FMUL.FTZ R9, R17, R0 ;  /* 0x0000000011097220 */ /* 0x000fe20000410000 */
[----:B------:R-:W-:-:S02]  /*f2a0*/  HADD2.F32 R2, -RZ, R94.H0_H0 ;  /* 0x2000005eff027230 */ /* 0x000fc40000004100 */
[----:B------:R-:W-:Y:S01]  /*f2b0*/  HADD2.F32 R23, -RZ, R8.H1_H1 ;  /* 0x30000008ff177230 */ /* 0x000fe20000004100 */
[----:B------:R-:W-:Y:S01]  /*f2c0*/  FFMA.FTZ R25, R10, R3, R9 ;  /* 0x000000030a197223 */ /* 0x000fe20000010009 */
[----:B------:R-:W-:Y:S01]  /*f2d0*/  HADD2.F32 R9, -RZ, R37.H0_H0 ;  /* 0x20000025ff097230 */ /* 0x000fe20000004100 */
[----:B------:R-:W-:Y:S01]  /*f2e0*/  FMUL.FTZ R14, R18, R2 ;  /* 0x00000002120e7220 */ /* 0x000fe20000410000 */
[----:B------:R-:W-:Y:S01]  /*f2f0*/  HADD2.F32 R8, -RZ, R15.H1_H1 ;  /* 0x3000000fff087230 */ /* 0x000fe20000004100 */
[----:B------:R-:W-:Y:S01]  /*f300*/  FMUL.FTZ R15, R10, R0 ;  /* 0x000000000a0f7220 */ /* 0x000fe20000410000 */
[----:B------:R-:W-:Y:S01]  /*f310*/  HADD2.F32 R4, -RZ, R97.H0_H0 ;  /* 0x20000061ff047230 */ /* 0x000fe20000004100 */
[----:B------:R-:W-:Y:S01]  /*f320*/  FMUL.FTZ R0, R16, R24 ;  /* 0x0000001810007220 */ /* 0x000fe20000410000 */
[----:B------:R-:W-:Y:S01]  /*f330*/  HADD2.F32 R10, -RZ, R32.H0_H0 ;  /* 0x20000020ff0a7230 */ /* 0x000fe20000004100 */
[----:B------:R-:W-:Y:S01]  /*f340*/  FMUL.FTZ R27, R12, R2 ;  /* 0x000000020c1b7220 */ /* 0x000fe20000410000 */
[----:B------:R-:W-:Y:S01]  /*f350*/  HADD2.F32 R32, -RZ, R38.H0_H0 ;  /* 0x20000026ff207230 */ /* 0x000fe20000004100 */
[----:B------:R-:W-:-:S02]  /*f360*/  FMUL.FTZ R2, R23, R9 ;  /* 0x0000000917027220 */ /* 0x000fc40000410000 */
[----:B------:R-:W-:Y:S02]  /*f370*/  FFMA.FTZ R34, R12, R4, R14 ;  /* 0x000000040c227223 */ /* 0x000fe4000001000e */
[C---:B------:R-:W-:Y:S02]  /*f380*/  FFMA.FTZ R14, R8.reuse, R40, R0 ;  /* 0x00000028080e7223 */ /* 0x040fe40000010000 */
[----:B------:R-:W-:Y:S02]  /*f390*/  FMUL.FTZ R12, R8, R24 ;  /* 0x00000018080c7220 */ /* 0x000fe40000410000 */
[----:B------:R-:W-:Y:S02]  /*f3a0*/  FMUL.FTZ R0, R21, R10 ;  /* 0x0000000a15007220 */ /* 0x000fe40000410000 */
[C---:B------:R-:W-:Y:S02]  /*f3b0*/  FMUL.FTZ R9, R13.reuse, R9 ;  /* 0x000000090d097220 */ /* 0x040fe40000410000 */
[----:B------:R-:W-:-:S02]  /*f3c0*/  FFMA.FTZ R24, R13, R39, R2 ;  /* 0x000000270d187223 */ /* 0x000fc40000010002 */
[C---:B------:R-:W-:Y:S02]  /*f3d0*/  FMUL.FTZ R8, R11.reuse, R10 ;  /* 0x0000000a0b087220 */ /* 0x040fe40000410000 */
[----:B------:R-:W-:Y:S02]  /*f3e0*/  FFMA.FTZ R13, R22, R6, -R31 ;  /* 0x00000006160d7223 */ /* 0x000fe4000001081f */
[----:B------:R-:W-:Y:S02]  /*f3f0*/  FFMA.FTZ R6, R20, R5, -R29 ;  /* 0x0000000514067223 */ /* 0x000fe4000001081d */
[----:B------:R-:W-:Y:S01]  /*f400*/  FFMA.FTZ R28, R11, R32, R0 ;  /* 0x000000200b1c7223 */ /* 0x000fe20000010000 */
[----:B------:R-:W-:Y:S01]  /*f410*/  F2FP.PACK_AB R11, R14, R25 ;  /* 0x000000190e0b723e */ /* 0x000fe200000000ff */
[----:B------:R-:W-:Y:S02]  /*f420*/  FFMA.FTZ R5, R18, R4, -R27 ;  /* 0x0000000412057223 */ /* 0x000fe4000001081b */
        /* <DEDUP_REMOVED lines=11> */
[----:B------:R-:W-:Y:S01]  /*f4e0*/  F2FP.PACK_AB R10, R28, R34 ;  /* 0x000000221c0a723e */ /* 0x000fe200000000ff */
[----:B------:R2:W-:Y:S04]  /*f4f0*/  STS.128 [R42], R12 ;  /* 0x0000000c2a007388 */ /* 0x0005e80000000c00 */
[----:B------:R2:W-:Y:S02]  /*f500*/  STS.128 [R26+0x6080], R8 ;  /* 0x006080081a007388 */ /* 0x0005e40000000c00 */
.L_x_1642:
[----:B------:R-:W-:Y:S05]  /*f510*/  BSYNC B0 ;  /* 0x0000000000007941 */ /* 0x000fea0003800000 */
.L_x_1641:
[----:B------:R-:W-:Y:S01]  /*f520*/  ISETP.GE.AND P0, PT, R113, c[0x0][0x27c], PT ;  /* 0x00009f0071007a0c */ /* 0x000fe20003f06270 */
[----:B------:R-:W-:-:S12]  /*f530*/  BSSY B0, `(.L_x_1643) ;  /* 0x0000063000007945 */ /* 0x000fd80003800000 */
[----:B------:R-:W-:Y:S05]  /*f540*/  @P0 BRA `(.L_x_1644) ;  /* 0x0000061000000947 */ /* 0x000fea0003800000 */
[----:B------:R-:W4:Y:S04]  /*f550*/  LDL R2, [R1+0x30] ;  /* 0x0000300001027983 */ /* 0x000f280000100800 */
[----:B--2---:R-:W2:Y:S01]  /*f560*/  LDL R42, [R1+0x138] ;  /* 0x00013800012a7983 */ /* 0x004ea20000100800 */
[----:B------:R-:W-:Y:S01]  /*f570*/  MOV R0, c[0x0][0x27c] ;  /* 0x00009f0000007a02 */ /* 0x000fe20000000f00 */
[----:B------:R-:W-:Y:S01]  /*f580*/  HADD2.F32 R6, -RZ, R98.H1_H1 ;  /* 0x30000062ff067230 */ /* 0x000fe20000004100 */
[----:B------:R-:W-:Y:S02]  /*f590*/  SHF.R.U32.HI R4, RZ, 0x10, R69 ;  /* 0x00000010ff047819 */ /* 0x000fe40000011645 */
[----:B------:R-:W-:Y:S02]  /*f5a0*/  SHF.R.U32.HI R24, RZ, 0x10, R65 ;  /* 0x00000010ff187819 */ /* 0x000fe40000011641 */
[----:B------:R-:W-:-:S02]  /*f5b0*/  SHF.R.U32.HI R25, RZ, 0x10, R71 ;  /* 0x00000010ff197819 */ /* 0x000fc40000011647 */
[----:B------:R-:W-:Y:S01]  /*f5c0*/  SHF.R.U64 R32, R68, 0x10, R69 ;  /* 0x0000001044207819 */ /* 0x000fe20000001245 */
[----:B------:R-:W-:Y:S01]  /*f5d0*/  HADD2.F32 R41, -RZ, R24.H0_H0 ;  /* 0x20000018ff297230 */ /* 0x000fe20000004100 */
[----:B------:R-:W-:Y:S01]  /*f5e0*/  SHF.R.U32.HI R28, RZ, 0x10, R67 ;  /* 0x00000010ff1c7819 */ /* 0x000fe20000011643 */
[----:B------:R-:W-:Y:S01]  /*f5f0*/  HADD2.F32 R24, -RZ, R25.H0_H0 ;  /* 0x20000019ff187230 */ /* 0x000fe20000004100 */
[----:B------:R-:W-:Y:S02]  /*f600*/  SHF.R.U64 R33, R70, 0x10, R71 ;  /* 0x0000001046217819 */ /* 0x000fe40000001247 */
[----:B------:R-:W-:Y:S01]  /*f610*/  SHF.R.U64 R36, R64, 0x10, R65 ;  /* 0x0000001040247819 */ /* 0x000fe20000001241 */
[----:B------:R-:W-:Y:S01]  /*f620*/  HADD2.F32 R40, -RZ, R28.H0_H0 ;  /* 0x2000001cff287230 */ /* 0x000fe20000004100 */
[----:B------:R-:W-:Y:S02]  /*f630*/  SHF.R.U64 R38, R66, 0x10, R67 ;  /* 0x0000001042267819 */ /* 0x000fe40000001243 */
        /* <DEDUP_REMOVED lines=33> */
[----:B------:R-:W-:Y:S01]  /*f850*/  FMUL.FTZ R0, R19, R14 ;  /* 0x0000000e13007220 */ /* 0x000fe20000410000 */
[--C-:B------:R-:W-:Y:S01]  /*f860*/  HADD2.F32 R10, -RZ, R15.reuse.H0_H0 ;  /* 0x2000000fff0a7230 */ /* 0x100fe20000004100 */
[-C--:B------:R-:W-:Y:S01]  /*f870*/  FMUL.FTZ R3, R20, R4.reuse ;  /* 0x0000000414037220 */ /* 0x080fe20000410000 */
[----:B------:R-:W-:Y:S01]  /*f880*/  HADD2.F32 R8, -RZ, R15.H1_H1 ;  /* 0x3000000fff087230 */ /* 0x000fe20000004100 */
[----:B------:R-:W-:Y:S01]  /*f890*/  FFMA.FTZ R37, R2, R41, R0 ;  /* 0x0000002902257223 */ /* 0x000fe20000010000 */
[----:B------:R-:W-:Y:S01]  /*f8a0*/  HADD2.F32 R0, -RZ, R99.H1_H1 ;  /* 0x30000063ff007230 */ /* 0x000fe20000004100 */
[C---:B------:R-:W-:Y:S01]  /*f8b0*/  FFMA.FTZ R34, R9.reuse, R5, R3 ;  /* 0x0000000509227223 */ /* 0x040fe20000010003 */
[----:B------:R-:W-:Y:S01]  /*f8c0*/  HADD2.F32 R3, -RZ, R100.H1_H1 ;  /* 0x30000064ff037230 */ /* 0x000fe20000004100 */
[----:B------:R-:W-:Y:S01]  /*f8d0*/  FMUL.FTZ R29, R9, R4 ;  /* 0x00000004091d7220 */ /* 0x000fe20000410000 */
[----:B------:R-:W-:Y:S01]  /*f8e0*/  HADD2.F32 R4, -RZ, R101.H0_H0 ;  /* 0x20000065ff047230 */ /* 0x000fe20000004100 */
        /* <DEDUP_REMOVED lines=9> */
[----:B------:R-:W-:Y:S01]  /*f980*/  FMUL.FTZ R0, R16, R24 ;  /* 0x0000001810007220 */ /* 0x000fe20000410000 */
[----:B------:R-:W-:Y:S01]  /*f990*/  HADD2.F32 R32, -RZ, R38.H0_H0 ;  /* 0x20000026ff207230 */ /* 0x000fe20000004100 */
        /* <DEDUP_REMOVED lines=28> */
.L_x_1644:
[----:B------:R-:W-:Y:S05]  /*fb60*/  BSYNC B0 ;  /* 0x0000000000007941 */ /* 0x000fea0003800000 */
.L_x_1643:
[----:B------:R-:W-:-:S13]  /*fb70*/  ISETP.GE.AND P0, PT, R112, c[0x0][0x27c], PT ;  /* 0x00009f0070007a0c */ /* 0x000fda0003f06270 */
        /* <DEDUP_REMOVED lines=98> */
.L_x_1620:
[----:B------:R-:W-:Y:S05]  /*101a0*/  BSYNC B2 ;  /* 0x0000000000027941 */ /* 0x000fea0003800000 */
.L_x_1602:
[----:B-1----:R-:W-:Y:S01]  /*101b0*/  IMAD R0, R106, c[0x0][0x208], RZ ;  /* 0x000082006a007a24 */ /* 0x002fe200078e02ff */
[----:B------:R-:W-:-:S04]  /*101c0*/  DEPBAR.LE SB0, 0x0 ;  /* 0x000080000000791a */ /* 0x000fc80000000000 */
[C---:B------:R-:W-:Y:S01]  /*101d0*/  IMAD.WIDE.U32 R2, R211.reuse, c[0x0][0x208], RZ ;  /* 0x00008200d3027a25 */ /* 0x040fe200078e00ff */
[----:B------:R-:W-:Y:S01]  /*101e0*/  BAR.SYNC.DEFER_BLOCKING 0x0 ;  /* 0x0000000000007b1d */ /* 0x000fe20000010000 */
[C---:B------:R-:W-:Y:S02]  /*101f0*/  ISETP.GE.AND P3, PT, R122.reuse, c[0x0][0x1d4], PT ;  /* 0x000075007a007a0c */ /* 0x040fe40003f66270 */
[----:B------:R-:W-:Y:S01]  /*10200*/  IMAD R0, R211, c[0x0][0x20c], R0 ;  /* 0x00008300d3007a24 */ /* 0x000fe200078e0200 */
[----:B------:R-:W-:Y:S01]  /*10210*/  SHF.L.U64.HI R228, R122, 0x1, R123 ;  /* 0x000000017ae47819 */ /* 0x000fe2000001027b */
[----:B--2---:R-:W-:Y:S01]  /*10220*/  IMAD.WIDE.U32 R8, R95, c[0x0][0x210], RZ ;  /* 0x000084005f087a25 */ /* 0x004fe200078e00ff */
[----:B------:R-:W-:Y:S01]  /*10230*/  SHF.L.U64.HI R225, R118, 0x1, R119 ;  /* 0x0000000176e17819 */ /* 0x000fe20000010277 */
[----:B------:R-:W1:Y:S01]  /*10240*/  S2R R25, SR_TID.X ;  /* 0x0000000000197919 */ /* 0x000e620000002100 */
[----:B------:R-:W-:Y:S01]  /*10250*/  SHF.L.U64.HI R226, R116, 0x1, R117 ;  /* 0x0000000174e27819 */ /* 0x000fe20000010275 */
[----:B------:R-:W-:Y:S01]  /*10260*/  IMAD.IADD R3, R3, 0x1, R0 ;  /* 0x0000000103037824 */ /* 0x000fe200078e0200 */
[----:B------:R-:W-:Y:S01]  /*10270*/  ISETP.GE.AND P4, PT, R118, c[0x0][0x1d4], PT ;  /* 0x0000750076007a0c */ /* 0x000fe20003f86270 */
[----:B------:R-:W-:Y:S01]  /*10280*/  IMAD R0, R107, c[0x0][0x218], RZ ;  /* 0x000086006b007a24 */ /* 0x000fe200078e02ff */
[----:B------:R-:W-:Y:S01]  /*10290*/  STL.64 [R1+0x20], R8 ;  /* 0x0000200801007387 */ /* 0x000fe20000100a00 */
[C---:B------:R-:W-:Y:S01]  /*102a0*/  IMAD.WIDE.U32 R2, R210.reuse, c[0x0][0x218], R2 ;  /* 0x00008600d2027a25 */ /* 0x040fe200078e0002 */
[----:B------:R-:W-:Y:S03]  /*102b0*/  BSSY B0, `(.L_x_1645) ;  /* 0x000003d000007945 */ /* 0x000fe60003800000 */
[----:B------:R-:W-:Y:S01]  /*102c0*/  IMAD R4, R210, c[0x0][0x21c], R0 ;  /* 0x00008700d2047a24 */ /* 0x000fe200078e0200 */
[----:B------:R-:W-:Y:S01]  /*102d0*/  IADD3 R0, P0, R2, R8, RZ ;  /* 0x0000000802007210 */ /* 0x000fe20007f1e0ff */
[----:B------:R-:W-:-:S02]  /*102e0*/  IMAD R5, R95, c[0x0][0x214], R9 ;  /* 0x000085005f057a24 */ /* 0x000fc400078e0209 */
[----:B------:R-:W-:Y:S02]  /*102f0*/  IMAD.SHL.U32 R229, R122, 0x2, RZ ;  /* 0x000000027ae57824 */ /* 0x000fe400078e00ff */
[----:B------:R-:W-:Y:S01]  /*10300*/  IMAD.SHL.U32 R209, R121, 0x2, RZ ;  /* 0x0000000279d17824 */ /* 0x000fe200078e00ff */
[----:B------:R-:W-:Y:S01]  /*10310*/  IADD3.X R2, R5, R3, R4, P0, !PT ;  /* 0x0000000305027210 */ /* 0x000fe200007fe404 */
[----:B------:R-:W-:Y:S01]  /*10320*/  STL [R1+0x28], R5 ;  /* 0x0000280501007387 */ /* 0x000fe20000100800 */
[----:B------:R-:W-:Y:S01]  /*10330*/  LEA R24, P0, R0, c[0x0][0x1f8], 0x1 ;  /* 0x00007e0000187a11 */ /* 0x000fe200078008ff */
[----:B------:R-:W-:Y:S02]  /*10340*/  IMAD.SHL.U32 R230, R118, 0x2, RZ ;  /* 0x0000000276e67824 */ /* 0x000fe400078e00ff */
[----:B------:R-:W-:Y:S01]  /*10350*/  LDSM.16.M88.4 R16, [R198] ;  /* 0x00000000c610783b */ /* 0x000fe20000000200 */
[----:B------:R-:W-:Y:S01]  /*10360*/  LEA.HI.X R6, R0, c[0x0][0x1fc], R2, 0x1, P0 ;  /* 0x00007f0000067a11 */ /* 0x000fe200000f0c02 */
[----:B------:R-:W-:-:S02]  /*10370*/  IMAD.IADD R0, R110, 0x1, -R120 ;  /* 0x000000016e007824 */ /* 0x000fc400078e0a78 */
[----:B------:R-:W2:Y:S01]  /*10380*/  SHFL.IDX PT, R2, R24, RZ, 0x1c1f ;  /* 0x001c1fff18027589 */ /* 0x000ea200000e0000 */
[----:B------:R-:W-:Y:S02]  /*10390*/  IMAD.SHL.U32 R227, R116, 0x2, RZ ;  /* 0x0000000274e37824 */ /* 0x000fe400078e00ff */
[C---:B------:R-:W-:Y:S01]  /*103a0*/  ISETP.LT.OR P1, PT, R0.reuse, 0x1, P3 ;  /* 0x000000010000780c */ /* 0x040fe20001f21670 */
[----:B------:R-:W4:Y:S01]  /*103b0*/  SHFL.IDX PT, R3, R6, RZ, 0x1c1f ;  /* 0x001c1fff06037589 */ /* 0x000f2200000e0000 */
[----:B------:R-:W-:-:S03]  /*103c0*/  ISETP.LT.OR P2, PT, R0, 0x1, P4 ;  /* 0x000000010000780c */ /* 0x000fc60002741670 */
[----:B------:R3:W1:Y:S04]  /*103d0*/  LDSM.16.M88.4 R12, [R198+0x1000] ;  /* 0x00100000c60c783b */ /* 0x0006680000000200 */
[----:B------:R3:W1:Y:S04]  /*103e0*/  LDSM.16.M88.4 R36, [R171] ;  /* 0x00000000ab24783b */ /* 0x0006680000000200 */
[----:B------:R3:W1:Y:S04]  /*103f0*/  LDSM.16.M88.4 R32, [R171+0x400] ;  /* 0x00040000ab20783b */ /* 0x0006680000000200 */
[----:B------:R3:W1:Y:S01]  /*10400*/  LDSM.16.M88.4 R28, [R171+0x800] ;  /* 0x00080000ab1c783b */ /* 0x0006620000000200 */
[----:B--2---:R-:W-:-:S03]  /*10410*/  IADD3 R4, P0, R2, R229, RZ ;  /* 0x000000e502047210 */ /* 0x004fc60007f1e0ff */
[----:B------:R3:W2:Y:S02]  /*10420*/  LDSM.16.M88.4 R20, [R199] ;  /* 0x00000000c714783b */ /* 0x0006a40000000200 */
[----:B----4-:R-:W-:Y:S02]  /*10430*/  IMAD.X R5, R3, 0x1, R228, P0 ;  /* 0x0000000103057824 */ /* 0x010fe400000e06e4 */
[----:B------:R3:W4:Y:S04]  /*10440*/  LDSM.16.M88.4 R8, [R199+0x1000] ;  /* 0x00100000c708783b */ /* 0x0007280000000200 */
[----:B-----5:R3:W1:Y:S04]  /*10450*/  LDSM.16.M88.4 R40, [R200] ;  /* 0x00000000c828783b */ /* 0x0206680000000200 */
[----:B------:R3:W1:Y:S04]  /*10460*/  LDSM.16.M88.4 R48, [R208] ;  /* 0x00000000d030783b */ /* 0x0006680000000200 */
[----:B------:R3:W1:Y:S04]  /*10470*/  LDSM.16.M88.4 R64, [R207] ;  /* 0x00000000cf40783b */ /* 0x0006680000000200 */
[----:B------:R-:W-:Y:S01]  /*10480*/  @!PT LDS RZ, [RZ] ;  /* 0x00000000fffff984 */ /* 0x000fe20000000800 */
[----:B------:R-:W-:Y:S01]  /*10490*/  @!PT LDS RZ, [RZ] ;  /* 0x00000000fffff984 */ /* 0x000fe20000000800 */
[----:B------:R-:W-:Y:S01]  /*104a0*/  @!PT LDS RZ, [RZ] ;  /* 0x00000000fffff984 */ /* 0x000fe20000000800 */
[----:B------:R2:W-:Y:S01]  /*104b0*/  LDGSTS.E.BYPASS.LTC128B.128 [R209+0x1880], [R4.64], !P1 ;  /* 0x0188000004d17fae */ /* 0x0005e2000c901d48 */
[----:B------:R-:W-:-:S02]  /*104c0*/  ISETP.GE.AND P1, PT, R116, c[0x0][0x1d4], PT ;  /* 0x0000750074007a0c */ /* 0x000fc40003f26270 */
[----:B--2---:R-:W-:-:S05]  /*104d0*/  IADD3 R4, P0, R2, R230, RZ ;  /* 0x000000e602047210 */ /* 0x004fca0007f1e0ff */
[----:B------:R-:W-:Y:S01]  /*104e0*/  IMAD.X R5, R3, 0x1, R225, P0 ;  /* 0x0000000103057824 */ /* 0x000fe200000e06e1 */
[----:B------:R-:W-:-:S04]  /*104f0*/  IADD3 R2, P0, R2, R227, RZ ;  /* 0x000000e302027210 */ /* 0x000fc80007f1e0ff */
[----:B------:R3:W-:Y:S01]  /*10500*/  LDGSTS.E.BYPASS.LTC128B.128 [R209+0x2480], [R4.64], !P2 ;  /* 0x0248000004d17fae */ /* 0x0007e2000d101d48 */
[----:B------:R-:W-:Y:S01]  /*10510*/  IMAD.X R3, R3, 0x1, R226, P0 ;  /* 0x0000000103037824 */ /* 0x000fe200000e06e2 */
[----:B------:R-:W-:-:S13]  /*10520*/  ISETP.LT.OR P0, PT, R0, 0x1, P1 ;  /* 0x000000010000780c */ /* 0x000fda0000f01670 */
[----:B------:R3:W-:Y:S01]  /*10530*/  LDGSTS.E.BYPASS.LTC128B.128 [R209+0x3080], [R2.64], !P0 ;  /* 0x0308000002d17fae */ /* 0x0007e2000c101d48 */
[----:B-1----:R-:W-:-:S13]  /*10540*/  ISETP.GT.AND P0, PT, R25, 0x3f, PT ;  /* 0x0000003f1900780c */ /* 0x002fda0003f04270 */
[----:B------:R-:W-:Y:S05]  /*10550*/  @P0 BRA `(.L_x_1646) ;  /* 0x0000012000000947 */ /* 0x000fea0003800000 */
[----:B----4-:R-:W-:Y:S05]  /*10560*/  BRA.DIV ~URZ, `(.L_x_1647) ;  /* 0x0000e7f27f007947 */ /* 0x010fea000b800000 */
[----:B---3--:R1:W2:Y:S04]  /*10570*/  SHFL.IDX PT, R4, R6, 0x1, 0x1c1f ;  /* 0x003c1f0006047f89 */ /* 0x0082a800000e0000 */
[----:B------:R1:W3:Y:S02]  /*10580*/  SHFL.IDX PT, R2, R24, 0x1, 0x1c1f ;  /* 0x003c1f0018027f89 */ /* 0x0002e400000e0000 */
.L_x_1764:
[----:B---3--:R-:W-:Y:S02]  /*10590*/  IADD3 R26, P0, R2, R229, RZ ;  /* 0x000000e5021a7210 */ /* 0x008fe40007f1e0ff */
[C---:B------:R-:W-:Y:S02]  /*105a0*/  ISETP.LT.OR P3, PT, R0.reuse, 0x21, P3 ;  /* 0x000000210000780c */ /* 0x040fe40001f61670 */
[----:B------:R-:W-:Y:S01]  /*105b0*/  ISETP.LT.OR P2, PT, R0, 0x21, P4 ;  /* 0x000000210000780c */ /* 0x000fe20002741670 */
[----:B--2---:R-:W-:Y:S01]  /*105c0*/  IMAD.X R27, R4, 0x1, R228, P0 ;  /* 0x00000001041b7824 */ /* 0x004fe200000e06e4 */
[----:B-1----:R-:W-:-:S02]  /*105d0*/  IADD3 R24, P0, R2, R230, RZ ;  /* 0x000000e602187210 */ /* 0x002fc40007f1e0ff */
[----:B------:R-:W-:-:S03]  /*105e0*/  ISETP.LT.OR P1, PT, R0, 0x21, P1 ;  /* 0x000000210000780c */ /* 0x000fc60000f21670 */
[----:B------:R-:W-:Y:S01]  /*105f0*/  IMAD.X R25, R4, 0x1, R225, P0 ;  /* 0x0000000104197824 */ /* 0x000fe200000e06e1 */
[----:B------:R-:W-:-:S03]  /*10600*/  IADD3 R2, P0, R2, R227, RZ ;  /* 0x000000e302027210 */ /* 0x000fc60007f1e0ff */
[----:B------:R-:W-:Y:S01]  /*10610*/  @!PT LDS RZ, [RZ] ;  /* 0x00000000fffff984 */ /* 0x000fe20000000800 */
[----:B------:R-:W-:Y:S01]  /*10620*/  @!PT LDS RZ, [RZ] ;  /* 0x00000000fffff984 */ /* 0x000fe20000000800 */
[----:B------:R-:W-:Y:S01]  /*10630*/  @!PT LDS RZ, [RZ] ;  /* 0x00000000fffff984 */ /* 0x000fe20000000800 */
[----:B------:R1:W-:Y:S02]  /*10640*/  LDGSTS.E.BYPASS.LTC128B.128 [R209+0x2080], [R26.64], !P3 ;  /* 0x020800001ad17fae */ /* 0x0003e4000d901d48 */
[----:B------:R-:W-:Y:S02]  /*10650*/  IMAD.X R3, R4, 0x1, R226, P0 ;  /* 0x0000000104037824 */ /* 0x000fe400000e06e2 */
[----:B------:R1:W-:Y:S04]  /*10660*/  LDGSTS.E.BYPASS.LTC128B.128 [R209+0x2c80], [R24.64], !P2 ;  /* 0x02c8000018d17fae */ /* 0x0003e8000d101d48 */
[----:B------:R1:W-:Y:S02]  /*10670*/  LDGSTS.E.BYPASS.LTC128B.128 [R209+0x3880], [R2.64], !P1 ;  /* 0x0388000002d17fae */ /* 0x0003e4000c901d48 */
.L_x_1646:
[----:B----4-:R-:W-:Y:S05]  /*10680*/  BSYNC B0 ;  /* 0x0000000000007941 */ /* 0x010fea0003800000 */
.L_x_1645:
[----:B------:R-:W2:Y:S04]  /*10690*/  LDL R0, [R1+0x14] ;  /* 0x0000140001007983 */ /* 0x000ea80000100800 */
[----:B------:R-:W0:Y:S01]  /*106a0*/  LDGDEPBAR ;  /* 0x00000000000079af */ /* 0x000e220000000000 */
[----:B------:R-:W-:Y:S01]  /*106b0*/  WARPSYNC 0xffffffff ;  /* 0xffffffff00007948 */ /* 0x000fe20003800000 */
[C---:B------:R-:W-:Y:S01]  /*106c0*/  HMMA.16816.F32 R60, R12.reuse, R36, RZ ;  /* 0x000000240c3c723c */ /* 0x040fe200000018ff */
[----:B------:R-:W-:Y:S07]  /*106d0*/  BSSY B1, `(.L_x_1648) ;  /* 0x00000b9000017945 */ /* 0x000fee0003800000 */
[C---:B------:R-:W-:Y:S08]  /*106e0*/  HMMA.16816.F32 R52, R12.reuse, R32, RZ ;  /* 0x000000200c34723c */ /* 0x040ff000000018ff */
[C---:B-1----:R-:W-:Y:S08]  /*106f0*/  HMMA.16816.F32 R24, R12.reuse, R28, RZ ;  /* 0x0000001c0c18723c */ /* 0x042ff000000018ff */
        /* <DEDUP_REMOVED lines=13> */
[----:B------:R-:W-:Y:S07]  /*107d0*/  LDSM.16.M88.4 R60, [R204] ;  /* 0x00000000cc3c783b */ /* 0x000fee0000000200 */
        /* <DEDUP_REMOVED lines=9> */
[----:B------:R-:W4:Y:S03]  /*10870*/  LDSM.16.M88.4 R12, [R198+0x2000] ;  /* 0x00200000c60c783b */ /* 0x000f260000000200 */
[C---:B------:R-:W-:Y:S08]  /*10880*/  HMMA.16816.F32 R72, R20.reuse, R40, R68 ;  /* 0x000000281448723c */ /* 0x040ff00000001844 */
[C---:B------:R-:W-:Y:S08]  /*10890*/  HMMA.16816.F32 R40, R20.reuse, R42, R88 ;  /* 0x0000002a1428723c */ /* 0x040ff00000001858 */
[C---:B------:R-:W-:Y:S08]  /*108a0*/  HMMA.16816.F32 R44, R20.reuse, R48, R76 ;  /* 0x00000030142c723c */ /* 0x040ff0000000184c */
[C---:B------:R-:W-:Y:S08]  /*108b0*/  HMMA.16816.F32 R68, R20.reuse, R64, R84 ;  /* 0x000000401444723c */ /* 0x040ff00000001854 */
[C---:B------:R-:W-:Y:S08]  /*108c0*/  HMMA.16816.F32 R48, R20.reuse, R50, R92 ;  /* 0x000000321430723c */ /* 0x040ff0000000185c */
[----:B------:R-:W-:Y:S01]  /*108d0*/  HMMA.16816.F32 R20, R20, R66, R28 ;  /* 0x000000421414723c */ /* 0x000fe2000000181c */
[----:B------:R-:W5:Y:S07]  /*108e0*/  LDSM.16.M88.4 R28, [R199+0x2000] ;  /* 0x00200000c71c783b */ /* 0x000f6e0000000200 */
[C---:B-1----:R-:W-:Y:S08]  /*108f0*/  HMMA.16816.F32 R64, R8.reuse, R36, R120 ;  /* 0x000000240840723c */ /* 0x042ff00000001878 */
[C---:B------:R-:W-:Y:S08]  /*10900*/  HMMA.16816.F32 R116, R8.reuse, R32, R116 ;  /* 0x000000200874723c */ /* 0x040ff00000001874 */
[----:B------:R-:W-:Y:S08]  /*10910*/  HMMA.16816.F32 R100, R8, R38, R100 ;  /* 0x000000260864723c */ /* 0x000ff00000001864 */
[----:B----4-:R-:W-:Y:S08]  /*10920*/  HMMA.16816.F32 R76, R12, R36, R72 ;  /* 0x000000240c4c723c */ /* 0x010ff00000001848 */
[C---:B------:R-:W-:Y:S08]  /*10930*/  HMMA.16816.F32 R104, R8.reuse, R16, R104 ;  /* 0x000000100868723c */ /* 0x040ff00000001868 */
[----:B------:R-:W-:Y:S08]  /*10940*/  HMMA.16816.F32 R96, R8, R34, R96 ;  /* 0x000000220860723c */ /* 0x000ff00000001860 */
[----:B------:R-:W-:Y:S01]  /*10950*/  HMMA.16816.F32 R72, R12, R38, R40 ;  /* 0x000000260c48723c */ /* 0x000fe20000001828 */
[----:B------:R-:W-:Y:S07]  /*10960*/  LDSM.16.M88.4 R40, [R171+0x2000] ;  /* 0x00200000ab28783b */ /* 0x000fee0000000200 */
        /* <DEDUP_REMOVED lines=8> */
[----:B------:R-:W4:Y:S03]  /*109f0*/  LDSM.16.M88.4 R20, [R198+0x4000] ;  /* 0x00400000c614783b */ /* 0x000f260000000200 */
[----:B------:R-:W-:Y:S01]  /*10a00*/  HMMA.16816.F32 R68, R24, R56, R64 ;  /* 0x000000381844723c */ /* 0x000fe20000001840 */
[----:B--2---:R-:W-:-:S07]  /*10a10*/  ISETP.GT.AND P0, PT, R128, R0, PT ;  /* 0x000000008000720c */ /* 0x004fce0003f04270 */
[C---:B------:R-:W-:Y:S08]  /*10a20*/  HMMA.16816.F32 R64, R24.reuse, R58, R100 ;  /* 0x0000003a1840723c */ /* 0x040ff00000001864 */
[C---:B------:R-:W-:Y:S08]  /*10a30*/  HMMA.16816.F32 R120, R24.reuse, R52, R116 ;  /* 0x000000341878723c */ /* 0x040ff00000001874 */
[C---:B------:R-:W-:Y:S08]  /*10a40*/  HMMA.16816.F32 R116, R24.reuse, R54, R96 ;  /* 0x000000361874723c */ /* 0x040ff00000001860 */
[----:B------:R-:W-:Y:S08]  /*10a50*/  HMMA.16816.F32 R124, R24, R60, R104 ;  /* 0x0000003c187c723c */ /* 0x000ff00000001868 */
[----:B-----5:R-:W-:Y:S08]  /*10a60*/  HMMA.16816.F32 R100, R28, R56, R76 ;  /* 0x000000381c64723c */ /* 0x020ff0000000184c */
[----:B------:R-:W-:Y:S01]  /*10a70*/  HMMA.16816.F32 R104, R24, R62, R80 ;  /* 0x0000003e1868723c */ /* 0x000fe20000001850 */
[----:B------:R-:W-:Y:S07]  /*10a80*/  LDSM.16.M88.4 R24, [R201] ;  /* 0x00000000c918783b */ /* 0x000fee0000000200 */
[C---:B------:R-:W-:Y:S08]  /*10a90*/  HMMA.16816.F32 R96, R28.reuse, R58, R72 ;  /* 0x0000003a1c60723c */ /* 0x040ff00000001848 */
[C---:B------:R-:W-:Y:S01]  /*10aa0*/  HMMA.16816.F32 R92, R28.reuse, R52, R36 ;  /* 0x000000341c5c723c */ /* 0x040fe20000001824 */
[----:B------:R-:W-:Y:S07]  /*10ab0*/  LDSM.16.M88.4 R36, [R203] ;  /* 0x00000000cb24783b */ /* 0x000fee0000000200 */
[C---:B------:R-:W-:Y:S01]  /*10ac0*/  HMMA.16816.F32 R88, R28.reuse, R54, R32 ;  /* 0x000000361c58723c */ /* 0x040fe20000001820 */
[----:B------:R-:W-:Y:S07]  /*10ad0*/  LDSM.16.M88.4 R32, [R202] ;  /* 0x00000000ca20783b */ /* 0x000fee0000000200 */
[C---:B------:R-:W-:Y:S01]  /*10ae0*/  HMMA.16816.F32 R84, R28.reuse, R60, R8 ;  /* 0x0000003c1c54723c */ /* 0x040fe20000001808 */
[----:B------:R-:W2:Y:S07]  /*10af0*/  LDSM.16.M88.4 R8, [R199+0x5000] ;  /* 0x00500000c708783b */ /* 0x000eae0000000200 */
[----:B------:R-:W-:Y:S01]  /*10b00*/  HMMA.16816.F32 R80, R28, R62, R12 ;  /* 0x0000003e1c50723c */ /* 0x000fe2000000180c */
[----:B------:R-:W5:Y:S01]  /*10b10*/  LDSM.16.M88.4 R12, [R199+0x4000] ;  /* 0x00400000c70c783b */ /* 0x000f620000000200 */
[----:B------:R-:W-:-:S06]  /*10b20*/  DEPBAR.LE SB0, 0x0 ;  /* 0x000080000000791a */ /* 0x000fcc0000000000 */
[C---:B-1----:R-:W-:Y:S08]  /*10b30*/  HMMA.16816.F32 R76, R16.reuse, R48, R68 ;  /* 0x00000030104c723c */ /* 0x042ff00000001844 */
        /* <DEDUP_REMOVED lines=10> */
[----:B------:R-:W-:Y:S08]  /*10be0*/  HMMA.16816.F32 R20, R20, R42, R80 ;  /* 0x0000002a1414723c */ /* 0x000ff00000001850 */
[C---:B--2---:R-:W-:Y:S08]  /*10bf0*/  HMMA.16816.F32 R76, R8.reuse, R36, R76 ;  /* 0x00000024084c723c */ /* 0x044ff0000000184c */
[----:B------:R-:W-:Y:S08]  /*10c00*/  HMMA.16816.F32 R72, R8, R38, R72 ;  /* 0x000000260848723c */ /* 0x000ff00000001848 */
[C---:B-----5:R-:W-:Y:S08]  /*10c10*/  HMMA.16816.F32 R52, R12.reuse, R36, R52 ;  /* 0x000000240c34723c */ /* 0x060ff00000001834 */
        /* <DEDUP_REMOVED lines=12> */
[----:B---3--:R-:W2:Y:S04]  /*10ce0*/  LDL R2, [R1+0x60] ;  /* 0x0000600001027983 */ /* 0x008ea80000100800 */
        /* <DEDUP_REMOVED lines=8> */
[----:B--2---:R-:W-:-:S04]  /*10d70*/  IADD3 R2, R0, R111, R2 ;  /* 0x0000006f00027210 */ /* 0x004fc80007ffe002 */
        /* <DEDUP_REMOVED lines=32> */
.L_x_1765:
[----:B------:R-:W-:Y:S05]  /*10f80*/  BRA.DIV ~URZ, `(.L_x_1651) ;  /* 0x0000df127f007947 */ /* 0x000fea000b800000 */
[----:B------:R3:W4:Y:S02]  /*10f90*/  SHFL.IDX PT, R0, R6, RZ, 0x1c1f ;  /* 0x001c1fff06007589 */ /* 0x00072400000e0000 */
.L_x_1766:
[----:B------:R-:W-:Y:S01]  /*10fa0*/  BSSY B0, `(.L_x_1652) ;  /* 0x0000014000007945 */ /* 0x000fe20003800000 */
[----:B------:R-:W-:Y:S05]  /*10fb0*/  @!P0 BRA `(.L_x_1653) ;  /* 0x0000012000008947 */ /* 0x000fea0003800000 */
[----:B------:R-:W5:Y:S04]  /*10fc0*/  LDL.64 R8, [R1] ;  /* 0x0000000001087983 */ /* 0x000f680000100a00 */
[----:B---3--:R-:W3:Y:S04]  /*10fd0*/  LDL R3, [R1+0xc] ;  /* 0x00000c0001037983 */ /* 0x008ee80000100800 */
[----:B----4-:R-:W4:Y:S01]  /*10fe0*/  LDL R2, [R1+0x10] ;  /* 0x0000100001027983 */ /* 0x010f220000100800 */
[----:B------:R-:W-:-:S05]  /*10ff0*/  IADD3 R10, P0, R0, R229, RZ ;  /* 0x000000e5000a7210 */ /* 0x000fca0007f1e0ff */
[----:B--2---:R-:W-:Y:S01]  /*11000*/  IMAD.X R11, R4, 0x1, R228, P0 ;  /* 0x00000001040b7824 */ /* 0x004fe200000e06e4 */
[----:B-----5:R-:W-:Y:S02]  /*11010*/  ISETP.GE.AND P3, PT, R8, c[0x0][0x1d4], PT ;  /* 0x0000750008007a0c */ /* 0x020fe40003f66270 */
[----:B------:R-:W-:Y:S02]  /*11020*/  IADD3 R8, P1, R0, R230, RZ ;  /* 0x000000e600087210 */ /* 0x000fe40007f3e0ff */
[----:B---3--:R-:W-:-:S03]  /*11030*/  ISETP.GE.AND P2, PT, R3, c[0x0][0x1d4], PT ;  /* 0x0000750003007a0c */ /* 0x008fc60003f46270 */
[----:B------:R-:W-:Y:S01]  /*11040*/  IMAD.X R9, R4, 0x1, R225, P1 ;  /* 0x0000000104097824 */ /* 0x000fe200008e06e1 */
[----:B----4-:R-:W-:Y:S02]  /*11050*/  ISETP.GE.AND P0, PT, R2, c[0x0][0x1d4], PT ;  /* 0x0000750002007a0c */ /* 0x010fe40003f06270 */
        /* <DEDUP_REMOVED lines=8> */
.L_x_1653:
[----:B------:R-:W-:Y:S05]  /*110e0*/  BSYNC B0 ;  /* 0x0000000000007941 */ /* 0x000fea0003800000 */
.L_x_1652:
[----:B------:R-:W-:Y:S01]  /*110f0*/  ISETP.GE.AND P0, PT, R12, 0x21, PT ;  /* 0x000000210c00780c */ /* 0x000fe20003f06270 */
[----:B------:R-:W-:Y:S06]  /*11100*/  BRA.DIV ~URZ, `(.L_x_1654) ;  /* 0x0000de027f007947 */ /* 0x000fec000b800000 */
[----:B--2---:R2:W1:Y:S04]  /*11110*/  SHFL.IDX PT, R4, R5, 0x1, 0x1c1f ;  /* 0x003c1f0005047f89 */ /* 0x00446800000e0000 */
[----:B----4-:R2:W4:Y:S02]  /*11120*/  SHFL.IDX PT, R0, R6, 0x1, 0x1c1f ;  /* 0x003c1f0006007f89 */ /* 0x01052400000e0000 */
.L_x_1767:
[----:B------:R-:W-:Y:S05]  /*11130*/  @!P0 BRA `(.L_x_1649) ;  /* 0x0000012000008947 */ /* 0x000fea0003800000 */
[----:B------:R-:W5:Y:S04]  /*11140*/  LDL.64 R8, [R1] ;  /* 0x0000000001087983 */ /* 0x000f680000100a00 */
[----:B--2---:R-:W2:Y:S04]  /*11150*/  LDL R3, [R1+0xc] ;  /* 0x00000c0001037983 */ /* 0x004ea80000100800 */
[----:B---3--:R-:W3:Y:S01]  /*11160*/  LDL R2, [R1+0x10] ;  /* 0x0000100001027983 */ /* 0x008ee20000100800 */
[----:B----4-:R-:W-:-:S05]  /*11170*/  IADD3 R10, P0, R0, R229, RZ ;  /* 0x000000e5000a7210 */ /* 0x010fca0007f1e0ff */
[----:B-1----:R-:W-:Y:S01]  /*11180*/  IMAD.X R11, R4, 0x1, R228, P0 ;  /* 0x00000001040b7824 */ /* 0x002fe200000e06e4 */
[----:B-----5:R-:W-:Y:S02]  /*11190*/  ISETP.GE.AND P3, PT, R8, c[0x0][0x1d4], PT ;  /* 0x0000750008007a0c */ /* 0x020fe40003f66270 */
[----:B------:R-:W-:Y:S02]  /*111a0*/  IADD3 R8, P1, R0, R230, RZ ;  /* 0x000000e600087210 */ /* 0x000fe40007f3e0ff */
[----:B--2---:R-:W-:-:S03]  /*111b0*/  ISETP.GE.AND P2, PT, R3, c[0x0][0x1d4], PT ;  /* 0x0000750003007a0c */ /* 0x004fc60003f46270 */
[----:B------:R-:W-:Y:S01]  /*111c0*/  IMAD.X R9, R4, 0x1, R225, P1 ;  /* 0x0000000104097824 */ /* 0x000fe200008e06e1 */
[----:B---3--:R-:W-:Y:S02]  /*111d0*/  ISETP.GE.AND P0, PT, R2, c[0x0][0x1d4], PT ;  /* 0x0000750002007a0c */ /* 0x008fe40003f06270 */
        /* <DEDUP_REMOVED lines=8> */
.L_x_1649:
[----:B------:R-:W-:Y:S05]  /*11260*/  BSYNC B1 ;  /* 0x0000000000017941 */ /* 0x000fea0003800000 */
.L_x_1648:
[----:B-1-3--:R-:W3:Y:S01]  /*11270*/  LDL R2, [R1+0x64] ;  /* 0x0000640001027983 */ /* 0x00aee20000100800 */
[----:B------:R-:W-:-:S03]  /*11280*/  IMAD.MOV.U32 R3, RZ, RZ, c[0x0][0x2c4] ;  /* 0x0000b100ff037624 */ /* 0x000fc600078e00ff */
[----:B----4-:R-:W3:Y:S04]  /*11290*/  LDL R0, [R1+0x80] ;  /* 0x0000800001007983 */ /* 0x010ee80000100800 */
[----:B------:R-:W4:Y:S01]  /*112a0*/  LDL R4, [R1+0x68] ;  /* 0x0000680001047983 */ /* 0x000f220000100800 */
[----:B------:R-:W-:-:S03]  /*112b0*/  ISETP.NE.AND P0, PT, R3, 0x1, PT ;  /* 0x000000010300780c */ /* 0x000fc60003f05270 */
[----:B------:R-:W0:Y:S01]  /*112c0*/  LDGDEPBAR ;  /* 0x00000000000079af */ /* 0x000e220000000000 */
[----:B---3--:R-:W-:-:S09]  /*112d0*/  IMAD.IADD R0, R0, 0x1, R2 ;  /* 0x0000000100007824 */ /* 0x008fd200078e0202 */
[----:B------:R-:W-:Y:S01]  /*112e0*/  @P0 IMAD.HI.U32 R3, R0, c[0x0][0x2c8], RZ ;  /* 0x0000b20000030a27 */ /* 0x000fe200078e00ff */
[C---:B----4-:R-:W-:Y:S02]  /*112f0*/  IADD3 R2, -R4.reuse, 0x1, R110 ;  /* 0x0000000104027810 */ /* 0x050fe40007ffe16e */
[----:B--2---:R-:W-:Y:S02]  /*11300*/  IADD3 R5, -R4, R110, RZ ;  /* 0x0000006e04057210 */ /* 0x004fe40007ffe1ff */
[----:B------:R-:W-:Y:S01]  /*11310*/  @P0 SHF.R.U32.HI R0, RZ, c[0x0][0x2cc], R3 ;  /* 0x0000b300ff000a19 */ /* 0x000fe20000011603 */
[----:B------:R-:W-:Y:S01]  /*11320*/  IMAD.IADD R4, R2, 0x1, -R246 ;  /* 0x0000000102047824 */ /* 0x000fe200078e0af6 */
[----:B------:R-:W-:Y:S05]  /*11330*/  BRA.DIV ~URZ, `(.L_x_1655) ;  /* 0x0000dca27f007947 */ /* 0x000fea000b800000 */
[----:B------:R1:W2:Y:S02]  /*11340*/  SHFL.IDX PT, R2, R0, RZ, 0x1c1f ;  /* 0x001c1fff00027589 */ /* 0x0002a400000e0000 */
.L_x_1768:
[----:B--2---:R-:W-:-:S05]  /*11350*/  IMAD.IADD R2, R4, 0x1, R2 ;  /* 0x0000000104027824 */ /* 0x004fca00078e0202 */
[----:B------:R-:W-:-:S04]  /*11360*/  IMNMX R2, R5, R2, PT ;  /* 0x0000000205027217 */ /* 0x000fc80003800200 */
[C---:B------:R-:W-:Y:S02]  /*11370*/  ISETP.GT.AND P1, PT, R2.reuse, RZ, PT ;  /* 0x000000ff0200720c */ /* 0x040fe40003f24270 */
[----:B------:R-:W-:Y:S02]  /*11380*/  ISETP.GT.AND P0, PT, R2, 0x1, PT ;  /* 0x000000010200780c */ /* 0x000fe40003f04270 */
[----:B------:R-:W-:Y:S02]  /*11390*/  FSEL R11, R52, -INF , P1 ;  /* 0xff800000340b7808 */ /* 0x000fe40000800000 */
[----:B------:R-:W-:Y:S02]  /*113a0*/  FSEL R12, R53, -INF , P0 ;  /* 0xff800000350c7808 */ /* 0x000fe40000000000 */
[C---:B------:R-:W-:Y:S02]  /*113b0*/  ISETP.GT.AND P3, PT, R2.reuse, 0x8, PT ;  /* 0x000000080200780c */ /* 0x040fe40003f64270 */
[----:B------:R-:W-:-:S02]  /*113c0*/  ISETP.GT.AND P4, PT, R2, 0x9, PT ;  /* 0x000000090200780c */ /* 0x000fc40003f84270 */
[C---:B------:R-:W-:Y:S02]  /*113d0*/  ISETP.GT.AND P2, PT, R2.reuse, 0x10, PT ;  /* 0x000000100200780c */ /* 0x040fe40003f44270 */
[C---:B------:R-:W-:Y:S02]  /*113e0*/  ISETP.GT.AND P1, PT, R2.reuse, 0x11, PT ;  /* 0x000000110200780c */ /* 0x040fe40003f24270 */
[----:B------:R-:W-:Y:S02]  /*113f0*/  ISETP.GT.AND P0, PT, R2, 0x18, PT ;  /* 0x000000180200780c */ /* 0x000fe40003f04270 */
        /* <DEDUP_REMOVED lines=26> */
[C---:B------:R-:W-:Y:S02]  /*115a0*/  ISETP.GT.AND P0, PT, R3.reuse, 0x19, PT ;  /* 0x000000190300780c */ /* 0x040fe40003f04270 */
[----:B------:R-:W-:Y:S02]  /*115b0*/  ISETP.GT.AND P2, PT, R3, 0x1, PT ;  /* 0x000000010300780c */ /* 0x000fe40003f44270 */
[----:B------:R-:W-:-:S02]  /*115c0*/  FSEL R28, R47, -INF , P0 ;  /* 0xff8000002f1c7808 */ /* 0x000fc40000000000 */
[----:B------:R-:W-:Y:S02]  /*115d0*/  ISETP.GT.AND P0, PT, R3, 0x21, PT ;  /* 0x000000210300780c */ /* 0x000fe40003f04270 */
[----:B------:R-:W-:Y:S02]  /*115e0*/  IMNMX R2, R5, R2, PT ;  /* 0x0000000205027217 */ /* 0x000fe40003800200 */
[----:B------:R-:W-:Y:S02]  /*115f0*/  FSEL R18, R50, -INF , P1 ;  /* 0xff80000032127808 */ /* 0x000fe40000800000 */
[----:B------:R-:W-:Y:S02]  /*11600*/  FSEL R14, R55, -INF , P2 ;  /* 0xff800000370e7808 */ /* 0x000fe40001000000 */
[----:B------:R-:W-:Y:S02]  /*11610*/  ISETP.GT.AND P1, PT, R3, 0x18, PT ;  /* 0x000000180300780c */ /* 0x000fe40003f24270 */
[----:B------:R-:W-:-:S02]  /*11620*/  FSEL R82, R35, -INF , P0 ;  /* 0xff80000023527808 */ /* 0x000fc40000000000 */
[----:B------:R-:W-:Y:S02]  /*11630*/  ISETP.GT.AND P2, PT, R3, 0x11, PT ;  /* 0x000000110300780c */ /* 0x000fe40003f44270 */
[----:B------:R-:W-:Y:S02]  /*11640*/  ISETP.GT.AND P0, PT, R2, RZ, PT ;  /* 0x000000ff0200720c */ /* 0x000fe40003f04270 */
[----:B------:R-:W-:Y:S02]  /*11650*/  IMNMX R0, R5, R0, PT ;  /* 0x0000000005007217 */ /* 0x000fe40003800200 */
[----:B------:R-:W-:Y:S02]  /*11660*/  FSEL R27, R46, -INF , P1 ;  /* 0xff8000002e1b7808 */ /* 0x000fe40000800000 */
[----:B------:R-:W-:Y:S02]  /*11670*/  ISETP.GT.AND P3, PT, R3, RZ, PT ;  /* 0x000000ff0300720c */ /* 0x000fe40003f64270 */
[----:B------:R-:W-:-:S02]  /*11680*/  FSEL R23, R39, -INF , P2 ;  /* 0xff80000027177808 */ /* 0x000fc40001000000 */
[C---:B------:R-:W-:Y:S02]  /*11690*/  ISETP.GT.AND P1, PT, R3.reuse, 0x20, PT ;  /* 0x000000200300780c */ /* 0x040fe40003f24270 */
[----:B------:R-:W-:Y:S02]  /*116a0*/  FSEL R24, R76, -INF , P0 ;  /* 0xff8000004c187808 */ /* 0x000fe40000000000 */
[----:B------:R-:W-:Y:S02]  /*116b0*/  ISETP.GT.AND P2, PT, R3, 0x29, PT ;  /* 0x000000290300780c */ /* 0x000fe40003f44270 */
[----:B------:R-:W-:Y:S02]  /*116c0*/  ISETP.GT.AND P0, PT, R0, 0x1, PT ;  /* 0x000000010000780c */ /* 0x000fe40003f04270 */
[----:B------:R-:W-:Y:S02]  /*116d0*/  FSEL R13, R54, -INF , P3 ;  /* 0xff800000360d7808 */ /* 0x000fe40001800000 */
[----:B------:R-:W-:-:S02]  /*116e0*/  FSEL R83, R34, -INF , P1 ;  /* 0xff80000022537808 */ /* 0x000fc40000800000 */
[----:B------:R-:W-:Y:S02]  /*116f0*/  ISETP.GT.AND P3, PT, R3, 0x10, PT ;  /* 0x000000100300780c */ /* 0x000fe40003f64270 */
[----:B------:R-:W-:Y:S02]  /*11700*/  FSEL R80, R31, -INF , P2 ;  /* 0xff8000001f507808 */ /* 0x000fe40001000000 */
[----:B------:R-:W-:Y:S02]  /*11710*/  FSEL R34, R79, -INF , P0 ;  /* 0xff8000004f227808 */ /* 0x000fe40000000000 */
[----:B------:R-:W-:Y:S02]  /*11720*/  ISETP.GT.AND P2, PT, R2, 0x1, PT ;  /* 0x000000010200780c */ /* 0x000fe40003f44270 */
[----:B------:R-:W-:Y:S02]  /*11730*/  ISETP.GT.AND P1, PT, R0, RZ, PT ;  /* 0x000000ff0000720c */ /* 0x000fe40003f24270 */
[----:B------:R-:W-:-:S02]  /*11740*/  ISETP.GT.AND P0, PT, R2, 0x10, PT ;  /* 0x000000100200780c */ /* 0x000fc40003f04270 */
[----:B------:R-:W-:Y:S02]  /*11750*/  FSEL R21, R38, -INF , P3 ;  /* 0xff80000026157808 */ /* 0x000fe40001800000 */
[----:B------:R-:W-:Y:S02]  /*11760*/  ISETP.GT.AND P3, PT, R3, 0x28, PT ;  /* 0x000000280300780c */ /* 0x000fe40003f64270 */
[----:B------:R-:W-:Y:S02]  /*11770*/  FSEL R26, R77, -INF , P2 ;  /* 0xff8000004d1a7808 */ /* 0x000fe40001000000 */
[----:B------:R-:W-:Y:S02]  /*11780*/  FSEL R33, R78, -INF , P1 ;  /* 0xff8000004e217808 */ /* 0x000fe40000800000 */
[----:B------:R-:W-:Y:S02]  /*11790*/  FSEL R31, R40, -INF , P0 ;  /* 0xff800000281f7808 */ /* 0x000fe40000000000 */
[----:B------:R-:W-:-:S02]  /*117a0*/  ISETP.GT.AND P2, PT, R2, 0x8, PT ;  /* 0x000000080200780c */ /* 0x000fc40003f44270 */
[----:B------:R-:W-:Y:S02]  /*117b0*/  ISETP.GT.AND P1, PT, R2, 0x9, PT ;  /* 0x000000090200780c */ /* 0x000fe40003f24270 */
[----:B------:R-:W-:Y:S02]  /*117c0*/  ISETP.GT.AND P0, PT, R0, 0x11, PT ;  /* 0x000000110000780c */ /* 0x000fe40003f04270 */
[----:B------:R-:W-:Y:S02]  /*117d0*/  FSEL R81, R30, -INF , P3 ;  /* 0xff8000001e517808 */ /* 0x000fe40001800000 */
[----:B------:R-:W-:Y:S02]  /*117e0*/  FSEL R29, R72, -INF , P2 ;  /* 0xff800000481d7808 */ /* 0x000fe40001000000 */
[----:B------:R-:W-:Y:S02]  /*117f0*/  FSEL R30, R73, -INF , P1 ;  /* 0xff800000491e7808 */ /* 0x000fe40000800000 */
[----:B------:R-:W-:-:S02]  /*11800*/  FSEL R40, R43, -INF , P0 ;  /* 0xff8000002b287808 */ /* 0x000fc40000000000 */
[C---:B------:R-:W-:Y:S02]  /*11810*/  ISETP.GT.AND P2, PT, R0.reuse, 0x9, PT ;  /* 0x000000090000780c */ /* 0x040fe40003f44270 */
[----:B------:R-:W-:Y:S02]  /*11820*/  ISETP.GT.AND P1, PT, R0, 0x10, PT ;  /* 0x000000100000780c */ /* 0x000fe40003f24270 */
[----:B------:R-:W-:Y:S02]  /*11830*/  ISETP.GT.AND P0, PT, R2, 0x19, PT ;  /* 0x000000190200780c */ /* 0x000fe40003f04270 */
[----:B------:R-:W-:Y:S02]  /*11840*/  FSEL R38, R75, -INF , P2 ;  /* 0xff8000004b267808 */ /* 0x000fe40001000000 */
[----:B------:R-:W-:Y:S02]  /*11850*/  FSEL R39, R42, -INF , P1 ;  /* 0xff8000002a277808 */ /* 0x000fe40000800000 */
[----:B------:R-:W-:-:S02]  /*11860*/  FSEL R37, R65, -INF , P0 ;  /* 0xff80000041257808 */ /* 0x000fc40000000000 */
[C---:B------:R-:W-:Y:S02]  /*11870*/  ISETP.GT.AND P1, PT, R2.reuse, 0x18, PT ;  /* 0x000000180200780c */ /* 0x040fe40003f24270 */
[----:B------:R-:W-:Y:S02]  /*11880*/  ISETP.GT.AND P2, PT, R2, 0x20, PT ;  /* 0x000000200200780c */ /* 0x000fe40003f44270 */
[----:B------:R-:W-:Y:S02]  /*11890*/  ISETP.GT.AND P0, PT, R0, 0x19, PT ;  /* 0x000000190000780c */ /* 0x000fe40003f04270 */
[----:B------:R-:W-:Y:S02]  /*118a0*/  ISETP.GT.AND P4, PT, R2, 0x11, PT ;  /* 0x000000110200780c */ /* 0x000fe40003f84270 */
[----:B------:R-:W-:Y:S02]  /*118b0*/  ISETP.GT.AND P3, PT, R0, 0x8, PT ;  /* 0x000000080000780c */ /* 0x000fe40003f64270 */
[----:B------:R-:W-:-:S02]  /*118c0*/  FMNMX.FTZ R3, R11, R12, !PT ;  /* 0x0000000c0b037209 */ /* 0x000fc40007810000 */
[----:B------:R-:W-:Y:S02]  /*118d0*/  FSEL R35, R64, -INF , P1 ;  /* 0xff80000040237808 */ /* 0x000fe40000800000 */
[----:B------:R-:W-:Y:S02]  /*118e0*/  FSEL R71, R60, -INF , P2 ;  /* 0xff8000003c477808 */ /* 0x000fe40001000000 */
[----:B------:R-:W-:Y:S02]  /*118f0*/  FSEL R49, R67, -INF , P0 ;  /* 0xff80000043317808 */ /* 0x000fe40000000000 */
[----:B------:R-:W-:Y:S02]  /*11900*/  FSEL R36, R74, -INF , P3 ;  /* 0xff8000004a247808 */ /* 0x000fe40001800000 */
[----:B------:R-:W-:Y:S02]  /*11910*/  FSEL R32, R41, -INF , P4 ;  /* 0xff80000029207808 */ /* 0x000fe40002000000 */
[----:B------:R-:W-:-:S02]  /*11920*/  ISETP.GT.AND P1, PT, R0, 0x18, PT ;  /* 0x000000180000780c */ /* 0x000fc40003f24270 */
[----:B------:R-:W-:Y:S02]  /*11930*/  ISETP.GT.AND P2, PT, R2, 0x28, PT ;  /* 0x000000280200780c */ /* 0x000fe40003f44270 */
[----:B------:R-:W-:Y:S02]  /*11940*/  ISETP.GT.AND P0, PT, R0, 0x20, PT ;  /* 0x000000200000780c */ /* 0x000fe40003f04270 */
[C---:B------:R-:W-:Y:S02]  /*11950*/  ISETP.GT.AND P3, PT, R2.reuse, 0x21, PT ;  /* 0x000000210200780c */ /* 0x040fe40003f64270 */
[----:B------:R-:W-:Y:S02]  /*11960*/  ISETP.GT.AND P4, PT, R2, 0x29, PT ;  /* 0x000000290200780c */ /* 0x000fe40003f84270 */
[----:B------:R-:W-:Y:S02]  /*11970*/  FMNMX.FTZ R2, R15, R3, !PT ;  /* 0x000000030f027209 */ /* 0x000fe40007810000 */
[----:B------:R-:W-:-:S02]  /*11980*/  FSEL R48, R66, -INF , P1 ;  /* 0xff80000042307808 */ /* 0x000fc40000800000 */
[----:B------:R-:W-:Y:S02]  /*11990*/  FSEL R70, R56, -INF , P2 ;  /* 0xff80000038467808 */ /* 0x000fe40001000000 */
[----:B------:R-:W-:Y:S02]  /*119a0*/  FSEL R67, R62, -INF , P0 ;  /* 0xff8000003e437808 */ /* 0x000fe40000000000 */
[C---:B------:R-:W-:Y:S02]  /*119b0*/  ISETP.GT.AND P2, PT, R0.reuse, 0x21, PT ;  /* 0x000000210000780c */ /* 0x040fe40003f44270 */
[C---:B------:R-:W-:Y:S02]  /*119c0*/  ISETP.GT.AND P1, PT, R0.reuse, 0x28, PT ;  /* 0x000000280000780c */ /* 0x040fe40003f24270 */
[----:B------:R-:W-:Y:S02]  /*119d0*/  ISETP.GT.AND P0, PT, R0, 0x29, PT ;  /* 0x000000290000780c */ /* 0x000fe40003f04270 */
        /* <DEDUP_REMOVED lines=62> */
.L_x_1769:
[C---:B------:R-:W-:Y:S01]  /*11dc0*/  FMUL.FTZ R0, R106.reuse, c[0x0][0x2d0] ;  /* 0x0000b4006a007a20 */ /* 0x040fe20000410000 */
[----:B------:R-:W-:Y:S01]  /*11dd0*/  FSETP.NEU.FTZ.AND P0, PT, R106, -INF , PT ;  /* 0xff8000006a00780b */ /* 0x000fe20003f1d000 */
[----:B------:R-:W2:Y:S03]  /*11de0*/  LDL R221, [R1+0x64] ;  /* 0x0000640001dd7983 */ /* 0x000ea60000100800 */
[----:B------:R-:W-:Y:S01]  /*11df0*/  FSEL R4, R0, RZ, P0 ;  /* 0x000000ff00047208 */ /* 0x000fe20000000000 */
[----:B------:R-:W3:Y:S04]  /*11e00*/  LDL R220, [R1+0x6c] ;  /* 0x00006c0001dc7983 */ /* 0x000ee80000100800 */
[--C-:B------:R-:W-:Y:S01]  /*11e10*/  FFMA.FTZ R0, R11, c[0x0][0x2d0], -R4.reuse ;  /* 0x0000b4000b007a23 */ /* 0x100fe20000010804 */
[----:B------:R-:W5:Y:S01]  /*11e20*/  LDL R215, [R1+0x14] ;  /* 0x0000140001d77983 */ /* 0x000f620000100800 */
[C---:B------:R-:W-:Y:S01]  /*11e30*/  FMUL.FTZ R3, R105.reuse, c[0x0][0x2d0] ;  /* 0x0000b40069037a20 */ /* 0x040fe20000410000 */
[----:B------:R-:W-:Y:S01]  /*11e40*/  FSETP.NEU.FTZ.AND P0, PT, R105, -INF , PT ;  /* 0xff8000006900780b */ /* 0x000fe20003f1d000 */
[----:B------:R1:W-:Y:S01]  /*11e50*/  MUFU.EX2 R102, R0 ;  /* 0x0000000000667308 */ /* 0x0003e20000000800 */
[----:B------:R-:W-:Y:S01]  /*11e60*/  FFMA.FTZ R2, R22, c[0x0][0x2d0], -R4 ;  /* 0x0000b40016027a23 */ /* 0x000fe20000010804 */
[----:B------:R-:W-:Y:S01]  /*11e70*/  WARPSYNC 0xffffffff ;  /* 0xffffffff00007948 */ /* 0x000fe20003800000 */
[----:B------:R-:W-:Y:S01]  /*11e80*/  FSEL R3, R3, RZ, P0 ;  /* 0x000000ff03037208 */ /* 0x000fe20000000000 */
[----:B------:R-:W-:Y:S01]  /*11e90*/  LDSM.16.MT88.4 R56, [R197] ;  /* 0x00000000c538783b */ /* 0x000fe20000004200 */
[----:B------:R-:W-:-:S02]  /*11ea0*/  FSETP.NEU.FTZ.AND P0, PT, R104, -INF , PT ;  /* 0xff8000006800780b */ /* 0x000fc40003f1d000 */
[----:B------:R-:W-:Y:S01]  /*11eb0*/  MOV R222, c[0x0][0x2c4] ;  /* 0x0000b10000de7a02 */ /* 0x000fe20000000f00 */
[----:B------:R4:W-:Y:S01]  /*11ec0*/  MUFU.EX2 R135, R2 ;  /* 0x0000000200877308 */ /* 0x0009e20000000800 */
[----:B------:R-:W-:Y:S01]  /*11ed0*/  FFMA.FTZ R5, R27, c[0x0][0x2d0], -R3 ;  /* 0x0000b4001b057a23 */ /* 0x000fe20000010803 */
[----:B------:R-:W4:Y:S01]  /*11ee0*/  LDSM.16.MT88.4 R60, [R196] ;  /* 0x00000000c43c783b */ /* 0x000f220000004200 */
[----:B------:R-:W-:Y:S02]  /*11ef0*/  ISETP.NE.AND P1, PT, R222, 0x1, PT ;  /* 0x00000001de00780c */ /* 0x000fe40003f25270 */
[----:B------:R-:W-:Y:S01]  /*11f00*/  IADD3 R212, R212, -0x2, RZ ;  /* 0xfffffffed4d47810 */ /* 0x000fe20007ffe0ff */
[----:B------:R-:W-:Y:S01]  /*11f10*/  LDSM.16.MT88.4 R52, [R196+0xc00] ;  /* 0x000c0000c434783b */ /* 0x000fe20000004200 */
[----:B-1----:R-:W-:Y:S01]  /*11f20*/  FFMA.FTZ R0, R12, c[0x0][0x2d0], -R4 ;  /* 0x0000b4000c007a23 */ /* 0x002fe20000010804 */
[----:B------:R1:W-:Y:S02]  /*11f30*/  MUFU.EX2 R133, R5 ;  /* 0x0000000500857308 */ /* 0x0003e40000000800 */
[----:B------:R-:W-:Y:S04]  /*11f40*/  LDSM.16.MT88.4 R72, [R197+0x400] ;  /* 0x00040000c548783b */ /* 0x000fe80000004200 */
[----:B------:R-:W2:Y:S01]  /*11f50*/  LDSM.16.MT88.4 R44, [R196+0x400] ;  /* 0x00040000c42c783b */ /* 0x000ea20000004200 */
[----:B----4-:R-:W-:Y:S01]  /*11f60*/  FMUL.FTZ R2, R104, c[0x0][0x2d0] ;  /* 0x0000b40068027a20 */ /* 0x010fe20000410000 */
[----:B------:R4:W-:Y:S02]  /*11f70*/  MUFU.EX2 R101, R0 ;  /* 0x0000000000657308 */ /* 0x0009e40000000800 */
[----:B------:R-:W2:Y:S02]  /*11f80*/  LDSM.16.MT88.4 R76, [R196+0x1000] ;  /* 0x00100000c44c783b */ /* 0x000ea40000004200 */
[----:B------:R-:W-:-:S02]  /*11f90*/  FSEL R2, R2, RZ, P0 ;  /* 0x000000ff02027208 */ /* 0x000fc40000000000 */
[----:B-1----:R-:W-:-:S03]  /*11fa0*/  FMNMX.FTZ R5, R10, R9, !PT ;  /* 0x000000090a057209 */ /* 0x002fc60007810000 */
[----:B------:R-:W-:Y:S01]  /*11fb0*/  FFMA.FTZ R6, R35, c[0x0][0x2d0], -R2 ;  /* 0x0000b40023067a23 */ /* 0x000fe20000010802 */
[----:B------:R-:W-:-:S03]  /*11fc0*/  FSETP.NEU.FTZ.AND P0, PT, R5, -INF , PT ;  /* 0xff8000000500780b */ /* 0x000fc60003f1d000 */
[----:B------:R1:W-:Y:S01]  /*11fd0*/  MUFU.EX2 R126, R6 ;  /* 0x00000006007e7308 */ /* 0x0003e20000000800 */
[----:B----4-:R-:W-:-:S07]  /*11fe0*/  FFMA.FTZ R0, R15, c[0x0][0x2d0], -R4 ;  /* 0x0000b4000f007a23 */ /* 0x010fce0000010804 */
[----:B------:R4:W-:Y:S01]  /*11ff0*/  MUFU.EX2 R107, R0 ;  /* 0x00000000006b7308 */ /* 0x0009e20000000800 */
[----:B-1----:R-:W-:-:S07]  /*12000*/  FFMA.FTZ R6, R37, c[0x0][0x2d0], -R2 ;  /* 0x0000b40025067a23 */ /* 0x002fce0000010802 */
[----:B------:R-:W-:Y:S01]  /*12010*/  MUFU.EX2 R127, R6 ;  /* 0x00000006007f7308 */ /* 0x000fe20000000800 */
[----:B----4-:R-:W-:-:S07]  /*12020*/  FFMA.FTZ R0, R16, c[0x0][0x2d0], -R4 ;  /* 0x0000b40010007a23 */ /* 0x010fce0000010804 */
        /* <DEDUP_REMOVED lines=8> */
[----:B------:R1:W4:Y:S02]  /*120b0*/  MUFU.EX2 R144, R0 ;  /* 0x0000000000907308 */ /* 0x0003240000000800 */
[----:B-1----:R-:W-:-:S06]  /*120c0*/  FFMA.FTZ R0, R13, c[0x0][0x2d0], -R3 ;  /* 0x0000b4000d007a23 */ /* 0x002fcc0000010803 */
[----:B------:R1:W-:Y:S02]  /*120d0*/  MUFU.EX2 R97, R0 ;  /* 0x0000000000617308 */ /* 0x0003e40000000800 */
[----:B-1----:R-:W-:Y:S01]  /*120e0*/  FFMA.FTZ R0, R14, c[0x0][0x2d0], -R3 ;  /* 0x0000b4000e007a23 */ /* 0x002fe20000010803 */
[----:B----4-:R-:W-:-:S05]  /*120f0*/  F2FP.PACK_AB R14, R144, R135 ;  /* 0x00000087900e723e */ /* 0x010fca00000000ff */
[----:B------:R1:W4:Y:S02]  /*12100*/  MUFU.EX2 R96, R0 ;  /* 0x0000000000607308 */ /* 0x0003240000000800 */
[----:B-1----:R-:W-:-:S06]  /*12110*/  FFMA.FTZ R0, R18, c[0x0][0x2d0], -R3 ;  /* 0x0000b40012007a23 */ /* 0x002fcc0000010803 */
[----:B------:R1:W-:Y:S02]  /*12120*/  MUFU.EX2 R99, R0 ;  /* 0x0000000000637308 */ /* 0x0003e40000000800 */
[----:B-1----:R-:W-:Y:S01]  /*12130*/  FFMA.FTZ R0, R20, c[0x0][0x2d0], -R3 ;  /* 0x0000b40014007a23 */ /* 0x002fe20000010803 */
[----:B------:R-:W-:-:S05]  /*12140*/  F2FP.PACK_AB R20, R101, R102 ;  /* 0x000000666514723e */ /* 0x000fca00000000ff */
[----:B------:R1:W1:Y:S02]  /*12150*/  MUFU.EX2 R110, R0 ;  /* 0x00000000006e7308 */ /* 0x0002640000000800 */
[----:B-1----:R-:W-:Y:S01]  /*12160*/  FFMA.FTZ R0, R21, c[0x0][0x2d0], -R3 ;  /* 0x0000b40015007a23 */ /* 0x002fe20000010803 */
[----:B----4-:R-:W-:-:S05]  /*12170*/  F2FP.PACK_AB R21, R96, R97 ;  /* 0x000000616015723e */ /* 0x010fca00000000ff */
[----:B------:R1:W-:Y:S02]  /*12180*/  MUFU.EX2 R111, R0 ;  /* 0x00000000006f7308 */ /* 0x0003e40000000800 */
[----:B-1----:R-:W-:Y:S01]  /*12190*/  FFMA.FTZ R0, R23, c[0x0][0x2d0], -R3 ;  /* 0x0000b40017007a23 */ /* 0x002fe20000010803 */
[----:B------:R-:W-:-:S05]  /*121a0*/  F2FP.PACK_AB R23, R110, R99 ;  /* 0x000000636e17723e */ /* 0x000fca00000000ff */
[----:B------:R1:W4:Y:S02]  /*121b0*/  MUFU.EX2 R119, R0 ;  /* 0x0000000000777308 */ /* 0x0003240000000800 */
[----:B------:R-:W-:Y:S01]  /*121c0*/  HMMA.16816.F32 R8, R20, R60, RZ ;  /* 0x0000003c1408723c */ /* 0x000fe200000018ff */
[----:B-1----:R-:W-:Y:S01]  /*121d0*/  FFMA.FTZ R0, R28, c[0x0][0x2d0], -R3 ;  /* 0x0000b4001c007a23 */ /* 0x002fe20000010803 */
[----:B----4-:R-:W-:-:S04]  /*121e0*/  F2FP.PACK_AB R13, R119, R111 ;  /* 0x0000006f770d723e */ /* 0x010fc800000000ff */
[----:B------:R1:W4:Y:S02]  /*121f0*/  MUFU.EX2 R134, R0 ;  /* 0x0000000000867308 */ /* 0x0003240000000800 */
[----:B-1----:R-:W-:Y:S01]  /*12200*/  FFMA.FTZ R0, R24, c[0x0][0x2d0], -R2 ;  /* 0x0000b40018007a23 */ /* 0x002fe20000010802 */
[----:B----4-:R-:W-:-:S05]  /*12210*/  F2FP.PACK_AB R15, R134, R133 ;  /* 0x00000085860f723e */ /* 0x010fca00000000ff */
[----:B------:R1:W-:Y:S10]  /*12220*/  MUFU.EX2 R92, R0 ;  /* 0x00000000005c7308 */ /* 0x0003f40000000800 */
[----:B--2---:R-:W-:Y:S07]  /*12230*/  HMMA.16816.F32 R140, R12, R44, R8 ;  /* 0x0000002c0c8c723c */ /* 0x004fee0000001808 */
[----:B------:R-:W-:Y:S01]  /*12240*/  F2FP.PACK_AB R10, R127, R126 ;  /* 0x0000007e7f0a723e */ /* 0x000fe200000000ff */
        /* <DEDUP_REMOVED lines=12> */
[----:B-1----:R-:W-:Y:S01]  /*12310*/  FMUL.FTZ R0, R5, c[0x0][0x2d0] ;  /* 0x0000b40005007a20 */ /* 0x002fe20000410000 */
[----:B--2---:R-:W-:-:S04]  /*12320*/  F2FP.PACK_AB R8, R103, R100 ;  /* 0x000000646708723e */ /* 0x004fc800000000ff */
[----:B------:R-:W-:-:S05]  /*12330*/  FSEL R0, R0, RZ, P0 ;  /* 0x000000ff00007208 */ /* 0x000fca0000000000 */
        /* <DEDUP_REMOVED lines=9> */
[--C-:B-1----:R-:W-:Y:S01]  /*123d0*/  FFMA.FTZ R6, R39, c[0x0][0x2d0], -R0.reuse ;  /* 0x0000b40027067a23 */ /* 0x102fe20000010800 */
[----:B--2---:R-:W-:Y:S01]  /*123e0*/  F2FP.PACK_AB R19, R93, R90 ;  /* 0x0000005a5d13723e */ /* 0x004fe200000000ff */
[----:B------:R-:W-:Y:S04]  /*123f0*/  HMMA.16816.F32 R36, R20, R52, RZ ;  /* 0x000000341424723c */ /* 0x000fe800000018ff */
[----:B------:R1:W-:Y:S04]  /*12400*/  MUFU.EX2 R95, R6 ;  /* 0x00000006005f7308 */ /* 0x0003e80000000800 */
[C---:B------:R-:W-:Y:S08]  /*12410*/  HMMA.16816.F32 R28, R16.reuse, R56, RZ ;  /* 0x00000038101c723c */ /* 0x040ff000000018ff */
[----:B------:R-:W-:Y:S01]  /*12420*/  HMMA.16816.F32 R32, R16, R60, RZ ;  /* 0x0000003c1020723c */ /* 0x000fe200000018ff */
[----:B-1----:R-:W-:-:S04]  /*12430*/  FFMA.FTZ R6, R40, c[0x0][0x2d0], -R0 ;  /* 0x0000b40028067a23 */ /* 0x002fc80000010800 */
[----:B------:R1:W2:Y:S02]  /*12440*/  MUFU.EX2 R117, R6 ;  /* 0x0000000600757308 */ /* 0x0002a40000000800 */
[--C-:B------:R-:W-:Y:S01]  /*12450*/  FFMA.FTZ R61, R87, c[0x0][0x2d0], -R4.reuse ;  /* 0x0000b400573d7a23 */ /* 0x100fe20000010804 */
[----:B------:R-:W-:Y:S01]  /*12460*/  HMMA.16816.F32 R40, R20, R56, RZ ;  /* 0x000000381428723c */ /* 0x000fe200000018ff */
[----:B------:R-:W-:-:S06]  /*12470*/  FFMA.FTZ R60, R86, c[0x0][0x2d0], -R4 ;  /* 0x0000b400563c7a23 */ /* 0x000fcc0000010804 */
[--C-:B------:R-:W-:Y:S01]  /*12480*/  FFMA.FTZ R57, R85, c[0x0][0x2d0], -R4.reuse ;  /* 0x0000b40055397a23 */ /* 0x100fe20000010804 */
[----:B------:R-:W-:Y:S01]  /*12490*/  HMMA.16816.F32 R156, R12, R76, R36 ;  /* 0x0000004c0c9c723c */ /* 0x000fe20000001824 */
[----:B------:R-:W-:Y:S01]  /*124a0*/  LDSM.16.MT88.4 R36, [R196+0x1800] ;  /* 0x00180000c424783b */ /* 0x000fe20000004200 */
[----:B------:R-:W-:Y:S02]  /*124b0*/  FFMA.FTZ R56, R84, c[0x0][0x2d0], -R4 ;  /* 0x0000b40054387a23 */ /* 0x000fe40000010804 */
[----:B------:R-:W-:Y:S01]  /*124c0*/  FADD.FTZ R4, R89, R88 ;  /* 0x0000005859047221 */ /* 0x000fe20000010000 */
[----:B------:R-:W-:Y:S01]  /*124d0*/  MUFU.EX2 R57, R57 ;  /* 0x0000003900397308 */ /* 0x000fe20000000800 */
[----:B-1----:R-:W-:Y:S01]  /*124e0*/  FFMA.FTZ R6, R48, c[0x0][0x2d0], -R0 ;  /* 0x0000b40030067a23 */ /* 0x002fe20000010800 */
[----:B--2---:R-:W-:Y:S01]  /*124f0*/  F2FP.PACK_AB R9, R117, R95 ;  /* 0x0000005f7509723e */ /* 0x004fe200000000ff */
[----:B------:R-:W-:Y:S01]  /*12500*/  HMMA.16816.F32 R24, R16, R52, RZ ;  /* 0x000000341018723c */ /* 0x000fe200000018ff */
[----:B------:R-:W-:-:S04]  /*12510*/  FADD.FTZ R4, R90, R4 ;  /* 0x000000045a047221 */ /* 0x000fc80000010000 */
[----:B------:R1:W-:Y:S02]  /*12520*/  MUFU.EX2 R116, R6 ;  /* 0x0000000600747308 */ /* 0x0003e40000000800 */
[--C-:B------:R-:W-:Y:S01]  /*12530*/  FFMA.FTZ R53, R83, c[0x0][0x2d0], -R3.reuse ;  /* 0x0000b40053357a23 */ /* 0x100fe20000010803 */
[----:B------:R-:W-:Y:S01]  /*12540*/  HMMA.16816.F32 R148, R12, R72, R40 ;  /* 0x000000480c94723c */ /* 0x000fe20000001828 */
[----:B------:R-:W-:Y:S01]  /*12550*/  LDSM.16.MT88.4 R40, [R197+0x1000] ;  /* 0x00100000c528783b */ /* 0x000fe20000004200 */
[----:B------:R-:W-:-:S03]  /*12560*/  FFMA.FTZ R52, R82, c[0x0][0x2d0], -R3 ;  /* 0x0000b40052347a23 */ /* 0x000fc60000010803 */
[----:B------:R-:W-:Y:S03]  /*12570*/  MUFU.EX2 R56, R56 ;  /* 0x0000003800387308 */ /* 0x000fe60000000800 */
[----:B------:R-:W-:Y:S01]  /*12580*/  HMMA.16816.F32 R84, R16, R58, RZ ;  /* 0x0000003a1054723c */ /* 0x000fe200000018ff */
[----:B-1----:R-:W-:Y:S02]  /*12590*/  FFMA.FTZ R6, R49, c[0x0][0x2d0], -R0 ;  /* 0x0000b40031067a23 */ /* 0x002fe40000010800 */
[----:B------:R-:W1:Y:S02]  /*125a0*/  LDSM.16.MT88.4 R48, [R197+0xc00] ;  /* 0x000c0000c530783b */ /* 0x000e640000004200 */
[----:B------:R-:W2:Y:S02]  /*125b0*/  MUFU.EX2 R118, R6 ;  /* 0x0000000600767308 */ /* 0x000ea40000000800 */
[----:B--2---:R-:W-:-:S07]  /*125c0*/  F2FP.PACK_AB R11, R118, R116 ;  /* 0x00000074760b723e */ /* 0x004fce00000000ff */
[C---:B------:R-:W-:Y:S07]  /*125d0*/  HMMA.16816.F32 R128, R8.reuse, R72, R28 ;  /* 0x000000480880723c */ /* 0x040fee000000181c */
[--C-:B------:R-:W-:Y:S01]  /*125e0*/  FFMA.FTZ R72, R67, c[0x0][0x2d0], -R0.reuse ;  /* 0x0000b40043487a23 */ /* 0x100fe20000010800 */
[----:B------:R-:W-:Y:S01]  /*125f0*/  HMMA.16816.F32 R136, R8, R44, R32 ;  /* 0x0000002c0888723c */ /* 0x000fe20000001820 */
[----:B------:R-:W-:-:S06]  /*12600*/  FFMA.FTZ R73, R66, c[0x0][0x2d0], -R0 ;  /* 0x0000b40042497a23 */ /* 0x000fcc0000010800 */
[--C-:B------:R-:W-:Y:S01]  /*12610*/  FFMA.FTZ R45, R71, c[0x0][0x2d0], -R2.reuse ;  /* 0x0000b400472d7a23 */ /* 0x100fe20000010802 */
[----:B-1----:R-:W-:Y:S01]  /*12620*/  HMMA.16816.F32 R28, R20, R48, RZ ;  /* 0x00000030141c723c */ /* 0x002fe200000018ff */
[----:B------:R-:W-:-:S04]  /*12630*/  FFMA.FTZ R44, R69, c[0x0][0x2d0], -R2 ;  /* 0x0000b400452c7a23 */ /* 0x000fc80000010802 */
[----:B------:R-:W-:Y:S03]  /*12640*/  MUFU.EX2 R45, R45 ;  /* 0x0000002d002d7308 */ /* 0x000fe60000000800 */
[----:B------:R-:W-:Y:S05]  /*12650*/  HMMA.16816.F32 R120, R8, R76, R24 ;  /* 0x0000004c0878723c */ /* 0x000fea0000001818 */
[----:B------:R-:W1:Y:S02]  /*12660*/  MUFU.EX2 R44, R44 ;  /* 0x0000002c002c7308 */ /* 0x000e640000000800 */
[--C-:B------:R-:W-:Y:S01]  /*12670*/  FFMA.FTZ R76, R65, c[0x0][0x2d0], -R0.reuse ;  /* 0x0000b400414c7a23 */ /* 0x100fe20000010800 */
[----:B------:R-:W-:Y:S01]  /*12680*/  HMMA.16816.F32 R24, R16, R48, RZ ;  /* 0x000000301018723c */ /* 0x000fe200000018ff */
[----:B------:R-:W-:-:S02]  /*12690*/  FFMA.FTZ R77, R64, c[0x0][0x2d0], -R0 ;  /* 0x0000b400404d7a23 */ /* 0x000fc40000010800 */
[----:B------:R-:W-:-:S04]  /*126a0*/  FADD.FTZ R0, R92, R91 ;  /* 0x0000005b5c007221 */ /* 0x000fc80000010000 */
[--C-:B------:R-:W-:Y:S01]  /*126b0*/  FFMA.FTZ R49, R81, c[0x0][0x2d0], -R3.reuse ;  /* 0x0000b40051317a23 */ /* 0x100fe20000010803 */
[----:B------:R-:W-:Y:S01]  /*126c0*/  HMMA.16816.F32 R216, R12, R40, R28 ;  /* 0x000000280cd8723c */ /* 0x000fe2000000181c */
[----:B------:R-:W2:Y:S01]  /*126d0*/  LDSM.16.MT88.4 R28, [R196+0x1c00] ;  /* 0x001c0000c41c783b */ /* 0x000ea20000004200 */
[----:B------:R-:W-:Y:S02]  /*126e0*/  FFMA.FTZ R48, R80, c[0x0][0x2d0], -R3 ;  /* 0x0000b40050307a23 */ /* 0x000fe40000010803 */
[----:B------:R-:W-:Y:S01]  /*126f0*/  FADD.FTZ R3, R102, R101 ;  /* 0x0000006566037221 */ /* 0x000fe20000010000 */
[----:B------:R-:W-:Y:S01]  /*12700*/  MUFU.EX2 R49, R49 ;  /* 0x0000003100317308 */ /* 0x000fe20000000800 */
[----:B------:R-:W-:Y:S01]  /*12710*/  FADD.FTZ R0, R94, R0 ;  /* 0x000000005e007221 */ /* 0x000fe20000010000 */
[----:B------:R-:W-:Y:S01]  /*12720*/  F2FP.PACK_AB R102, R56, R57 ;  /* 0x000000393866723e */ /* 0x000fe200000000ff */
[----:B------:R-:W-:Y:S01]  /*12730*/  HMMA.16816.F32 R32, R20, R36, RZ ;  /* 0x000000241420723c */ /* 0x000fe200000018ff */
[----:B------:R-:W-:-:S02]  /*12740*/  FADD.FTZ R3, R107, R3 ;  /* 0x000000036b037221 */ /* 0x000fc40000010000 */
[----:B------:R-:W-:Y:S02]  /*12750*/  FADD.FTZ R0, R98, R0 ;  /* 0x0000000062007221 */ /* 0x000fe40000010000 */
[----:B------:R-:W-:Y:S01]  /*12760*/  FADD.FTZ R3, R124, R3 ;  /* 0x000000037c037221 */ /* 0x000fe20000010000 */
[----:B------:R-:W4:Y:S01]  /*12770*/  MUFU.EX2 R48, R48 ;  /* 0x0000003000307308 */ /* 0x000f220000000800 */
[----:B------:R-:W-:Y:S01]  /*12780*/  FADD.FTZ R0, R100, R0 ;  /* 0x0000000064007221 */ /* 0x000fe20000010000 */
[----:B------:R-:W-:Y:S01]  /*12790*/  HMMA.16816.F32 R192, R8, R40, R24 ;  /* 0x0000002808c0723c */ /* 0x000fe20000001818 */
[----:B------:R-:W-:-:S04]  /*127a0*/  FADD.FTZ R3, R125, R3 ;  /* 0x000000037d037221 */ /* 0x000fc80000010000 */
[----:B------:R-:W-:Y:S02]  /*127b0*/  FADD.FTZ R6, R132, R3 ;  /* 0x0000000384067221 */ /* 0x000fe40000010000 */
[--C-:B------:R-:W-:Y:S01]  /*127c0*/  FFMA.FTZ R41, R70, c[0x0][0x2d0], -R2.reuse ;  /* 0x0000b40046297a23 */ /* 0x100fe20000010802 */
[C---:B------:R-:W-:Y:S01]  /*127d0*/  HMMA.16816.F32 R24, R16.reuse, R36, RZ ;  /* 0x000000241018723c */ /* 0x040fe200000018ff */
[----:B------:R-:W-:Y:S01]  /*127e0*/  FFMA.FTZ R40, R68, c[0x0][0x2d0], -R2 ;  /* 0x0000b40044287a23 */ /* 0x000fe20000010802 */
[----:B------:R-:W2:Y:S01]  /*127f0*/  MUFU.EX2 R37, R61 ;  /* 0x0000003d00257308 */ /* 0x000ea20000000800 */
[----:B------:R-:W-:Y:S01]  /*12800*/  FADD.FTZ R2, R97, R96 ;  /* 0x0000006061027221 */ /* 0x000fe20000010000 */
[----:B-1----:R-:W-:Y:S01]  /*12810*/  F2FP.PACK_AB R96, R44, R45 ;  /* 0x0000002d2c60723e */ /* 0x002fe200000000ff */
[----:B------:R-:W-:Y:S01]  /*12820*/  FADD.FTZ R3, R103, R0 ;  /* 0x0000000067037221 */ /* 0x000fe20000010000 */
[----:B----4-:R-:W-:Y:S01]  /*12830*/  F2FP.PACK_AB R103, R48, R49 ;  /* 0x000000313067723e */ /* 0x010fe200000000ff */
[----:B------:R-:W-:Y:S01]  /*12840*/  FADD.FTZ R2, R99, R2 ;  /* 0x0000000263027221 */ /* 0x000fe20000010000 */
[----:B------:R-:W-:Y:S01]  /*12850*/  HMMA.16816.F32 R80, R16, R54, RZ ;  /* 0x000000361050723c */ /* 0x000fe200000018ff */
[----:B------:R-:W-:Y:S01]  /*12860*/  FADD.FTZ R0, R135, R6 ;  /* 0x0000000687007221 */ /* 0x000fe20000010000 */
[----:B------:R-:W1:Y:S01]  /*12870*/  MUFU.EX2 R36, R60 ;  /* 0x0000003c00247308 */ /* 0x000e620000000800 */
[----:B------:R-:W-:-:S02]  /*12880*/  FADD.FTZ R2, R110, R2 ;  /* 0x000000026e027221 */ /* 0x000fc40000010000 */
[----:B------:R-:W-:Y:S02]  /*12890*/  FADD.FTZ R6, R126, R3 ;  /* 0x000000037e067221 */ /* 0x000fe40000010000 */
[----:B------:R-:W-:Y:S01]  /*128a0*/  FADD.FTZ R2, R111, R2 ;  /* 0x000000026f027221 */ /* 0x000fe20000010000 */
[----:B------:R-:W-:Y:S01]  /*128b0*/  HMMA.16816.F32 R88, R16, R62, RZ ;  /* 0x0000003e1058723c */ /* 0x000fe200000018ff */
[----:B------:R-:W-:Y:S01]  /*128c0*/  FADD.FTZ R0, R144, R0 ;  /* 0x0000000090007221 */ /* 0x000fe20000010000 */
[----:B------:R-:W-:Y:S01]  /*128d0*/  MUFU.EX2 R41, R41 ;  /* 0x0000002900297308 */ /* 0x000fe20000000800 */
[----:B------:R-:W-:Y:S02]  /*128e0*/  FADD.FTZ R6, R127, R6 ;  /* 0x000000067f067221 */ /* 0x000fe40000010000 */
[----:B--2---:R-:W-:Y:S01]  /*128f0*/  FADD.FTZ R0, R37, R0 ;  /* 0x0000000025007221 */ /* 0x004fe20000010000 */
[----:B------:R-:W-:Y:S02]  /*12900*/  LDSM.16.MT88.4 R124, [R197+0x800] ;  /* 0x00080000c57c783b */ /* 0x000fe40000004200 */
[----:B------:R-:W-:Y:S02]  /*12910*/  HMMA.16816.F32 R184, R12, R28, R32 ;  /* 0x0000001c0cb8723c */ /* 0x000fe40000001820 */
[----:B------:R-:W2:Y:S01]  /*12920*/  LDSM.16.MT88.4 R32, [R197+0x1800] ;  /* 0x00180000c520783b */ /* 0x000ea20000004200 */
[C---:B-1----:R-:W-:Y:S01]  /*12930*/  FADD.FTZ R0, R36.reuse, R0 ;  /* 0x0000000024007221 */ /* 0x042fe20000010000 */
[----:B------:R-:W-:-:S03]  /*12940*/  F2FP.PACK_AB R100, R36, R37 ;  /* 0x000000252464723e */ /* 0x000fc600000000ff */
[----:B------:R-:W-:Y:S01]  /*12950*/  FADD.FTZ R0, R57, R0 ;  /* 0x0000000039007221 */ /* 0x000fe20000010000 */
[C---:B------:R-:W-:Y:S01]  /*12960*/  HMMA.16816.F32 R188, R8.reuse, R28, R24 ;  /* 0x0000001c08bc723c */ /* 0x040fe20000001818 */
[----:B------:R-:W1:Y:S01]  /*12970*/  LDSM.16.MT88.4 R24, [R197+0x1c00] ;  /* 0x001c0000c518783b */ /* 0x000e620000004200 */
[----:B------:R-:W4:Y:S01]  /*12980*/  MUFU.EX2 R29, R40 ;  /* 0x00000028001d7308 */ /* 0x000f220000000800 */
[----:B------:R-:W-:Y:S02]  /*12990*/  FADD.FTZ R214, R56, R0 ;  /* 0x0000000038d67221 */ /* 0x000fe40000010000 */
[----:B------:R-:W-:Y:S02]  /*129a0*/  FADD.FTZ R0, R45, R6 ;  /* 0x000000062d007221 */ /* 0x000fe40000010000 */
[----:B------:R-:W-:Y:S01]  /*129b0*/  FADD.FTZ R28, R93, R4 ;  /* 0x000000045d1c7221 */ /* 0x000fe20000010000 */
[----:B------:R-:W-:Y:S01]  /*129c0*/  HMMA.16816.F32 R80, R8, R78, R80 ;  /* 0x0000004e0850723c */ /* 0x000fe20000001850 */
[----:B------:R-:W-:-:S02]  /*129d0*/  FADD.FTZ R4, R119, R2 ;  /* 0x0000000277047221 */ /* 0x000fc40000010000 */
[----:B------:R-:W-:Y:S02]  /*129e0*/  FADD.FTZ R2, R95, R28 ;  /* 0x0000001c5f027221 */ /* 0x000fe40000010000 */
[----:B------:R-:W-:Y:S01]  /*129f0*/  FADD.FTZ R4, R133, R4 ;  /* 0x0000000485047221 */ /* 0x000fe20000010000 */
[----:B------:R-:W-:Y:S01]  /*12a00*/  MUFU.EX2 R28, R72 ;  /* 0x00000048001c7308 */ /* 0x000fe20000000800 */
[----:B------:R-:W-:Y:S01]  /*12a10*/  FADD.FTZ R2, R117, R2 ;  /* 0x0000000275027221 */ /* 0x000fe20000010000 */
[----:B------:R-:W-:Y:S01]  /*12a20*/  HMMA.16816.F32 R60, R20, R62, RZ ;  /* 0x0000003e143c723c */ /* 0x000fe200000018ff */
[----:B------:R-:W-:Y:S01]  /*12a30*/  FADD.FTZ R0, R44, R0 ;  /* 0x000000002c007221 */ /* 0x000fe20000010000 */
[----:B----4-:R-:W-:Y:S01]  /*12a40*/  F2FP.PACK_AB R98, R29, R41 ;  /* 0x000000291d62723e */ /* 0x010fe200000000ff */
[----:B------:R-:W-:Y:S02]  /*12a50*/  FADD.FTZ R3, R116, R2 ;  /* 0x0000000274037221 */ /* 0x000fe40000010000 */
[----:B------:R-:W-:-:S02]  /*12a60*/  FADD.FTZ R2, R134, R4 ;  /* 0x0000000486027221 */ /* 0x000fc40000010000 */
[----:B------:R-:W-:Y:S01]  /*12a70*/  FADD.FTZ R3, R118, R3 ;  /* 0x0000000376037221 */ /* 0x000fe20000010000 */
[----:B------:R-:W-:Y:S01]  /*12a80*/  MUFU.EX2 R4, R77 ;  /* 0x0000004d00047308 */ /* 0x000fe20000000800 */
[----:B------:R-:W4:Y:S01]  /*12a90*/  LDSM.16.MT88.4 R116, [R196+0x1400] ;  /* 0x00140000c474783b */ /* 0x000f220000004200 */
[----:B------:R-:W-:Y:S01]  /*12aa0*/  HMMA.16816.F32 R56, R20, R58, RZ ;  /* 0x0000003a1438723c */ /* 0x000fe200000018ff */
[----:B------:R-:W-:Y:S02]  /*12ab0*/  FADD.FTZ R0, R41, R0 ;  /* 0x0000000029007221 */ /* 0x000fe40000010000 */
[----:B------:R-:W3:Y:S02]  /*12ac0*/  LDSM.16.MT88.4 R132, [R196+0x800] ;  /* 0x00080000c484783b */ /* 0x000ee40000004200 */
[----:B------:R-:W-:-:S03]  /*12ad0*/  FADD.FTZ R231, R29, R0 ;  /* 0x000000001de77221 */ /* 0x000fc60000010000 */
[-C--:B--2---:R-:W-:Y:S08]  /*12ae0*/  HMMA.16816.F32 R68, R20, R32.reuse, RZ ;  /* 0x000000201444723c */ /* 0x084ff000000018ff */
[----:B------:R-:W-:Y:S01]  /*12af0*/  HMMA.16816.F32 R64, R16, R32, RZ ;  /* 0x000000201040723c */ /* 0x000fe200000018ff */
[----:B------:R-:W2:Y:S07]  /*12b00*/  MUFU.EX2 R33, R53 ;  /* 0x0000003500217308 */ /* 0x000eae0000000800 */
[----:B------:R-:W-:Y:S01]  /*12b10*/  HMMA.16816.F32 R88, R8, R46, R88 ;  /* 0x0000002e0858723c */ /* 0x000fe20000001858 */
[----:B------:R-:W4:Y:S07]  /*12b20*/  MUFU.EX2 R32, R52 ;  /* 0x0000003400207308 */ /* 0x000f2e0000000800 */
[----:B-1----:R-:W-:Y:S01]  /*12b30*/  HMMA.16816.F32 R176, R12, R24, R68 ;  /* 0x000000180cb0723c */ /* 0x002fe20000001844 */
[----:B--2---:R-:W-:-:S07]  /*12b40*/  FADD.FTZ R2, R33, R2 ;  /* 0x0000000221027221 */ /* 0x004fce0000010000 */
[----:B------:R-:W-:Y:S01]  /*12b50*/  HMMA.16816.F32 R180, R8, R24, R64 ;  /* 0x0000001808b4723c */ /* 0x000fe20000001840 */
[----:B------:R-:W1:Y:S01]  /*12b60*/  MUFU.EX2 R25, R73 ;  /* 0x0000004900197308 */ /* 0x000e620000000800 */
[C---:B----4-:R-:W-:Y:S01]  /*12b70*/  FADD.FTZ R2, R32.reuse, R2 ;  /* 0x0000000220027221 */ /* 0x050fe20000010000 */
[----:B------:R-:W-:-:S03]  /*12b80*/  F2FP.PACK_AB R101, R32, R33 ;  /* 0x000000212065723e */ /* 0x000fc600000000ff */
[----:B------:R-:W-:Y:S02]  /*12b90*/  FADD.FTZ R2, R49, R2 ;  /* 0x0000000231027221 */ /* 0x000fe40000010000 */
[----:B------:R-:W-:Y:S01]  /*12ba0*/  HMMA.16816.F32 R52, R20, R54, RZ ;  /* 0x000000361434723c */ /* 0x000fe200000018ff */
[----:B------:R-:W2:Y:S01]  /*12bb0*/  MUFU.EX2 R24, R76 ;  /* 0x0000004c00187308 */ /* 0x000ea20000000800 */
[----:B------:R-:W-:Y:S02]  /*12bc0*/  FADD.FTZ R213, R48, R2 ;  /* 0x0000000230d57221 */ /* 0x000fe40000010000 */
[----:B------:R-:W-:-:S04]  /*12bd0*/  FADD.FTZ R2, R28, R3 ;  /* 0x000000031c027221 */ /* 0x000fc80000010000 */
[----:B------:R-:W-:Y:S01]  /*12be0*/  HMMA.16816.F32 R64, R16, R38, RZ ;  /* 0x000000261040723c */ /* 0x000fe200000018ff */
[C---:B-1----:R-:W-:Y:S01]  /*12bf0*/  F2FP.PACK_AB R97, R25.reuse, R28 ;  /* 0x0000001c1961723e */ /* 0x042fe200000000ff */
[----:B------:R-:W-:-:S06]  /*12c00*/  FADD.FTZ R2, R25, R2 ;  /* 0x0000000219027221 */ /* 0x000fcc0000010000 */
[----:B------:R-:W-:Y:S01]  /*12c10*/  HMMA.16816.F32 R68, R16, R50, RZ ;  /* 0x000000321044723c */ /* 0x000fe200000018ff */
[----:B--2---:R-:W-:Y:S01]  /*12c20*/  F2FP.PACK_AB R99, R4, R24 ;  /* 0x000000180463723e */ /* 0x004fe200000000ff */
[----:B------:R-:W-:Y:S02]  /*12c30*/  FADD.FTZ R0, R24, R2 ;  /* 0x0000000218007221 */ /* 0x000fe40000010000 */
[----:B------:R-:W-:-:S04]  /*12c40*/  @P1 IMAD.HI.U32 R2, R221, c[0x0][0x2c8], RZ ;  /* 0x0000b200dd021a27 */ /* 0x000fc800078e00ff */
[----:B------:R-:W-:Y:S01]  /*12c50*/  HMMA.16816.F32 R52, R12, R78, R52 ;  /* 0x0000004e0c34723c */ /* 0x000fe20000001834 */
[----:B------:R-:W-:Y:S01]  /*12c60*/  FADD.FTZ R232, R4, R0 ;  /* 0x0000000004e87221 */ /* 0x000fe20000010000 */
[----:B------:R-:W-:Y:S02]  /*12c70*/  MOV R0, R221 ;  /* 0x000000dd00007202 */ /* 0x000fe40000000f00 */
[----:B------:R-:W-:-:S04]  /*12c80*/  @P1 SHF.R.U32.HI R0, RZ, c[0x0][0x2cc], R2 ;  /* 0x0000b300ff001a19 */ /* 0x000fc80000011602 */
[----:B------:R-:W-:Y:S01]  /*12c90*/  HMMA.16816.F32 R16, R16, R34, RZ ;  /* 0x000000221010723c */ /* 0x000fe200000018ff */
[----:B---3--:R-:W-:-:S05]  /*12ca0*/  IADD3 R0, R0, R220, -R246 ;  /* 0x000000dc00007210 */ /* 0x008fca0007ffe8f6 */
[----:B------:R-:W-:Y:S02]  /*12cb0*/  IMAD.HI R0, R0, 0x2aaaaaab, RZ ;  /* 0x2aaaaaab00007827 */ /* 0x000fe400078e02ff */
[----:B------:R-:W-:Y:S03]  /*12cc0*/  HMMA.16816.F32 R48, R20, R50, RZ ;  /* 0x000000321430723c */ /* 0x000fe600000018ff */
[----:B------:R-:W-:-:S04]  /*12cd0*/  SHF.R.U32.HI R2, RZ, 0x1f, R0 ;  /* 0x0000001fff027819 */ /* 0x000fc80000011600 */
[----:B------:R-:W-:Y:S01]  /*12ce0*/  LEA.HI.SX32 R0, R0, R2, 0x1d ;  /* 0x0000000200007211 */ /* 0x000fe200078feaff */
[----:B------:R-:W-:Y:S03]  /*12cf0*/  HMMA.16816.F32 R36, R20, R38, RZ ;  /* 0x000000261424723c */ /* 0x000fe600000018ff */
[----:B-----5:R-:W-:-:S04]  /*12d00*/  IMNMX R245, R215, R0, !PT ;  /* 0x00000000d7f57217 */ /* 0x020fc80007800200 */
[----:B------:R-:W-:Y:S01]  /*12d10*/  ISETP.GE.AND P0, PT, R212, R245, PT ;  /* 0x000000f5d400720c */ /* 0x000fe20003f06270 */
[----:B------:R-:W-:Y:S08]  /*12d20*/  HMMA.16816.F32 R20, R20, R34, RZ ;  /* 0x000000221414723c */ /* 0x000ff000000018ff */
[----:B------:R-:W-:Y:S01]  /*12d30*/  HMMA.16816.F32 R172, R8, R30, R64 ;  /* 0x0000001e08ac723c */ /* 0x000fe20000001840 */
        /* <DEDUP_REMOVED lines=8> */
[----:B------:R-:W-:Y:S01]  /*12dc0*/  HMMA.16816.F32 R16, R8, R26, R16 ;  /* 0x0000001a0810723c */ /* 0x000fe20000001810 */
[----:B------:R-:W3:Y:S07]  /*12dd0*/  LDSM.16.MT88.4 R8, [R197+0x2000] ;  /* 0x00200000c508783b */ /* 0x000eee0000004200 */
[C---:B------:R-:W-:Y:S08]  /*12de0*/  HMMA.16816.F32 R60, R12.reuse, R46, R60 ;  /* 0x0000002e0c3c723c */ /* 0x040ff0000000183c */
[C---:B------:R-:W-:Y:S08]  /*12df0*/  HMMA.16816.F32 R56, R12.reuse, R74, R56 ;  /* 0x0000004a0c38723c */ /* 0x040ff00000001838 */
[C---:B------:R-:W-:Y:S08]  /*12e00*/  HMMA.16816.F32 R48, R12.reuse, R42, R48 ;  /* 0x0000002a0c30723c */ /* 0x040ff00000001830 */
[C---:B------:R-:W-:Y:S08]  /*12e10*/  HMMA.16816.F32 R36, R12.reuse, R30, R36 ;  /* 0x0000001e0c24723c */ /* 0x040ff00000001824 */
[----:B------:R-:W-:Y:S08]  /*12e20*/  HMMA.16816.F32 R20, R12, R26, R20 ;  /* 0x0000001a0c14723c */ /* 0x000ff00000001814 */
[C---:B------:R-:W-:Y:S08]  /*12e30*/  HMMA.16816.F32 R144, R100.reuse, R134, R60 ;  /* 0x000000866490723c */ /* 0x040ff0000000183c */
[-C--:B------:R-:W-:Y:S08]  /*12e40*/  HMMA.16816.F32 R148, R100, R124.reuse, R148 ;  /* 0x0000007c6494723c */ /* 0x080ff00000001894 */
[----:B------:R-:W-:Y:S08]  /*12e50*/  HMMA.16816.F32 R128, R96, R124, R128 ;  /* 0x0000007c6080723c */ /* 0x000ff00000001880 */
[C---:B------:R-:W-:Y:S08]  /*12e60*/  HMMA.16816.F32 R152, R100.reuse, R126, R56 ;  /* 0x0000007e6498723c */ /* 0x040ff00000001838 */
[-C--:B------:R-:W-:Y:S08]  /*12e70*/  HMMA.16816.F32 R140, R100, R132.reuse, R140 ;  /* 0x00000084648c723c */ /* 0x080ff0000000188c */
[C---:B------:R-:W-:Y:S08]  /*12e80*/  HMMA.16816.F32 R136, R96.reuse, R132, R136 ;  /* 0x000000846088723c */ /* 0x040ff00000001888 */
[----:B------:R-:W-:Y:S08]  /*12e90*/  HMMA.16816.F32 R124, R96, R126, R84 ;  /* 0x0000007e607c723c */ /* 0x000ff00000001854 */
[-C--:B-1----:R-:W-:Y:S08]  /*12ea0*/  HMMA.16816.F32 R56, R100, R64.reuse, R216 ;  /* 0x000000406438723c */ /* 0x082ff000000018d8 */
[----:B------:R-:W-:Y:S08]  /*12eb0*/  HMMA.16816.F32 R60, R96, R64, R192 ;  /* 0x00000040603c723c */ /* 0x000ff000000018c0 */
[----:B------:R-:W-:Y:S08]  /*12ec0*/  HMMA.16816.F32 R68, R100, R66, R48 ;  /* 0x000000426444723c */ /* 0x000ff00000001830 */
[C---:B------:R-:W-:Y:S08]  /*12ed0*/  HMMA.16816.F32 R132, R96.reuse, R134, R88 ;  /* 0x000000866084723c */ /* 0x040ff00000001858 */
[----:B------:R-:W-:Y:S08]  /*12ee0*/  HMMA.16816.F32 R64, R96, R66, R92 ;  /* 0x000000426040723c */ /* 0x000ff0000000185c */
[C---:B--2---:R-:W-:Y:S08]  /*12ef0*/  HMMA.16816.F32 R72, R100.reuse, R80, R184 ;  /* 0x000000506448723c */ /* 0x044ff000000018b8 */
[----:B------:R-:W-:Y:S08]  /*12f00*/  HMMA.16816.F32 R84, R100, R82, R36 ;  /* 0x000000526454723c */ /* 0x000ff00000001824 */
[----:B------:R-:W-:Y:S08]  /*12f10*/  HMMA.16816.F32 R76, R96, R80, R188 ;  /* 0x00000050604c723c */ /* 0x000ff000000018bc */
[----:B---3--:R-:W-:Y:S08]  /*12f20*/  HMMA.16816.F32 R88, R100, R8, R176 ;  /* 0x000000086458723c */ /* 0x008ff000000018b0 */
[C---:B------:R-:W-:Y:S08]  /*12f30*/  HMMA.16816.F32 R80, R96.reuse, R82, R172 ;  /* 0x000000526050723c */ /* 0x040ff000000018ac */
[----:B------:R-:W-:Y:S08]  /*12f40*/  HMMA.16816.F32 R92, R96, R8, R180 ;  /* 0x00000008605c723c */ /* 0x000ff000000018b4 */
[-C--:B------:R-:W-:Y:S08]  /*12f50*/  HMMA.16816.F32 R100, R100, R10.reuse, R20 ;  /* 0x0000000a6464723c */ /* 0x080ff00000001814 */
[----:B------:R-:W-:Y:S01]  /*12f60*/  HMMA.16816.F32 R96, R96, R10, R16 ;  /* 0x0000000a6060723c */ /* 0x000fe20000001810 */
[----:B------:R-:W-:Y:S02]  /*12f70*/  @!UPT UIADD3 URZ, URZ, URZ, URZ ;  /* 0x0000003f3f3ff290 */ /* 0x000fe4000fffe03f */
[----:B------:R-:W-:Y:S11]  /*12f80*/  @!P0 BRA `(.L_x_1657) ;  /* 0x0000345000008947 */ /* 0x000ff60003800000 */
[----:B------:R-:W-:Y:S01]  /*12f90*/  IMAD.MOV.U32 R107, RZ, RZ, R105 ;  /* 0x000000ffff6b7224 */ /* 0x000fe200078e0069 */
[----:B------:R-:W-:Y:S01]  /*12fa0*/  MOV R111, R5 ;  /* 0x00000005006f7202 */ /* 0x000fe20000000f00 */
[----:B------:R-:W-:Y:S01]  /*12fb0*/  IMAD.MOV.U32 R6, RZ, RZ, R106 ;  /* 0x000000ffff067224 */ /* 0x000fe200078e006a */
[----:B------:R-:W-:-:S07]  /*12fc0*/  MOV R110, R104 ;  /* 0x00000068006e7202 */ /* 0x000fce0000000f00 */
.L_x_1670:
        /* <DEDUP_REMOVED lines=26> */
[----:B------:R-:W-:Y:S04]  /*13170*/  IMAD.WIDE.U32 R2, R210, c[0x0][0x218], R2 ;  /* 0x00008600d2027a25 */ /* 0x000fe800078e0002 */
        /* <DEDUP_REMOVED lines=8> */
.L_x_1770:
[----:B------:R-:W-:-:S05]  /*13200*/  BRA.DIV ~URZ, `(.L_x_1661) ;  /* 0x0000c9d27f007947 */ /* 0x000fca000b800000 */
[----:B------:R3:W4:Y:S02]  /*13210*/  SHFL.IDX PT, R0, R10, RZ, 0x1c1f ;  /* 0x001c1fff0a007589 */ /* 0x00072400000e0000 */
.L_x_1771:
[----:B------:R-:W5:Y:S04]  /*13220*/  LDL.64 R2, [R1] ;  /* 0x0000000001027983 */ /* 0x000f680000100a00 */
[----:B---3--:R-:W3:Y:S04]  /*13230*/  LDL R11, [R1+0x10] ;  /* 0x00001000010b7983 */ /* 0x008ee80000100800 */
[----:B----4-:R-:W4:Y:S02]  /*13240*/  LDL R8, [R1+0xc] ;  /* 0x00000c0001087983 */ /* 0x010f240000100800 */
[----:B----4-:R-:W-:Y:S02]  /*13250*/  ISETP.GE.AND P3, PT, R8, c[0x0][0x1d4], PT ;  /* 0x0000750008007a0c */ /* 0x010fe40003f66270 */
[----:B-----5:R-:W-:Y:S02]  /*13260*/  ISETP.GE.AND P1, PT, R2, c[0x0][0x1d4], PT ;  /* 0x0000750002007a0c */ /* 0x020fe40003f26270 */
[----:B------:R-:W-:Y:S02]  /*13270*/  IADD3 R2, P0, R0, R229, RZ ;  /* 0x000000e500027210 */ /* 0x000fe40007f1e0ff */
[----:B---3--:R-:W-:Y:S02]  /*13280*/  ISETP.GE.AND P2, PT, R11, c[0x0][0x1d4], PT ;  /* 0x000075000b007a0c */ /* 0x008fe40003f46270 */
[----:B------:R-:W3:Y:S01]  /*13290*/  S2R R11, SR_TID.X ;  /* 0x00000000000b7919 */ /* 0x000ee20000002100 */
[----:B--2---:R-:W-:Y:S01]  /*132a0*/  IMAD.X R3, R4, 0x1, R228, P0 ;  /* 0x0000000104037824 */ /* 0x004fe200000e06e4 */
[----:B------:R-:W-:Y:S05]  /*132b0*/  IADD3 R8, P0, R0, R230, RZ ;  /* 0x000000e600087210 */ /* 0x000fea0007f1e0ff */
[----:B------:R-:W-:Y:S01]  /*132c0*/  @!PT LDS RZ, [RZ] ;  /* 0x00000000fffff984 */ /* 0x000fe20000000800 */
[----:B------:R-:W-:Y:S01]  /*132d0*/  @!PT LDS RZ, [RZ] ;  /* 0x00000000fffff984 */ /* 0x000fe20000000800 */
[----:B------:R-:W-:Y:S01]  /*132e0*/  @!PT LDS RZ, [RZ] ;  /* 0x00000000fffff984 */ /* 0x000fe20000000800 */
[----:B------:R2:W-:Y:S01]  /*132f0*/  LDGSTS.E.BYPASS.LTC128B.128 [R209+0x1880], [R2.64], !P1 ;  /* 0x0188000002d17fae */ /* 0x0005e2000c901d48 */
[----:B------:R-:W-:Y:S05]  /*13300*/  IMAD.X R9, R4, 0x1, R225, P0 ;  /* 0x0000000104097824 */ /* 0x000fea00000e06e1 */
[----:B------:R4:W-:Y:S01]  /*13310*/  LDGSTS.E.BYPASS.LTC128B.128 [R209+0x2480], [R8.64], !P3 ;  /* 0x0248000008d17fae */ /* 0x0009e2000d901d48 */
[----:B--2---:R-:W-:Y:S05]  /*13320*/  IADD3 R2, P0, R0, R227, RZ ;  /* 0x000000e300027210 */ /* 0x004fea0007f1e0ff */
[----:B------:R-:W-:Y:S01]  /*13330*/  IMAD.X R3, R4, 0x1, R226, P0 ;  /* 0x0000000104037824 */ /* 0x000fe200000e06e2 */
[----:B---3--:R-:W-:Y:S04]  /*13340*/  ISETP.GT.AND P0, PT, R11, 0x3f, PT ;  /* 0x0000003f0b00780c */ /* 0x008fe80003f04270 */
[----:B------:R4:W-:Y:S09]  /*13350*/  LDGSTS.E.BYPASS.LTC128B.128 [R209+0x3080], [R2.64], !P2 ;  /* 0x0308000002d17fae */ /* 0x0009f2000d101d48 */
[----:B------:R-:W-:-:S05]  /*13360*/  @P0 BRA `(.L_x_1659) ;  /* 0x000000f000000947 */ /* 0x000fca0003800000 */
[----:B------:R-:W-:-:S05]  /*13370*/  BRA.DIV ~URZ, `(.L_x_1662) ;  /* 0x0000c8d27f007947 */ /* 0x000fca000b800000 */
[----:B------:R2:W3:Y:S04]  /*13380*/  SHFL.IDX PT, R4, R5, 0x1, 0x1c1f ;  /* 0x003c1f0005047f89 */ /* 0x0004e800000e0000 */
[----:B------:R2:W1:Y:S02]  /*13390*/  SHFL.IDX PT, R0, R10, 0x1, 0x1c1f ;  /* 0x003c1f000a007f89 */ /* 0x00046400000e0000 */
.L_x_1772:
[----:B-1--4-:R-:W-:Y:S05]  /*133a0*/  IADD3 R2, P0, R0, R229, RZ ;  /* 0x000000e500027210 */ /* 0x012fea0007f1e0ff */
[----:B---3--:R-:W-:Y:S01]  /*133b0*/  IMAD.X R3, R4, 0x1, R228, P0 ;  /* 0x0000000104037824 */ /* 0x008fe200000e06e4 */
[----:B------:R-:W-:Y:S04]  /*133c0*/  IADD3 R8, P0, R0, R230, RZ ;  /* 0x000000e600087210 */ /* 0x000fe80007f1e0ff */
[----:B------:R-:W-:Y:S01]  /*133d0*/  @!PT LDS RZ, [RZ] ;  /* 0x00000000fffff984 */ /* 0x000fe20000000800 */
[----:B------:R-:W-:Y:S01]  /*133e0*/  @!PT LDS RZ, [RZ] ;  /* 0x00000000fffff984 */ /* 0x000fe20000000800 */
[----:B------:R-:W-:Y:S01]  /*133f0*/  @!PT LDS RZ, [RZ] ;  /* 0x00000000fffff984 */ /* 0x000fe20000000800 */
[----:B------:R1:W-:Y:S01]  /*13400*/  LDGSTS.E.BYPASS.LTC128B.128 [R209+0x2080], [R2.64], !P1 ;  /* 0x0208000002d17fae */ /* 0x0003e2000c901d48 */
[----:B------:R-:W-:Y:S05]  /*13410*/  IMAD.X R9, R4, 0x1, R225, P0 ;  /* 0x0000000104097824 */ /* 0x000fea00000e06e1 */
[----:B------:R3:W-:Y:S01]  /*13420*/  LDGSTS.E.BYPASS.LTC128B.128 [R209+0x2c80], [R8.64], !P3 ;  /* 0x02c8000008d17fae */ /* 0x0007e2000d901d48 */
[----:B-1----:R-:W-:Y:S05]  /*13430*/  IADD3 R2, P0, R0, R227, RZ ;  /* 0x000000e300027210 */ /* 0x002fea0007f1e0ff */
[----:B------:R-:W-:Y:S05]  /*13440*/  IMAD.X R3, R4, 0x1, R226, P0 ;  /* 0x0000000104037824 */ /* 0x000fea00000e06e2 */
[----:B------:R3:W-:Y:S03]  /*13450*/  LDGSTS.E.BYPASS.LTC128B.128 [R209+0x3880], [R2.64], !P2 ;  /* 0x0388000002d17fae */ /* 0x0007e6000d101d48 */
.L_x_1659:
[----:B-1-34-:R-:W-:Y:S05]  /*13460*/  BSYNC B0 ;  /* 0x0000000000007941 */ /* 0x01afea0003800000 */
.L_x_1658:
        /* <DEDUP_REMOVED lines=109> */
[----:B------:R-:W5:Y:S04]  /*13b40*/  LDL R104, [R1+0x3c] ;  /* 0x00003c0001687983 */ /* 0x000f680000100800 */
[----:B------:R-:W1:Y:S01]  /*13b50*/  S2R R105, SR_TID.X ;  /* 0x0000000000697919 */ /* 0x000e620000002100 */
[----:B--2---:R-:W-:Y:S05]  /*13b60*/  IMAD R2, R212, 0x30, R2 ;  /* 0x00000030d4027824 */ /* 0x004fea00078e0202 */
[----:B---3--:R-:W-:Y:S05]  /*13b70*/  IADD3 R2, R2, -0x30, R0 ;  /* 0xffffffd002027810 */ /* 0x008fea0007ffe000 */
        /* <DEDUP_REMOVED lines=15> */
[----:B------:R-:W-:Y:S01]  /*13c70*/  IMAD R0, R211, c[0x0][0x1e4], R0 ;  /* 0x00007900d3007a24 */ /* 0x000fe200078e0200 */
[----:B------:R-:W-:Y:S01]  /*13c80*/  IADD3 R5, -R5, 0x30, RZ ;  /* 0x0000003005057810 */ /* 0x000fe20007ffe1ff */
        /* <DEDUP_REMOVED lines=13> */
.L_x_1773:
[----:B------:R-:W-:-:S05]  /*13d60*/  BRA.DIV ~URZ, `(.L_x_1666) ;  /* 0x0000c0227f007947 */ /* 0x000fca000b800000 */
[----:B------:R3:W4:Y:S02]  /*13d70*/  SHFL.IDX PT, R0, R172, RZ, 0x1c1f ;  /* 0x001c1fffac007589 */ /* 0x00072400000e0000 */
.L_x_1774:
[----:B------:R-:W5:Y:S04]  /*13d80*/  LDL.64 R2, [R1] ;  /* 0x0000000001027983 */ /* 0x000f680000100a00 */
[----:B---3--:R-:W3:Y:S04]  /*13d90*/  LDL R104, [R1+0xc] ;  /* 0x00000c0001687983 */ /* 0x008ee80000100800 */
[----:B----4-:R-:W4:Y:S01]  /*13da0*/  LDL R173, [R1+0x10] ;  /* 0x0000100001ad7983 */ /* 0x010f220000100800 */
[----:B-----5:R-:W-:Y:S02]  /*13db0*/  @P0 ISETP.GE.AND P1, PT, R2, c[0x0][0x1d4], PT ;  /* 0x0000750002000a0c */ /* 0x020fe40003f26270 */
[----:B------:R-:W-:Y:S02]  /*13dc0*/  @P0 IADD3 R2, P2, R0, R229, RZ ;  /* 0x000000e500020210 */ /* 0x000fe40007f5e0ff */
[----:B---3--:R-:W-:Y:S03]  /*13dd0*/  @P0 ISETP.GE.AND P3, PT, R104, c[0x0][0x1d4], PT ;  /* 0x0000750068000a0c */ /* 0x008fe60003f66270 */
[----:B--2---:R-:W-:Y:S01]  /*13de0*/  @P0 IMAD.X R3, R4, 0x1, R228, P2 ;  /* 0x0000000104030824 */ /* 0x004fe200010e06e4 */
[----:B----4-:R-:W-:Y:S05]  /*13df0*/  @P0 ISETP.GE.AND P2, PT, R173, c[0x0][0x1d4], PT ;  /* 0x00007500ad000a0c */ /* 0x010fea0003f46270 */
[----:B------:R-:W-:Y:S01]  /*13e00*/  @!PT LDS RZ, [RZ] ;  /* 0x00000000fffff984 */ /* 0x000fe20000000800 */
[----:B------:R-:W-:Y:S01]  /*13e10*/  @!PT LDS RZ, [RZ] ;  /* 0x00000000fffff984 */ /* 0x000fe20000000800 */
[----:B------:R-:W-:Y:S01]  /*13e20*/  @!PT LDS RZ, [RZ] ;  /* 0x00000000fffff984 */ /* 0x000fe20000000800 */
[----:B------:R2:W-:Y:S01]  /*13e30*/  @P0 LDGSTS.E.BYPASS.LTC128B.128 [R209+0x3c80], [R2.64], !P1 ;  /* 0x03c8000002d10fae */ /* 0x0005e2000c901d48 */
[----:B------:R-:W-:Y:S05]  /*13e40*/  @P0 IADD3 R104, P1, R0, R230, RZ ;  /* 0x000000e600680210 */ /* 0x000fea0007f3e0ff */
[----:B------:R-:W-:Y:S05]  /*13e50*/  @P0 IMAD.X R105, R4, 0x1, R225, P1 ;  /* 0x0000000104690824 */ /* 0x000fea00008e06e1 */
[----:B------:R3:W-:Y:S01]  /*13e60*/  @P0 LDGSTS.E.BYPASS.LTC128B.128 [R209+0x4880], [R104.64], !P3 ;  /* 0x0488000068d10fae */ /* 0x0007e2000d901d48 */
[----:B--2---:R-:W-:Y:S05]  /*13e70*/  @P0 IADD3 R2, P1, R0, R227, RZ ;  /* 0x000000e300020210 */ /* 0x004fea0007f3e0ff */
[----:B------:R-:W-:Y:S05]  /*13e80*/  @P0 IMAD.X R3, R4, 0x1, R226, P1 ;  /* 0x0000000104030824 */ /* 0x000fea00008e06e2 */
[----:B------:R3:W-:Y:S01]  /*13e90*/  @P0 LDGSTS.E.BYPASS.LTC128B.128 [R209+0x5480], [R2.64], !P2 ;  /* 0x0548000002d10fae */ /* 0x0007e2000d101d48 */
[----:B------:R-:W-:Y:S01]  /*13ea0*/  ISETP.GE.AND P0, PT, R5, 0x21, PT ;  /* 0x000000210500780c */ /* 0x000fe20003f06270 */
[----:B------:R-:W-:-:S06]  /*13eb0*/  BRA.DIV ~URZ, `(.L_x_1667) ;  /* 0x0000bf427f007947 */ /* 0x000fcc000b800000 */
[----:B------:R2:W4:Y:S04]  /*13ec0*/  SHFL.IDX PT, R4, R106, 0x1, 0x1c1f ;  /* 0x003c1f006a047f89 */ /* 0x00052800000e0000 */
[----:B------:R2:W1:Y:S02]  /*13ed0*/  SHFL.IDX PT, R0, R172, 0x1, 0x1c1f ;  /* 0x003c1f00ac007f89 */ /* 0x00046400000e0000 */
.L_x_1775:
[----:B---3--:R-:W3:Y:S04]  /*13ee0*/  LDL.64 R2, [R1] ;  /* 0x0000000001027983 */ /* 0x008ee80000100a00 */
[----:B------:R-:W5:Y:S04]  /*13ef0*/  LDL R104, [R1+0xc] ;  /* 0x00000c0001687983 */ /* 0x000f680000100800 */
[----:B--2---:R-:W2:Y:S01]  /*13f00*/  LDL R5, [R1+0x10] ;  /* 0x0000100001057983 */ /* 0x004ea20000100800 */
[----:B---3--:R-:W-:Y:S02]  /*13f10*/  @P0 ISETP.GE.AND P1, PT, R2, c[0x0][0x1d4], PT ;  /* 0x0000750002000a0c */ /* 0x008fe40003f26270 */
[----:B-1----:R-:W-:Y:S02]  /*13f20*/  @P0 IADD3 R2, P2, R0, R229, RZ ;  /* 0x000000e500020210 */ /* 0x002fe40007f5e0ff */
[----:B-----5:R-:W-:Y:S03]  /*13f30*/  @P0 ISETP.GE.AND P3, PT, R104, c[0x0][0x1d4], PT ;  /* 0x0000750068000a0c */ /* 0x020fe60003f66270 */
[----:B----4-:R-:W-:Y:S01]  /*13f40*/  @P0 IMAD.X R3, R4, 0x1, R228, P2 ;  /* 0x0000000104030824 */ /* 0x010fe200010e06e4 */
[----:B--2---:R-:W-:Y:S05]  /*13f50*/  @P0 ISETP.GE.AND P2, PT, R5, c[0x0][0x1d4], PT ;  /* 0x0000750005000a0c */ /* 0x004fea0003f46270 */
[----:B------:R-:W-:Y:S01]  /*13f60*/  @!PT LDS RZ, [RZ] ;  /* 0x00000000fffff984 */ /* 0x000fe20000000800 */
[----:B------:R-:W-:Y:S01]  /*13f70*/  @!PT LDS RZ, [RZ] ;  /* 0x00000000fffff984 */ /* 0x000fe20000000800 */
[----:B------:R-:W-:Y:S01]  /*13f80*/  @!PT LDS RZ, [RZ] ;  /* 0x00000000fffff984 */ /* 0x000fe20000000800 */
[----:B------:R1:W-:Y:S01]  /*13f90*/  @P0 LDGSTS.E.BYPASS.LTC128B.128 [R209+0x4480], [R2.64], !P1 ;  /* 0x0448000002d10fae */ /* 0x0003e2000c901d48 */
[----:B------:R-:W-:Y:S05]  /*13fa0*/  @P0 IADD3 R104, P1, R0, R230, RZ ;  /* 0x000000e600680210 */ /* 0x000fea0007f3e0ff */
[----:B------:R-:W-:Y:S05]  /*13fb0*/  @P0 IMAD.X R105, R4, 0x1, R225, P1 ;  /* 0x0000000104690824 */ /* 0x000fea00008e06e1 */
[----:B------:R2:W-:Y:S01]  /*13fc0*/  @P0 LDGSTS.E.BYPASS.LTC128B.128 [R209+0x5080], [R104.64], !P3 ;  /* 0x0508000068d10fae */ /* 0x0005e2000d901d48 */
[----:B-1----:R-:W-:Y:S05]  /*13fd0*/  @P0 IADD3 R2, P1, R0, R227, RZ ;  /* 0x000000e300020210 */ /* 0x002fea0007f3e0ff */
[----:B------:R-:W-:Y:S05]  /*13fe0*/  @P0 IMAD.X R3, R4, 0x1, R226, P1 ;  /* 0x0000000104030824 */ /* 0x000fea00008e06e2 */
[----:B------:R2:W-:Y:S03]  /*13ff0*/  @P0 LDGSTS.E.BYPASS.LTC128B.128 [R209+0x5c80], [R2.64], !P2 ;  /* 0x05c8000002d10fae */ /* 0x0005e6000d101d48 */
.L_x_1664:
[----:B------:R-:W-:Y:S05]  /*14000*/  BSYNC B0 ;  /* 0x0000000000007941 */ /* 0x000fea0003800000 */
.L_x_1663:
[----:B------:R-:W3:Y:S01]  /*14010*/  LDL R4, [R1+0x64] ;  /* 0x0000640001047983 */ /* 0x000ee20000100800 */
[----:B------:R-:W-:Y:S03]  /*14020*/  IMAD.MOV.U32 R5, RZ, RZ, c[0x0][0x2c4] ;  /* 0x0000b100ff057624 */ /* 0x000fe600078e00ff */
[----:B------:R-:W3:Y:S02]  /*14030*/  LDL R0, [R1+0x80] ;  /* 0x0000800001007983 */ /* 0x000ee40000100800 */
[----:B------:R-:W-:Y:S02]  /*14040*/  ISETP.NE.AND P0, PT, R5, 0x1, PT ;  /* 0x000000010500780c */ /* 0x000fe40003f05270 */
[----:B--2---:R-:W2:Y:S04]  /*14050*/  LDL R3, [R1+0x68] ;  /* 0x0000680001037983 */ /* 0x004ea80000100800 */
[----:B------:R-:W4:Y:S04]  /*14060*/  LDL R2, [R1+0x6c] ;  /* 0x00006c0001027983 */ /* 0x000f280000100800 */
[----:B------:R-:W0:Y:S01]  /*14070*/  LDGDEPBAR ;  /* 0x00000000000079af */ /* 0x000e220000000000 */
[----:B---3--:R-:W-:Y:S04]  /*14080*/  IMAD.IADD R4, R0, 0x1, R4 ;  /* 0x0000000100047824 */ /* 0x008fe800078e0204 */
[----:B------:R-:W-:Y:S05]  /*14090*/  @P0 IMAD.HI.U32 R0, R4, c[0x0][0x2c8], RZ ;  /* 0x0000b20004000a27 */ /* 0x000fea00078e00ff */
[----:B------:R-:W-:Y:S01]  /*140a0*/  @P0 SHF.R.U32.HI R4, RZ, c[0x0][0x2cc], R0 ;  /* 0x0000b300ff040a19 */ /* 0x000fe20000011600 */
[----:B------:R-:W-:Y:S05]  /*140b0*/  IMAD R0, R212, -0x30, RZ ;  /* 0xffffffd0d4007824 */ /* 0x000fea00078e02ff */
[----:B--2---:R-:W-:Y:S04]  /*140c0*/  IADD3 R0, -R3, 0x1, R0 ;  /* 0x0000000103007810 */ /* 0x004fe80007ffe100 */
[----:B----4-:R-:W-:Y:S01]  /*140d0*/  IADD3 R5, -R246, R0, R2 ;  /* 0x00000000f6057210 */ /* 0x010fe20007ffe102 */
[----:B------:R-:W-:-:S05]  /*140e0*/  BRA.DIV ~URZ, `(.L_x_1668) ;  /* 0x0000bde27f007947 */ /* 0x000fca000b800000 */
[----:B------:R1:W2:Y:S02]  /*140f0*/  SHFL.IDX PT, R0, R4, RZ, 0x1c1f ;  /* 0x001c1fff04007589 */ /* 0x0002a400000e0000 */
.L_x_1776:
        /* <DEDUP_REMOVED lines=8> */
[C---:B------:R-:W-:Y:S02]  /*14180*/  ISETP.GT.AND P1, PT, R0.reuse, 0x11, PT ;  /* 0x000000110000780c */ /* 0x040fe40003f24270 */
[----:B------:R-:W-:Y:S02]  /*14190*/  ISETP.GT.AND P0, PT, R0, 0x18, PT ;  /* 0x000000180000780c */ /* 0x000fe40003f04270 */
[----:B------:R-:W-:Y:S02]  /*141a0*/  FSEL R186, R20, -INF , P3 ;  /* 0xff80000014ba7808 */ /* 0x000fe40001800000 */
        /* <DEDUP_REMOVED lines=8> */
[----:B------:R-:W-:Y:S02]  /*14230*/  ISETP.GT.AND P0, PT, R0, 0x29, PT ;  /* 0x000000290000780c */ /* 0x000fe40003f04270 */
[----:B------:R-:W-:Y:S02]  /*14240*/  FSEL R181, R37, -INF , P4 ;  /* 0xff80000025b57808 */ /* 0x000fe40002000000 */
[----:B------:R-:W-:Y:S02]  /*14250*/  FSEL R175, R40, -INF , P3 ;  /* 0xff80000028af7808 */ /* 0x000fe40001800000 */
[----:B------:R-:W-:Y:S02]  /*14260*/  FSEL R173, R41, -INF , P2 ;  /* 0xff80000029ad7808 */ /* 0x000fe40001000000 */
[----:B------:R-:W-:Y:S02]  /*14270*/  FSEL R172, R52, -INF , P1 ;  /* 0xff80000034ac7808 */ /* 0x000fe40000800000 */
[----:B------:R-:W-:Y:S01]  /*14280*/  FSEL R41, R53, -INF , P0 ;  /* 0xff80000035297808 */ /* 0x000fe20000000000 */
[----:B------:R-:W-:-:S05]  /*14290*/  BRA.DIV ~URZ, `(.L_x_1669) ;  /* 0x0000bca27f007947 */ /* 0x000fca000b800000 */
[----:B------:R-:W-:Y:S08]  /*142a0*/  SHFL.IDX PT, R3, R4, 0x1, 0x1c1f ;  /* 0x003c1f0004037f89 */ /* 0x000ff000000e0000 */
[----:B------:R-:W-:Y:S08]  /*142b0*/  SHFL.IDX PT, R0, R4, 0x2, 0x1c1f ;  /* 0x005c1f0004007f89 */ /* 0x000ff000000e0000 */
[----:B------:R-:W2:Y:S02]  /*142c0*/  SHFL.IDX PT, R2, R4, 0x3, 0x1c1f ;  /* 0x007c1f0004027f89 */ /* 0x000ea400000e0000 */
[C---:B--2---:R-:W-:Y:S02]  /*142d0*/  IMAD.IADD R2, R5.reuse, 0x1, R2 ;  /* 0x0000000105027824 */ /* 0x044fe400078e0202 */
[C---:B------:R-:W-:Y:S02]  /*142e0*/  IMAD.IADD R3, R5.reuse, 0x1, R3 ;  /* 0x0000000105037824 */ /* 0x040fe400078e0203 */
[----:B------:R-:W-:Y:S01]  /*142f0*/  IMAD.IADD R0, R5, 0x1, R0 ;  /* 0x0000000105007824 */ /* 0x000fe200078e0200 */
[----:B------:R-:W-:Y:S02]  /*14300*/  ISETP.GT.AND P4, PT, R2, 0x20, PT ;  /* 0x000000200200780c */ /* 0x000fe40003f84270 */
[C---:B------:R-:W-:Y:S02]  /*14310*/  ISETP.GT.AND P3, PT, R3.reuse, RZ, PT ;  /* 0x000000ff0300720c */ /* 0x040fe40003f64270 */
[C---:B------:R-:W-:Y:S02]  /*14320*/  ISETP.GT.AND P1, PT, R3.reuse, 0x8, PT ;  /* 0x000000080300780c */ /* 0x040fe40003f24270 */
[C---:B------:R-:W-:Y:S02]  /*14330*/  ISETP.GT.AND P0, PT, R3.reuse, 0x9, PT ;  /* 0x000000090300780c */ /* 0x040fe40003f04270 */
[----:B------:R-:W-:Y:S02]  /*14340*/  ISETP.GT.AND P2, PT, R3, 0x1, PT ;  /* 0x000000010300780c */ /* 0x000fe40003f44270 */
[----:B------:R-:W-:Y:S02]  /*14350*/  FSEL R37, R10, -INF , P3 ;  /* 0xff8000000a257808 */ /* 0x000fe40001800000 */
[----:B------:R-:W-:Y:S02]  /*14360*/  FSEL R179, R22, -INF , P1 ;  /* 0xff80000016b37808 */ /* 0x000fe40000800000 */
[----:B------:R-:W-:Y:S02]  /*14370*/  FSEL R178, R23, -INF , P0 ;  /* 0xff80000017b27808 */ /* 0x000fe40000000000 */
[C---:B------:R-:W-:Y:S02]  /*14380*/  ISETP.GT.AND P3, PT, R3.reuse, 0x10, PT ;  /* 0x000000100300780c */ /* 0x040fe40003f64270 */
[C---:B------:R-:W-:Y:S02]  /*14390*/  ISETP.GT.AND P1, PT, R3.reuse, 0x18, PT ;  /* 0x000000180300780c */ /* 0x040fe40003f24270 */
[----:B------:R-:W-:Y:S02]  /*143a0*/  ISETP.GT.AND P0, PT, R3, 0x19, PT ;  /* 0x000000190300780c */ /* 0x000fe40003f04270 */
[----:B------:R-:W-:Y:S02]  /*143b0*/  FSEL R180, R11, -INF , P2 ;  /* 0xff8000000bb47808 */ /* 0x000fe40001000000 */
        /* <DEDUP_REMOVED lines=12> */
[----:B------:R-:W-:Y:S02]  /*14480*/  ISETP.GT.AND P3, PT, R0, RZ, PT ;  /* 0x000000ff0000720c */ /* 0x000fe40003f64270 */
[C---:B------:R-:W-:Y:S02]  /*14490*/  ISETP.GT.AND P1, PT, R2.reuse, RZ, PT ;  /* 0x000000ff0200720c */ /* 0x040fe40003f24270 */
[----:B------:R-:W-:Y:S02]  /*144a0*/  ISETP.GT.AND P0, PT, R2, 0x1, PT ;  /* 0x000000010200780c */ /* 0x000fe40003f04270 */
[----:B------:R-:W-:Y:S02]  /*144b0*/  FSEL R25, R43, -INF , P2 ;  /* 0xff8000002b197808 */ /* 0x000fe40001000000 */
[----:B------:R-:W-:Y:S02]  /*144c0*/  ISETP.GT.AND P2, PT, R0, 0x1, PT ;  /* 0x000000010000780c */ /* 0x000fe40003f44270 */
[----:B------:R-:W-:Y:S02]  /*144d0*/  FSEL R12, R12, -INF , P3 ;  /* 0xff8000000c0c7808 */ /* 0x000fe40001800000 */
[----:B------:R-:W-:Y:S02]  /*144e0*/  FSEL R26, R14, -INF , P1 ;  /* 0xff8000000e1a7808 */ /* 0x000fe40000800000 */
[----:B------:R-:W-:Y:S02]  /*144f0*/  FSEL R54, R15, -INF , P0 ;  /* 0xff8000000f367808 */ /* 0x000fe40000000000 */
[----:B------:R-:W-:Y:S02]  /*14500*/  ISETP.GT.AND P3, PT, R0, 0x8, PT ;  /* 0x000000080000780c */ /* 0x000fe40003f64270 */
[C---:B------:R-:W-:Y:S02]  /*14510*/  ISETP.GT.AND P1, PT, R2.reuse, 0x8, PT ;  /* 0x000000080200780c */ /* 0x040fe40003f24270 */
        /* <DEDUP_REMOVED lines=101> */
.L_x_1777:
        /* <DEDUP_REMOVED lines=61> */
[----:B------:R-:W3:Y:S01]  /*14f40*/  MUFU.EX2 R25, R32 ;  /* 0x0000002000197308 */ /* 0x000ee20000000800 */
[C---:B------:R-:W-:Y:S02]  /*14f50*/  FMUL.FTZ R88, R4.reuse, R88 ;  /* 0x0000005804587220 */ /* 0x040fe40000410000 */
[----:B------:R-:W-:Y:S02]  /*14f60*/  FMUL.FTZ R89, R4, R89 ;  /* 0x0000005904597220 */ /* 0x000fe40000410000 */
[C---:B-1----:R-:W-:Y:S02]  /*14f70*/  FFMA.FTZ R0, R3.reuse, R213, R22 ;  /* 0x000000d503007223 */ /* 0x042fe40000010016 */
[C---:B------:R-:W-:Y:S02]  /*14f80*/  FMUL.FTZ R55, R3.reuse, R163 ;  /* 0x000000a303377220 */ /* 0x040fe40000410000 */
[C---:B------:R-:W-:Y:S01]  /*14f90*/  FMUL.FTZ R58, R3.reuse, R58 ;  /* 0x0000003a033a7220 */ /* 0x040fe20000410000 */
[----:B------:R-:W-:Y:S01]  /*14fa0*/  MUFU.EX2 R234, R41 ;  /* 0x0000002900ea7308 */ /* 0x000fe20000000800 */
[C---:B------:R-:W-:Y:S02]  /*14fb0*/  FMUL.FTZ R59, R3.reuse, R59 ;  /* 0x0000003b033b7220 */ /* 0x040fe40000410000 */
[C---:B------:R-:W-:Y:S01]  /*14fc0*/  FMUL.FTZ R70, R3.reuse, R70 ;  /* 0x0000004603467220 */ /* 0x040fe20000410000 */
[C---:B--2---:R-:W-:Y:S01]  /*14fd0*/  F2FP.PACK_AB R173, R2.reuse, R22 ;  /* 0x0000001602ad723e */ /* 0x044fe200000000ff */
[----:B------:R-:W-:Y:S01]  /*14fe0*/  FADD.FTZ R40, R2, R0 ;  /* 0x0000000002287221 */ /* 0x000fe20000010000 */
[C---:B------:R-:W-:Y:S01]  /*14ff0*/  FSEL R0, R104.reuse, RZ, P0 ;  /* 0x000000ff68007208 */ /* 0x040fe20000000000 */
[----:B------:R-:W-:Y:S02]  /*15000*/  FMUL.FTZ R2, R104, c[0x0][0x2d0] ;  /* 0x0000b40068027a20 */ /* 0x000fe40000410000 */
[C---:B------:R-:W-:Y:S01]  /*15010*/  FMUL.FTZ R71, R3.reuse, R71 ;  /* 0x0000004703477220 */ /* 0x040fe20000410000 */
[----:B------:R-:W-:Y:S01]  /*15020*/  MUFU.EX2 R237, R187 ;  /* 0x000000bb00ed7308 */ /* 0x000fe20000000800 */
[----:B------:R-:W-:Y:S01]  /*15030*/  FADD.FTZ R0, -R0, R110 ;  /* 0x0000006e00007221 */ /* 0x000fe20000010100 */
[----:B------:R-:W-:Y:S01]  /*15040*/  FSEL R2, R2, RZ, P0 ;  /* 0x000000ff02027208 */ /* 0x000fe20000000000 */
[----:B------:R-:W-:Y:S01]  /*15050*/  FMUL.FTZ R74, R3, R74 ;  /* 0x0000004a034a7220 */ /* 0x000fe20000410000 */
[----:B------:R-:W-:Y:S01]  /*15060*/  FSETP.NEU.FTZ.AND P0, PT, R5, -INF , PT ;  /* 0xff8000000500780b */ /* 0x000fe20003f1d000 */
[----:B------:R-:W-:Y:S01]  /*15070*/  FMUL.FTZ R0, R0, c[0x0][0x2d0] ;  /* 0x0000b40000007a20 */ /* 0x000fe20000410000 */
[----:B---3--:R-:W-:Y:S01]  /*15080*/  F2FP.PACK_AB R174, R25, R31 ;  /* 0x0000001f19ae723e */ /* 0x008fe200000000ff */
        /* <DEDUP_REMOVED lines=14> */
[----:B------:R-:W-:Y:S01]  /*15170*/  FSEL R2, R5, RZ, P0 ;  /* 0x000000ff05027208 */ /* 0x000fe20000000000 */
[----:B------:R-:W-:Y:S01]  /*15180*/  MUFU.EX2 R24, R12 ;  /* 0x0000000c00187308 */ /* 0x000fe20000000800 */
[----:B------:R-:W-:Y:S02]  /*15190*/  FMUL.FTZ R53, R4, R161 ;  /* 0x000000a104357220 */ /* 0x000fe40000410000 */
[C---:B------:R-:W-:Y:S02]  /*151a0*/  FMUL.FTZ R75, R3.reuse, R75 ;  /* 0x0000004b034b7220 */ /* 0x040fe40000410000 */
[----:B------:R-:W-:Y:S02]  /*151b0*/  FADD.FTZ R2, -R2, R111 ;  /* 0x0000006f02027221 */ /* 0x000fe40000010100 */
[C---:B------:R-:W-:Y:S02]  /*151c0*/  FMUL.FTZ R86, R3.reuse, R86 ;  /* 0x0000005603567220 */ /* 0x040fe40000410000 */
[----:B------:R-:W-:Y:S01]  /*151d0*/  FMUL.FTZ R2, R2, c[0x0][0x2d0] ;  /* 0x0000b40002027a20 */ /* 0x000fe20000410000 */
[----:B------:R-:W2:Y:S01]  /*151e0*/  MUFU.EX2 R0, R0 ;  /* 0x0000000000007308 */ /* 0x000ea20000000800 */
[----:B------:R-:W-:Y:S02]  /*151f0*/  FMUL.FTZ R87, R3, R87 ;  /* 0x0000005703577220 */ /* 0x000fe40000410000 */
[----:B-1----:R-:W-:Y:S02]  /*15200*/  FMUL.FTZ R6, R5, c[0x0][0x2d0] ;  /* 0x0000b40005067a20 */ /* 0x002fe40000410000 */
[C---:B------:R-:W-:Y:S02]  /*15210*/  FMUL.FTZ R90, R3.reuse, R90 ;  /* 0x0000005a035a7220 */ /* 0x040fe40000410000 */
[C---:B------:R-:W-:Y:S01]  /*15220*/  FMUL.FTZ R91, R3.reuse, R91 ;  /* 0x0000005b035b7220 */ /* 0x040fe20000410000 */
[----:B------:R-:W-:Y:S01]  /*15230*/  FSEL R6, R6, RZ, P0 ;  /* 0x000000ff06067208 */ /* 0x000fe20000000000 */
[C---:B------:R-:W-:Y:S01]  /*15240*/  FMUL.FTZ R102, R3.reuse, R102 ;  /* 0x0000006603667220 */ /* 0x040fe20000410000 */
[----:B------:R-:W-:Y:S01]  /*15250*/  MUFU.EX2 R2, R2 ;  /* 0x0000000200027308 */ /* 0x000fe20000000800 */
[----:B------:R-:W-:Y:S01]  /*15260*/  FMUL.FTZ R103, R3, R103 ;  /* 0x0000006703677220 */ /* 0x000fe20000410000 */
[----:B------:R-:W-:Y:S01]  /*15270*/  ISETP.GT.AND P0, PT, R212, R245, PT ;  /* 0x000000f5d400720c */ /* 0x000fe20003f04270 */
[--C-:B------:R-:W-:Y:S01]  /*15280*/  FFMA.FTZ R22, R38, c[0x0][0x2d0], -R6.reuse ;  /* 0x0000b40026167a23 */ /* 0x100fe20000010806 */
[----:B------:R-:W-:Y:S01]  /*15290*/  IADD3 R212, R212, -0x1, RZ ;  /* 0xffffffffd4d47810 */ /* 0x000fe20007ffe0ff */
        /* <DEDUP_REMOVED lines=9> */
[----:B------:R2:W-:Y:S01]  /*15330*/  MUFU.EX2 R233, R43 ;  /* 0x0000002b00e97308 */ /* 0x0005e20000000800 */
[C---:B------:R-:W-:Y:S02]  /*15340*/  FMUL.FTZ R29, R0.reuse, R129 ;  /* 0x00000081001d7220 */ /* 0x040fe40000410000 */
[C---:B------:R-:W-:Y:S02]  /*15350*/  FMUL.FTZ R32, R0.reuse, R124 ;  /* 0x0000007c00207220 */ /* 0x040fe40000410000 */
[C---:B------:R-:W-:Y:S02]  /*15360*/  FMUL.FTZ R33, R0.reuse, R125 ;  /* 0x0000007d00217220 */ /* 0x040fe40000410000 */
[C---:B------:R-:W-:Y:S02]  /*15370*/  FMUL.FTZ R44, R0.reuse, R120 ;  /* 0x00000078002c7220 */ /* 0x040fe40000410000 */
[----:B------:R-:W-:Y:S01]  /*15380*/  FMUL.FTZ R45, R0, R121 ;  /* 0x00000079002d7220 */ /* 0x000fe20000410000 */
[----:B------:R-:W-:Y:S01]  /*15390*/  MUFU.EX2 R243, R37 ;  /* 0x0000002500f37308 */ /* 0x000fe20000000800 */
[--C-:B------:R-:W-:Y:S02]  /*153a0*/  FFMA.FTZ R183, R18, c[0x0][0x2d0], -R6.reuse ;  /* 0x0000b40012b77a23 */ /* 0x100fe40000010806 */
[----:B------:R-:W-:Y:S01]  /*153b0*/  FMUL.FTZ R12, R0, R136 ;  /* 0x00000088000c7220 */ /* 0x000fe20000410000 */
[----:B-1----:R-:W-:Y:S01]  /*153c0*/  F2FP.PACK_AB R175, R234, R38 ;  /* 0x00000026eaaf723e */ /* 0x002fe200000000ff */
[----:B------:R-:W-:Y:S01]  /*153d0*/  FMUL.FTZ R48, R0, R116 ;  /* 0x0000007400307220 */ /* 0x000fe20000410000 */
[----:B------:R-:W-:Y:S01]  /*153e0*/  F2FP.PACK_AB R116, R24, R27 ;  /* 0x0000001b1874723e */ /* 0x000fe200000000ff */
        /* <DEDUP_REMOVED lines=11> */
[--C-:B------:R-:W-:Y:S02]  /*154a0*/  FFMA.FTZ R184, R15, c[0x0][0x2d0], -R6.reuse ;  /* 0x0000b4000fb87a23 */ /* 0x100fe40000010806 */
[--C-:B------:R-:W-:Y:S02]  /*154b0*/  FFMA.FTZ R194, R11, c[0x0][0x2d0], -R6.reuse ;  /* 0x0000b4000bc27a23 */ /* 0x100fe40000010806 */
[--C-:B------:R-:W-:Y:S01]  /*154c0*/  FFMA.FTZ R214, R10, c[0x0][0x2d0], -R6.reuse ;  /* 0x0000b4000ad67a23 */ /* 0x100fe20000010806 */
[----:B------:R-:W-:Y:S01]  /*154d0*/  MUFU.EX2 R240, R186 ;  /* 0x000000ba00f07308 */ /* 0x000fe20000000800 */
[--C-:B------:R-:W-:Y:S02]  /*154e0*/  FFMA.FTZ R216, R9, c[0x0][0x2d0], -R6.reuse ;  /* 0x0000b40009d87a23 */ /* 0x100fe40000010806 */
[----:B------:R-:W-:Y:S02]  /*154f0*/  FFMA.FTZ R6, R8, c[0x0][0x2d0], -R6 ;  /* 0x0000b40008067a23 */ /* 0x000fe40000010806 */
[C---:B------:R-:W-:Y:S02]  /*15500*/  FFMA.FTZ R8, R0.reuse, R231, R27 ;  /* 0x000000e700087223 */ /* 0x040fe4000001001b */
[C---:B------:R-:W-:Y:S02]  /*15510*/  FMUL.FTZ R13, R0.reuse, R137 ;  /* 0x00000089000d7220 */ /* 0x040fe40000410000 */
[C---:B------:R-:W-:Y:S01]  /*15520*/  FMUL.FTZ R92, R0.reuse, R92 ;  /* 0x0000005c005c7220 */ /* 0x040fe20000410000 */
[----:B------:R-:W-:Y:S01]  /*15530*/  MUFU.EX2 R231, R36 ;  /* 0x0000002400e77308 */ /* 0x000fe20000000800 */
[C---:B------:R-:W-:Y:S02]  /*15540*/  FMUL.FTZ R93, R0.reuse, R93 ;  /* 0x0000005d005d7220 */ /* 0x040fe40000410000 */
[C---:B------:R-:W-:Y:S02]  /*15550*/  FMUL.FTZ R96, R0.reuse, R96 ;  /* 0x0000006000607220 */ /* 0x040fe40000410000 */
[----:B------:R-:W-:Y:S02]  /*15560*/  FMUL.FTZ R97, R0, R97 ;  /* 0x0000006100617220 */ /* 0x000fe40000410000 */
[----:B------:R-:W-:Y:S02]  /*15570*/  FADD.FTZ R10, R31, R30 ;  /* 0x0000001e1f0a7221 */ /* 0x000fe40000010000 */
[----:B------:R-:W-:Y:S01]  /*15580*/  FMUL.FTZ R14, R2, R138 ;  /* 0x0000008a020e7220 */ /* 0x000fe20000410000 */
[----:B------:R-:W3:Y:S01]  /*15590*/  MUFU.EX2 R0, R20 ;  /* 0x0000001400007308 */ /* 0x000ee20000000800 */
[----:B------:R-:W-:Y:S02]  /*155a0*/  FADD.FTZ R181, R25, R10 ;  /* 0x0000000a19b57221 */ /* 0x000fe40000010000 */
[----:B------:R-:W-:Y:S02]  /*155b0*/  FADD.FTZ R138, R24, R8 ;  /* 0x00000008188a7221 */ /* 0x000fe40000010000 */
[----:B------:R-:W4:Y:S01]  /*155c0*/  LDSM.16.MT88.4 R24, [R196] ;  /* 0x00000000c418783b */ /* 0x000f220000004200 */
[C---:B------:R-:W-:Y:S02]  /*155d0*/  FMUL.FTZ R9, R4.reuse, R141 ;  /* 0x0000008d04097220 */ /* 0x040fe40000410000 */
[C---:B------:R-:W-:Y:S02]  /*155e0*/  FMUL.FTZ R10, R3.reuse, R142 ;  /* 0x0000008e030a7220 */ /* 0x040fe40000410000 */
[C---:B------:R-:W-:Y:S01]  /*155f0*/  FMUL.FTZ R11, R3.reuse, R143 ;  /* 0x0000008f030b7220 */ /* 0x040fe20000410000 */
[----:B------:R-:W-:Y:S01]  /*15600*/  MUFU.EX2 R241, R185 ;  /* 0x000000b900f17308 */ /* 0x000fe20000000800 */
[----:B------:R-:W-:Y:S02]  /*15610*/  FMUL.FTZ R8, R4, R140 ;  /* 0x0000008c04087220 */ /* 0x000fe40000410000 */
[----:B------:R-:W-:Y:S02]  /*15620*/  FADD.FTZ R136, R38, R40 ;  /* 0x0000002826887221 */ /* 0x000fe40000010000 */
[----:B--2---:R-:W2:Y:S01]  /*15630*/  LDSM.16.MT88.4 R40, [R197] ;  /* 0x00000000c528783b */ /* 0x004ea20000004200 */
[C---:B------:R-:W-:Y:S02]  /*15640*/  FMUL.FTZ R18, R2.reuse, R134 ;  /* 0x0000008602127220 */ /* 0x040fe40000410000 */
[----:B------:R-:W-:Y:S02]  /*15650*/  FMUL.FTZ R19, R2, R135 ;  /* 0x0000008702137220 */ /* 0x000fe40000410000 */
[----:B------:R-:W-:Y:S01]  /*15660*/  FMUL.FTZ R21, R4, R145 ;  /* 0x0000009104157220 */ /* 0x000fe20000410000 */
[----:B------:R-:W-:Y:S01]  /*15670*/  MUFU.EX2 R140, R188 ;  /* 0x000000bc008c7308 */ /* 0x000fe20000000800 */
[----:B-1----:R-:W-:Y:S01]  /*15680*/  FMUL.FTZ R22, R3, R146 ;  /* 0x0000009203167220 */ /* 0x002fe20000410000 */
[----:B------:R-:W-:Y:S01]  /*15690*/  LDSM.16.MT88.4 R132, [R196+0x1000] ;  /* 0x00100000c484783b */ /* 0x000fe20000004200 */
[----:B---3--:R-:W-:Y:S01]  /*156a0*/  FFMA.FTZ R137, R2, R232, R0 ;  /* 0x000000e802897223 */ /* 0x008fe20000010000 */
[----:B------:R-:W-:Y:S01]  /*156b0*/  F2FP.PACK_AB R117, R231, R0 ;  /* 0x00000000e775723e */ /* 0x000fe200000000ff */
[----:B------:R-:W-:Y:S02]  /*156c0*/  FMUL.FTZ R20, R4, R144 ;  /* 0x0000009004147220 */ /* 0x000fe40000410000 */
[C---:B------:R-:W-:Y:S02]  /*156d0*/  FMUL.FTZ R46, R2.reuse, R122 ;  /* 0x0000007a022e7220 */ /* 0x040fe40000410000 */
[C---:B------:R-:W-:Y:S01]  /*156e0*/  FMUL.FTZ R47, R2.reuse, R123 ;  /* 0x0000007b022f7220 */ /* 0x040fe20000410000 */
[----:B------:R-:W1:Y:S01]  /*156f0*/  MUFU.EX2 R232, R23 ;  /* 0x0000001700e87308 */ /* 0x000e620000000800 */
        /* <DEDUP_REMOVED lines=9> */
[-C--:B----4-:R-:W-:Y:S04]  /*15790*/  HMMA.16816.F32 R8, R172, R24.reuse, R8 ;  /* 0x00000018ac08723c */ /* 0x090fe80000001808 */
[----:B------:R-:W-:Y:S01]  /*157a0*/  LDSM.16.MT88.4 R124, [R196+0x400] ;  /* 0x00040000c47c783b */ /* 0x000fe20000004200 */
[C---:B------:R-:W-:Y:S01]  /*157b0*/  FMUL.FTZ R50, R2.reuse, R118 ;  /* 0x0000007602327220 */ /* 0x040fe20000410000 */
[----:B------:R-:W-:Y:S01]  /*157c0*/  F2FP.PACK_AB R118, R243, R233 ;  /* 0x000000e9f376723e */ /* 0x000fe200000000ff */
[C---:B------:R-:W-:Y:S01]  /*157d0*/  FMUL.FTZ R51, R2.reuse, R119 ;  /* 0x0000007702337220 */ /* 0x040fe20000410000 */
[----:B------:R-:W-:Y:S01]  /*157e0*/  MUFU.EX2 R239, R179 ;  /* 0x000000b300ef7308 */ /* 0x000fe20000000800 */
[----:B------:R-:W-:Y:S03]  /*157f0*/  FMUL.FTZ R15, R2, R139 ;  /* 0x0000008b020f7220 */ /* 0x000fe60000410000 */
[----:B-1----:R-:W-:Y:S01]  /*15800*/  F2FP.PACK_AB R119, R244, R232 ;  /* 0x000000e8f477723e */ /* 0x002fe200000000ff */
[C---:B------:R-:W-:Y:S02]  /*15810*/  FMUL.FTZ R23, R3.reuse, R147 ;  /* 0x0000009303177220 */ /* 0x040fe40000410000 */
[----:B------:R-:W-:Y:S01]  /*15820*/  LDSM.16.MT88.4 R144, [R196+0x800] ;  /* 0x00080000c490783b */ /* 0x000fe20000004200 */
[C---:B------:R-:W-:Y:S02]  /*15830*/  FMUL.FTZ R38, R3.reuse, R154 ;  /* 0x0000009a03267220 */ /* 0x040fe40000410000 */
[C---:B------:R-:W-:Y:S01]  /*15840*/  FMUL.FTZ R39, R3.reuse, R155 ;  /* 0x0000009b03277220 */ /* 0x040fe20000410000 */
[C---:B------:R-:W-:Y:S01]  /*15850*/  HMMA.16816.F32 R12, R116.reuse, R24, R12 ;  /* 0x00000018740c723c */ /* 0x040fe2000000180c */
[----:B------:R-:W-:Y:S03]  /*15860*/  MUFU.EX2 R139, R182 ;  /* 0x000000b6008b7308 */ /* 0x000fe60000000800 */
[----:B------:R-:W-:Y:S01]  /*15870*/  LDSM.16.MT88.4 R152, [R197+0x800] ;  /* 0x00080000c598783b */ /* 0x000fe20000004200 */
[C---:B------:R-:W-:Y:S02]  /*15880*/  FMUL.FTZ R54, R3.reuse, R162 ;  /* 0x000000a203367220 */ /* 0x040fe40000410000 */
[C---:B------:R-:W-:Y:S01]  /*15890*/  FMUL.FTZ R62, R2.reuse, R62 ;  /* 0x0000003e023e7220 */ /* 0x040fe20000410000 */
[-C--:B------:R-:W-:Y:S03]  /*158a0*/  HMMA.16816.F32 R16, R116, R26.reuse, R16 ;  /* 0x0000001a7410723c */ /* 0x080fe60000001810 */
[----:B------:R-:W-:Y:S01]  /*158b0*/  MUFU.EX2 R242, R177 ;  /* 0x000000b100f27308 */ /* 0x000fe20000000800 */
[----:B------:R-:W-:Y:S01]  /*158c0*/  LDSM.16.MT88.4 R160, [R196+0x1400] ;  /* 0x00140000c4a0783b */ /* 0x000fe20000004200 */
[C---:B------:R-:W-:Y:S02]  /*158d0*/  FMUL.FTZ R63, R2.reuse, R63 ;  /* 0x0000003f023f7220 */ /* 0x040fe40000410000 */
[----:B------:R-:W-:Y:S01]  /*158e0*/  FMUL.FTZ R66, R2, R66 ;  /* 0x0000004202427220 */ /* 0x000fe20000410000 */
[C---:B------:R-:W-:Y:S04]  /*158f0*/  HMMA.16816.F32 R20, R172.reuse, R26, R20 ;  /* 0x0000001aac14723c */ /* 0x040fe80000001814 */
        /* <DEDUP_REMOVED lines=9> */
[-C--:B--2---:R-:W-:Y:S03]  /*15990*/  HMMA.16816.F32 R24, R172, R40.reuse, R24 ;  /* 0x00000028ac18723c */ /* 0x084fe60000001818 */
        /* <DEDUP_REMOVED lines=13> */
[----:B------:R-:W-:Y:S02]  /*15a70*/  FADD.FTZ R4, R234, R136 ;  /* 0x00000088ea047221 */ /* 0x000fe40000010000 */
[----:B------:R-:W-:Y:S02]  /*15a80*/  FMUL.FTZ R99, R2, R99 ;  /* 0x0000006302637220 */ /* 0x000fe40000410000 */
[C---:B------:R-:W-:Y:S04]  /*15a90*/  FMUL.FTZ R42, R3.reuse, R158 ;  /* 0x0000009e032a7220 */ /* 0x040fe80000410000 */
[----:B------:R-:W-:Y:S01]  /*15aa0*/  FMUL.FTZ R43, R3, R159 ;  /* 0x0000009f032b7220 */ /* 0x000fe20000410000 */
[----:B------:R-:W-:Y:S01]  /*15ab0*/  MUFU.EX2 R136, R221 ;  /* 0x000000dd00887308 */ /* 0x000fe20000000800 */
[----:B------:R-:W-:Y:S02]  /*15ac0*/  FADD.FTZ R3, R233, R138 ;  /* 0x0000008ae9037221 */ /* 0x000fe40000010000 */
[----:B------:R-:W-:Y:S03]  /*15ad0*/  FADD.FTZ R0, R107, R181 ;  /* 0x000000b56b007221 */ /* 0x000fe60000010000 */
[-C--:B---3--:R-:W-:Y:S04]  /*15ae0*/  HMMA.16816.F32 R40, R172, R120.reuse, R40 ;  /* 0x00000078ac28723c */ /* 0x088fe80000001828 */
[----:B------:R-:W1:Y:S04]  /*15af0*/  MUFU.EX2 R2, R191 ;  /* 0x000000bf00027308 */ /* 0x000e680000000800 */
[C---:B------:R-:W-:Y:S06]  /*15b00*/  HMMA.16816.F32 R44, R116.reuse, R120, R44 ;  /* 0x00000078742c723c */ /* 0x040fec000000182c */
[----:B------:R-:W-:Y:S02]  /*15b10*/  MUFU.EX2 R191, R184 ;  /* 0x000000b800bf7308 */ /* 0x000fe40000000800 */
[-C--:B------:R-:W-:Y:S08]  /*15b20*/  HMMA.16816.F32 R48, R116, R122.reuse, R48 ;  /* 0x0000007a7430723c */ /* 0x080ff00000001830 */
[C---:B------:R-:W-:Y:S01]  /*15b30*/  HMMA.16816.F32 R52, R172.reuse, R122, R52 ;  /* 0x0000007aac34723c */ /* 0x040fe20000001834 */
[----:B------:R-:W2:Y:S01]  /*15b40*/  LDSM.16.MT88.4 R120, [R197+0xc00] ;  /* 0x000c0000c578783b */ /* 0x000ea20000004200 */
[----:B------:R-:W-:Y:S02]  /*15b50*/  MUFU.EX2 R189, R218 ;  /* 0x000000da00bd7308 */ /* 0x000fe40000000800 */
[----:B-1----:R-:W-:Y:S04]  /*15b60*/  FADD.FTZ R0, R2, R0 ;  /* 0x0000000002007221 */ /* 0x002fe80000010000 */
[----:B------:R-:W-:Y:S04]  /*15b70*/  FADD.FTZ R0, R111, R0 ;  /* 0x000000006f007221 */ /* 0x000fe80000010000 */
[----:B------:R-:W-:Y:S10]  /*15b80*/  MUFU.EX2 R190, R217 ;  /* 0x000000d900be7308 */ /* 0x000ff40000000800 */
[----:B------:R-:W-:Y:S10]  /*15b90*/  MUFU.EX2 R181, R214 ;  /* 0x000000d600b57308 */ /* 0x000ff40000000800 */
[----:B------:R-:W-:Y:S01]  /*15ba0*/  MUFU.EX2 R184, R213 ;  /* 0x000000d500b87308 */ /* 0x000fe20000000800 */
[-C--:B--2---:R-:W-:Y:S09]  /*15bb0*/  HMMA.16816.F32 R56, R172, R120.reuse, R56 ;  /* 0x00000078ac38723c */ /* 0x084ff20000001838 */
[----:B------:R-:W1:Y:S01]  /*15bc0*/  MUFU.EX2 R187, R195 ;  /* 0x000000c300bb7308 */ /* 0x000e620000000800 */
[C---:B------:R-:W-:Y:S09]  /*15bd0*/  HMMA.16816.F32 R60, R116.reuse, R120, R60 ;  /* 0x00000078743c723c */ /* 0x040ff2000000183c */
[----:B------:R-:W-:Y:S01]  /*15be0*/  MUFU.EX2 R188, R193 ;  /* 0x000000c100bc7308 */ /* 0x000fe20000000800 */
[-C--:B------:R-:W-:Y:S09]  /*15bf0*/  HMMA.16816.F32 R64, R116, R122.reuse, R64 ;  /* 0x0000007a7440723c */ /* 0x080ff20000001840 */
[----:B------:R-:W2:Y:S01]  /*15c00*/  MUFU.EX2 R183, R215 ;  /* 0x000000d700b77308 */ /* 0x000ea20000000800 */
[C---:B------:R-:W-:Y:S01]  /*15c10*/  HMMA.16816.F32 R68, R172.reuse, R122, R68 ;  /* 0x0000007aac44723c */ /* 0x040fe20000001844 */
[----:B------:R-:W3:Y:S03]  /*15c20*/  LDSM.16.MT88.4 R120, [R196+0x1800] ;  /* 0x00180000c478783b */ /* 0x000ee60000004200 */
[----:B-1----:R-:W-:Y:S05]  /*15c30*/  F2FP.PACK_AB R176, R187, R184 ;  /* 0x000000b8bbb0723e */ /* 0x002fea00000000ff */
[----:B------:R-:W1:Y:S10]  /*15c40*/  MUFU.EX2 R182, R194 ;  /* 0x000000c200b67308 */ /* 0x000e740000000800 */
[----:B------:R-:W-:Y:S01]  /*15c50*/  MUFU.EX2 R180, R216 ;  /* 0x000000d800b47308 */ /* 0x000fe20000000800 */
[----:B--2---:R-:W-:Y:S09]  /*15c60*/  F2FP.PACK_AB R178, R183, R188 ;  /* 0x000000bcb7b2723e */ /* 0x004ff200000000ff */
[----:B------:R-:W2:Y:S01]  /*15c70*/  MUFU.EX2 R6, R6 ;  /* 0x0000000600067308 */ /* 0x000ea20000000800 */
[----:B-1----:R-:W-:Y:S01]  /*15c80*/  F2FP.PACK_AB R177, R181, R182 ;  /* 0x000000b6b5b1723e */ /* 0x002fe200000000ff */
[-C--:B---3--:R-:W-:Y:S08]  /*15c90*/  HMMA.16816.F32 R72, R172, R120.reuse, R72 ;  /* 0x00000078ac48723c */ /* 0x088ff00000001848 */
        /* <DEDUP_REMOVED lines=45> */
[----:B------:R-:W-:Y:S02]  /*15f70*/  FADD.FTZ R214, R136, R0 ;  /* 0x0000000088d67221 */ /* 0x000fe40000010000 */
        /* <DEDUP_REMOVED lines=34> */
[----:B------:R-:W-:Y:S01]  /*161a0*/  FADD.FTZ R232, R6, R0 ;  /* 0x0000000006e87221 */ /* 0x000fe20000010000 */
[----:B------:R-:W-:Y:S03]  /*161b0*/  MOV R6, R106 ;  /* 0x0000006a00067202 */ /* 0x000fe60000000f00 */
        /* <DEDUP_REMOVED lines=34> */
.L_x_1657:
[----:B------:R-:W2:Y:S02]  /*163e0*/  LDL R0, [R1+0x14] ;  /* 0x0000140001007983 */ /* 0x000ea40000100800 */
[----:B--2---:R-:W-:-:S13]  /*163f0*/  ISETP.GE.AND P0, PT, R212, R0, PT ;  /* 0x00000000d400720c */ /* 0x004fda0003f06270 */
[----:B------:R-:W-:Y:S05]  /*16400*/  @!P0 BRA `(.L_x_1671) ;  /* 0x00002b2000008947 */ /* 0x000fea0003800000 */
.L_x_1683:
[----:B------:R-:W2:Y:S01]  /*16410*/  LDL.64 R8, [R1+0x20] ;  /* 0x0000200001087983 */ /* 0x000ea20000100a00 */
[----:B------:R-:W-:Y:S04]  /*16420*/  DEPBAR.LE SB0, 0x0 ;  /* 0x000080000000791a */ /* 0x000fe80000000000 */
[----:B------:R-:W3:Y:S01]  /*16430*/  LDL R6, [R1+0x28] ;  /* 0x0000280001067983 */ /* 0x000ee20000100800 */
[----:B------:R-:W-:Y:S01]  /*16440*/  WARPSYNC 0xffffffff ;  /* 0xffffffff00007948 */ /* 0x000fe20003800000 */
[----:B------:R-:W-:Y:S01]  /*16450*/  SHF.R.S32.HI R0, RZ, 0x1f, R211 ;  /* 0x0000001fff007819 */ /* 0x000fe200000114d3 */
[C---:B------:R-:W-:Y:S01]  /*16460*/  IMAD.WIDE.U32 R2, R211.reuse, c[0x0][0x208], RZ ;  /* 0x00008200d3027a25 */ /* 0x040fe200078e00ff */
[----:B------:R-:W-:Y:S01]  /*16470*/  BAR.SYNC.DEFER_BLOCKING 0x0 ;  /* 0x0000000000007b1d */ /* 0x000fe20000010000 */
[----:B------:R-:W-:Y:S02]  /*16480*/  SHF.R.S32.HI R4, RZ, 0x1f, R210 ;  /* 0x0000001fff047819 */ /* 0x000fe400000114d2 */
[----:B------:R-:W-:Y:S01]  /*16490*/  IMAD R0, R0, c[0x0][0x208], RZ ;  /* 0x0000820000007a24 */ /* 0x000fe200078e02ff */
[----:B------:R-:W-:Y:S01]  /*164a0*/  MOV R110, R105 ;  /* 0x00000069006e7202 */ /* 0x000fe20000000f00 */
[----:B------:R-:W-:Y:S01]  /*164b0*/  IMAD.MOV.U32 R107, RZ, RZ, R106 ;  /* 0x000000ffff6b7224 */ /* 0x000fe200078e006a */
[----:B------:R-:W-:Y:S01]  /*164c0*/  MOV R111, R104 ;  /* 0x00000068006f7202 */ /* 0x000fe20000000f00 */
[----:B------:R-:W-:Y:S02]  /*164d0*/  IMAD R0, R211, c[0x0][0x20c], R0 ;  /* 0x00008300d3007a24 */ /* 0x000fe400078e0200 */
        /* <DEDUP_REMOVED lines=20> */
.L_x_1778:
[----:B------:R-:W3:Y:S01]  /*16620*/  LDL.64 R8, [R1] ;  /* 0x0000000001087983 */ /* 0x000ee20000100a00 */
[----:B------:R-:W-:Y:S03]  /*16630*/  BSSY B0, `(.L_x_1673) ;  /* 0x0000024000007945 */ /* 0x000fe60003800000 */
[----:B------:R-:W4:Y:S04]  /*16640*/  LDL R10, [R1+0xc] ;  /* 0x00000c00010a7983 */ /* 0x000f280000100800 */
[----:B------:R-:W5:Y:S04]  /*16650*/  LDL R3, [R1+0x10] ;  /* 0x0000100001037983 */ /* 0x000f680000100800 */
[----:B------:R-:W1:Y:S01]  /*16660*/  SHFL.IDX PT, R2, R6, RZ, 0x1c1f ;  /* 0x001c1fff06027589 */ /* 0x000e6200000e0000 */
[----:B-----5:R-:W-:Y:S02]  /*16670*/  ISETP.GE.AND P3, PT, R3, c[0x0][0x1d4], PT ;  /* 0x0000750003007a0c */ /* 0x020fe40003f66270 */
[----:B---3--:R-:W-:Y:S02]  /*16680*/  ISETP.GE.AND P2, PT, R8, c[0x0][0x1d4], PT ;  /* 0x0000750008007a0c */ /* 0x008fe40003f46270 */
[----:B-1----:R-:W-:Y:S02]  /*16690*/  IADD3 R8, P0, R2, R229, RZ ;  /* 0x000000e502087210 */ /* 0x002fe40007f1e0ff */
[----:B----4-:R-:W-:Y:S02]  /*166a0*/  ISETP.GE.AND P4, PT, R10, c[0x0][0x1d4], PT ;  /* 0x000075000a007a0c */ /* 0x010fe40003f86270 */
[----:B------:R-:W1:Y:S01]  /*166b0*/  S2R R10, SR_TID.X ;  /* 0x00000000000a7919 */ /* 0x000e620000002100 */
[----:B--2---:R-:W-:Y:S06]  /*166c0*/  IMAD.X R9, R0, 0x1, R228, P0 ;  /* 0x0000000100097824 */ /* 0x004fec00000e06e4 */
[----:B------:R-:W-:Y:S01]  /*166d0*/  @!PT LDS RZ, [RZ] ;  /* 0x00000000fffff984 */ /* 0x000fe20000000800 */
[----:B------:R-:W-:Y:S01]  /*166e0*/  @!PT LDS RZ, [RZ] ;  /* 0x00000000fffff984 */ /* 0x000fe20000000800 */
[----:B------:R2:W-:Y:S02]  /*166f0*/  LDGSTS.E.BYPASS.LTC128B.128 [R209+0x1880], [R8.64], !P2 ;  /* 0x0188000008d17fae */ /* 0x0005e4000d101d48 */
[----:B--2---:R-:W-:Y:S05]  /*16700*/  IADD3 R8, P0, R2, R230, RZ ;  /* 0x000000e602087210 */ /* 0x004fea0007f1e0ff */
[----:B------:R-:W-:Y:S01]  /*16710*/  IMAD.X R9, R0, 0x1, R225, P0 ;  /* 0x0000000100097824 */ /* 0x000fe200000e06e1 */
[----:B------:R-:W-:Y:S04]  /*16720*/  IADD3 R2, P0, R2, R227, RZ ;  /* 0x000000e302027210 */ /* 0x000fe80007f1e0ff */
[----:B------:R2:W-:Y:S01]  /*16730*/  LDGSTS.E.BYPASS.LTC128B.128 [R209+0x2480], [R8.64], !P4 ;  /* 0x0248000008d17fae */ /* 0x0005e2000e101d48 */
[----:B------:R-:W-:Y:S01]  /*16740*/  IMAD.X R3, R0, 0x1, R226, P0 ;  /* 0x0000000100037824 */ /* 0x000fe200000e06e2 */
[----:B-1----:R-:W-:Y:S04]  /*16750*/  ISETP.GT.AND P0, PT, R10, 0x3f, PT ;  /* 0x0000003f0a00780c */ /* 0x002fe80003f04270 */
[----:B------:R2:W-:Y:S09]  /*16760*/  LDGSTS.E.BYPASS.LTC128B.128 [R209+0x3080], [R2.64], !P3 ;  /* 0x0308000002d17fae */ /* 0x0005f2000d901d48 */
[----:B------:R-:W-:-:S05]  /*16770*/  @P0 BRA `(.L_x_1674) ;  /* 0x000000f000000947 */ /* 0x000fca0003800000 */
[----:B------:R-:W-:-:S05]  /*16780*/  BRA.DIV ~URZ, `(.L_x_1675) ;  /* 0x0000a2f27f007947 */ /* 0x000fca000b800000 */
[----:B------:R-:W1:Y:S04]  /*16790*/  SHFL.IDX PT, R4, R4, 0x1, 0x1c1f ;  /* 0x003c1f0004047f89 */ /* 0x000e6800000e0000 */
[----:B------:R3:W4:Y:S02]  /*167a0*/  SHFL.IDX PT, R0, R6, 0x1, 0x1c1f ;  /* 0x003c1f0006007f89 */ /* 0x00072400000e0000 */
.L_x_1779:
[----:B--2-4-:R-:W-:Y:S05]  /*167b0*/  IADD3 R2, P0, R0, R229, RZ ;  /* 0x000000e500027210 */ /* 0x014fea0007f1e0ff */
[----:B-1----:R-:W-:Y:S01]  /*167c0*/  IMAD.X R3, R4, 0x1, R228, P0 ;  /* 0x0000000104037824 */ /* 0x002fe200000e06e4 */
        /* <DEDUP_REMOVED lines=10> */
.L_x_1674:
[----:B------:R-:W-:Y:S05]  /*16870*/  BSYNC B0 ;  /* 0x0000000000007941 */ /* 0x000fea0003800000 */
.L_x_1673:
        /* <DEDUP_REMOVED lines=51> */
[----:B--2---:R-:W-:Y:S03]  /*16bb0*/  ISETP.GT.AND P0, PT, R212, R0, PT ;  /* 0x00000000d400720c */ /* 0x004fe60003f04270 */
        /* <DEDUP_REMOVED lines=14> */
[----:B------:R-:W4:Y:S07]  /*16ca0*/  LDSM.16.M88.4 R176, [R171+0x1c00] ;  /* 0x001c0000abb0783b */ /* 0x000f2e0000000200 */
[-C--:B--2---:R-:W-:Y:S01]  /*16cb0*/  HMMA.16816.F32 R8, R172, R180.reuse, R8 ;  /* 0x000000b4ac08723c */ /* 0x084fe20000001808 */
[----:B------:R-:W2:Y:S07]  /*16cc0*/  LDSM.16.M88.4 R188, [R171+0x2000] ;  /* 0x00200000abbc783b */ /* 0x000eae0000000200 */
        /* <DEDUP_REMOVED lines=14> */
[----:B------:R-:W4:Y:S07]  /*16db0*/  LDSM.16.M88.4 R172, [R202] ;  /* 0x00000000caac783b */ /* 0x000f2e0000000200 */
[-C--:B-1----:R-:W-:Y:S01]  /*16dc0*/  HMMA.16816.F32 R8, R176, R180.reuse, R8 ;  /* 0x000000b4b008723c */ /* 0x082fe20000001808 */
[----:B------:R-:W1:Y:S01]  /*16dd0*/  LDSM.16.M88.4 R188, [R201] ;  /* 0x00000000c9bc783b */ /* 0x000e620000000200 */
[----:B------:R-:W-:Y:S07]  /*16de0*/  DEPBAR.LE SB0, 0x0 ;  /* 0x000080000000791a */ /* 0x000fee0000000000 */
[----:B------:R-:W-:Y:S01]  /*16df0*/  BAR.SYNC.DEFER_BLOCKING 0x0 ;  /* 0x0000000000007b1d */ /* 0x000fe20000010000 */
[C---:B--2---:R-:W-:Y:S08]  /*16e00*/  HMMA.16816.F32 R12, R184.reuse, R180, R12 ;  /* 0x000000b4b80c723c */ /* 0x044ff0000000180c */
        /* <DEDUP_REMOVED lines=15> */
[----:B------:R-:W4:Y:S02]  /*16f00*/  LDL R0, [R1+0x8] ;  /* 0x0000080001007983 */ /* 0x000f240000100800 */
[----:B------:R-:W-:Y:S02]  /*16f10*/  ISETP.NE.AND P1, PT, R3, 0x1, PT ;  /* 0x000000010300780c */ /* 0x000fe40003f25270 */
[----:B------:R-:W5:Y:S04]  /*16f20*/  LDL.64 R218, [R1+0x48] ;  /* 0x0000480001da7983 */ /* 0x000f680000100a00 */
[----:B---3--:R-:W3:Y:S04]  /*16f30*/  LDL R6, [R1+0x50] ;  /* 0x0000500001067983 */ /* 0x008ee80000100800 */
[----:B------:R-:W3:Y:S04]  /*16f40*/  LDL.64 R216, [R1+0x40] ;  /* 0x0000400001d87983 */ /* 0x000ee80000100a00 */
[----:B------:R-:W3:Y:S04]  /*16f50*/  LDL R172, [R1+0x3c] ;  /* 0x00003c0001ac7983 */ /* 0x000ee80000100800 */
[----:B------:R-:W1:Y:S01]  /*16f60*/  S2R R215, SR_TID.X ;  /* 0x0000000000d77919 */ /* 0x000e620000002100 */
[----:B--2---:R-:W-:Y:S05]  /*16f70*/  IMAD R2, R212, 0x30, R2 ;  /* 0x00000030d4027824 */ /* 0x004fea00078e0202 */
[----:B----4-:R-:W-:Y:S05]  /*16f80*/  IADD3 R2, R2, -0x30, R0 ;  /* 0xffffffd002027810 */ /* 0x010fea0007ffe000 */
[----:B------:R-:W-:Y:S04]  /*16f90*/  @P1 IMAD.HI.U32 R3, R2, c[0x0][0x2bc], RZ ;  /* 0x0000af0002031a27 */ /* 0x000fe800078e00ff */
[----:B------:R-:W-:Y:S01]  /*16fa0*/  IMAD.MOV.U32 R0, RZ, RZ, R2 ;  /* 0x000000ffff007224 */ /* 0x000fe200078e0002 */
[----:B------:R-:W-:Y:S04]  /*16fb0*/  @P1 SHF.R.U32.HI R0, RZ, c[0x0][0x2c0], R3 ;  /* 0x0000b000ff001a19 */ /* 0x000fe80000011603 */
[C---:B-----5:R-:W-:Y:S01]  /*16fc0*/  @!P6 IADD3 R3, P0, R0.reuse, R218, RZ ;  /* 0x000000da0003e210 */ /* 0x060fe20007f1e0ff */
[----:B------:R-:W-:Y:S03]  /*16fd0*/  IMAD.MOV R4, RZ, RZ, -R0 ;  /* 0x000000ffff047224 */ /* 0x000fe600078e0a00 */
[----:B---3--:R-:W-:Y:S01]  /*16fe0*/  @!P6 LEA.HI.X.SX32 R0, R0, R6, 0x1, P0 ;  /* 0x000000060000e211 */ /* 0x008fe200000f0eff */
        /* <DEDUP_REMOVED lines=24> */
.L_x_1780:
[----:B------:R-:W-:-:S05]  /*17170*/  BRA.DIV ~URZ, `(.L_x_1679) ;  /* 0x00009a427f007947 */ /* 0x000fca000b800000 */
[----:B------:R3:W4:Y:S02]  /*17180*/  SHFL.IDX PT, R0, R175, RZ, 0x1c1f ;  /* 0x001c1fffaf007589 */ /* 0x00072400000e0000 */
.L_x_1781:
        /* <DEDUP_REMOVED lines=16> */
.L_x_1782:
[----:B---34-:R-:W-:Y:S05]  /*17290*/  @P0 IADD3 R2, P1, R0, R229, RZ ;  /* 0x000000e500020210 */ /* 0x018fea0007f3e0ff */
[----:B-1----:R-:W-:Y:S01]  /*172a0*/  @P0 IMAD.X R3, R4, 0x1, R228, P1 ;  /* 0x0000000104030824 */ /* 0x002fe200008e06e4 */
[----:B------:R-:W-:Y:S04]  /*172b0*/  @P0 IADD3 R172, P1, R0, R230, RZ ;  /* 0x000000e600ac0210 */ /* 0x000fe80007f3e0ff */
[----:B------:R-:W-:Y:S01]  /*172c0*/  @!PT LDS RZ, [RZ] ;  /* 0x00000000fffff984 */ /* 0x000fe20000000800 */
[----:B------:R-:W-:Y:S01]  /*172d0*/  @!PT LDS RZ, [RZ] ;  /* 0x00000000fffff984 */ /* 0x000fe20000000800 */
[----:B------:R-:W-:Y:S01]  /*172e0*/  @!PT LDS RZ, [RZ] ;  /* 0x00000000fffff984 */ /* 0x000fe20000000800 */
[----:B------:R1:W-:Y:S01]  /*172f0*/  @P0 LDGSTS.E.BYPASS.LTC128B.128 [R209+0x4480], [R2.64], !P2 ;  /* 0x0448000002d10fae */ /* 0x0003e2000d101d48 */
[----:B------:R-:W-:Y:S05]  /*17300*/  @P0 IMAD.X R173, R4, 0x1, R225, P1 ;  /* 0x0000000104ad0824 */ /* 0x000fea00008e06e1 */
[----:B------:R3:W-:Y:S01]  /*17310*/  @P0 LDGSTS.E.BYPASS.LTC128B.128 [R209+0x5080], [R172.64], !P4 ;  /* 0x05080000acd10fae */ /* 0x0007e2000e101d48 */
[----:B-1----:R-:W-:Y:S05]  /*17320*/  @P0 IADD3 R2, P1, R0, R227, RZ ;  /* 0x000000e300020210 */ /* 0x002fea0007f3e0ff */
[----:B------:R-:W-:Y:S05]  /*17330*/  @P0 IMAD.X R3, R4, 0x1, R226, P1 ;  /* 0x0000000104030824 */ /* 0x000fea00008e06e2 */
[----:B------:R3:W-:Y:S03]  /*17340*/  @P0 LDGSTS.E.BYPASS.LTC128B.128 [R209+0x5c80], [R2.64], !P3 ;  /* 0x05c8000002d10fae */ /* 0x0007e6000d901d48 */
.L_x_1677:
[----:B------:R-:W-:Y:S05]  /*17350*/  BSYNC B0 ;  /* 0x0000000000007941 */ /* 0x000fea0003800000 */
.L_x_1676:
        /* <DEDUP_REMOVED lines=51> */
.L_x_1783:
        /* <DEDUP_REMOVED lines=15> */
.L_x_1784:
        /* <DEDUP_REMOVED lines=62> */
[----:B---3--:R-:W-:Y:S02]  /*17b60*/  FFMA.FTZ R0, R3, R213, R10 ;  /* 0x000000d503007223 */ /* 0x008fe4000001000a */
[----:B------:R-:W-:Y:S02]  /*17b70*/  FFMA.FTZ R213, R49, c[0x0][0x2d0], -R8 ;  /* 0x0000b40031d57a23 */ /* 0x000fe40000010808 */
[C---:B------:R-:W-:Y:S02]  /*17b80*/  FMUL.FTZ R56, R4.reuse, R56 ;  /* 0x0000003804387220 */ /* 0x040fe40000410000 */
[----:B------:R-:W3:Y:S01]  /*17b90*/  MUFU.EX2 R27, R20 ;  /* 0x00000014001b7308 */ /* 0x000ee20000000800 */
[----:B------:R-:W-:Y:S02]  /*17ba0*/  FMUL.FTZ R57, R4, R57 ;  /* 0x0000003904397220 */ /* 0x000fe40000410000 */
[C---:B------:R-:W-:Y:S01]  /*17bb0*/  FMUL.FTZ R58, R3.reuse, R58 ;  /* 0x0000003a033a7220 */ /* 0x040fe20000410000 */
[C---:B----4-:R-:W-:Y:S01]  /*17bc0*/  F2FP.PACK_AB R173, R2.reuse, R10 ;  /* 0x0000000a02ad723e */ /* 0x050fe200000000ff */
        /* <DEDUP_REMOVED lines=23> */
[--C-:B------:R-:W-:Y:S02]  /*17d40*/  FFMA.FTZ R220, R51, c[0x0][0x2d0], -R8.reuse ;  /* 0x0000b40033dc7a23 */ /* 0x100fe40000010808 */
        /* <DEDUP_REMOVED lines=92> */
[C---:B------:R-:W-:Y:S01]  /*18310*/  FMUL.FTZ R75, R3.reuse, R75 ;  /* 0x0000004b034b7220 */ /* 0x040fe20000410000 */
[----:B-1----:R-:W1:Y:S01]  /*18320*/  LDSM.16.MT88.4 R24, [R196] ;  /* 0x00000000c418783b */ /* 0x002e620000004200 */
[----:B--2---:R-:W-:Y:S01]  /*18330*/  F2FP.PACK_AB R175, R234, R0 ;  /* 0x00000000eaaf723e */ /* 0x004fe200000000ff */
[----:B------:R-:W-:Y:S02]  /*18340*/  FADD.FTZ R136, R0, R37 ;  /* 0x0000002500887221 */ /* 0x000fe40000010000 */
[C---:B------:R-:W-:Y:S02]  /*18350*/  FMUL.FTZ R37, R4.reuse, R153 ;  /* 0x0000009904257220 */ /* 0x040fe40000410000 */
[C---:B------:R-:W-:Y:S01]  /*18360*/  FMUL.FTZ R84, R4.reuse, R84 ;  /* 0x0000005404547220 */ /* 0x040fe20000410000 */
[----:B------:R-:W2:Y:S01]  /*18370*/  MUFU.EX2 R2, R190 ;  /* 0x000000be00027308 */ /* 0x000ea20000000800 */
[----:B------:R-:W-:Y:S01]  /*18380*/  LDSM.16.MT88.4 R152, [R197+0x800] ;  /* 0x00080000c598783b */ /* 0x000fe20000004200 */
[----:B------:R-:W-:Y:S01]  /*18390*/  FMUL.FTZ R85, R4, R85 ;  /* 0x0000005504557220 */ /* 0x000fe20000410000 */
        /* <DEDUP_REMOVED lines=185> */
.L_x_1671:
[----:B------:R-:W-:Y:S05]  /*18f30*/  BRA.DIV ~URZ, `(.L_x_1684) ;  /* 0x00007ff27f007947 */ /* 0x000fea000b800000 */
[----:B------:R1:W2:Y:S02]  /*18f40*/  SHFL.BFLY PT, R0, R214, 0x2, 0x1f ;  /* 0x0c401f00d6007f89 */ /* 0x0002a400000e0000 */
.L_x_1785:
        /* <DEDUP_REMOVED lines=15> */
.L_x_1786:
[----:B------:R-:W-:Y:S01]  /*19040*/  FSETP.NE.FTZ.AND P3, PT, R9, RZ, PT ;  /* 0x000000ff0900720b */ /* 0x000fe20003f75000 */
[----:B------:R-:W-:Y:S01]  /*19050*/  CS2R R2, SRZ ;  /* 0x0000000000027805 */ /* 0x000fe2000001ff00 */
[----:B------:R-:W-:Y:S01]  /*19060*/  MOV R0, RZ ;  /* 0x000000ff00007202 */ /* 0x000fe20000000f00 */
[----:B-1----:R-:W-:Y:S01]  /*19070*/  FADD.FTZ R4, R12, R10 ;  /* 0x0000000a0c047221 */ /* 0x002fe20000010000 */
        /* <DEDUP_REMOVED lines=38> */
[----:B-1--4-:R-:W-:-:S02]  /*192e0*/  @P2 FMUL.FTZ R10, R8, 0.69314718246459960938 ;  /* 0x3f317218080a2820 */ /* 0x012fc40000410000 */
        /* <DEDUP_REMOVED lines=91> */
.L_x_1588:
[----:B------:R2:W5:Y:S04]  /*198a0*/  LDL R6, [R1+0x70] ;  /* 0x0000700001067983 */ /* 0x0005680000100800 */
[----:B------:R-:W3:Y:S01]  /*198b0*/  S2R R2, SR_TID.X ;  /* 0x0000000000027919 */ /* 0x000ee20000002100 */
[----:B------:R-:W-:Y:S01]  /*198c0*/  BSSY B0, `(.L_x_1686) ;  /* 0x0000011000007945 */ /* 0x000fe20003800000 */
[----:B---3--:R-:W-:-:S13]  /*198d0*/  LOP3.LUT P0, RZ, R2, 0x7f, RZ, 0xc0, !PT ;  /* 0x0000007f02ff7812 */ /* 0x008fda000780c0ff */
[----:B------:R-:W-:Y:S05]  /*198e0*/  @P0 BRA `(.L_x_1687) ;  /* 0x000000e000000947 */ /* 0x000fea0003800000 */
[----:B--2---:R-:W2:Y:S01]  /*198f0*/  S2R R4, SR_LANEID ;  /* 0x0000000000047919 */ /* 0x004ea20000000000 */
[----:B------:R-:W-:Y:S01]  /*19900*/  VOTEU.ANY UR4, UPT, PT ;  /* 0x0000000000047886 */ /* 0x000fe200038e0100 */
[----:B------:R-:W-:Y:S01]  /*19910*/  IMAD.MOV.U32 R5, RZ, RZ, c[0x0][0x564] ;  /* 0x00015900ff057624 */ /* 0x000fe200078e00ff */
        /* <DEDUP_REMOVED lines=11> */
.L_x_1687:
[----:B--2---:R-:W-:Y:S05]  /*199d0*/  BSYNC B0 ;  /* 0x0000000000007941 */ /* 0x004fea0003800000 */
.L_x_1686:
[----:B------:R-:W-:Y:S01]  /*199e0*/  PRMT R0, R0, 0x9910, RZ ;  /* 0x0000991000007816 */ /* 0x000fe200000000ff */
[----:B------:R-:W-:Y:S01]  /*199f0*/  BSSY B1, `(.L_x_1688) ;  /* 0x00003b1000017945 */ /* 0x000fe20003800000 */
[----:B-----5:R-:W-:Y:S02]  /*19a00*/  IMAD.MOV.U32 R76, RZ, RZ, R6 ;  /* 0x000000ffff4c7224 */ /* 0x020fe400078e0006 */
[----:B------:R-:W-:-:S13]  /*19a10*/  ISETP.NE.AND P0, PT, R0, RZ, PT ;  /* 0x000000ff0000720c */ /* 0x000fda0003f05270 */
[----:B------:R-:W-:Y:S05]  /*19a20*/  @!P0 BRA `(.L_x_1689) ;  /* 0x00002ce000008947 */ /* 0x000fea0003800000 */
[----:B-1----:R-:W2:Y:S04]  /*19a30*/  LDL R6, [R1+0x98] ;  /* 0x0000980001067983 */ /* 0x002ea80000100800 */
[----:B------:R-:W3:Y:S04]  /*19a40*/  LDL R8, [R1+0x9c] ;  /* 0x00009c0001087983 */ /* 0x000ee80000100800 */
[----:B------:R-:W4:Y:S04]  /*19a50*/  LDL R13, [R1+0xd0] ;  /* 0x0000d000010d7983 */ /* 0x000f280000100800 */
[----:B------:R-:W4:Y:S04]  /*19a60*/  LDL.LU R12, [R1+0x8c] ;  /* 0x00008c00010c7983 */ /* 0x000f280000300800 */
[----:B------:R-:W4:Y:S04]  /*19a70*/  LDL R11, [R1+0xcc] ;  /* 0x0000cc00010b7983 */ /* 0x000f280000100800 */
[----:B------:R-:W4:Y:S01]  /*19a80*/  LDL.LU R10, [R1+0x90] ;  /* 0x00009000010a7983 */ /* 0x000f220000300800 */
        /* <DEDUP_REMOVED lines=11> */
[----:B--2---:R1:W-:Y:S04]  /*19b40*/  STS [R6+0x80], R0 ;  /* 0x0000800006007388 */ /* 0x0043e80000000800 */
[----:B------:R2:W-:Y:S04]  /*19b50*/  STS [R6+0x280], R3 ;  /* 0x0002800306007388 */ /* 0x0005e80000000800 */
[----:B---3--:R3:W-:Y:S01]  /*19b60*/  STS [R8], R2 ;  /* 0x0000000208007388 */ /* 0x0087e20000000800 */
[----:B-1----:R-:W-:-:S02]  /*19b70*/  F2FP.PACK_AB R0, R147, R146 ;  /* 0x000000929300723e */ /* 0x002fc400000000ff */
[----:B--2---:R-:W-:-:S03]  /*19b80*/  F2FP.PACK_AB R3, R35, R34 ;  /* 0x000000222303723e */ /* 0x004fc600000000ff */
[----:B------:R1:W-:Y:S01]  /*19b90*/  STS [R8+0x200], R0 ;  /* 0x0002000008007388 */ /* 0x0003e20000000800 */
[----:B---3--:R-:W-:-:S03]  /*19ba0*/  F2FP.PACK_AB R2, R53, R52 ;  /* 0x000000343502723e */ /* 0x008fc600000000ff */
[----:B------:R2:W-:Y:S04]  /*19bb0*/  STS [R6+0x1080], R3 ;  /* 0x0010800306007388 */ /* 0x0005e80000000800 */
[----:B------:R3:W-:Y:S01]  /*19bc0*/  STS [R6+0x1280], R2 ;  /* 0x0012800206007388 */ /* 0x0007e20000000800 */
[----:B-1----:R-:W-:Y:S02]  /*19bd0*/  F2FP.PACK_AB R0, R37, R36 ;  /* 0x000000242500723e */ /* 0x002fe400000000ff */
[----:B--2---:R-:W-:-:S03]  /*19be0*/  F2FP.PACK_AB R3, R177, R176 ;  /* 0x000000b0b103723e */ /* 0x004fc600000000ff */
[----:B------:R1:W-:Y:S01]  /*19bf0*/  STS [R8+0x1000], R0 ;  /* 0x0010000008007388 */ /* 0x0003e20000000800 */
[----:B---3--:R-:W-:-:S03]  /*19c00*/  F2FP.PACK_AB R2, R151, R150 ;  /* 0x000000969702723e */ /* 0x008fc600000000ff */
[----:B------:R2:W-:Y:S04]  /*19c10*/  STS [R8+0x1200], R4 ;  /* 0x0012000408007388 */ /* 0x0005e80000000800 */
[----:B----4-:R3:W-:Y:S04]  /*19c20*/  STS [R13+0x80], R3 ;  /* 0x000080030d007388 */ /* 0x0107e80000000800 */
        /* <DEDUP_REMOVED lines=93> */
.L_x_1690:
        /* <DEDUP_REMOVED lines=25> */
[----:B------:R-:W-:Y:S02]  /*1a390*/  IMAD R14, R8, R6, R0 ;  /* 0x00000006080e7224 */ /* 0x000fe400078e0200 */
[----:B------:R-:W-:Y:S02]  /*1a3a0*/  IMAD.IADD R4, R4, 0x1, R77 ;  /* 0x0000000104047824 */ /* 0x000fe400078e024d */
        /* <DEDUP_REMOVED lines=99> */
[----:B------:R1:W1:Y:S01]  /*1a9e0*/  LDS.128 R32, [R9+0x2880] ;  /* 0x0028800009207984 */ /* 0x0002620000000c00 */
[----:B------:R-:W-:Y:S02]  /*1a9f0*/  IADD3 R5, R13, R77, RZ ;  /* 0x0000004d0d057210 */ /* 0x000fe40007ffe0ff */
[----:B------:R-:W-:Y:S01]  /*1aa00*/  IADD3 R3, R3, R8, RZ ;  /* 0x0000000803037210 */ /* 0x000fe20007ffe0ff */
[----:B------:R1:W1:Y:S01]  /*1aa10*/  LDS.128 R44, [R9+0x3080] ;  /* 0x00308000092c7984 */ /* 0x0002620000000c00 */
[----:B------:R-:W-:-:S03]  /*1aa20*/  IMAD R4, R4, c[0x0][0x3d8], RZ ;  /* 0x0000f60004047a24 */ /* 0x000fc600078e02ff */
[----:B------:R1:W1:Y:S01]  /*1aa30*/  LDS.128 R56, [R9+0x3880] ;  /* 0x0038800009387984 */ /* 0x0002620000000c00 */
[----:B------:R-:W-:-:S03]  /*1aa40*/  IMAD.WIDE.U32 R2, R6, c[0x0][0x3d8], R2 ;  /* 0x0000f60006027a25 */ /* 0x000fc600078e0002 */
[----:B------:R1:W1:Y:S01]  /*1aa50*/  LDS.128 R16, [R9+0x4080] ;  /* 0x0040800009107984 */ /* 0x0002620000000c00 */
[----:B------:R-:W-:Y:S01]  /*1aa60*/  IMAD R6, R6, c[0x0][0x3dc], R4 ;  /* 0x0000f70006067a24 */ /* 0x000fe200078e0204 */
[C---:B------:R-:W-:Y:S02]  /*1aa70*/  LEA R12, P0, R2.reuse, c[0x0][0x380], 0x1 ;  /* 0x0000e000020c7a11 */ /* 0x040fe400078008ff */
[----:B------:R1:W1:Y:S02]  /*1aa80*/  LDS.128 R28, [R9+0x4880] ;  /* 0x00488000091c7984 */ /* 0x0002640000000c00 */
[----:B------:R-:W-:Y:S02]  /*1aa90*/  IADD3 R3, R3, R6, RZ ;  /* 0x0000000603037210 */ /* 0x000fe40007ffe0ff */
[----:B------:R1:W1:Y:S02]  /*1aaa0*/  LDS.128 R40, [R9+0x5080] ;  /* 0x0050800009287984 */ /* 0x0002640000000c00 */
[----:B------:R-:W-:-:S02]  /*1aab0*/  LEA.HI.X R6, R2, c[0x0][0x384], R3, 0x1, P0 ;  /* 0x0000e10002067a11 */ /* 0x000fc400000f0c03 */
[----:B------:R1:W1:Y:S01]  /*1aac0*/  LDS.128 R52, [R9+0x5880] ;  /* 0x0058800009347984 */ /* 0x0002620000000c00 */
[----:B------:R-:W-:Y:S05]  /*1aad0*/  BRA.DIV ~URZ, `(.L_x_1692) ;  /* 0x000066d27f007947 */ /* 0x000fea000b800000 */
[----:B--23--:R2:W3:Y:S02]  /*1aae0*/  SHFL.IDX PT, R4, R6, RZ, 0x1c1f ;  /* 0x001c1fff06047589 */ /* 0x00c4e400000e0000 */
.L_x_1787:
[----:B------:R-:W-:Y:S05]  /*1aaf0*/  BRA.DIV ~URZ, `(.L_x_1693) ;  /* 0x000067227f007947 */ /* 0x000fea000b800000 */
[----:B------:R2:W4:Y:S02]  /*1ab00*/  SHFL.IDX PT, R2, R12, RZ, 0x1c1f ;  /* 0x001c1fff0c027589 */ /* 0x00052400000e0000 */
.L_x_1788:
[----:B------:R-:W-:Y:S01]  /*1ab10*/  ISETP.GE.AND P0, PT, R5, R0, PT ;  /* 0x000000000500720c */ /* 0x000fe20003f06270 */
[----:B------:R-:W-:-:S12]  /*1ab20*/  BSSY B0, `(.L_x_1694) ;  /* 0x0000013000007945 */ /* 0x000fd80003800000 */
[----:B------:R-:W-:Y:S05]  /*1ab30*/  @P0 BRA `(.L_x_1695) ;  /* 0x0000011000000947 */ /* 0x000fea0003800000 */
[----:B------:R-:W5:Y:S04]  /*1ab40*/  LDL.64 R66, [R1] ;  /* 0x0000000001427983 */ /* 0x000f680000100a00 */
[----:B--2---:R-:W2:Y:S04]  /*1ab50*/  LDL R15, [R1+0xc] ;  /* 0x00000c00010f7983 */ /* 0x004ea80000100800 */
[----:B----4-:R-:W4:Y:S04]  /*1ab60*/  LDL R13, [R1+0x10] ;  /* 0x00001000010d7983 */ /* 0x010f280000100800 */
[----:B---3--:R-:W3:Y:S04]  /*1ab70*/  LDL R64, [R1+0x88] ;  /* 0x0000880001407983 */ /* 0x008ee80000100800 */
[----:B------:R-:W3:Y:S01]  /*1ab80*/  LDL R14, [R1+0x84] ;  /* 0x00008400010e7983 */ /* 0x000ee20000100800 */
[----:B-----5:R-:W-:-:S02]  /*1ab90*/  ISETP.GE.AND P2, PT, R66, c[0x0][0x3c8], PT ;  /* 0x0000f20042007a0c */ /* 0x020fc40003f46270 */
[----:B--2---:R-:W-:Y:S02]  /*1aba0*/  ISETP.GE.AND P1, PT, R15, c[0x0][0x3c8], PT ;  /* 0x0000f2000f007a0c */ /* 0x004fe40003f26270 */
[----:B----4-:R-:W-:-:S09]  /*1abb0*/  ISETP.GE.AND P0, PT, R13, c[0x0][0x3c8], PT ;  /* 0x0000f2000d007a0c */ /* 0x010fd20003f06270 */
[CC--:B------:R-:W-:Y:S02]  /*1abc0*/  @!P2 LEA R10, P5, R66.reuse, R2.reuse, 0x1 ;  /* 0x00000002420aa211 */ /* 0x0c0fe400078a08ff */
[----:B------:R-:W-:Y:S02]  /*1abd0*/  @!P1 LEA R8, P4, R15, R2, 0x1 ;  /* 0x000000020f089211 */ /* 0x000fe400078808ff */
[----:B------:R-:W-:Y:S02]  /*1abe0*/  @!P2 LEA.HI.X R11, R66, R4, R67, 0x1, P5 ;  /* 0x00000004420ba211 */ /* 0x000fe400028f0c43 */
[----:B------:R-:W-:Y:S02]  /*1abf0*/  @!P0 LEA R2, P3, R13, R2, 0x1 ;  /* 0x000000020d028211 */ /* 0x000fe400078608ff */
[-C--:B-1-3--:R-:W-:Y:S02]  /*1ac00*/  @!P1 LEA.HI.X R9, R15, R4.reuse, R64, 0x1, P4 ;  /* 0x000000040f099211 */ /* 0x08afe400020f0c40 */
[----:B------:R-:W-:Y:S01]  /*1ac10*/  @!P0 LEA.HI.X R3, R13, R4, R14, 0x1, P3 ;  /* 0x000000040d038211 */ /* 0x000fe200018f0c0e */
[----:B------:R1:W-:Y:S04]  /*1ac20*/  @!P2 ST.E.128 [R10.64], R24 ;  /* 0x000000180a00a985 */ /* 0x0003e8000c101d08 */
[----:B------:R1:W-:Y:S04]  /*1ac30*/  @!P1 ST.E.128 [R8.64], R20 ;  /* 0x0000001408009985 */ /* 0x0003e8000c101d08 */
[----:B------:R1:W-:Y:S02]  /*1ac40*/  @!P0 ST.E.128 [R2.64], R16 ;  /* 0x0000001002008985 */ /* 0x0003e4000c101d08 */
.L_x_1695:
[----:B------:R-:W-:Y:S05]  /*1ac50*/  BSYNC B0 ;  /* 0x0000000000007941 */ /* 0x000fea0003800000 */
.L_x_1694:
[----:B------:R-:W-:Y:S05]  /*1ac60*/  BRA.DIV ~URZ, `(.L_x_1696) ;  /* 0x000066227f007947 */ /* 0x000fea000b800000 */
[----:B---3--:R3:W2:Y:S04]  /*1ac70*/  SHFL.IDX PT, R4, R6, 0x1, 0x1c1f ;  /* 0x003c1f0006047f89 */ /* 0x0086a800000e0000 */
[----:B-1--4-:R3:W1:Y:S02]  /*1ac80*/  SHFL.IDX PT, R2, R12, 0x1, 0x1c1f ;  /* 0x003c1f000c027f89 */ /* 0x01266400000e0000 */
.L_x_1789:
[----:B------:R-:W-:Y:S01]  /*1ac90*/  IADD3 R3, R5, 0x20, RZ ;  /* 0x0000002005037810 */ /* 0x000fe20007ffe0ff */
[----:B------:R-:W-:Y:S03]  /*1aca0*/  BSSY B0, `(.L_x_1697) ;  /* 0x0000014000007945 */ /* 0x000fe60003800000 */
[----:B------:R-:W-:-:S13]  /*1acb0*/  ISETP.GE.AND P0, PT, R3, R0, PT ;  /* 0x000000000300720c */ /* 0x000fda0003f06270 */
[----:B------:R-:W-:Y:S05]  /*1acc0*/  @P0 BRA `(.L_x_1698) ;  /* 0x0000011000000947 */ /* 0x000fea0003800000 */
[----:B------:R-:W4:Y:S04]  /*1acd0*/  LDL.64 R18, [R1] ;  /* 0x0000000001127983 */ /* 0x000f280000100a00 */
[----:B------:R-:W5:Y:S04]  /*1ace0*/  LDL R15, [R1+0xc] ;  /* 0x00000c00010f7983 */ /* 0x000f680000100800 */
[----:B---3--:R-:W3:Y:S04]  /*1acf0*/  LDL R13, [R1+0x10] ;  /* 0x00001000010d7983 */ /* 0x008ee80000100800 */
[----:B--2---:R-:W2:Y:S04]  /*1ad00*/  LDL R16, [R1+0x88] ;  /* 0x0000880001107983 */ /* 0x004ea80000100800 */
[----:B------:R-:W2:Y:S01]  /*1ad10*/  LDL R14, [R1+0x84] ;  /* 0x00008400010e7983 */ /* 0x000ea20000100800 */
[----:B----4-:R-:W-:-:S02]  /*1ad20*/  ISETP.GE.AND P2, PT, R18, c[0x0][0x3c8], PT ;  /* 0x0000f20012007a0c */ /* 0x010fc40003f46270 */
[----:B-----5:R-:W-:Y:S02]  /*1ad30*/  ISETP.GE.AND P1, PT, R15, c[0x0][0x3c8], PT ;  /* 0x0000f2000f007a0c */ /* 0x020fe40003f26270 */
[----:B---3--:R-:W-:-:S09]  /*1ad40*/  ISETP.GE.AND P0, PT, R13, c[0x0][0x3c8], PT ;  /* 0x0000f2000d007a0c */ /* 0x008fd20003f06270 */
[CC--:B-1----:R-:W-:Y:S02]  /*1ad50*/  @!P2 LEA R10, P5, R18.reuse, R2.reuse, 0x1 ;  /* 0x00000002120aa211 */ /* 0x0c2fe400078a08ff */
[----:B------:R-:W-:Y:S02]  /*1ad60*/  @!P1 LEA R8, P4, R15, R2, 0x1 ;  /* 0x000000020f089211 */ /* 0x000fe400078808ff */
[----:B------:R-:W-:Y:S02]  /*1ad70*/  @!P2 LEA.HI.X R11, R18, R4, R19, 0x1, P5 ;  /* 0x00000004120ba211 */ /* 0x000fe400028f0c13 */
[----:B------:R-:W-:Y:S02]  /*1ad80*/  @!P0 LEA R2, P3, R13, R2, 0x1 ;  /* 0x000000020d028211 */ /* 0x000fe400078608ff */
[-C--:B--2---:R-:W-:Y:S02]  /*1ad90*/  @!P1 LEA.HI.X R9, R15, R4.reuse, R16, 0x1, P4 ;  /* 0x000000040f099211 */ /* 0x084fe400020f0c10 */
[----:B------:R-:W-:Y:S01]  /*1ada0*/  @!P0 LEA.HI.X R3, R13, R4, R14, 0x1, P3 ;  /* 0x000000040d038211 */ /* 0x000fe200018f0c0e */
[----:B------:R1:W-:Y:S04]  /*1adb0*/  @!P2 ST.E.128 [R10.64], R36 ;  /* 0x000000240a00a985 */ /* 0x0003e8000c101d08 */
[----:B------:R1:W-:Y:S04]  /*1adc0*/  @!P1 ST.E.128 [R8.64], R32 ;  /* 0x0000002008009985 */ /* 0x0003e8000c101d08 */
[----:B------:R1:W-:Y:S02]  /*1add0*/  @!P0 ST.E.128 [R2.64], R28 ;  /* 0x0000001c02008985 */ /* 0x0003e4000c101d08 */
.L_x_1698:
[----:B------:R-:W-:Y:S05]  /*1ade0*/  BSYNC B0 ;  /* 0x0000000000007941 */ /* 0x000fea0003800000 */
.L_x_1697:
[----:B------:R-:W-:Y:S05]  /*1adf0*/  BRA.DIV ~URZ, `(.L_x_1699) ;  /* 0x000065627f007947 */ /* 0x000fea000b800000 */
[----:B--2---:R2:W4:Y:S02]  /*1ae00*/  SHFL.IDX PT, R4, R6, 0x2, 0x1c1f ;  /* 0x005c1f0006047f89 */ /* 0x00452400000e0000 */
.L_x_1790:
[----:B------:R-:W-:Y:S05]  /*1ae10*/  BRA.DIV ~URZ, `(.L_x_1700) ;  /* 0x000065b27f007947 */ /* 0x000fea000b800000 */
[----:B-1----:R1:W2:Y:S02]  /*1ae20*/  SHFL.IDX PT, R2, R12, 0x2, 0x1c1f ;  /* 0x005c1f000c027f89 */ /* 0x0022a400000e0000 */
.L_x_1791:
[----:B------:R-:W-:Y:S01]  /*1ae30*/  IADD3 R3, R5, 0x40, RZ ;  /* 0x0000004005037810 */ /* 0x000fe20007ffe0ff */
[----:B------:R-:W-:Y:S03]  /*1ae40*/  BSSY B0, `(.L_x_1701) ;  /* 0x0000014000007945 */ /* 0x000fe60003800000 */
[----:B------:R-:W-:-:S13]  /*1ae50*/  ISETP.GE.AND P0, PT, R3, R0, PT ;  /* 0x000000000300720c */ /* 0x000fda0003f06270 */
[----:B------:R-:W-:Y:S05]  /*1ae60*/  @P0 BRA `(.L_x_1702) ;  /* 0x0000011000000947 */ /* 0x000fea0003800000 */
[----:B------:R-:W5:Y:S04]  /*1ae70*/  LDL.64 R18, [R1] ;  /* 0x0000000001127983 */ /* 0x000f680000100a00 */
[----:B---3--:R-:W3:Y:S04]  /*1ae80*/  LDL R15, [R1+0xc] ;  /* 0x00000c00010f7983 */ /* 0x008ee80000100800 */
[----:B----4-:R-:W4:Y:S04]  /*1ae90*/  LDL R13, [R1+0x10] ;  /* 0x00001000010d7983 */ /* 0x010f280000100800 */
[----:B--2---:R-:W2:Y:S04]  /*1aea0*/  LDL R16, [R1+0x88] ;  /* 0x0000880001107983 */ /* 0x004ea80000100800 */
[----:B------:R-:W2:Y:S01]  /*1aeb0*/  LDL R14, [R1+0x84] ;  /* 0x00008400010e7983 */ /* 0x000ea20000100800 */
[----:B-----5:R-:W-:-:S02]  /*1aec0*/  ISETP.GE.AND P2, PT, R18, c[0x0][0x3c8], PT ;  /* 0x0000f20012007a0c */ /* 0x020fc40003f46270 */
[----:B---3--:R-:W-:Y:S02]  /*1aed0*/  ISETP.GE.AND P1, PT, R15, c[0x0][0x3c8], PT ;  /* 0x0000f2000f007a0c */ /* 0x008fe40003f26270 */
[----:B----4-:R-:W-:-:S09]  /*1aee0*/  ISETP.GE.AND P0, PT, R13, c[0x0][0x3c8], PT ;  /* 0x0000f2000d007a0c */ /* 0x010fd20003f06270 */
[CC--:B------:R-:W-:Y:S02]  /*1aef0*/  @!P2 LEA R10, P5, R18.reuse, R2.reuse, 0x1 ;  /* 0x00000002120aa211 */ /* 0x0c0fe400078a08ff */
        /* <DEDUP_REMOVED lines=8> */
.L_x_1702:
[----:B------:R-:W-:Y:S05]  /*1af80*/  BSYNC B0 ;  /* 0x0000000000007941 */ /* 0x000fea0003800000 */
.L_x_1701:
[----:B------:R-:W-:Y:S05]  /*1af90*/  BRA.DIV ~URZ, `(.L_x_1703) ;  /* 0x000064a27f007947 */ /* 0x000fea000b800000 */
[----:B----4-:R4:W1:Y:S04]  /*1afa0*/  SHFL.IDX PT, R4, R6, 0x3, 0x1c1f ;  /* 0x007c1f0006047f89 */ /* 0x01086800000e0000 */
[----:B--2---:R4:W2:Y:S02]  /*1afb0*/  SHFL.IDX PT, R2, R12, 0x3, 0x1c1f ;  /* 0x007c1f000c027f89 */ /* 0x0048a400000e0000 */
.L_x_1792:
[----:B------:R-:W-:-:S04]  /*1afc0*/  IADD3 R3, R5, 0x60, RZ ;  /* 0x0000006005037810 */ /* 0x000fc80007ffe0ff */
[----:B------:R-:W-:-:S13]  /*1afd0*/  ISETP.GE.AND P0, PT, R3, R0, PT ;  /* 0x000000000300720c */ /* 0x000fda0003f06270 */
[----:B------:R-:W-:Y:S05]  /*1afe0*/  @P0 BRA `(.L_x_1704) ;  /* 0x0000251000000947 */ /* 0x000fea0003800000 */
[----:B------:R-:W5:Y:S04]  /*1aff0*/  LDL.64 R14, [R1] ;  /* 0x00000000010e7983 */ /* 0x000f680000100a00 */
[----:B-1-34-:R-:W3:Y:S04]  /*1b000*/  LDL R12, [R1+0xc] ;  /* 0x00000c00010c7983 */ /* 0x01aee80000100800 */
[----:B------:R-:W4:Y:S04]  /*1b010*/  LDL R13, [R1+0x88] ;  /* 0x00008800010d7983 */ /* 0x000f280000100800 */
[----:B--2---:R-:W2:Y:S01]  /*1b020*/  LDL R6, [R1+0x10] ;  /* 0x0000100001067983 */ /* 0x004ea20000100800 */
[----:B-----5:R-:W-:-:S02]  /*1b030*/  ISETP.GE.AND P1, PT, R14, c[0x0][0x3c8], PT ;  /* 0x0000f2000e007a0c */ /* 0x020fc40003f26270 */
[----:B---3--:R-:W-:-:S11]  /*1b040*/  ISETP.GE.AND P0, PT, R12, c[0x0][0x3c8], PT ;  /* 0x0000f2000c007a0c */ /* 0x008fd60003f06270 */
[-C--:B------:R-:W-:Y:S02]  /*1b050*/  @!P1 LEA R10, P3, R14, R2.reuse, 0x1 ;  /* 0x000000020e0a9211 */ /* 0x080fe400078608ff */
[----:B------:R-:W-:Y:S02]  /*1b060*/  @!P0 LEA R8, P2, R12, R2, 0x1 ;  /* 0x000000020c088211 */ /* 0x000fe400078408ff */
[-C--:B------:R-:W-:Y:S02]  /*1b070*/  @!P1 LEA.HI.X R11, R14, R4.reuse, R15, 0x1, P3 ;  /* 0x000000040e0b9211 */ /* 0x080fe400018f0c0f */
[----:B----4-:R-:W-:-:S03]  /*1b080*/  @!P0 LEA.HI.X R9, R12, R4, R13, 0x1, P2 ;  /* 0x000000040c098211 */ /* 0x010fc600010f0c0d */
[----:B------:R1:W-:Y:S04]  /*1b090*/  @!P1 ST.E.128 [R10.64], R60 ;  /* 0x0000003c0a009985 */ /* 0x0003e8000c101d08 */
[----:B------:R1:W-:Y:S01]  /*1b0a0*/  @!P0 ST.E.128 [R8.64], R56 ;  /* 0x0000003808008985 */ /* 0x0003e2000c101d08 */
[----:B--2---:R-:W-:-:S13]  /*1b0b0*/  ISETP.GE.AND P0, PT, R6, c[0x0][0x3c8], PT ;  /* 0x0000f20006007a0c */ /* 0x004fda0003f06270 */
[----:B------:R-:W-:Y:S05]  /*1b0c0*/  @P0 BRA `(.L_x_1704) ;  /* 0x0000243000000947 */ /* 0x000fea0003800000 */
[----:B------:R-:W2:Y:S01]  /*1b0d0*/  LDL R12, [R1+0x84] ;  /* 0x00008400010c7983 */ /* 0x000ea20000100800 */
[----:B------:R-:W-:-:S04]  /*1b0e0*/  LEA R2, P0, R6, R2, 0x1 ;  /* 0x0000000206027211 */ /* 0x000fc800078008ff */
[----:B--2---:R-:W-:-:S05]  /*1b0f0*/  LEA.HI.X R3, R6, R4, R12, 0x1, P0 ;  /* 0x0000000406037211 */ /* 0x004fca00000f0c0c */
[----:B------:R2:W-:Y:S01]  /*1b100*/  ST.E.128 [R2.64], R52 ;  /* 0x0000003402007985 */ /* 0x0005e2000c101d08 */
[----:B------:R-:W-:Y:S05]  /*1b110*/  BRA `(.L_x_1704) ;  /* 0x000023e000007947 */ /* 0x000fea0003800000 */
.L_x_1691:
        /* <DEDUP_REMOVED lines=33> */
.L_x_1793:
[----:B------:R-:W-:Y:S05]  /*1b330*/  BRA.DIV ~URZ, `(.L_x_1706) ;  /* 0x000062427f007947 */ /* 0x000fea000b800000 */
[----:B------:R3:W4:Y:S02]  /*1b340*/  SHFL.IDX PT, R0, R6, RZ, 0x1c1f ;  /* 0x001c1fff06007589 */ /* 0x00072400000e0000 */
.L_x_1794:
        /* <DEDUP_REMOVED lines=25> */
[----:B------:R-:W-:-:S04]  /*1b4e0*/  @!P1 LEA R2, P0, R8, R0, 0x2 ;  /* 0x0000000008029211 */ /* 0x000fc800078010ff */
[----:B--2---:R-:W-:Y:S02]  /*1b4f0*/  @!P1 LEA.HI.X R3, R8, R4, R9, 0x2, P0 ;  /* 0x0000000408039211 */ /* 0x004fe400000f1409 */
[----:B------:R-:W-:-:S04]  /*1b500*/  @!P2 LEA R8, P0, R11, R0, 0x2 ;  /* 0x000000000b08a211 */ /* 0x000fc800078010ff */
[----:B------:R-:W-:Y:S02]  /*1b510*/  @!P2 LEA.HI.X R9, R11, R4, R17, 0x2, P0 ;  /* 0x000000040b09a211 */ /* 0x000fe400000f1411 */
[----:B------:R-:W2:Y:S04]  /*1b520*/  LDL R11, [R1+0xe8] ;  /* 0x0000e800010b7983 */ /* 0x000ea80000100800 */
[----:B------:R3:W-:Y:S04]  /*1b530*/  @!P1 ST.E.64 [R2.64], R172 ;  /* 0x000000ac02009985 */ /* 0x0007e8000c101b08 */
[----:B------:R-:W4:Y:S01]  /*1b540*/  LDL R17, [R1+0xe4] ;  /* 0x0000e40001117983 */ /* 0x000f220000100800 */
[----:B---3--:R-:W-:-:S04]  /*1b550*/  @!P4 LEA R2, P0, R13, R0, 0x2 ;  /* 0x000000000d02c211 */ /* 0x008fc800078010ff */
[----:B------:R-:W-:Y:S02]  /*1b560*/  @!P4 LEA.HI.X R3, R13, R4, R15, 0x2, P0 ;  /* 0x000000040d03c211 */ /* 0x000fe400000f140f */
[----:B------:R-:W3:Y:S04]  /*1b570*/  LDL R15, [R1+0xe0] ;  /* 0x0000e000010f7983 */ /* 0x000ee80000100800 */
[----:B------:R-:W5:Y:S01]  /*1b580*/  LDL R13, [R1+0xdc] ;  /* 0x0000dc00010d7983 */ /* 0x000f620000100800 */
[----:B------:R-:W-:Y:S02]  /*1b590*/  ISETP.GE.AND P3, PT, R77, c[0x0][0x3c8], PT ;  /* 0x0000f2004d007a0c */ /* 0x000fe40003f66270 */
[----:B------:R-:W-:Y:S01]  /*1b5a0*/  ISETP.GE.AND P1, PT, R24, c[0x0][0x3c8], PT ;  /* 0x0000f20018007a0c */ /* 0x000fe20003f26270 */
[----:B------:R1:W-:Y:S04]  /*1b5b0*/  @!P2 ST.E.64 [R8.64], R174 ;  /* 0x000000ae0800a985 */ /* 0x0003e8000c101b08 */
[----:B------:R1:W-:Y:S01]  /*1b5c0*/  @!P4 ST.E.64 [R2.64], R176 ;  /* 0x000000b00200c985 */ /* 0x0003e2000c101b08 */
[----:B------:R-:W-:-:S02]  /*1b5d0*/  ISETP.GE.AND P4, PT, R22, c[0x0][0x3c8], PT ;  /* 0x0000f20016007a0c */ /* 0x000fc40003f86270 */
[----:B------:R-:W-:-:S03]  /*1b5e0*/  ISETP.GE.AND P2, PT, R20, c[0x0][0x3c8], PT ;  /* 0x0000f20014007a0c */ /* 0x000fc60003f46270 */
[----:B-1----:R-:W-:-:S04]  /*1b5f0*/  @!P3 LEA R8, P0, R77, R0, 0x2 ;  /* 0x000000004d08b211 */ /* 0x002fc800078010ff */
[----:B------:R-:W-:Y:S02]  /*1b600*/  @!P3 LEA.HI.X R9, R77, R4, R78, 0x2, P0 ;  /* 0x000000044d09b211 */ /* 0x000fe400000f144e */
[----:B------:R-:W-:-:S04]  /*1b610*/  @!P1 LEA R2, P0, R24, R0, 0x2 ;  /* 0x0000000018029211 */ /* 0x000fc800078010ff */
[----:B------:R-:W-:Y:S01]  /*1b620*/  @!P1 LEA.HI.X R3, R24, R4, R25, 0x2, P0 ;  /* 0x0000000418039211 */ /* 0x000fe200000f1419 */
[----:B------:R1:W-:Y:S04]  /*1b630*/  @!P3 ST.E.64 [R8.64], R152 ;  /* 0x000000980800b985 */ /* 0x0003e8000c101b08 */
[----:B------:R1:W-:Y:S01]  /*1b640*/  @!P1 ST.E.64 [R2.64], R156 ;  /* 0x0000009c02009985 */ /* 0x0003e2000c101b08 */
[----:B------:R-:W-:Y:S02]  /*1b650*/  ISETP.GE.AND P1, PT, R18, c[0x0][0x3c8], PT ;  /* 0x0000f20012007a0c */ /* 0x000fe40003f26270 */
[----:B------:R-:W-:Y:S02]  /*1b660*/  ISETP.GE.AND P3, PT, R16, c[0x0][0x3c8], PT ;  /* 0x0000f20010007a0c */ /* 0x000fe40003f66270 */
        /* <DEDUP_REMOVED lines=8> */
[----:B-1----:R-:W-:-:S04]  /*1b6f0*/  @!P1 LEA R8, P0, R18, R0, 0x2 ;  /* 0x0000000012089211 */ /* 0x002fc800078010ff */
[----:B------:R-:W-:Y:S02]  /*1b700*/  @!P1 LEA.HI.X R9, R18, R4, R19, 0x2, P0 ;  /* 0x0000000412099211 */ /* 0x000fe400000f1413 */
[----:B------:R-:W-:-:S03]  /*1b710*/  @!P4 LEA R2, P0, R10, R0, 0x2 ;  /* 0x000000000a02c211 */ /* 0x000fc600078010ff */
[----:B------:R1:W-:Y:S01]  /*1b720*/  @!P1 ST.E.64 [R8.64], R180 ;  /* 0x000000b408009985 */ /* 0x0003e2000c101b08 */
[----:B------:R-:W-:Y:S02]  /*1b730*/  ISETP.GE.AND P1, PT, R12, c[0x0][0x3c8], PT ;  /* 0x0000f2000c007a0c */ /* 0x000fe40003f26270 */
[----:B--2---:R-:W-:Y:S02]  /*1b740*/  @!P4 LEA.HI.X R3, R10, R4, R11, 0x2, P0 ;  /* 0x000000040a03c211 */ /* 0x004fe400000f140b */
[----:B------:R-:W-:-:S04]  /*1b750*/  @!P3 LEA R10, P0, R16, R0, 0x2 ;  /* 0x00000000100ab211 */ /* 0x000fc800078010ff */
[----:B----4-:R-:W-:Y:S02]  /*1b760*/  @!P3 LEA.HI.X R11, R16, R4, R17, 0x2, P0 ;  /* 0x00000004100bb211 */ /* 0x010fe400000f1411 */
[C---:B-1----:R-:W-:Y:S01]  /*1b770*/  @!P2 LEA R8, P0, R14.reuse, R0, 0x2 ;  /* 0x000000000e08a211 */ /* 0x042fe200078010ff */
[----:B------:R1:W-:Y:S04]  /*1b780*/  @!P4 ST.E.64 [R2.64], R110 ;  /* 0x0000006e0200c985 */ /* 0x0003e8000c101b08 */
[----:B------:R2:W-:Y:S01]  /*1b790*/  @!P3 ST.E.64 [R10.64], R184 ;  /* 0x000000b80a00b985 */ /* 0x0005e2000c101b08 */
[----:B---3--:R-:W-:Y:S02]  /*1b7a0*/  @!P2 LEA.HI.X R9, R14, R4, R15, 0x2, P0 ;  /* 0x000000040e09a211 */ /* 0x008fe400000f140f */
[----:B-1----:R-:W-:-:S04]  /*1b7b0*/  @!P1 LEA R2, P0, R12, R0, 0x2 ;  /* 0x000000000c029211 */ /* 0x002fc800078010ff */
[----:B-----5:R-:W-:Y:S01]  /*1b7c0*/  @!P1 LEA.HI.X R3, R12, R4, R13, 0x2, P0 ;  /* 0x000000040c039211 */ /* 0x020fe200000f140d */
[----:B------:R2:W-:Y:S04]  /*1b7d0*/  @!P2 ST.E.64 [R8.64], R182 ;  /* 0x000000b60800a985 */ /* 0x0005e8000c101b08 */
[----:B------:R2:W-:Y:S04]  /*1b7e0*/  @!P1 ST.E.64 [R2.64], R84 ;  /* 0x0000005402009985 */ /* 0x0005e8000c101b08 */
.L_x_1708:
[----:B------:R-:W-:Y:S05]  /*1b7f0*/  BSYNC B0 ;  /* 0x0000000000007941 */ /* 0x000fea0003800000 */
.L_x_1707:
[----:B------:R-:W-:Y:S05]  /*1b800*/  BRA.DIV ~URZ, `(.L_x_1709) ;  /* 0x00005de27f007947 */ /* 0x000fea000b800000 */
[----:B--2---:R2:W1:Y:S04]  /*1b810*/  SHFL.IDX PT, R4, R5, 0x1, 0x1c1f ;  /* 0x003c1f0005047f89 */ /* 0x00446800000e0000 */
[----:B----4-:R2:W4:Y:S02]  /*1b820*/  SHFL.IDX PT, R0, R6, 0x1, 0x1c1f ;  /* 0x003c1f0006007f89 */ /* 0x01052400000e0000 */
.L_x_1795:
[----:B------:R-:W-:Y:S01]  /*1b830*/  BSSY B0, `(.L_x_1710) ;  /* 0x000004a000007945 */ /* 0x000fe20003800000 */
[----:B------:R-:W-:Y:S05]  /*1b840*/  @P6 BRA `(.L_x_1711) ;  /* 0x0000048000006947 */ /* 0x000fea0003800000 */
[----:B------:R-:W5:Y:S04]  /*1b850*/  LDL R8, [R1+0x68] ;  /* 0x0000680001087983 */ /* 0x000f680000100800 */
[----:B--2---:R-:W2:Y:S04]  /*1b860*/  LDL R15, [R1+0xc8] ;  /* 0x0000c800010f7983 */ /* 0x004ea80000100800 */
[----:B---3--:R-:W3:Y:S04]  /*1b870*/  LDL R9, [R1+0x108] ;  /* 0x0001080001097983 */ /* 0x008ee80000100800 */
[----:B----4-:R-:W4:Y:S04]  /*1b880*/  LDL R17, [R1+0x104] ;  /* 0x0001040001117983 */ /* 0x010f280000100800 */
        /* <DEDUP_REMOVED lines=20> */
[----:B------:R-:W-:-:S04]  /*1b9d0*/  @!P1 LEA R2, P2, R8, R0, 0x2 ;  /* 0x0000000008029211 */ /* 0x000fc800078410ff */
[----:B-1-3--:R-:W-:Y:S02]  /*1b9e0*/  @!P1 LEA.HI.X R3, R8, R4, R9, 0x2, P2 ;  /* 0x0000000408039211 */ /* 0x00afe400010f1409 */
[----:B------:R-:W-:-:S04]  /*1b9f0*/  @!P0 LEA R8, P2, R15, R0, 0x2 ;  /* 0x000000000f088211 */ /* 0x000fc800078410ff */
[----:B----4-:R-:W-:Y:S02]  /*1ba00*/  @!P0 LEA.HI.X R9, R15, R4, R17, 0x2, P2 ;  /* 0x000000040f098211 */ /* 0x010fe400010f1411 */
[----:B------:R-:W2:Y:S04]  /*1ba10*/  LDL R17, [R1+0xe0] ;  /* 0x0000e00001117983 */ /* 0x000ea80000100800 */
[----:B------:R-:W3:Y:S01]  /*1ba20*/  LDL R15, [R1+0xdc] ;  /* 0x0000dc00010f7983 */ /* 0x000ee20000100800 */
[----:B------:R-:W-:Y:S02]  /*1ba30*/  ISETP.GE.AND P3, PT, R79, c[0x0][0x3c8], PT ;  /* 0x0000f2004f007a0c */ /* 0x000fe40003f66270 */
        /* <DEDUP_REMOVED lines=19> */
[----:B----4-:R-:W-:Y:S02]  /*1bb70*/  @!P0 LEA R8, P2, R22, R0, 0x2 ;  /* 0x0000000016088211 */ /* 0x010fe400078410ff */
[----:B------:R-:W-:Y:S01]  /*1bb80*/  ISETP.GE.AND P3, PT, R18, c[0x0][0x3c8], PT ;  /* 0x0000f20012007a0c */ /* 0x000fe20003f66270 */
[----:B------:R4:W-:Y:S01]  /*1bb90*/  @!P1 ST.E.64 [R10.64], R140 ;  /* 0x0000008c0a009985 */ /* 0x0009e2000c101b08 */
[----:B------:R-:W-:Y:S02]  /*1bba0*/  @!P0 LEA.HI.X R9, R22, R4, R23, 0x2, P2 ;  /* 0x0000000416098211 */ /* 0x000fe400010f1417 */
[----:B------:R-:W-:-:S03]  /*1bbb0*/  ISETP.GE.AND P2, PT, R16, c[0x0][0x3c8], PT ;  /* 0x0000f20010007a0c */ /* 0x000fc60003f46270 */
[----:B------:R5:W-:Y:S01]  /*1bbc0*/  @!P0 ST.E.64 [R8.64], R142 ;  /* 0x0000008e08008985 */ /* 0x000be2000c101b08 */
[----:B-1----:R-:W-:-:S04]  /*1bbd0*/  @!P4 LEA R2, P1, R12, R0, 0x2 ;  /* 0x000000000c02c211 */ /* 0x002fc800078210ff */
[----:B------:R-:W-:Y:S02]  /*1bbe0*/  @!P4 LEA.HI.X R3, R12, R4, R13, 0x2, P1 ;  /* 0x000000040c03c211 */ /* 0x000fe400008f140d */
[----:B------:R-:W-:Y:S02]  /*1bbf0*/  @!P5 LEA R12, P0, R20, R0, 0x2 ;  /* 0x00000000140cd211 */ /* 0x000fe400078010ff */
[----:B------:R-:W-:Y:S02]  /*1bc00*/  ISETP.GE.AND P1, PT, R14, c[0x0][0x3c8], PT ;  /* 0x0000f2000e007a0c */ /* 0x000fe40003f26270 */
[----:B------:R-:W-:Y:S02]  /*1bc10*/  @!P5 LEA.HI.X R13, R20, R4, R21, 0x2, P0 ;  /* 0x00000004140dd211 */ /* 0x000fe400000f1415 */
[----:B----4-:R-:W-:-:S04]  /*1bc20*/  @!P3 LEA R10, P0, R18, R0, 0x2 ;  /* 0x00000000120ab211 */ /* 0x010fc800078010ff */
[----:B------:R-:W-:Y:S02]  /*1bc30*/  @!P3 LEA.HI.X R11, R18, R4, R19, 0x2, P0 ;  /* 0x00000004120bb211 */ /* 0x000fe400000f1413 */
[C---:B-----5:R-:W-:Y:S01]  /*1bc40*/  @!P2 LEA R8, P0, R16.reuse, R0, 0x2 ;  /* 0x000000001008a211 */ /* 0x060fe200078010ff */
[----:B------:R1:W-:Y:S04]  /*1bc50*/  @!P4 ST.E.64 [R2.64], R144 ;  /* 0x000000900200c985 */ /* 0x0003e8000c101b08 */
[----:B------:R4:W-:Y:S04]  /*1bc60*/  @!P5 ST.E.64 [R12.64], R158 ;  /* 0x0000009e0c00d985 */ /* 0x0009e8000c101b08 */
[----:B------:R4:W-:Y:S01]  /*1bc70*/  @!P3 ST.E.64 [R10.64], R154 ;  /* 0x0000009a0a00b985 */ /* 0x0009e2000c101b08 */
[----:B--2---:R-:W-:-:S02]  /*1bc80*/  @!P2 LEA.HI.X R9, R16, R4, R17, 0x2, P0 ;  /* 0x000000041009a211 */ /* 0x004fc400000f1411 */
[----:B-1----:R-:W-:-:S04]  /*1bc90*/  @!P1 LEA R2, P0, R14, R0, 0x2 ;  /* 0x000000000e029211 */ /* 0x002fc800078010ff */
[----:B---3--:R-:W-:Y:S01]  /*1bca0*/  @!P1 LEA.HI.X R3, R14, R4, R15, 0x2, P0 ;  /* 0x000000040e039211 */ /* 0x008fe200000f140f */
[----:B------:R4:W-:Y:S04]  /*1bcb0*/  @!P2 ST.E.64 [R8.64], R86 ;  /* 0x000000560800a985 */ /* 0x0009e8000c101b08 */
[----:B------:R4:W-:Y:S04]  /*1bcc0*/  @!P1 ST.E.64 [R2.64], R74 ;  /* 0x0000004a02009985 */ /* 0x0009e8000c101b08 */
.L_x_1711:
[----:B------:R-:W-:Y:S05]  /*1bcd0*/  BSYNC B0 ;  /* 0x0000000000007941 */ /* 0x000fea0003800000 */
.L_x_1710:
[----:B------:R-:W-:Y:S05]  /*1bce0*/  BRA.DIV ~URZ, `(.L_x_1712) ;  /* 0x000059d27f007947 */ /* 0x000fea000b800000 */
[----:B-1----:R1:W2:Y:S02]  /*1bcf0*/  SHFL.IDX PT, R4, R5, 0x2, 0x1c1f ;  /* 0x005c1f0005047f89 */ /* 0x0022a400000e0000 */
.L_x_1796:
[----:B------:R-:W-:Y:S05]  /*1bd00*/  BRA.DIV ~URZ, `(.L_x_1713) ;  /* 0x00005a227f007947 */ /* 0x000fea000b800000 */
[----:B----4-:R4:W1:Y:S02]  /*1bd10*/  SHFL.IDX PT, R0, R6, 0x2, 0x1c1f ;  /* 0x005c1f0006007f89 */ /* 0x01086400000e0000 */
.L_x_1797:
        /* <DEDUP_REMOVED lines=25> */
[----:B-----5:R-:W-:-:S13]  /*1beb0*/  ISETP.GE.AND P0, PT, R13, c[0x0][0x3c8], PT ;  /* 0x0000f2000d007a0c */ /* 0x020fda0003f06270 */
[----:B-1----:R-:W-:-:S04]  /*1bec0*/  @!P0 LEA R2, P5, R13, R0, 0x2 ;  /* 0x000000000d028211 */ /* 0x002fc800078a10ff */
[----:B---3--:R-:W-:Y:S02]  /*1bed0*/  @!P0 LEA.HI.X R3, R13, R4, R15, 0x2, P5 ;  /* 0x000000040d038211 */ /* 0x008fe400028f140f */
[----:B------:R-:W3:Y:S04]  /*1bee0*/  LDL R13, [R1+0xec] ;  /* 0x0000ec00010d7983 */ /* 0x000ee80000100800 */
[----:B------:R-:W5:Y:S01]  /*1bef0*/  LDL R15, [R1+0xdc] ;  /* 0x0000dc00010f7983 */ /* 0x000f620000100800 */
[----:B----4-:R-:W-:Y:S02]  /*1bf00*/  ISETP.GE.AND P2, PT, R8, c[0x0][0x3c8], PT ;  /* 0x0000f20008007a0c */ /* 0x010fe40003f46270 */
[----:B--2---:R-:W-:Y:S02]  /*1bf10*/  ISETP.GE.AND P4, PT, R79, c[0x0][0x3c8], PT ;  /* 0x0000f2004f007a0c */ /* 0x004fe40003f86270 */
[----:B------:R-:W-:Y:S01]  /*1bf20*/  ISETP.GE.AND P3, PT, R77, c[0x0][0x3c8], PT ;  /* 0x0000f2004d007a0c */ /* 0x000fe20003f66270 */
[----:B------:R1:W-:Y:S01]  /*1bf30*/  @!P0 ST.E.64 [R2.64], R34 ;  /* 0x0000002202008985 */ /* 0x0003e2000c101b08 */
[----:B------:R-:W-:-:S07]  /*1bf40*/  ISETP.GE.AND P0, PT, R24, c[0x0][0x3c8], PT ;  /* 0x0000f20018007a0c */ /* 0x000fce0003f06270 */
[----:B------:R-:W-:-:S04]  /*1bf50*/  @!P2 LEA R10, P1, R8, R0, 0x2 ;  /* 0x00000000080aa211 */ /* 0x000fc800078210ff */
[----:B------:R-:W-:Y:S02]  /*1bf60*/  @!P2 LEA.HI.X R11, R8, R4, R9, 0x2, P1 ;  /* 0x00000004080ba211 */ /* 0x000fe400008f1409 */
[----:B------:R-:W-:Y:S02]  /*1bf70*/  ISETP.GE.AND P1, PT, R74, c[0x0][0x3c8], PT ;  /* 0x0000f2004a007a0c */ /* 0x000fe40003f26270 */
[C---:B------:R-:W-:Y:S01]  /*1bf80*/  @!P4 LEA R8, P5, R79.reuse, R0, 0x2 ;  /* 0x000000004f08c211 */ /* 0x040fe200078a10ff */
[----:B------:R2:W-:Y:S01]  /*1bf90*/  @!P2 ST.E.64 [R10.64], R36 ;  /* 0x000000240a00a985 */ /* 0x0005e2000c101b08 */
[----:B------:R-:W-:Y:S02]  /*1bfa0*/  ISETP.GE.AND P6, PT, R22, c[0x0][0x3c8], PT ;  /* 0x0000f20016007a0c */ /* 0x000fe40003fc6270 */
[----:B------:R-:W-:Y:S02]  /*1bfb0*/  @!P4 LEA.HI.X R9, R79, R4, R80, 0x2, P5 ;  /* 0x000000044f09c211 */ /* 0x000fe400028f1450 */
[----:B-1----:R-:W-:-:S03]  /*1bfc0*/  @!P3 LEA R2, P2, R77, R0, 0x2 ;  /* 0x000000004d02b211 */ /* 0x002fc600078410ff */
[----:B------:R1:W-:Y:S01]  /*1bfd0*/  @!P4 ST.E.64 [R8.64], R38 ;  /* 0x000000260800c985 */ /* 0x0003e2000c101b08 */
[----:B------:R-:W-:Y:S02]  /*1bfe0*/  @!P3 LEA.HI.X R3, R77, R4, R78, 0x2, P2 ;  /* 0x000000044d03b211 */ /* 0x000fe400010f144e */
[----:B------:R-:W-:-:S03]  /*1bff0*/  ISETP.GE.AND P4, PT, R12, c[0x0][0x3c8], PT ;  /* 0x0000f2000c007a0c */ /* 0x000fc60003f86270 */
[----:B------:R4:W-:Y:S01]  /*1c000*/  @!P3 ST.E.64 [R2.64], R40 ;  /* 0x000000280200b985 */ /* 0x0009e2000c101b08 */
[----:B------:R-:W-:Y:S02]  /*1c010*/  ISETP.GE.AND P3, PT, R20, c[0x0][0x3c8], PT ;  /* 0x0000f20014007a0c */ /* 0x000fe40003f66270 */
[----:B--2---:R-:W-:-:S04]  /*1c020*/  @!P1 LEA R10, P5, R74, R0, 0x2 ;  /* 0x000000004a0a9211 */ /* 0x004fc800078a10ff */
[----:B------:R-:W-:-:S05]  /*1c030*/  @!P1 LEA.HI.X R11, R74, R4, R75, 0x2, P5 ;  /* 0x000000044a0b9211 */ /* 0x000fca00028f144b */
[----:B------:R-:W-:Y:S01]  /*1c040*/  @!P1 ST.E.64 [R10.64], R68 ;  /* 0x000000440a009985 */ /* 0x000fe2000c101b08 */
[-C--:B-1----:R-:W-:Y:S02]  /*1c050*/  @!P6 LEA R8, P5, R22, R0.reuse, 0x2 ;  /* 0x000000001608e211 */ /* 0x082fe400078a10ff */
[----:B----4-:R-:W-:-:S04]  /*1c060*/  @!P0 LEA R2, P2, R24, R0, 0x2 ;  /* 0x0000000018028211 */ /* 0x010fc800078410ff */
[-C--:B------:R-:W-:Y:S02]  /*1c070*/  @!P0 LEA.HI.X R3, R24, R4.reuse, R25, 0x2, P2 ;  /* 0x0000000418038211 */ /* 0x080fe400010f1419 */
[----:B------:R-:W-:Y:S02]  /*1c080*/  ISETP.GE.AND P2, PT, R18, c[0x0][0x3c8], PT ;  /* 0x0000f20012007a0c */ /* 0x000fe40003f46270 */
[----:B------:R-:W-:Y:S01]  /*1c090*/  @!P6 LEA.HI.X R9, R22, R4, R23, 0x2, P5 ;  /* 0x000000041609e211 */ /* 0x000fe200028f1417 */
[----:B------:R1:W-:Y:S01]  /*1c0a0*/  @!P0 ST.E.64 [R2.64], R42 ;  /* 0x0000002a02008985 */ /* 0x0003e2000c101b08 */
[----:B------:R-:W-:Y:S02]  /*1c0b0*/  ISETP.GE.AND P1, PT, R16, c[0x0][0x3c8], PT ;  /* 0x0000f20010007a0c */ /* 0x000fe40003f26270 */
[----:B------:R-:W-:Y:S01]  /*1c0c0*/  ISETP.GE.AND P0, PT, R14, c[0x0][0x3c8], PT ;  /* 0x0000f2000e007a0c */ /* 0x000fe20003f06270 */
        /* <DEDUP_REMOVED lines=9> */
[----:B------:R-:W-:Y:S01]  /*1c160*/  @!P1 LEA.HI.X R9, R16, R4, R17, 0x2, P5 ;  /* 0x0000000410099211 */ /* 0x000fe200028f1411 */
[----:B------:R2:W-:Y:S04]  /*1c170*/  @!P3 ST.E.64 [R12.64], R70 ;  /* 0x000000460c00b985 */ /* 0x0005e8000c101b08 */
[----:B------:R2:W-:Y:S04]  /*1c180*/  @!P2 ST.E.64 [R10.64], R60 ;  /* 0x0000003c0a00a985 */ /* 0x0005e8000c101b08 */
[----:B------:R2:W-:Y:S01]  /*1c190*/  @!P1 ST.E.64 [R8.64], R48 ;  /* 0x0000003008009985 */ /* 0x0005e2000c101b08 */
[----:B-1----:R-:W-:-:S04]  /*1c1a0*/  @!P0 LEA R2, P4, R14, R0, 0x2 ;  /* 0x000000000e028211 */ /* 0x002fc800078810ff */
[----:B-----5:R-:W-:-:S05]  /*1c1b0*/  @!P0 LEA.HI.X R3, R14, R4, R15, 0x2, P4 ;  /* 0x000000040e038211 */ /* 0x020fca00020f140f */
[----:B------:R2:W-:Y:S04]  /*1c1c0*/  @!P0 ST.E.64 [R2.64], R26 ;  /* 0x0000001a02008985 */ /* 0x0005e8000c101b08 */
.L_x_1715:
[----:B------:R-:W-:Y:S05]  /*1c1d0*/  BSYNC B0 ;  /* 0x0000000000007941 */ /* 0x000fea0003800000 */
.L_x_1714:
[----:B------:R-:W-:Y:S05]  /*1c1e0*/  BRA.DIV ~URZ, `(.L_x_1716) ;  /* 0x000055b27f007947 */ /* 0x000fea000b800000 */
[----:B--2---:R2:W3:Y:S04]  /*1c1f0*/  SHFL.IDX PT, R4, R5, 0x3, 0x1c1f ;  /* 0x007c1f0005047f89 */ /* 0x0044e800000e0000 */
[----:B-1----:R2:W1:Y:S02]  /*1c200*/  SHFL.IDX PT, R0, R6, 0x3, 0x1c1f ;  /* 0x007c1f0006007f89 */ /* 0x00246400000e0000 */
.L_x_1798:
        /* <DEDUP_REMOVED lines=25> */
[-C--:B-1----:R-:W-:Y:S02]  /*1c3a0*/  @!P4 LEA R8, P6, R14, R0.reuse, 0x2 ;  /* 0x000000000e08c211 */ /* 0x082fe400078c10ff */
[----:B------:R-:W-:Y:S02]  /*1c3b0*/  @!P3 LEA R2, P5, R10, R0, 0x2 ;  /* 0x000000000a02b211 */ /* 0x000fe400078a10ff */
[-C--:B---3--:R-:W-:Y:S02]  /*1c3c0*/  @!P4 LEA.HI.X R9, R14, R4.reuse, R16, 0x2, P6 ;  /* 0x000000040e09c211 */ /* 0x088fe400030f1410 */
[----:B------:R-:W-:Y:S01]  /*1c3d0*/  @!P3 LEA.HI.X R3, R10, R4, R11, 0x2, P5 ;  /* 0x000000040a03b211 */ /* 0x000fe200028f140b */
[----:B------:R-:W2:Y:S04]  /*1c3e0*/  LDL R16, [R1+0xe4] ;  /* 0x0000e40001107983 */ /* 0x000ea80000100800 */
[----:B------:R1:W-:Y:S04]  /*1c3f0*/  @!P4 ST.E.64 [R8.64], R52 ;  /* 0x000000340800c985 */ /* 0x0003e8000c101b08 */
[----:B------:R-:W3:Y:S04]  /*1c400*/  LDL R14, [R1+0xe0] ;  /* 0x0000e000010e7983 */ /* 0x000ee80000100800 */
[----:B------:R4:W-:Y:S01]  /*1c410*/  @!P3 ST.E.64 [R2.64], R28 ;  /* 0x0000001c0200b985 */ /* 0x0009e2000c101b08 */
[----:B------:R-:W-:-:S04]  /*1c420*/  @!P2 LEA R10, P3, R5, R0, 0x2 ;  /* 0x00000000050aa211 */ /* 0x000fc800078610ff */
[----:B------:R-:W-:Y:S02]  /*1c430*/  @!P2 LEA.HI.X R11, R5, R4, R27, 0x2, P3 ;  /* 0x00000004050ba211 */ /* 0x000fe400018f141b */
[----:B------:R-:W5:Y:S01]  /*1c440*/  LDL R5, [R1+0xa0] ;  /* 0x0000a00001057983 */ /* 0x000f620000100800 */
[----:B------:R-:W-:Y:S02]  /*1c450*/  ISETP.GE.AND P1, PT, R25, c[0x0][0x3c8], PT ;  /* 0x0000f20019007a0c */ /* 0x000fe40003f26270 */
[----:B------:R-:W-:-:S11]  /*1c460*/  ISETP.GE.AND P0, PT, R23, c[0x0][0x3c8], PT ;  /* 0x0000f20017007a0c */ /* 0x000fd60003f06270 */
[-C--:B-1----:R-:W-:Y:S02]  /*1c470*/  @!P1 LEA R8, P4, R25, R0.reuse, 0x2 ;  /* 0x0000000019089211 */ /* 0x082fe400078810ff */
[----:B------:R-:W-:Y:S02]  /*1c480*/  ISETP.GE.AND P5, PT, R21, c[0x0][0x3c8], PT ;  /* 0x0000f20015007a0c */ /* 0x000fe40003fa6270 */
[----:B----4-:R-:W-:-:S09]  /*1c490*/  @!P0 LEA R2, P6, R23, R0, 0x2 ;  /* 0x0000000017028211 */ /* 0x010fd200078c10ff */
        /* <DEDUP_REMOVED lines=13> */
[----:B----4-:R-:W-:-:S03]  /*1c570*/  @!P4 LEA R2, P6, R12, R0, 0x2 ;  /* 0x000000000c02c211 */ /* 0x010fc600078c10ff */
        /* <DEDUP_REMOVED lines=11> */
[----:B------:R-:W-:-:S03]  /*1c630*/  @!P0 LEA R2, P4, R6, R0, 0x2 ;  /* 0x0000000006028211 */ /* 0x000fc600078810ff */
[----:B------:R1:W-:Y:S04]  /*1c640*/  @!P3 ST.E.64 [R12.64], R72 ;  /* 0x000000480c00b985 */ /* 0x0003e8000c101b08 */
[----:B------:R1:W-:Y:S01]  /*1c650*/  @!P2 ST.E.64 [R10.64], R66 ;  /* 0x000000420a00a985 */ /* 0x0003e2000c101b08 */
[-C--:B--2---:R-:W-:Y:S02]  /*1c660*/  @!P1 LEA.HI.X R9, R15, R4.reuse, R16, 0x2, P5 ;  /* 0x000000040f099211 */ /* 0x084fe400028f1410 */
[----:B---3--:R-:W-:-:S03]  /*1c670*/  @!P0 LEA.HI.X R3, R6, R4, R14, 0x2, P4 ;  /* 0x0000000406038211 */ /* 0x008fc600020f140e */
[----:B------:R1:W-:Y:S04]  /*1c680*/  @!P1 ST.E.64 [R8.64], R62 ;  /* 0x0000003e08009985 */ /* 0x0003e8000c101b08 */
[----:B------:R1:W-:Y:S01]  /*1c690*/  @!P0 ST.E.64 [R2.64], R50 ;  /* 0x0000003202008985 */ /* 0x0003e2000c101b08 */
[----:B-----5:R-:W-:-:S13]  /*1c6a0*/  ISETP.GE.AND P0, PT, R5, c[0x0][0x3c8], PT ;  /* 0x0000f20005007a0c */ /* 0x020fda0003f06270 */
[----:B------:R-:W-:Y:S05]  /*1c6b0*/  @P0 BRA `(.L_x_1704) ;  /* 0x00000e4000000947 */ /* 0x000fea0003800000 */
[----:B------:R-:W2:Y:S01]  /*1c6c0*/  LDL R6, [R1+0xdc] ;  /* 0x0000dc0001067983 */ /* 0x000ea20000100800 */
[----:B-1----:R-:W-:-:S04]  /*1c6d0*/  LEA R2, P0, R5, R0, 0x2 ;  /* 0x0000000005027211 */ /* 0x002fc800078010ff */
[----:B--2---:R-:W-:-:S05]  /*1c6e0*/  LEA.HI.X R3, R5, R4, R6, 0x2, P0 ;  /* 0x0000000405037211 */ /* 0x004fca00000f1406 */
[----:B------:R1:W-:Y:S01]  /*1c6f0*/  ST.E.64 [R2.64], R32 ;  /* 0x0000002002007985 */ /* 0x0003e2000c101b08 */
[----:B------:R-:W-:Y:S05]  /*1c700*/  BRA `(.L_x_1704) ;  /* 0x00000df000007947 */ /* 0x000fea0003800000 */
.L_x_1689:
[----:B------:R-:W2:Y:S04]  /*1c710*/  LDL.LU R0, [R1+0x8c] ;  /* 0x00008c0001007983 */ /* 0x000ea80000300800 */
[----:B------:R-:W3:Y:S01]  /*1c720*/  LDL.LU R8, [R1+0x90] ;  /* 0x0000900001087983 */ /* 0x000ee20000300800 */
[----:B------:R-:W-:Y:S02]  /*1c730*/  ISETP.NE.U32.AND P0, PT, RZ, c[0x0][0x508], PT ;  /* 0x00014200ff007a0c */ /* 0x000fe40003f05070 */
[----:B------:R-:W-:Y:S01]  /*1c740*/  ISETP.NE.U32.AND P3, PT, RZ, c[0x0][0x500], PT ;  /* 0x00014000ff007a0c */ /* 0x000fe20003f65070 */
[----:B-1----:R-:W4:Y:S01]  /*1c750*/  LDL.LU R6, [R1+0x74] ;  /* 0x0000740001067983 */ /* 0x002f220000300800 */
[----:B------:R-:W-:Y:S01]  /*1c760*/  ISETP.NE.AND.EX P2, PT, RZ, c[0x0][0x50c], PT, P0 ;  /* 0x00014300ff007a0c */ /* 0x000fe20003f45300 */
[----:B------:R-:W-:Y:S01]  /*1c770*/  IMAD.MOV.U32 R19, RZ, RZ, c[0x0][0x388] ;  /* 0x0000e200ff137624 */ /* 0x000fe200078e00ff */
[----:B------:R-:W-:-:S02]  /*1c780*/  ISETP.NE.AND.EX P3, PT, RZ, c[0x0][0x504], PT, P3 ;  /* 0x00014100ff007a0c */ /* 0x000fc40003f65330 */
[----:B--2---:R-:W-:-:S09]  /*1c790*/  IADD3 R2, P1, R0, c[0x0][0x500], RZ ;  /* 0x0001400000027a10 */ /* 0x004fd20007f3e0ff */
[----:B------:R-:W-:Y:S01]  /*1c7a0*/  @P2 IADD3 R4, P0, R0, c[0x0][0x508], RZ ;  /* 0x0001420000042a10 */ /* 0x000fe20007f1e0ff */
[----:B------:R-:W-:Y:S01]  /*1c7b0*/  IMAD.MOV.U32 R0, RZ, RZ, RZ ;  /* 0x000000ffff007224 */ /* 0x000fe200078e00ff */
[C---:B---3--:R-:W-:Y:S02]  /*1c7c0*/  IADD3.X R3, R8.reuse, c[0x0][0x504], RZ, P1, !PT ;  /* 0x0001410008037a10 */ /* 0x048fe40000ffe4ff */
[----:B------:R-:W-:-:S03]  /*1c7d0*/  @P2 IADD3.X R5, R8, c[0x0][0x50c], RZ, P0, !PT ;  /* 0x0001430008052a10 */ /* 0x000fc600007fe4ff */
[----:B------:R1:W5:Y:S04]  /*1c7e0*/  @P3 LDG.E R0, [R2.64] ;  /* 0x0000000802003981 */ /* 0x000368000c1e1900 */
[----:B------:R1:W5:Y:S01]  /*1c7f0*/  @P2 LDG.E R19, [R4.64] ;  /* 0x0000000804132981 */ /* 0x000362000c1e1900 */
[----:B----4-:R-:W-:-:S04]  /*1c800*/  ISETP.NE.AND P0, PT, R6, RZ, PT ;  /* 0x000000ff0600720c */ /* 0x010fc80003f05270 */
[----:B------:R-:W-:Y:S01]  /*1c810*/  SEL R20, R6, c[0x0][0x3d4], P0 ;  /* 0x0000f50006147a07 */ /* 0x000fe20000000000 */
[----:B------:R-:W-:Y:S05]  /*1c820*/  @P2 BRA `(.L_x_1717) ;  /* 0x0000004000002947 */ /* 0x000fea0003800000 */
[----:B------:R-:W-:Y:S05]  /*1c830*/  @!P3 BRA `(.L_x_1717) ;  /* 0x000000300000b947 */ /* 0x000fea0003800000 */
[----:B-1----:R1:W2:Y:S04]  /*1c840*/  LDG.E R4, [R2.64] ;  /* 0x0000000802047981 */ /* 0x0022a8000c1e1900 */
[----:B-1----:R-:W2:Y:S02]  /*1c850*/  LDG.E R2, [R2.64+0x4] ;  /* 0x0000040802027981 */ /* 0x002ea4000c1e1900 */
[----:B--2--5:R-:W-:Y:S02]  /*1c860*/  IADD3 R19, -R4, R2, RZ ;  /* 0x0000000204137210 */ /* 0x024fe40007ffe1ff */
.L_x_1717:
        /* <DEDUP_REMOVED lines=60> */
.L_x_1719:
[----:B------:R-:W-:Y:S05]  /*1cc30*/  BSYNC B0 ;  /* 0x0000000000007941 */ /* 0x000fea0003800000 */
.L_x_1718:
[----:B------:R-:W-:-:S13]  /*1cc40*/  ISETP.GT.AND P0, PT, R20, 0x1, PT ;  /* 0x000000011400780c */ /* 0x000fda0003f04270 */
[----:B------:R-:W-:Y:S05]  /*1cc50*/  @P0 BRA `(.L_x_1704) ;  /* 0x000008a000000947 */ /* 0x000fea0003800000 */
[----:B-1----:R-:W2:Y:S04]  /*1cc60*/  LDL.LU R2, [R1+0x64] ;  /* 0x0000640001027983 */ /* 0x002ea80000300800 */
[----:B------:R-:W3:Y:S01]  /*1cc70*/  LDL R5, [R1+0x8] ;  /* 0x0000080001057983 */ /* 0x000ee20000100800 */
[----:B------:R-:W-:-:S03]  /*1cc80*/  IMAD R4, R18, c[0x0][0x3a0], RZ ;  /* 0x0000e80012047a24 */ /* 0x000fc600078e02ff */
[----:B------:R-:W1:Y:S02]  /*1cc90*/  S2R R12, SR_TID.X ;  /* 0x00000000000c7919 */ /* 0x000e640000002100 */
[----:B-1----:R-:W-:-:S04]  /*1cca0*/  SHF.R.S32.HI R9, RZ, 0x1f, R12 ;  /* 0x0000001fff097819 */ /* 0x002fc8000001140c */
[----:B------:R-:W-:-:S04]  /*1ccb0*/  LEA.HI R9, R9, R12, RZ, 0x2 ;  /* 0x0000000c09097211 */ /* 0x000fc800078f10ff */
[----:B------:R-:W-:Y:S02]  /*1ccc0*/  SHF.R.S32.HI R9, RZ, 0x2, R9 ;  /* 0x00000002ff097819 */ /* 0x000fe40000011409 */
[----:B--2---:R-:W-:Y:S02]  /*1ccd0*/  MOV R11, R2 ;  /* 0x00000002000b7202 */ /* 0x004fe40000000f00 */
[----:B------:R-:W-:Y:S02]  /*1cce0*/  MOV R2, c[0x0][0x4e8] ;  /* 0x00013a0000027a02 */ /* 0x000fe40000000f00 */
[----:B------:R-:W-:Y:S02]  /*1ccf0*/  IADD3 R12, R9, R11, RZ ;  /* 0x0000000b090c7210 */ /* 0x000fe40007ffe0ff */
[----:B------:R-:W-:Y:S01]  /*1cd00*/  ISETP.NE.AND P0, PT, R2, 0x1, PT ;  /* 0x000000010200780c */ /* 0x000fe20003f05270 */
[----:B------:R-:W-:-:S04]  /*1cd10*/  IMAD.WIDE.U32 R2, R0, c[0x0][0x3a0], RZ ;  /* 0x0000e80000027a25 */ /* 0x000fc800078e00ff */
[----:B------:R-:W-:Y:S01]  /*1cd20*/  IMAD R0, R0, c[0x0][0x3a4], R4 ;  /* 0x0000e90000007a24 */ /* 0x000fe200078e0204 */
[----:B---3--:R-:W-:Y:S01]  /*1cd30*/  IADD3 R4, R5, R11, RZ ;  /* 0x0000000b05047210 */ /* 0x008fe20007ffe0ff */
[----:B------:R-:W-:-:S03]  /*1cd40*/  IMAD R5, R22, c[0x0][0x3f0], RZ ;  /* 0x0000fc0016057a24 */ /* 0x000fc600078e02ff */
[----:B------:R-:W-:Y:S02]  /*1cd50*/  IADD3 R3, R3, R0, RZ ;  /* 0x0000000003037210 */ /* 0x000fe40007ffe0ff */
[----:B------:R-:W-:Y:S01]  /*1cd60*/  MOV R0, R4 ;  /* 0x0000000400007202 */ /* 0x000fe20000000f00 */
[----:B------:R-:W-:-:S04]  /*1cd70*/  @P0 IMAD.HI.U32 R8, R4, c[0x0][0x4ec], RZ ;  /* 0x00013b0004080a27 */ /* 0x000fc800078e00ff */
[----:B------:R-:W-:Y:S01]  /*1cd80*/  IMAD.WIDE.U32 R2, R6, c[0x0][0x3e8], R2 ;  /* 0x0000fa0006027a25 */ /* 0x000fe200078e0002 */
[----:B------:R-:W-:-:S03]  /*1cd90*/  @P0 SHF.R.U32.HI R0, RZ, c[0x0][0x4f0], R8 ;  /* 0x00013c00ff000a19 */ /* 0x000fc60000011608 */
[----:B------:R-:W-:Y:S01]  /*1cda0*/  IMAD R3, R6, c[0x0][0x3ec], R3 ;  /* 0x0000fb0006037a24 */ /* 0x000fe200078e0203 */
[----:B------:R-:W-:Y:S01]  /*1cdb0*/  SHF.R.S32.HI R6, RZ, 0x1f, R0 ;  /* 0x0000001fff067819 */ /* 0x000fe20000011400 */
[----:B------:R-:W-:Y:S01]  /*1cdc0*/  IMAD R8, R10, c[0x0][0x3f4], R5 ;  /* 0x0000fd000a087a24 */ /* 0x000fe200078e0205 */
        /* <DEDUP_REMOVED lines=17> */
.L_x_1799:
[----:B------:R-:W-:Y:S05]  /*1cee0*/  BRA.DIV ~URZ, `(.L_x_1721) ;  /* 0x000049f27f007947 */ /* 0x000fea000b800000 */
[----:B------:R3:W4:Y:S02]  /*1cef0*/  SHFL.IDX PT, R0, R13, RZ, 0x1c1f ;  /* 0x001c1fff0d007589 */ /* 0x00072400000e0000 */
.L_x_1800:
[----:B------:R-:W-:Y:S01]  /*1cf00*/  IMAD R6, R19, c[0x0][0x4e8], RZ ;  /* 0x00013a0013067a24 */ /* 0x000fe200078e02ff */
[----:B------:R-:W-:Y:S04]  /*1cf10*/  BSSY B0, `(.L_x_1722) ;  /* 0x0000014000007945 */ /* 0x000fe80003800000 */
        /* <DEDUP_REMOVED lines=10> */
[-C--:B------:R-:W-:Y:S02]  /*1cfc0*/  @!P2 LEA R10, P5, R20, R0.reuse, 0x1 ;  /* 0x00000000140aa211 */ /* 0x080fe400078a08ff */
[----:B------:R-:W-:Y:S02]  /*1cfd0*/  @!P1 LEA R8, P4, R16, R0, 0x1 ;  /* 0x0000000010089211 */ /* 0x000fe400078808ff */
[----:B------:R-:W-:Y:S02]  /*1cfe0*/  @!P2 LEA.HI.X R11, R20, R4, R21, 0x1, P5 ;  /* 0x00000004140ba211 */ /* 0x000fe400028f0c15 */
[----:B------:R-:W-:Y:S02]  /*1cff0*/  @!P0 LEA R2, P3, R14, R0, 0x1 ;  /* 0x000000000e028211 */ /* 0x000fe400078608ff */
[-C--:B--2---:R-:W-:Y:S02]  /*1d000*/  @!P1 LEA.HI.X R9, R16, R4.reuse, R17, 0x1, P4 ;  /* 0x0000000410099211 */ /* 0x084fe400020f0c11 */
[----:B------:R-:W-:Y:S01]  /*1d010*/  @!P0 LEA.HI.X R3, R14, R4, R15, 0x1, P3 ;  /* 0x000000040e038211 */ /* 0x000fe200018f0c0f */
[----:B------:R2:W-:Y:S04]  /*1d020*/  @!P2 ST.E.128 [R10.64], RZ ;  /* 0x000000ff0a00a985 */ /* 0x0005e8000c101d08 */
[----:B------:R2:W-:Y:S04]  /*1d030*/  @!P1 ST.E.128 [R8.64], RZ ;  /* 0x000000ff08009985 */ /* 0x0005e8000c101d08 */
[----:B------:R2:W-:Y:S02]  /*1d040*/  @!P0 ST.E.128 [R2.64], RZ ;  /* 0x000000ff02008985 */ /* 0x0005e4000c101d08 */
.L_x_1723:
[----:B------:R-:W-:Y:S05]  /*1d050*/  BSYNC B0 ;  /* 0x0000000000007941 */ /* 0x000fea0003800000 */
.L_x_1722:
[----:B------:R-:W-:Y:S05]  /*1d060*/  BRA.DIV ~URZ, `(.L_x_1724) ;  /* 0x000048e27f007947 */ /* 0x000fea000b800000 */
[----:B--2---:R2:W1:Y:S04]  /*1d070*/  SHFL.IDX PT, R4, R5, 0x1, 0x1c1f ;  /* 0x003c1f0005047f89 */ /* 0x00446800000e0000 */
[----:B----4-:R2:W4:Y:S02]  /*1d080*/  SHFL.IDX PT, R0, R13, 0x1, 0x1c1f ;  /* 0x003c1f000d007f89 */ /* 0x01052400000e0000 */
.L_x_1801:
[----:B------:R-:W-:Y:S01]  /*1d090*/  IADD3 R2, R12, 0x20, RZ ;  /* 0x000000200c027810 */ /* 0x000fe20007ffe0ff */
[----:B------:R-:W-:Y:S03]  /*1d0a0*/  BSSY B0, `(.L_x_1725) ;  /* 0x0000014000007945 */ /* 0x000fe60003800000 */
[----:B------:R-:W-:-:S13]  /*1d0b0*/  ISETP.GE.AND P0, PT, R2, R6, PT ;  /* 0x000000060200720c */ /* 0x000fda0003f06270 */
[----:B------:R-:W-:Y:S05]  /*1d0c0*/  @P0 BRA `(.L_x_1726) ;  /* 0x0000011000000947 */ /* 0x000fea0003800000 */
[----:B------:R-:W5:Y:S04]  /*1d0d0*/  LDL.64 R18, [R1] ;  /* 0x0000000001127983 */ /* 0x000f680000100a00 */
[----:B--2---:R-:W2:Y:S04]  /*1d0e0*/  LDL R16, [R1+0xc] ;  /* 0x00000c0001107983 */ /* 0x004ea80000100800 */
[----:B---3--:R-:W3:Y:S04]  /*1d0f0*/  LDL R14, [R1+0x10] ;  /* 0x00001000010e7983 */ /* 0x008ee80000100800 */
[----:B----4-:R-:W4:Y:S04]  /*1d100*/  LDL R17, [R1+0x88] ;  /* 0x0000880001117983 */ /* 0x010f280000100800 */
[----:B------:R-:W4:Y:S01]  /*1d110*/  LDL R15, [R1+0x84] ;  /* 0x00008400010f7983 */ /* 0x000f220000100800 */
[----:B-----5:R-:W-:-:S02]  /*1d120*/  ISETP.GE.AND P2, PT, R18, c[0x0][0x3c8], PT ;  /* 0x0000f20012007a0c */ /* 0x020fc40003f46270 */
[----:B--2---:R-:W-:Y:S02]  /*1d130*/  ISETP.GE.AND P1, PT, R16, c[0x0][0x3c8], PT ;  /* 0x0000f20010007a0c */ /* 0x004fe40003f26270 */
[----:B---3--:R-:W-:-:S09]  /*1d140*/  ISETP.GE.AND P0, PT, R14, c[0x0][0x3c8], PT ;  /* 0x0000f2000e007a0c */ /* 0x008fd20003f06270 */
[-C--:B------:R-:W-:Y:S02]  /*1d150*/  @!P2 LEA R10, P5, R18, R0.reuse, 0x1 ;  /* 0x00000000120aa211 */ /* 0x080fe400078a08ff */
[----:B------:R-:W-:Y:S02]  /*1d160*/  @!P1 LEA R8, P4, R16, R0, 0x1 ;  /* 0x0000000010089211 */ /* 0x000fe400078808ff */
[----:B-1----:R-:W-:Y:S02]  /*1d170*/  @!P2 LEA.HI.X R11, R18, R4, R19, 0x1, P5 ;  /* 0x00000004120ba211 */ /* 0x002fe400028f0c13 */
[----:B------:R-:W-:Y:S02]  /*1d180*/  @!P0 LEA R2, P3, R14, R0, 0x1 ;  /* 0x000000000e028211 */ /* 0x000fe400078608ff */
[-C--:B----4-:R-:W-:Y:S02]  /*1d190*/  @!P1 LEA.HI.X R9, R16, R4.reuse, R17, 0x1, P4 ;  /* 0x0000000410099211 */ /* 0x090fe400020f0c11 */
[----:B------:R-:W-:Y:S01]  /*1d1a0*/  @!P0 LEA.HI.X R3, R14, R4, R15, 0x1, P3 ;  /* 0x000000040e038211 */ /* 0x000fe200018f0c0f */
[----:B------:R1:W-:Y:S04]  /*1d1b0*/  @!P2 ST.E.128 [R10.64], RZ ;  /* 0x000000ff0a00a985 */ /* 0x0003e8000c101d08 */
[----:B------:R1:W-:Y:S04]  /*1d1c0*/  @!P1 ST.E.128 [R8.64], RZ ;  /* 0x000000ff08009985 */ /* 0x0003e8000c101d08 */
[----:B------:R1:W-:Y:S02]  /*1d1d0*/  @!P0 ST.E.128 [R2.64], RZ ;  /* 0x000000ff02008985 */ /* 0x0003e4000c101d08 */
.L_x_1726:
[----:B------:R-:W-:Y:S05]  /*1d1e0*/  BSYNC B0 ;  /* 0x0000000000007941 */ /* 0x000fea0003800000 */
.L_x_1725:
[----:B------:R-:W-:Y:S05]  /*1d1f0*/  BRA.DIV ~URZ, `(.L_x_1727) ;  /* 0x000048227f007947 */ /* 0x000fea000b800000 */
[----:B-1----:R1:W2:Y:S02]  /*1d200*/  SHFL.IDX PT, R4, R5, 0x2, 0x1c1f ;  /* 0x005c1f0005047f89 */ /* 0x0022a400000e0000 */
.L_x_1802:
[----:B------:R-:W-:Y:S05]  /*1d210*/  BRA.DIV ~URZ, `(.L_x_1728) ;  /* 0x000048727f007947 */ /* 0x000fea000b800000 */
[----:B----4-:R4:W1:Y:S02]  /*1d220*/  SHFL.IDX PT, R0, R13, 0x2, 0x1c1f ;  /* 0x005c1f000d007f89 */ /* 0x01086400000e0000 */
.L_x_1803:
        /* <DEDUP_REMOVED lines=12> */
[-C--:B-1----:R-:W-:Y:S02]  /*1d2f0*/  @!P2 LEA R10, P5, R18, R0.reuse, 0x1 ;  /* 0x00000000120aa211 */ /* 0x082fe400078a08ff */
        /* <DEDUP_REMOVED lines=8> */
.L_x_1730:
[----:B------:R-:W-:Y:S05]  /*1d380*/  BSYNC B0 ;  /* 0x0000000000007941 */ /* 0x000fea0003800000 */
.L_x_1729:
[----:B------:R-:W-:Y:S05]  /*1d390*/  BRA.DIV ~URZ, `(.L_x_1731) ;  /* 0x000047627f007947 */ /* 0x000fea000b800000 */
[----:B--2---:R2:W3:Y:S04]  /*1d3a0*/  SHFL.IDX PT, R4, R5, 0x3, 0x1c1f ;  /* 0x007c1f0005047f89 */ /* 0x0044e800000e0000 */
[----:B-1----:R2:W1:Y:S02]  /*1d3b0*/  SHFL.IDX PT, R0, R13, 0x3, 0x1c1f ;  /* 0x007c1f000d007f89 */ /* 0x00246400000e0000 */
.L_x_1804:
[----:B------:R-:W-:-:S04]  /*1d3c0*/  IADD3 R12, R12, 0x60, RZ ;  /* 0x000000600c0c7810 */ /* 0x000fc80007ffe0ff */
[----:B------:R-:W-:-:S13]  /*1d3d0*/  ISETP.GE.AND P0, PT, R12, R6, PT ;  /* 0x000000060c00720c */ /* 0x000fda0003f06270 */
        /* <DEDUP_REMOVED lines=9> */
[-C--:B-1----:R-:W-:Y:S02]  /*1d470*/  @!P2 LEA R10, P5, R16, R0.reuse, 0x1 ;  /* 0x00000000100aa211 */ /* 0x082fe400078a08ff */
[----:B------:R-:W-:Y:S02]  /*1d480*/  @!P1 LEA R8, P4, R14, R0, 0x1 ;  /* 0x000000000e089211 */ /* 0x000fe400078808ff */
[----:B------:R-:W-:Y:S02]  /*1d490*/  @!P2 LEA.HI.X R11, R16, R4, R17, 0x1, P5 ;  /* 0x00000004100ba211 */ /* 0x000fe400028f0c11 */
[C---:B------:R-:W-:Y:S02]  /*1d4a0*/  @!P0 LEA R2, P3, R5.reuse, R0, 0x1 ;  /* 0x0000000005028211 */ /* 0x040fe400078608ff */
[-C--:B---3--:R-:W-:Y:S02]  /*1d4b0*/  @!P1 LEA.HI.X R9, R14, R4.reuse, R15, 0x1, P4 ;  /* 0x000000040e099211 */ /* 0x088fe400020f0c0f */
[----:B------:R-:W-:Y:S01]  /*1d4c0*/  @!P0 LEA.HI.X R3, R5, R4, R13, 0x1, P3 ;  /* 0x0000000405038211 */ /* 0x000fe200018f0c0d */
[----:B------:R1:W-:Y:S04]  /*1d4d0*/  @!P2 ST.E.128 [R10.64], RZ ;  /* 0x000000ff0a00a985 */ /* 0x0003e8000c101d08 */
[----:B------:R1:W-:Y:S04]  /*1d4e0*/  @!P1 ST.E.128 [R8.64], RZ ;  /* 0x000000ff08009985 */ /* 0x0003e8000c101d08 */
[----:B------:R1:W-:Y:S02]  /*1d4f0*/  @!P0 ST.E.128 [R2.64], RZ ;  /* 0x000000ff02008985 */ /* 0x0003e4000c101d08 */
.L_x_1704:
[----:B------:R-:W-:Y:S05]  /*1d500*/  BSYNC B1 ;  /* 0x0000000000017941 */ /* 0x000fea0003800000 */
.L_x_1688:
        /* <DEDUP_REMOVED lines=11> */
[----:B--2345:R-:W-:-:S04]  /*1d5c0*/  LOP3.LUT R13, R0, 0x1f, RZ, 0xc0, !PT ;  /* 0x0000001f000d7812 */ /* 0x03cfc800078ec0ff */
[----:B------:R-:W-:Y:S01]  /*1d5d0*/  ISETP.NE.AND P6, PT, R13, 0x1f, PT ;  /* 0x0000001f0d00780c */ /* 0x000fe20003fc5270 */
[----:B------:R-:W-:Y:S10]  /*1d5e0*/  BRA.DIV ~URZ, `(.L_x_1733) ;  /* 0x000045e27f007947 */ /* 0x000ff4000b800000 */
[----:B------:R1:W2:Y:S02]  /*1d5f0*/  SHFL.IDX PT, R10, R76, RZ, 0x1f ;  /* 0x00001fff4c0a7589 */ /* 0x0002a400000e0000 */
.L_x_1805:
[----:B------:R-:W-:Y:S05]  /*1d600*/  BRA.DIV ~URZ, `(.L_x_1734) ;  /* 0x000046327f007947 */ /* 0x000fea000b800000 */
[----:B------:R3:W4:Y:S02]  /*1d610*/  SHFL.IDX PT, R9, R76, 0x1, 0x1f ;  /* 0x00201f004c097f89 */ /* 0x00072400000e0000 */
.L_x_1806:
        /* <DEDUP_REMOVED lines=19> */
.L_x_1807:
        /* <DEDUP_REMOVED lines=16> */
.L_x_1808:
[----:B---3--:R-:W-:Y:S01]  /*1d850*/  IMAD R0, R0, c[0x0][0x538], RZ ;  /* 0x00014e0000007a24 */ /* 0x008fe200078e02ff */
[----:B------:R-:W-:Y:S04]  /*1d860*/  BSSY B1, `(.L_x_1737) ;  /* 0x00000cf000017945 */ /* 0x000fe80003800000 */
[----:B----4-:R-:W-:-:S04]  /*1d870*/  IADD3 R9, R0, R9, RZ ;  /* 0x0000000900097210 */ /* 0x010fc80007ffe0ff */
[----:B--2---:R-:W-:-:S13]  /*1d880*/  ISETP.GT.AND P0, PT, R9, R10, PT ;  /* 0x0000000a0900720c */ /* 0x004fda0003f04270 */
[----:B------:R-:W-:Y:S05]  /*1d890*/  @P0 BRA `(.L_x_1738) ;  /* 0x0000026000000947 */ /* 0x000fea0003800000 */
.L_x_1742:
        /* <DEDUP_REMOVED lines=18> */
.L_x_1809:
        /* <DEDUP_REMOVED lines=16> */
.L_x_1810:
[----:B--2---:R-:W-:-:S05]  /*1dac0*/  IMAD R0, R0, c[0x0][0x538], RZ ;  /* 0x00014e0000007a24 */ /* 0x004fca00078e02ff */
[----:B------:R-:W-:-:S04]  /*1dad0*/  IADD3 R9, R0, R9, RZ ;  /* 0x0000000900097210 */ /* 0x000fc80007ffe0ff */
[----:B------:R-:W-:-:S13]  /*1dae0*/  ISETP.GT.AND P0, PT, R9, R10, PT ;  /* 0x0000000a0900720c */ /* 0x000fda0003f04270 */
[----:B-1----:R-:W-:Y:S05]  /*1daf0*/  @!P0 BRA `(.L_x_1742) ;  /* 0xfffffda000008947 */ /* 0x002fea000383ffff */
.L_x_1738:
[----:B------:R-:W-:-:S05]  /*1db00*/  IADD3 R9, -R0, R9, RZ ;  /* 0x0000000900097210 */ /* 0x000fca0007ffe1ff */
[----:B------:R-:W-:-:S05]  /*1db10*/  IMAD R0, R4, c[0x0][0x538], R9 ;  /* 0x00014e0004007a24 */ /* 0x000fca00078e0209 */
[----:B------:R-:W-:Y:S01]  /*1db20*/  ISETP.GT.AND P0, PT, R0, R10, PT ;  /* 0x0000000a0000720c */ /* 0x000fe20003f04270 */
[----:B------:R-:W-:-:S12]  /*1db30*/  BRA.DIV ~URZ, `(.L_x_1743) ;  /* 0x000045627f007947 */ /* 0x000fd8000b800000 */
[----:B------:R-:W-:-:S03]  /*1db40*/  VOTE.ANY R11, PT, !P0 ;  /* 0x00000000000b7806 */ /* 0x000fc600040e0100 */
.L_x_1811:
[----:B------:R-:W2:Y:S01]  /*1db50*/  LDL.LU R0, [R1+0x7c] ;  /* 0x00007c0001007983 */ /* 0x000ea20000300800 */
[----:B------:R-:W2:Y:S02]  /*1db60*/  POPC R5, R11 ;  /* 0x0000000b00057309 */ /* 0x000ea40000000000 */
[----:B--2---:R-:W-:-:S05]  /*1db70*/  IADD3 R0, R5, R0, RZ ;  /* 0x0000000005007210 */ /* 0x004fca0007ffe0ff */
[----:B------:R2:W-:Y:S01]  /*1db80*/  STL [R1+0x7c], R0 ;  /* 0x00007c0001007387 */ /* 0x0005e20000100800 */
[----:B------:R-:W-:Y:S05]  /*1db90*/  BRA.DIV ~URZ, `(.L_x_1744) ;  /* 0x000045527f007947 */ /* 0x000fea000b800000 */
[----:B------:R3:W4:Y:S04]  /*1dba0*/  SHFL.IDX PT, R6, R6, R5, 0x1f ;  /* 0x00001f0506067589 */ /* 0x00072800000e0000 */
[----:B--2---:R3:W2:Y:S02]  /*1dbb0*/  SHFL.IDX PT, R0, R8, R5, 0x1f ;  /* 0x00001f0508007589 */ /* 0x0046a400000e0000 */
.L_x_1812:
[----:B------:R-:W-:Y:S01]  /*1dbc0*/  ISETP.NE.AND P0, PT, R11, RZ, PT ;  /* 0x000000ff0b00720c */ /* 0x000fe20003f05270 */
[----:B------:R-:W-:-:S12]  /*1dbd0*/  BSSY B0, `(.L_x_1745) ;  /* 0x0000005000007945 */ /* 0x000fd80003800000 */
[----:B------:R-:W-:Y:S05]  /*1dbe0*/  @!P0 BRA `(.L_x_1746) ;  /* 0x0000003000008947 */ /* 0x000fea0003800000 */
[----:B---3--:R-:W-:Y:S01]  /*1dbf0*/  IADD3 R5, R5, -0x1, RZ ;  /* 0xffffffff05057810 */ /* 0x008fe20007ffe0ff */
[----:B------:R-:W-:Y:S05]  /*1dc00*/  BRA.DIV ~URZ, `(.L_x_1747) ;  /* 0x000045b27f007947 */ /* 0x000fea000b800000 */
[----:B------:R3:W1:Y:S02]  /*1dc10*/  SHFL.IDX PT, R12, R4, R5, 0x1f ;  /* 0x00001f05040c7589 */ /* 0x00066400000e0000 */
.L_x_1746:
[----:B------:R-:W-:Y:S05]  /*1dc20*/  BSYNC B0 ;  /* 0x0000000000007941 */ /* 0x000fea0003800000 */
.L_x_1745:
        /* <DEDUP_REMOVED lines=68> */
.L_x_1749:
        /* <DEDUP_REMOVED lines=68> */
.L_x_1750:
[----:B------:R-:W-:Y:S05]  /*1e4b0*/  BSYNC B0 ;  /* 0x0000000000007941 */ /* 0x000fea0003800000 */
.L_x_1748:
[----:B------:R-:W-:-:S04]  /*1e4c0*/  LOP3.LUT R2, RZ, R2, RZ, 0x33, !PT ;  /* 0x00000002ff027212 */ /* 0x000fc800078e33ff */
[----:B-1----:R-:W-:-:S05]  /*1e4d0*/  IADD3 R0, R2, R6, RZ ;  /* 0x0000000602007210 */ /* 0x002fca0007ffe0ff */
[----:B------:R1:W-:Y:S01]  /*1e4e0*/  STL [R1+0x74], R0 ;  /* 0x0000740001007387 */ /* 0x0003e20000100800 */
[----:B------:R-:W-:Y:S05]  /*1e4f0*/  BRA `(.L_x_1751) ;  /* 0x0000005000007947 */ /* 0x000fea0003800000 */
.L_x_1739:
[----:B------:R-:W-:Y:S01]  /*1e500*/  MOV R0, c[0x0][0x53c] ;  /* 0x00014f0000007a02 */ /* 0x000fe20000000f00 */
[----:B------:R2:W-:Y:S04]  /*1e510*/  STL [R1+0x70], R10 ;  /* 0x0000700a01007387 */ /* 0x0005e80000100800 */
[----:B------:R2:W-:Y:S04]  /*1e520*/  STL [R1+0x74], RZ ;  /* 0x000074ff01007387 */ /* 0x0005e80000100800 */
[----:B------:R2:W-:Y:S04]  /*1e530*/  STL [R1+0x78], RZ ;  /* 0x000078ff01007387 */ /* 0x0005e80000100800 */
[----:B------:R2:W-:Y:S02]  /*1e540*/  STL [R1+0x7c], R0 ;  /* 0x00007c0001007387 */ /* 0x0005e40000100800 */
.L_x_1751:
[----:B------:R-:W-:Y:S05]  /*1e550*/  BSYNC B1 ;  /* 0x0000000000017941 */ /* 0x000fea0003800000 */
.L_x_1737:
        /* <DEDUP_REMOVED lines=9> */
.L_x_1732:
[----:B-1----:R-:W5:Y:S02]  /*1e5f0*/  LDL R0, [R1+0x7c] ;  /* 0x00007c0001007983 */ /* 0x002f640000100800 */
[----:B-----5:R-:W-:-:S13]  /*1e600*/  ISETP.GE.AND P0, PT, R0, c[0x0][0x53c], PT ;  /* 0x00014f0000007a0c */ /* 0x020fda0003f06270 */
[----:B--234-:R-:W-:Y:S01]  /*1e610*/  @P0 CALL.REL.NOINC `(.L_x_1752) ;  /* 0x0000001000000944 */ /* 0x01cfe20003c00000 */
[----:B------:R-:W-:Y:S05]  /*1e620*/  BRA `(.L_x_1753) ;  /* 0xfffe3e1000007947 */ /* 0x000fea000383ffff */
.L_x_1752:
[----:B------:R-:W-:Y:S05]  /*1e630*/  EXIT ;  /* 0x000000000000794d */ /* 0x000fea0003800000 */
.L_x_1541:
[----:B------:R-:W-:Y:S01]  /*1e640*/  IMAD.MOV.U32 R0, RZ, RZ, R5 ;  /* 0x000000ffff007224 */ /* 0x000fe200078e0005 */
[----:B------:R-:W-:Y:S02]  /*1e650*/  MOV R3, 0x1 ;  /* 0x0000000100037802 */ /* 0x000fe40000000f00 */
[----:B------:R-:W-:Y:S02]  /*1e660*/  MOV R2, 0x1e680 ;  /* 0x0001e68000027802 */ /* 0x000fe40000000f00 */
[----:B------:R-:W-:Y:S05]  /*1e670*/  CALL.REL.NOINC `($__internal_25_$__cuda_sm70_shflsync_up_p) ;  /* 0x00003c7000007944 */ /* 0x000fea0003c00000 */
[----:B------:R-:W-:Y:S01]  /*1e680*/  MOV R0, R4 ;  /* 0x0000000400007202 */ /* 0x000fe20000000f00 */
[----:B------:R-:W-:Y:S05]  /*1e690*/  BRA `(.L_x_1754) ;  /* 0xfffe1dc000007947 */ /* 0x000fea000383ffff */
.L_x_1542:
[----:B------:R-:W-:Y:S01]  /*1e6a0*/  IMAD.MOV.U32 R0, RZ, RZ, R5 ;  /* 0x000000ffff007224 */ /* 0x000fe200078e0005 */
[----:B------:R-:W-:Y:S02]  /*1e6b0*/  MOV R3, 0x2 ;  /* 0x0000000200037802 */ /* 0x000fe40000000f00 */
[----:B------:R-:W-:Y:S02]  /*1e6c0*/  MOV R2, 0x1e6e0 ;  /* 0x0001e6e000027802 */ /* 0x000fe40000000f00 */
[----:B------:R-:W-:Y:S05]  /*1e6d0*/  CALL.REL.NOINC `($__internal_25_$__cuda_sm70_shflsync_up_p) ;  /* 0x00003c1000007944 */ /* 0x000fea0003c00000 */
[----:B------:R-:W-:Y:S01]  /*1e6e0*/  SEL R4, R4, RZ, P4 ;  /* 0x000000ff04047207 */ /* 0x000fe20002000000 */
[----:B------:R-:W-:Y:S01]  /*1e6f0*/  IMAD.MOV.U32 R3, RZ, RZ, 0x4 ;  /* 0x00000004ff037424 */ /* 0x000fe200078e00ff */
[----:B------:R-:W-:-:S03]  /*1e700*/  MOV R2, 0x1e730 ;  /* 0x0001e73000027802 */ /* 0x000fc60000000f00 */
[----:B------:R-:W-:Y:S02]  /*1e710*/  IMAD.IADD R0, R5, 0x1, R4 ;  /* 0x0000000105007824 */ /* 0x000fe400078e0204 */
        /* <DEDUP_REMOVED lines=13> */
[----:B------:R-:W-:Y:S02]  /*1e7f0*/  MOV R216, 0x1f ;  /* 0x0000001f00d87802 */ /* 0x000fe40000000f00 */
[----:B------:R-:W-:Y:S01]  /*1e800*/  MOV R3, 0x1e840 ;  /* 0x0001e84000037802 */ /* 0x000fe20000000f00 */
[----:B------:R-:W-:-:S04]  /*1e810*/  IMAD.IADD R4, R0, 0x1, R4 ;  /* 0x0000000100047824 */ /* 0x000fc800078e0204 */
[----:B------:R-:W-:Y:S02]  /*1e820*/  IMAD.MOV.U32 R215, RZ, RZ, R4 ;  /* 0x000000ffffd77224 */ /* 0x000fe400078e0004 */
[----:B------:R-:W-:Y:S05]  /*1e830*/  CALL.REL.NOINC `($__internal_24_$__cuda_sm70_shflsync_idx_p) ;  /* 0x00003a5000007944 */ /* 0x000fea0003c00000 */
[----:B------:R-:W-:Y:S01]  /*1e840*/  MOV R0, R215 ;  /* 0x000000d700007202 */ /* 0x000fe20000000f00 */
[----:B------:R-:W-:Y:S05]  /*1e850*/  BRA `(.L_x_1755) ;  /* 0xfffe1d0000007947 */ /* 0x000fea000383ffff */
.L_x_1544:
[----:B------:R-:W-:Y:S02]  /*1e860*/  SEL R0, RZ, 0x1, P0 ;  /* 0x00000001ff007807 */ /* 0x000fe40000000000 */
[----:B------:R-:W-:Y:S02]  /*1e870*/  MOV R2, 0x1e890 ;  /* 0x0001e89000027802 */ /* 0x000fe40000000f00 */
[----:B------:R-:W-:Y:S05]  /*1e880*/  CALL.REL.NOINC `($__internal_26_$__cuda_sm70_votesync_ballot) ;  /* 0x00003ac000007944 */ /* 0x000fea0003c00000 */
[----:B------:R-:W-:Y:S01]  /*1e890*/  MOV R7, R0 ;  /* 0x0000000000077202 */ /* 0x000fe20000000f00 */
[----:B------:R-:W-:Y:S05]  /*1e8a0*/  BRA `(.L_x_1756) ;  /* 0xfffe1d4000007947 */ /* 0x000fea000383ffff */
.L_x_1545:
[----:B------:R-:W-:Y:S01]  /*1e8b0*/  IMAD.MOV.U32 R215, RZ, RZ, R9 ;  /* 0x000000ffffd77224 */ /* 0x000fe200078e0009 */
[----:B-1----:R-:W-:Y:S01]  /*1e8c0*/  MOV R2, R0 ;  /* 0x0000000000027202 */ /* 0x002fe20000000f00 */
[----:B------:R-:W-:Y:S01]  /*1e8d0*/  IMAD.MOV.U32 R216, RZ, RZ, 0x1f ;  /* 0x0000001fffd87424 */ /* 0x000fe200078e00ff */
[----:B------:R-:W-:Y:S02]  /*1e8e0*/  MOV R3, 0x1e900 ;  /* 0x0001e90000037802 */ /* 0x000fe40000000f00 */
[----:B------:R-:W-:Y:S05]  /*1e8f0*/  CALL.REL.NOINC `($__internal_24_$__cuda_sm70_shflsync_idx_p) ;  /* 0x0000399000007944 */ /* 0x000fea0003c00000 */
[----:B------:R-:W-:Y:S01]  /*1e900*/  IMAD.MOV.U32 R12, RZ, RZ, R215 ;  /* 0x000000ffff0c7224 */ /* 0x000fe200078e00d7 */
[----:B------:R-:W-:Y:S01]  /*1e910*/  MOV R215, R8 ;  /* 0x0000000800d77202 */ /* 0x000fe20000000f00 */
[----:B------:R-:W-:Y:S01]  /*1e920*/  IMAD.MOV.U32 R5, RZ, RZ, RZ ;  /* 0x000000ffff057224 */ /* 0x000fe200078e00ff */
[----:B------:R-:W-:Y:S01]  /*1e930*/  MOV R2, R0 ;  /* 0x0000000000027202 */ /* 0x000fe20000000f00 */
[----:B------:R-:W-:Y:S01]  /*1e940*/  IMAD.MOV.U32 R216, RZ, RZ, 0x1f ;  /* 0x0000001fffd87424 */ /* 0x000fe200078e00ff */
[----:B------:R-:W-:-:S02]  /*1e950*/  MOV R3, 0x1e970 ;  /* 0x0001e97000037802 */ /* 0x000fc40000000f00 */
[----:B------:R-:W-:Y:S05]  /*1e960*/  CALL.REL.NOINC `($__internal_24_$__cuda_sm70_shflsync_idx_p) ;  /* 0x0000392000007944 */ /* 0x000fea0003c00000 */
[----:B------:R-:W-:Y:S01]  /*1e970*/  MOV R9, R215 ;  /* 0x000000d700097202 */ /* 0x000fe20000000f00 */
[----:B------:R-:W-:Y:S05]  /*1e980*/  BRA `(.L_x_1757) ;  /* 0xfffe1cd000007947 */ /* 0x000fea000383ffff */
.L_x_1548:
[----:B------:R-:W-:Y:S01]  /*1e990*/  IMAD.MOV.U32 R215, RZ, RZ, R4 ;  /* 0x000000ffffd77224 */ /* 0x000fe200078e0004 */
[----:B-1----:R-:W-:Y:S01]  /*1e9a0*/  MOV R2, R0 ;  /* 0x0000000000027202 */ /* 0x002fe20000000f00 */
[----:B------:R-:W-:Y:S01]  /*1e9b0*/  IMAD.MOV.U32 R216, RZ, RZ, 0x1f ;  /* 0x0000001fffd87424 */ /* 0x000fe200078e00ff */
[----:B------:R-:W-:-:S02]  /*1e9c0*/  MOV R3, 0x1e9e0 ;  /* 0x0001e9e000037802 */ /* 0x000fc40000000f00 */
[----:B---34-:R-:W-:Y:S05]  /*1e9d0*/  CALL.REL.NOINC `($__internal_24_$__cuda_sm70_shflsync_idx_p) ;  /* 0x000038b000007944 */ /* 0x018fea0003c00000 */
[----:B------:R-:W-:Y:S01]  /*1e9e0*/  MOV R5, R215 ;  /* 0x000000d700057202 */ /* 0x000fe20000000f00 */
[----:B------:R-:W-:Y:S05]  /*1e9f0*/  BRA `(.L_x_1547) ;  /* 0xfffe1cc000007947 */ /* 0x000fea000383ffff */
.L_x_1589:
[----:B------:R-:W-:Y:S01]  /*1ea00*/  IMAD.MOV.U32 R215, RZ, RZ, R6 ;  /* 0x000000ffffd77224 */ /* 0x000fe200078e0006 */
[----:B------:R-:W-:Y:S01]  /*1ea10*/  MOV R2, RZ ;  /* 0x000000ff00027202 */ /* 0x000fe20000000f00 */
[----:B------:R-:W-:Y:S01]  /*1ea20*/  IMAD.MOV.U32 R216, RZ, RZ, 0x1c1f ;  /* 0x00001c1fffd87424 */ /* 0x000fe200078e00ff */
[----:B------:R-:W-:-:S02]  /*1ea30*/  MOV R3, 0x1ea50 ;  /* 0x0001ea5000037802 */ /* 0x000fc40000000f00 */
[----:B-----5:R-:W-:Y:S05]  /*1ea40*/  CALL.REL.NOINC `($__internal_24_$__cuda_sm70_shflsync_idx_p) ;  /* 0x0000384000007944 */ /* 0x020fea0003c00000 */
[----:B------:R-:W-:Y:S01]  /*1ea50*/  MOV R4, R215 ;  /* 0x000000d700047202 */ /* 0x000fe20000000f00 */
[----:B------:R-:W-:Y:S05]  /*1ea60*/  BRA `(.L_x_1758) ;  /* 0xfffea1f000007947 */ /* 0x000fea000383ffff */
.L_x_1590:
[----:B------:R-:W-:Y:S01]  /*1ea70*/  IMAD.MOV.U32 R215, RZ, RZ, R12 ;  /* 0x000000ffffd77224 */ /* 0x000fe200078e000c */
[----:B------:R-:W-:Y:S01]  /*1ea80*/  MOV R2, RZ ;  /* 0x000000ff00027202 */ /* 0x000fe20000000f00 */
[----:B------:R-:W-:Y:S01]  /*1ea90*/  IMAD.MOV.U32 R216, RZ, RZ, 0x1c1f ;  /* 0x00001c1fffd87424 */ /* 0x000fe200078e00ff */
[----:B------:R-:W-:-:S02]  /*1eaa0*/  MOV R3, 0x1eac0 ;  /* 0x0001eac000037802 */ /* 0x000fc40000000f00 */
[----:B-12--5:R-:W-:Y:S05]  /*1eab0*/  CALL.REL.NOINC `($__internal_24_$__cuda_sm70_shflsync_idx_p) ;  /* 0x000037d000007944 */ /* 0x026fea0003c00000 */
[----:B------:R-:W-:Y:S01]  /*1eac0*/  MOV R0, R215 ;  /* 0x000000d700007202 */ /* 0x000fe20000000f00 */
[----:B------:R-:W-:Y:S05]  /*1ead0*/  BRA `(.L_x_1759) ;  /* 0xfffea1a000007947 */ /* 0x000fea000383ffff */
.L_x_1593:
[----:B------:R-:W-:Y:S01]  /*1eae0*/  IMAD.MOV.U32 R215, RZ, RZ, R6 ;  /* 0x000000ffffd77224 */ /* 0x000fe200078e0006 */
[----:B--2---:R-:W-:Y:S01]  /*1eaf0*/  MOV R2, 0x1 ;  /* 0x0000000100027802 */ /* 0x004fe20000000f00 */
[----:B------:R-:W-:Y:S01]  /*1eb00*/  IMAD.MOV.U32 R216, RZ, RZ, 0x1c1f ;  /* 0x00001c1fffd87424 */ /* 0x000fe200078e00ff */
[----:B------:R-:W-:-:S02]  /*1eb10*/  MOV R3, 0x1eb30 ;  /* 0x0001eb3000037802 */ /* 0x000fc40000000f00 */
[----:B-1-345:R-:W-:Y:S05]  /*1eb20*/  CALL.REL.NOINC `($__internal_24_$__cuda_sm70_shflsync_idx_p) ;  /* 0x0000376000007944 */ /* 0x03afea0003c00000 */
[----:B------:R-:W-:Y:S01]  /*1eb30*/  IMAD.MOV.U32 R4, RZ, RZ, R215 ;  /* 0x000000ffff047224 */ /* 0x000fe200078e00d7 */
[----:B------:R-:W-:Y:S01]  /*1eb40*/  MOV R2, 0x1 ;  /* 0x0000000100027802 */ /* 0x000fe20000000f00 */
[----:B------:R-:W-:Y:S01]  /*1eb50*/  IMAD.MOV.U32 R215, RZ, RZ, R12 ;  /* 0x000000ffffd77224 */ /* 0x000fe200078e000c */
[----:B------:R-:W-:-:S02]  /*1eb60*/  MOV R216, 0x1c1f ;  /* 0x00001c1f00d87802 */ /* 0x000fc40000000f00 */
[----:B------:R-:W-:Y:S02]  /*1eb70*/  MOV R3, 0x1eb90 ;  /* 0x0001eb9000037802 */ /* 0x000fe40000000f00 */
[----:B------:R-:W-:Y:S05]  /*1eb80*/  CALL.REL.NOINC `($__internal_24_$__cuda_sm70_shflsync_idx_p) ;  /* 0x0000370000007944 */ /* 0x000fea0003c00000 */
[----:B------:R-:W-:Y:S01]  /*1eb90*/  MOV R0, R215 ;  /* 0x000000d700007202 */ /* 0x000fe20000000f00 */
[----:B------:R-:W-:Y:S05]  /*1eba0*/  BRA `(.L_x_1760) ;  /* 0xfffea28000007947 */ /* 0x000fea000383ffff */
.L_x_1596:
[----:B------:R-:W-:Y:S01]  /*1ebb0*/  IMAD.MOV.U32 R215, RZ, RZ, R6 ;  /* 0x000000ffffd77224 */ /* 0x000fe200078e0006 */
[----:B-1----:R-:W-:Y:S01]  /*1ebc0*/  MOV R2, 0x2 ;  /* 0x0000000200027802 */ /* 0x002fe20000000f00 */
[----:B------:R-:W-:Y:S01]  /*1ebd0*/  IMAD.MOV.U32 R216, RZ, RZ, 0x1c1f ;  /* 0x00001c1fffd87424 */ /* 0x000fe200078e00ff */
[----:B------:R-:W-:Y:S02]  /*1ebe0*/  MOV R3, 0x1ec00 ;  /* 0x0001ec0000037802 */ /* 0x000fe40000000f00 */
[----:B--2345:R-:W-:Y:S05]  /*1ebf0*/  CALL.REL.NOINC `($__internal_24_$__cuda_sm70_shflsync_idx_p) ;  /* 0x0000369000007944 */ /* 0x03cfea0003c00000 */
[----:B------:R-:W-:Y:S01]  /*1ec00*/  MOV R4, R215 ;  /* 0x000000d700047202 */ /* 0x000fe20000000f00 */
[----:B------:R-:W-:Y:S05]  /*1ec10*/  BRA `(.L_x_1761) ;  /* 0xfffea3b000007947 */ /* 0x000fea000383ffff */
.L_x_1597:
[----:B------:R-:W-:Y:S01]  /*1ec20*/  IMAD.MOV.U32 R215, RZ, RZ, R12 ;  /* 0x000000ffffd77224 */ /* 0x000fe200078e000c */
[----:B------:R-:W-:Y:S01]  /*1ec30*/  MOV R2, 0x2 ;  /* 0x0000000200027802 */ /* 0x000fe20000000f00 */
[----:B------:R-:W-:Y:S01]  /*1ec40*/  IMAD.MOV.U32 R216, RZ, RZ, 0x1c1f ;  /* 0x00001c1fffd87424 */ /* 0x000fe200078e00ff */
[----:B------:R-:W-:Y:S02]  /*1ec50*/  MOV R3, 0x1ec70 ;  /* 0x0001ec7000037802 */ /* 0x000fe40000000f00 */
[----:B-12345:R-:W-:Y:S05]  /*1ec60*/  CALL.REL.NOINC `($__internal_24_$__cuda_sm70_shflsync_idx_p) ;  /* 0x0000362000007944 */ /* 0x03efea0003c00000 */
[----:B------:R-:W-:Y:S01]  /*1ec70*/  MOV R0, R215 ;  /* 0x000000d700007202 */ /* 0x000fe20000000f00 */
[----:B------:R-:W-:Y:S05]  /*1ec80*/  BRA `(.L_x_1762) ;  /* 0xfffea36000007947 */ /* 0x000fea000383ffff */
.L_x_1600:
[----:B------:R-:W-:Y:S01]  /*1ec90*/  IMAD.MOV.U32 R215, RZ, RZ, R6 ;  /* 0x000000ffffd77224 */ /* 0x000fe200078e0006 */
[----:B-1----:R-:W-:Y:S01]  /*1eca0*/  MOV R2, 0x3 ;  /* 0x0000000300027802 */ /* 0x002fe20000000f00 */
[----:B------:R-:W-:Y:S01]  /*1ecb0*/  IMAD.MOV.U32 R216, RZ, RZ, 0x1c1f ;  /* 0x00001c1fffd87424 */ /* 0x000fe200078e00ff */
[----:B------:R-:W-:-:S02]  /*1ecc0*/  MOV R3, 0x1ece0 ;  /* 0x0001ece000037802 */ /* 0x000fc40000000f00 */
[----:B--2345:R-:W-:Y:S05]  /*1ecd0*/  CALL.REL.NOINC `($__internal_24_$__cuda_sm70_shflsync_idx_p) ;  /* 0x000035b000007944 */ /* 0x03cfea0003c00000 */
        /* <DEDUP_REMOVED lines=8> */
.L_x_1647:
[----:B------:R-:W-:Y:S01]  /*1ed60*/  IMAD.MOV.U32 R215, RZ, RZ, R6 ;  /* 0x000000ffffd77224 */ /* 0x000fe200078e0006 */
[----:B---3--:R-:W-:Y:S01]  /*1ed70*/  MOV R2, 0x1 ;  /* 0x0000000100027802 */ /* 0x008fe20000000f00 */
[----:B------:R-:W-:Y:S01]  /*1ed80*/  IMAD.MOV.U32 R216, RZ, RZ, 0x1c1f ;  /* 0x00001c1fffd87424 */ /* 0x000fe200078e00ff */
[----:B------:R-:W-:Y:S02]  /*1ed90*/  MOV R3, 0x1edb0 ;  /* 0x0001edb000037802 */ /* 0x000fe40000000f00 */
[----:B------:R-:W-:Y:S05]  /*1eda0*/  CALL.REL.NOINC `($__internal_24_$__cuda_sm70_shflsync_idx_p) ;  /* 0x000034e000007944 */ /* 0x000fea0003c00000 */
[----:B------:R-:W-:Y:S01]  /*1edb0*/  IMAD.MOV.U32 R4, RZ, RZ, R215 ;  /* 0x000000ffff047224 */ /* 0x000fe200078e00d7 */
[----:B------:R-:W-:Y:S01]  /*1edc0*/  MOV R2, 0x1 ;  /* 0x0000000100027802 */ /* 0x000fe20000000f00 */
[----:B------:R-:W-:Y:S01]  /*1edd0*/  IMAD.MOV.U32 R215, RZ, RZ, R24 ;  /* 0x000000ffffd77224 */ /* 0x000fe200078e0018 */
[----:B------:R-:W-:Y:S02]  /*1ede0*/  MOV R216, 0x1c1f ;  /* 0x00001c1f00d87802 */ /* 0x000fe40000000f00 */
[----:B------:R-:W-:Y:S02]  /*1edf0*/  MOV R3, 0x1ee10 ;  /* 0x0001ee1000037802 */ /* 0x000fe40000000f00 */
[----:B------:R-:W-:Y:S05]  /*1ee00*/  CALL.REL.NOINC `($__internal_24_$__cuda_sm70_shflsync_idx_p) ;  /* 0x0000348000007944 */ /* 0x000fea0003c00000 */
[----:B------:R-:W-:Y:S01]  /*1ee10*/  MOV R2, R215 ;  /* 0x000000d700027202 */ /* 0x000fe20000000f00 */
[----:B------:R-:W-:Y:S05]  /*1ee20*/  BRA `(.L_x_1764) ;  /* 0xffff176000007947 */ /* 0x000fea000383ffff */
.L_x_1650:
[----:B------:R-:W-:Y:S01]  /*1ee30*/  IMAD.MOV.U32 R215, RZ, RZ, R5 ;  /* 0x000000ffffd77224 */ /* 0x000fe200078e0005 */
[----:B------:R-:W-:Y:S01]  /*1ee40*/  MOV R2, RZ ;  /* 0x000000ff00027202 */ /* 0x000fe20000000f00 */
[----:B------:R-:W-:Y:S01]  /*1ee50*/  IMAD.MOV.U32 R216, RZ, RZ, 0x1c1f ;  /* 0x00001c1fffd87424 */ /* 0x000fe200078e00ff */
[----:B------:R-:W-:-:S02]  /*1ee60*/  MOV R3, 0x1ee80 ;  /* 0x0001ee8000037802 */ /* 0x000fc40000000f00 */
[----:B------:R-:W-:Y:S05]  /*1ee70*/  CALL.REL.NOINC `($__internal_24_$__cuda_sm70_shflsync_idx_p) ;  /* 0x0000341000007944 */ /* 0x000fea0003c00000 */
[----:B------:R-:W-:Y:S01]  /*1ee80*/  MOV R4, R215 ;  /* 0x000000d700047202 */ /* 0x000fe20000000f00 */
[----:B------:R-:W-:Y:S05]  /*1ee90*/  BRA `(.L_x_1765) ;  /* 0xffff20e000007947 */ /* 0x000fea000383ffff */
.L_x_1651:
[----:B------:R-:W-:Y:S01]  /*1eea0*/  IMAD.MOV.U32 R215, RZ, RZ, R6 ;  /* 0x000000ffffd77224 */ /* 0x000fe200078e0006 */
[----:B------:R-:W-:Y:S01]  /*1eeb0*/  MOV R2, RZ ;  /* 0x000000ff00027202 */ /* 0x000fe20000000f00 */
[----:B------:R-:W-:Y:S01]  /*1eec0*/  IMAD.MOV.U32 R216, RZ, RZ, 0x1c1f ;  /* 0x00001c1fffd87424 */ /* 0x000fe200078e00ff */
[----:B------:R-:W-:-:S02]  /*1eed0*/  MOV R3, 0x1eef0 ;  /* 0x0001eef000037802 */ /* 0x000fc40000000f00 */
[----:B-12---:R-:W-:Y:S05]  /*1eee0*/  CALL.REL.NOINC `($__internal_24_$__cuda_sm70_shflsync_idx_p) ;  /* 0x000033a000007944 */ /* 0x006fea0003c00000 */
[----:B------:R-:W-:Y:S01]  /*1eef0*/  MOV R0, R215 ;  /* 0x000000d700007202 */ /* 0x000fe20000000f00 */
[----:B------:R-:W-:Y:S05]  /*1ef00*/  BRA `(.L_x_1766) ;  /* 0xffff209000007947 */ /* 0x000fea000383ffff */
.L_x_1654:
[----:B------:R-:W-:Y:S01]  /*1ef10*/  IMAD.MOV.U32 R215, RZ, RZ, R5 ;  /* 0x000000ffffd77224 */ /* 0x000fe200078e0005 */
[----:B--2---:R-:W-:Y:S01]  /*1ef20*/  MOV R2, 0x1 ;  /* 0x0000000100027802 */ /* 0x004fe20000000f00 */
[----:B------:R-:W-:Y:S01]  /*1ef30*/  IMAD.MOV.U32 R216, RZ, RZ, 0x1c1f ;  /* 0x00001c1fffd87424 */ /* 0x000fe200078e00ff */
[----:B------:R-:W-:-:S03]  /*1ef40*/  MOV R3, 0x1ef60 ;  /* 0x0001ef6000037802 */ /* 0x000fc60000000f00 */
[----:B-1-34-:R-:W-:Y:S05]  /*1ef50*/  CALL.REL.NOINC `($__internal_24_$__cuda_sm70_shflsync_idx_p) ;  /* 0x0000333000007944 */ /* 0x01afea0003c00000 */
        /* <DEDUP_REMOVED lines=8> */
.L_x_1655:
[----:B------:R-:W-:Y:S01]  /*1efe0*/  IMAD.MOV.U32 R215, RZ, RZ, R0 ;  /* 0x000000ffffd77224 */ /* 0x000fe200078e0000 */
[----:B------:R-:W-:Y:S01]  /*1eff0*/  MOV R2, RZ ;  /* 0x000000ff00027202 */ /* 0x000fe20000000f00 */
[----:B------:R-:W-:Y:S01]  /*1f000*/  IMAD.MOV.U32 R216, RZ, RZ, 0x1c1f ;  /* 0x00001c1fffd87424 */ /* 0x000fe200078e00ff */
[----:B------:R-:W-:Y:S02]  /*1f010*/  MOV R3, 0x1f030 ;  /* 0x0001f03000037802 */ /* 0x000fe40000000f00 */
[----:B------:R-:W-:Y:S05]  /*1f020*/  CALL.REL.NOINC `($__internal_24_$__cuda_sm70_shflsync_idx_p) ;  /* 0x0000326000007944 */ /* 0x000fea0003c00000 */
[----:B------:R-:W-:Y:S01]  /*1f030*/  MOV R2, R215 ;  /* 0x000000d700027202 */ /* 0x000fe20000000f00 */
[----:B------:R-:W-:Y:S05]  /*1f040*/  BRA `(.L_x_1768) ;  /* 0xffff230000007947 */ /* 0x000fea000383ffff */
.L_x_1656:
[----:B------:R-:W-:Y:S01]  /*1f050*/  IMAD.MOV.U32 R215, RZ, RZ, R0 ;  /* 0x000000ffffd77224 */ /* 0x000fe200078e0000 */
[----:B------:R-:W-:Y:S01]  /*1f060*/  MOV R2, 0x1 ;  /* 0x0000000100027802 */ /* 0x000fe20000000f00 */
[----:B------:R-:W-:Y:S01]  /*1f070*/  IMAD.MOV.U32 R216, RZ, RZ, 0x1c1f ;  /* 0x00001c1fffd87424 */ /* 0x000fe200078e00ff */
[----:B------:R-:W-:Y:S02]  /*1f080*/  MOV R3, 0x1f0a0 ;  /* 0x0001f0a000037802 */ /* 0x000fe40000000f00 */
[----:B-1----:R-:W-:Y:S05]  /*1f090*/  CALL.REL.NOINC `($__internal_24_$__cuda_sm70_shflsync_idx_p) ;  /* 0x000031f000007944 */ /* 0x002fea0003c00000 */
        /* <DEDUP_REMOVED lines=30> */
[----:B------:R-:W-:Y:S05]  /*1f280*/  CALL.REL.NOINC `($__internal_24_$__cuda_sm70_shflsync_idx_p) ;  /* 0x0000300000007944 */ /* 0x000fea0003c00000 */
[----:B------:R-:W-:Y:S01]  /*1f290*/  IMAD.IADD R2, R4, 0x1, R215 ;  /* 0x0000000104027824 */ /* 0x000fe200078e02d7 */
[----:B------:R-:W-:Y:S01]  /*1f2a0*/  MOV R3, 0x1f480 ;  /* 0x0001f48000037802 */ /* 0x000fe20000000f00 */
[----:B------:R-:W-:-:S02]  /*1f2b0*/  IMAD.MOV.U32 R215, RZ, RZ, R0 ;  /* 0x000000ffffd77224 */ /* 0x000fc400078e0000 */
[----:B------:R-:W-:Y:S01]  /*1f2c0*/  IMAD.MOV.U32 R216, RZ, RZ, 0x1c1f ;  /* 0x00001c1fffd87424 */ /* 0x000fe200078e00ff */
        /* <DEDUP_REMOVED lines=19> */
[----:B------:R-:W-:Y:S01]  /*1f400*/  ISETP.GT.AND P0, PT, R2, 0x29, PT ;  /* 0x000000290200780c */ /* 0x000fe20003f04270 */
[----:B------:R-:W-:Y:S01]  /*1f410*/  IMAD.MOV.U32 R2, RZ, RZ, 0x3 ;  /* 0x00000003ff027424 */ /* 0x000fe200078e00ff */
[----:B------:R-:W-:Y:S02]  /*1f420*/  FSEL R37, R65, -INF , P4 ;  /* 0xff80000041257808 */ /* 0x000fe40002000000 */
[----:B------:R-:W-:Y:S02]  /*1f430*/  FSEL R71, R60, -INF , P3 ;  /* 0xff8000003c477808 */ /* 0x000fe40001800000 */
[----:B------:R-:W-:Y:S02]  /*1f440*/  FSEL R69, R61, -INF , P2 ;  /* 0xff8000003d457808 */ /* 0x000fe40001000000 */
[----:B------:R-:W-:Y:S02]  /*1f450*/  FSEL R70, R56, -INF , P1 ;  /* 0xff80000038467808 */ /* 0x000fe40000800000 */
[----:B------:R-:W-:-:S02]  /*1f460*/  FSEL R68, R57, -INF , P0 ;  /* 0xff80000039447808 */ /* 0x000fc40000000000 */
[----:B------:R-:W-:Y:S05]  /*1f470*/  CALL.REL.NOINC `($__internal_24_$__cuda_sm70_shflsync_idx_p) ;  /* 0x00002e1000007944 */ /* 0x000fea0003c00000 */
        /* <DEDUP_REMOVED lines=73> */
[----:B------:R-:W-:Y:S05]  /*1f910*/  CALL.REL.NOINC `($__internal_23_$__cuda_sm70_shflsync_bfly_p) ;  /* 0x0000291000007944 */ /* 0x000fea0003c00000 */
[----:B------:R-:W-:Y:S01]  /*1f920*/  FMNMX.FTZ R106, R106, R0, !PT ;  /* 0x000000006a6a7209 */ /* 0x000fe20007810000 */
[----:B------:R-:W-:Y:S01]  /*1f930*/  IMAD.MOV.U32 R0, RZ, RZ, 0x1 ;  /* 0x00000001ff007424 */ /* 0x000fe200078e00ff */
[----:B------:R-:W-:-:S03]  /*1f940*/  MOV R2, 0x1f970 ;  /* 0x0001f97000027802 */ /* 0x000fc60000000f00 */
[----:B------:R-:W-:Y:S02]  /*1f950*/  IMAD.MOV.U32 R4, RZ, RZ, R106 ;  /* 0x000000ffff047224 */ /* 0x000fe400078e006a */
[----:B------:R-:W-:Y:S05]  /*1f960*/  CALL.REL.NOINC `($__internal_23_$__cuda_sm70_shflsync_bfly_p) ;  /* 0x000028c000007944 */ /* 0x000fea0003c00000 */
[----:B------:R-:W-:Y:S01]  /*1f970*/  FMNMX.FTZ R106, R106, R0, !PT ;  /* 0x000000006a6a7209 */ /* 0x000fe20007810000 */
[----:B------:R-:W-:Y:S01]  /*1f980*/  IMAD.MOV.U32 R4, RZ, RZ, R105 ;  /* 0x000000ffff047224 */ /* 0x000fe200078e0069 */
[----:B------:R-:W-:Y:S01]  /*1f990*/  MOV R2, 0x1f9c0 ;  /* 0x0001f9c000027802 */ /* 0x000fe20000000f00 */
[----:B------:R-:W-:Y:S02]  /*1f9a0*/  IMAD.MOV.U32 R0, RZ, RZ, 0x2 ;  /* 0x00000002ff007424 */ /* 0x000fe400078e00ff */
        /* <DEDUP_REMOVED lines=26> */
[----:B------:R-:W-:Y:S01]  /*1fb50*/  MOV R10, R0 ;  /* 0x00000000000a7202 */ /* 0x000fe20000000f00 */
[----:B------:R-:W-:Y:S05]  /*1fb60*/  BRA `(.L_x_1769) ;  /* 0xffff225000007947 */ /* 0x000fea000383ffff */
.L_x_1660:
[----:B------:R-:W-:Y:S01]  /*1fb70*/  MOV R2, RZ ;  /* 0x000000ff00027202 */ /* 0x000fe20000000f00 */
[----:B------:R-:W-:Y:S01]  /*1fb80*/  IMAD.MOV.U32 R215, RZ, RZ, R5 ;  /* 0x000000ffffd77224 */ /* 0x000fe200078e0005 */
[----:B------:R-:W-:Y:S01]  /*1fb90*/  MOV R3, 0x1fbc0 ;  /* 0x0001fbc000037802 */ /* 0x000fe20000000f00 */
[----:B------:R-:W-:Y:S02]  /*1fba0*/  IMAD.MOV.U32 R216, RZ, RZ, 0x1c1f ;  /* 0x00001c1fffd87424 */ /* 0x000fe400078e00ff */
[----:B------:R-:W-:Y:S05]  /*1fbb0*/  CALL.REL.NOINC `($__internal_24_$__cuda_sm70_shflsync_idx_p) ;  /* 0x000026d000007944 */ /* 0x000fea0003c00000 */
[----:B------:R-:W-:Y:S01]  /*1fbc0*/  MOV R4, R215 ;  /* 0x000000d700047202 */ /* 0x000fe20000000f00 */
[----:B------:R-:W-:-:S05]  /*1fbd0*/  BRA `(.L_x_1770) ;  /* 0xffff362000007947 */ /* 0x000fca000383ffff */
.L_x_1661:
[----:B------:R-:W-:Y:S01]  /*1fbe0*/  MOV R2, RZ ;  /* 0x000000ff00027202 */ /* 0x000fe20000000f00 */
[----:B------:R-:W-:Y:S01]  /*1fbf0*/  IMAD.MOV.U32 R215, RZ, RZ, R10 ;  /* 0x000000ffffd77224 */ /* 0x000fe200078e000a */
[----:B------:R-:W-:Y:S01]  /*1fc00*/  MOV R3, 0x1fc30 ;  /* 0x0001fc3000037802 */ /* 0x000fe20000000f00 */
[----:B------:R-:W-:Y:S02]  /*1fc10*/  IMAD.MOV.U32 R216, RZ, RZ, 0x1c1f ;  /* 0x00001c1fffd87424 */ /* 0x000fe400078e00ff */
[----:B-12---:R-:W-:Y:S05]  /*1fc20*/  CALL.REL.NOINC `($__internal_24_$__cuda_sm70_shflsync_idx_p) ;  /* 0x0000266000007944 */ /* 0x006fea0003c00000 */
[----:B------:R-:W-:Y:S01]  /*1fc30*/  MOV R0, R215 ;  /* 0x000000d700007202 */ /* 0x000fe20000000f00 */
[----:B------:R-:W-:-:S05]  /*1fc40*/  BRA `(.L_x_1771) ;  /* 0xffff35d000007947 */ /* 0x000fca000383ffff */
.L_x_1662:
[----:B----4-:R-:W-:Y:S01]  /*1fc50*/  MOV R2, 0x1 ;  /* 0x0000000100027802 */ /* 0x010fe20000000f00 */
[----:B------:R-:W-:Y:S01]  /*1fc60*/  IMAD.MOV.U32 R215, RZ, RZ, R5 ;  /* 0x000000ffffd77224 */ /* 0x000fe200078e0005 */
[----:B------:R-:W-:Y:S01]  /*1fc70*/  MOV R3, 0x1fca0 ;  /* 0x0001fca000037802 */ /* 0x000fe20000000f00 */
[----:B------:R-:W-:Y:S02]  /*1fc80*/  IMAD.MOV.U32 R216, RZ, RZ, 0x1c1f ;  /* 0x00001c1fffd87424 */ /* 0x000fe400078e00ff */
[----:B-1----:R-:W-:Y:S05]  /*1fc90*/  CALL.REL.NOINC `($__internal_24_$__cuda_sm70_shflsync_idx_p) ;  /* 0x000025f000007944 */ /* 0x002fea0003c00000 */
[----:B------:R-:W-:Y:S01]  /*1fca0*/  MOV R2, 0x1 ;  /* 0x0000000100027802 */ /* 0x000fe20000000f00 */
[----:B------:R-:W-:Y:S01]  /*1fcb0*/  IMAD.MOV.U32 R4, RZ, RZ, R215 ;  /* 0x000000ffff047224 */ /* 0x000fe200078e00d7 */
[----:B------:R-:W-:Y:S01]  /*1fcc0*/  MOV R216, 0x1c1f ;  /* 0x00001c1f00d87802 */ /* 0x000fe20000000f00 */
[----:B------:R-:W-:Y:S01]  /*1fcd0*/  IMAD.MOV.U32 R215, RZ, RZ, R10 ;  /* 0x000000ffffd77224 */ /* 0x000fe200078e000a */
[----:B------:R-:W-:Y:S02]  /*1fce0*/  MOV R3, 0x1fd00 ;  /* 0x0001fd0000037802 */ /* 0x000fe40000000f00 */
[----:B------:R-:W-:Y:S05]  /*1fcf0*/  CALL.REL.NOINC `($__internal_24_$__cuda_sm70_shflsync_idx_p) ;  /* 0x0000259000007944 */ /* 0x000fea0003c00000 */
[----:B------:R-:W-:Y:S01]  /*1fd00*/  MOV R0, R215 ;  /* 0x000000d700007202 */ /* 0x000fe20000000f00 */
[----:B------:R-:W-:-:S05]  /*1fd10*/  BRA `(.L_x_1772) ;  /* 0xffff368000007947 */ /* 0x000fca000383ffff */
.L_x_1665:
[----:B------:R-:W-:Y:S01]  /*1fd20*/  MOV R2, RZ ;  /* 0x000000ff00027202 */ /* 0x000fe20000000f00 */
[----:B------:R-:W-:Y:S01]  /*1fd30*/  IMAD.MOV.U32 R215, RZ, RZ, R106 ;  /* 0x000000ffffd77224 */ /* 0x000fe200078e006a */
[----:B------:R-:W-:Y:S01]  /*1fd40*/  MOV R3, 0x1fd70 ;  /* 0x0001fd7000037802 */ /* 0x000fe20000000f00 */
[----:B------:R-:W-:Y:S02]  /*1fd50*/  IMAD.MOV.U32 R216, RZ, RZ, 0x1c1f ;  /* 0x00001c1fffd87424 */ /* 0x000fe400078e00ff */
[----:B------:R-:W-:Y:S05]  /*1fd60*/  CALL.REL.NOINC `($__internal_24_$__cuda_sm70_shflsync_idx_p) ;  /* 0x0000252000007944 */ /* 0x000fea0003c00000 */
[----:B------:R-:W-:Y:S01]  /*1fd70*/  MOV R4, R215 ;  /* 0x000000d700047202 */ /* 0x000fe20000000f00 */
[----:B------:R-:W-:-:S05]  /*1fd80*/  BRA `(.L_x_1773) ;  /* 0xffff3fd000007947 */ /* 0x000fca000383ffff */
.L_x_1666:
[----:B------:R-:W-:Y:S01]  /*1fd90*/  MOV R2, RZ ;  /* 0x000000ff00027202 */ /* 0x000fe20000000f00 */
[----:B------:R-:W-:Y:S01]  /*1fda0*/  IMAD.MOV.U32 R215, RZ, RZ, R172 ;  /* 0x000000ffffd77224 */ /* 0x000fe200078e00ac */
[----:B------:R-:W-:Y:S01]  /*1fdb0*/  MOV R3, 0x1fde0 ;  /* 0x0001fde000037802 */ /* 0x000fe20000000f00 */
[----:B------:R-:W-:Y:S02]  /*1fdc0*/  IMAD.MOV.U32 R216, RZ, RZ, 0x1c1f ;  /* 0x00001c1fffd87424 */ /* 0x000fe400078e00ff */
[----:B-12---:R-:W-:Y:S05]  /*1fdd0*/  CALL.REL.NOINC `($__internal_24_$__cuda_sm70_shflsync_idx_p) ;  /* 0x000024b000007944 */ /* 0x006fea0003c00000 */
[----:B------:R-:W-:Y:S01]  /*1fde0*/  MOV R0, R215 ;  /* 0x000000d700007202 */ /* 0x000fe20000000f00 */
[----:B------:R-:W-:-:S05]  /*1fdf0*/  BRA `(.L_x_1774) ;  /* 0xffff3f8000007947 */ /* 0x000fca000383ffff */
.L_x_1667:
[----:B---3--:R-:W-:Y:S01]  /*1fe00*/  MOV R2, 0x1 ;  /* 0x0000000100027802 */ /* 0x008fe20000000f00 */
[----:B------:R-:W-:Y:S01]  /*1fe10*/  IMAD.MOV.U32 R215, RZ, RZ, R106 ;  /* 0x000000ffffd77224 */ /* 0x000fe200078e006a */
[----:B------:R-:W-:Y:S01]  /*1fe20*/  MOV R3, 0x1fe50 ;  /* 0x0001fe5000037802 */ /* 0x000fe20000000f00 */
[----:B------:R-:W-:Y:S03]  /*1fe30*/  IMAD.MOV.U32 R216, RZ, RZ, 0x1c1f ;  /* 0x00001c1fffd87424 */ /* 0x000fe600078e00ff */
        /* <DEDUP_REMOVED lines=9> */
.L_x_1668:
[----:B------:R-:W-:Y:S01]  /*1fed0*/  MOV R2, RZ ;  /* 0x000000ff00027202 */ /* 0x000fe20000000f00 */
[----:B------:R-:W-:Y:S01]  /*1fee0*/  IMAD.MOV.U32 R215, RZ, RZ, R4 ;  /* 0x000000ffffd77224 */ /* 0x000fe200078e0004 */
[----:B------:R-:W-:Y:S01]  /*1fef0*/  MOV R3, 0x1ff20 ;  /* 0x0001ff2000037802 */ /* 0x000fe20000000f00 */
[----:B------:R-:W-:Y:S02]  /*1ff00*/  IMAD.MOV.U32 R216, RZ, RZ, 0x1c1f ;  /* 0x00001c1fffd87424 */ /* 0x000fe400078e00ff */
[----:B------:R-:W-:Y:S05]  /*1ff10*/  CALL.REL.NOINC `($__internal_24_$__cuda_sm70_shflsync_idx_p) ;  /* 0x0000237000007944 */ /* 0x000fea0003c00000 */
[----:B------:R-:W-:Y:S01]  /*1ff20*/  MOV R0, R215 ;  /* 0x000000d700007202 */ /* 0x000fe20000000f00 */
[----:B------:R-:W-:-:S05]  /*1ff30*/  BRA `(.L_x_1776) ;  /* 0xffff41c000007947 */ /* 0x000fca000383ffff */
.L_x_1669:
[----:B------:R-:W-:Y:S01]  /*1ff40*/  MOV R2, 0x1 ;  /* 0x0000000100027802 */ /* 0x000fe20000000f00 */
[----:B------:R-:W-:Y:S01]  /*1ff50*/  IMAD.MOV.U32 R215, RZ, RZ, R4 ;  /* 0x000000ffffd77224 */ /* 0x000fe200078e0004 */
[----:B------:R-:W-:Y:S01]  /*1ff60*/  MOV R3, 0x1ff90 ;  /* 0x0001ff9000037802 */ /* 0x000fe20000000f00 */
[----:B------:R-:W-:Y:S02]  /*1ff70*/  IMAD.MOV.U32 R216, RZ, RZ, 0x1c1f ;  /* 0x00001c1fffd87424 */ /* 0x000fe400078e00ff */
[----:B-1----:R-:W-:Y:S05]  /*1ff80*/  CALL.REL.NOINC `($__internal_24_$__cuda_sm70_shflsync_idx_p) ;  /* 0x0000230000007944 */ /* 0x002fea0003c00000 */
        /* <DEDUP_REMOVED lines=29> */
[----:B------:R-:W-:Y:S05]  /*20160*/  CALL.REL.NOINC `($__internal_24_$__cuda_sm70_shflsync_idx_p) ;  /* 0x0000212000007944 */ /* 0x000fea0003c00000 */
[----:B------:R-:W-:Y:S01]  /*20170*/  MOV R3, 0x20350 ;  /* 0x0002035000037802 */ /* 0x000fe20000000f00 */
[----:B------:R-:W-:Y:S02]  /*20180*/  IMAD.IADD R215, R5, 0x1, R215 ;  /* 0x0000000105d77824 */ /* 0x000fe400078e02d7 */
[----:B------:R-:W-:Y:S02]  /*20190*/  IMAD.MOV.U32 R2, RZ, RZ, 0x3 ;  /* 0x00000003ff027424 */ /* 0x000fe400078e00ff */
[----:B------:R-:W-:Y:S01]  /*201a0*/  IMAD.MOV.U32 R216, RZ, RZ, 0x1c1f ;  /* 0x00001c1fffd87424 */ /* 0x000fe200078e00ff */
[C---:B------:R-:W-:Y:S02]  /*201b0*/  ISETP.GT.AND P1, PT, R215.reuse, RZ, PT ;  /* 0x000000ffd700720c */ /* 0x040fe40003f24270 */
[C---:B------:R-:W-:Y:S02]  /*201c0*/  ISETP.GT.AND P0, PT, R215.reuse, 0x1, PT ;  /* 0x00000001d700780c */ /* 0x040fe40003f04270 */
[C---:B------:R-:W-:Y:S02]  /*201d0*/  ISETP.GT.AND P3, PT, R215.reuse, 0x8, PT ;  /* 0x00000008d700780c */ /* 0x040fe40003f64270 */
        /* <DEDUP_REMOVED lines=8> */
[C---:B------:R-:W-:Y:S02]  /*20260*/  ISETP.GT.AND P4, PT, R215.reuse, 0x19, PT ;  /* 0x00000019d700780c */ /* 0x040fe40003f84270 */
[----:B------:R-:W-:Y:S02]  /*20270*/  FSEL R28, R28, -INF , P2 ;  /* 0xff8000001c1c7808 */ /* 0x000fe40001000000 */
[----:B------:R-:W-:Y:S02]  /*20280*/  ISETP.GT.AND P3, PT, R215, 0x20, PT ;  /* 0x00000020d700780c */ /* 0x000fe40003f64270 */
[----:B------:R-:W-:Y:S02]  /*20290*/  FSEL R29, R29, -INF , P1 ;  /* 0xff8000001d1d7808 */ /* 0x000fe40000800000 */
[C---:B------:R-:W-:Y:S02]  /*202a0*/  ISETP.GT.AND P2, PT, R215.reuse, 0x21, PT ;  /* 0x00000021d700780c */ /* 0x040fe40003f44270 */
[----:B------:R-:W-:Y:S02]  /*202b0*/  FSEL R27, R32, -INF , P0 ;  /* 0xff800000201b7808 */ /* 0x000fe40000000000 */
[C---:B------:R-:W-:Y:S02]  /*202c0*/  ISETP.GT.AND P1, PT, R215.reuse, 0x28, PT ;  /* 0x00000028d700780c */ /* 0x040fe40003f24270 */
[----:B------:R-:W-:Y:S01]  /*202d0*/  ISETP.GT.AND P0, PT, R215, 0x29, PT ;  /* 0x00000029d700780c */ /* 0x000fe20003f04270 */
[----:B------:R-:W-:Y:S01]  /*202e0*/  IMAD.MOV.U32 R215, RZ, RZ, R4 ;  /* 0x000000ffffd77224 */ /* 0x000fe200078e0004 */
[----:B------:R-:W-:Y:S02]  /*202f0*/  FSEL R24, R33, -INF , P4 ;  /* 0xff80000021187808 */ /* 0x000fe40002000000 */
[----:B------:R-:W-:Y:S02]  /*20300*/  FSEL R20, R44, -INF , P3 ;  /* 0xff8000002c147808 */ /* 0x000fe40001800000 */
[----:B------:R-:W-:Y:S02]  /*20310*/  FSEL R17, R45, -INF , P2 ;  /* 0xff8000002d117808 */ /* 0x000fe40001000000 */
[----:B------:R-:W-:Y:S02]  /*20320*/  FSEL R16, R48, -INF , P1 ;  /* 0xff80000030107808 */ /* 0x000fe40000800000 */
[----:B------:R-:W-:Y:S02]  /*20330*/  FSEL R13, R49, -INF , P0 ;  /* 0xff800000310d7808 */ /* 0x000fe40000000000 */
[----:B------:R-:W-:Y:S05]  /*20340*/  CALL.REL.NOINC `($__internal_24_$__cuda_sm70_shflsync_idx_p) ;  /* 0x00001f4000007944 */ /* 0x000fea0003c00000 */
[----:B------:R-:W-:Y:S01]  /*20350*/  FMNMX.FTZ R4, R176, R6, !PT ;  /* 0x00000006b0047209 */ /* 0x000fe20007810000 */
[----:B------:R-:W-:Y:S01]  /*20360*/  IMAD.IADD R5, R5, 0x1, R215 ;  /* 0x0000000105057824 */ /* 0x000fe200078e02d7 */
[----:B------:R-:W-:Y:S01]  /*20370*/  MOV R2, 0x20810 ;  /* 0x0002081000027802 */ /* 0x000fe20000000f00 */
[----:B------:R-:W-:Y:S01]  /*20380*/  IMAD.MOV.U32 R0, RZ, RZ, 0x2 ;  /* 0x00000002ff007424 */ /* 0x000fe200078e00ff */
[----:B------:R-:W-:Y:S02]  /*20390*/  FMNMX.FTZ R4, R187, R4, !PT ;  /* 0x00000004bb047209 */ /* 0x000fe40007810000 */
        /* <DEDUP_REMOVED lines=70> */
[----:B------:R-:W-:Y:S05]  /*20800*/  CALL.REL.NOINC `($__internal_23_$__cuda_sm70_shflsync_bfly_p) ;  /* 0x00001a2000007944 */ /* 0x000fea0003c00000 */
[----:B------:R-:W-:Y:S01]  /*20810*/  FMNMX.FTZ R4, R4, R0, !PT ;  /* 0x0000000004047209 */ /* 0x000fe20007810000 */
[----:B------:R-:W-:Y:S01]  /*20820*/  IMAD.MOV.U32 R0, RZ, RZ, 0x1 ;  /* 0x00000001ff007424 */ /* 0x000fe200078e00ff */
[----:B------:R-:W-:Y:S02]  /*20830*/  MOV R2, 0x20850 ;  /* 0x0002085000027802 */ /* 0x000fe40000000f00 */
        /* <DEDUP_REMOVED lines=28> */
[----:B------:R-:W-:-:S05]  /*20a00*/  BRA `(.L_x_1777) ;  /* 0xffff416000007947 */ /* 0x000fca000383ffff */
.L_x_1672:
[----:B-1--4-:R-:W-:Y:S01]  /*20a10*/  MOV R2, RZ ;  /* 0x000000ff00027202 */ /* 0x012fe20000000f00 */
[----:B------:R-:W-:Y:S01]  /*20a20*/  IMAD.MOV.U32 R215, RZ, RZ, R4 ;  /* 0x000000ffffd77224 */ /* 0x000fe200078e0004 */
[----:B------:R-:W-:Y:S01]  /*20a30*/  MOV R3, 0x20a60 ;  /* 0x00020a6000037802 */ /* 0x000fe20000000f00 */
[----:B------:R-:W-:Y:S02]  /*20a40*/  IMAD.MOV.U32 R216, RZ, RZ, 0x1c1f ;  /* 0x00001c1fffd87424 */ /* 0x000fe400078e00ff */
[----:B------:R-:W-:Y:S05]  /*20a50*/  CALL.REL.NOINC `($__internal_24_$__cuda_sm70_shflsync_idx_p) ;  /* 0x0000183000007944 */ /* 0x000fea0003c00000 */
[----:B------:R-:W-:Y:S01]  /*20a60*/  MOV R0, R215 ;  /* 0x000000d700007202 */ /* 0x000fe20000000f00 */
[----:B------:R-:W-:-:S05]  /*20a70*/  BRA `(.L_x_1778) ;  /* 0xffff5ba000007947 */ /* 0x000fca000383ffff */
.L_x_1675:
[----:B--2---:R-:W-:Y:S01]  /*20a80*/  MOV R2, 0x1 ;  /* 0x0000000100027802 */ /* 0x004fe20000000f00 */
[----:B------:R-:W-:Y:S01]  /*20a90*/  IMAD.MOV.U32 R215, RZ, RZ, R4 ;  /* 0x000000ffffd77224 */ /* 0x000fe200078e0004 */
[----:B------:R-:W-:Y:S01]  /*20aa0*/  MOV R3, 0x20ad0 ;  /* 0x00020ad000037802 */ /* 0x000fe20000000f00 */
[----:B------:R-:W-:Y:S02]  /*20ab0*/  IMAD.MOV.U32 R216, RZ, RZ, 0x1c1f ;  /* 0x00001c1fffd87424 */ /* 0x000fe400078e00ff */
[----:B------:R-:W-:Y:S05]  /*20ac0*/  CALL.REL.NOINC `($__internal_24_$__cuda_sm70_shflsync_idx_p) ;  /* 0x000017c000007944 */ /* 0x000fea0003c00000 */
        /* <DEDUP_REMOVED lines=8> */
.L_x_1678:
[----:B------:R-:W-:Y:S01]  /*20b50*/  MOV R2, RZ ;  /* 0x000000ff00027202 */ /* 0x000fe20000000f00 */
[----:B------:R-:W-:Y:S01]  /*20b60*/  IMAD.MOV.U32 R215, RZ, RZ, R174 ;  /* 0x000000ffffd77224 */ /* 0x000fe200078e00ae */
[----:B------:R-:W-:Y:S01]  /*20b70*/  MOV R3, 0x20ba0 ;  /* 0x00020ba000037802 */ /* 0x000fe20000000f00 */
[----:B------:R-:W-:Y:S02]  /*20b80*/  IMAD.MOV.U32 R216, RZ, RZ, 0x1c1f ;  /* 0x00001c1fffd87424 */ /* 0x000fe400078e00ff */
[----:B------:R-:W-:Y:S05]  /*20b90*/  CALL.REL.NOINC `($__internal_24_$__cuda_sm70_shflsync_idx_p) ;  /* 0x000016f000007944 */ /* 0x000fea0003c00000 */
[----:B------:R-:W-:Y:S01]  /*20ba0*/  MOV R4, R215 ;  /* 0x000000d700047202 */ /* 0x000fe20000000f00 */
[----:B------:R-:W-:-:S05]  /*20bb0*/  BRA `(.L_x_1780) ;  /* 0xffff65b000007947 */ /* 0x000fca000383ffff */
.L_x_1679:
[----:B------:R-:W-:Y:S01]  /*20bc0*/  MOV R2, RZ ;  /* 0x000000ff00027202 */ /* 0x000fe20000000f00 */
[----:B------:R-:W-:Y:S01]  /*20bd0*/  IMAD.MOV.U32 R215, RZ, RZ, R175 ;  /* 0x000000ffffd77224 */ /* 0x000fe200078e00af */
[----:B------:R-:W-:Y:S01]  /*20be0*/  MOV R3, 0x20c10 ;  /* 0x00020c1000037802 */ /* 0x000fe20000000f00 */
[----:B------:R-:W-:Y:S02]  /*20bf0*/  IMAD.MOV.U32 R216, RZ, RZ, 0x1c1f ;  /* 0x00001c1fffd87424 */ /* 0x000fe400078e00ff */
[----:B-12---:R-:W-:Y:S05]  /*20c00*/  CALL.REL.NOINC `($__internal_24_$__cuda_sm70_shflsync_idx_p) ;  /* 0x0000168000007944 */ /* 0x006fea0003c00000 */
[----:B------:R-:W-:Y:S01]  /*20c10*/  MOV R0, R215 ;  /* 0x000000d700007202 */ /* 0x000fe20000000f00 */
[----:B------:R-:W-:-:S05]  /*20c20*/  BRA `(.L_x_1781) ;  /* 0xffff656000007947 */ /* 0x000fca000383ffff */
.L_x_1680:
[----:B----4-:R-:W-:Y:S01]  /*20c30*/  MOV R2, 0x1 ;  /* 0x0000000100027802 */ /* 0x010fe20000000f00 */
[----:B------:R-:W-:Y:S01]  /*20c40*/  IMAD.MOV.U32 R215, RZ, RZ, R174 ;  /* 0x000000ffffd77224 */ /* 0x000fe200078e00ae */
[----:B------:R-:W-:Y:S01]  /*20c50*/  MOV R3, 0x20c80 ;  /* 0x00020c8000037802 */ /* 0x000fe20000000f00 */
[----:B------:R-:W-:Y:S03]  /*20c60*/  IMAD.MOV.U32 R216, RZ, RZ, 0x1c1f ;  /* 0x00001c1fffd87424 */ /* 0x000fe600078e00ff */
[----:B-1-3--:R-:W-:Y:S05]  /*20c70*/  CALL.REL.NOINC `($__internal_24_$__cuda_sm70_shflsync_idx_p) ;  /* 0x0000161000007944 */ /* 0x00afea0003c00000 */
        /* <DEDUP_REMOVED lines=8> */
.L_x_1681:
[----:B------:R-:W-:Y:S02]  /*20d00*/  MOV R0, 0x2 ;  /* 0x0000000200007802 */ /* 0x000fe40000000f00 */
[----:B------:R-:W-:Y:S02]  /*20d10*/  MOV R2, 0x20d30 ;  /* 0x00020d3000027802 */ /* 0x000fe40000000f00 */
[----:B--2---:R-:W-:Y:S05]  /*20d20*/  CALL.REL.NOINC `($__internal_23_$__cuda_sm70_shflsync_bfly_p) ;  /* 0x0000150000007944 */ /* 0x004fea0003c00000 */
[----:B------:R-:W-:-:S05]  /*20d30*/  BRA `(.L_x_1783) ;  /* 0xffff695000007947 */ /* 0x000fca000383ffff */
.L_x_1682:
[----:B------:R-:W-:Y:S02]  /*20d40*/  MOV R0, 0x1 ;  /* 0x0000000100007802 */ /* 0x000fe40000000f00 */
[----:B------:R-:W-:Y:S02]  /*20d50*/  MOV R2, 0x20d70 ;  /* 0x00020d7000027802 */ /* 0x000fe40000000f00 */
[----:B--2---:R-:W-:Y:S05]  /*20d60*/  CALL.REL.NOINC `($__internal_23_$__cuda_sm70_shflsync_bfly_p) ;  /* 0x000014c000007944 */ /* 0x004fea0003c00000 */
        /* <DEDUP_REMOVED lines=28> */
.L_x_1684:
[----:B------:R-:W-:Y:S01]  /*20f30*/  IMAD.MOV.U32 R4, RZ, RZ, R214 ;  /* 0x000000ffff047224 */ /* 0x000fe200078e00d6 */
[----:B------:R-:W-:-:S02]  /*20f40*/  MOV R0, 0x2 ;  /* 0x0000000200007802 */ /* 0x000fc40000000f00 */
[----:B------:R-:W-:Y:S02]  /*20f50*/  MOV R2, 0x20f70 ;  /* 0x00020f7000027802 */ /* 0x000fe40000000f00 */
[----:B------:R-:W-:Y:S05]  /*20f60*/  CALL.REL.NOINC `($__internal_23_$__cuda_sm70_shflsync_bfly_p) ;  /* 0x000012c000007944 */ /* 0x000fea0003c00000 */
[----:B------:R-:W-:Y:S05]  /*20f70*/  BRA `(.L_x_1785) ;  /* 0xffff7fd000007947 */ /* 0x000fea000383ffff */
.L_x_1685:
[----:B------:R-:W-:Y:S02]  /*20f80*/  MOV R0, 0x1 ;  /* 0x0000000100007802 */ /* 0x000fe40000000f00 */
[----:B------:R-:W-:Y:S02]  /*20f90*/  MOV R2, 0x20fb0 ;  /* 0x00020fb000027802 */ /* 0x000fe40000000f00 */
[----:B-1----:R-:W-:Y:S05]  /*20fa0*/  CALL.REL.NOINC `($__internal_23_$__cuda_sm70_shflsync_bfly_p) ;  /* 0x0000128000007944 */ /* 0x002fea0003c00000 */
[----:B------:R-:W-:Y:S01]  /*20fb0*/  FADD.FTZ R9, R4, R0 ;  /* 0x0000000004097221 */ /* 0x000fe20000010000 */
[----:B------:R-:W-:Y:S02]  /*20fc0*/  MOV R4, R213 ;  /* 0x000000d500047202 */ /* 0x000fe40000000f00 */
[----:B------:R-:W-:Y:S02]  /*20fd0*/  MOV R0, 0x2 ;  /* 0x0000000200007802 */ /* 0x000fe40000000f00 */
[----:B------:R-:W-:Y:S02]  /*20fe0*/  MOV R2, 0x21000 ;  /* 0x0002100000027802 */ /* 0x000fe40000000f00 */
[----:B------:R-:W-:Y:S05]  /*20ff0*/  CALL.REL.NOINC `($__internal_23_$__cuda_sm70_shflsync_bfly_p) ;  /* 0x0000123000007944 */ /* 0x000fea0003c00000 */
[----:B------:R-:W-:Y:S01]  /*21000*/  FADD.FTZ R8, R213, R0 ;  /* 0x00000000d5087221 */ /* 0x000fe20000010000 */
[----:B------:R-:W-:Y:S02]  /*21010*/  MOV R0, 0x1 ;  /* 0x0000000100007802 */ /* 0x000fe40000000f00 */
[----:B------:R-:W-:-:S02]  /*21020*/  MOV R2, 0x21050 ;  /* 0x0002105000027802 */ /* 0x000fc40000000f00 */
[----:B------:R-:W-:Y:S02]  /*21030*/  MOV R4, R8 ;  /* 0x0000000800047202 */ /* 0x000fe40000000f00 */
[----:B------:R-:W-:Y:S05]  /*21040*/  CALL.REL.NOINC `($__internal_23_$__cuda_sm70_shflsync_bfly_p) ;  /* 0x000011e000007944 */ /* 0x000fea0003c00000 */
[----:B------:R-:W-:Y:S01]  /*21050*/  FADD.FTZ R8, R8, R0 ;  /* 0x0000000008087221 */ /* 0x000fe20000010000 */
[----:B------:R-:W-:Y:S02]  /*21060*/  MOV R4, R231 ;  /* 0x000000e700047202 */ /* 0x000fe40000000f00 */
[----:B------:R-:W-:Y:S02]  /*21070*/  MOV R0, 0x2 ;  /* 0x0000000200007802 */ /* 0x000fe40000000f00 */
[----:B------:R-:W-:Y:S02]  /*21080*/  MOV R2, 0x210a0 ;  /* 0x000210a000027802 */ /* 0x000fe40000000f00 */
[----:B------:R-:W-:Y:S05]  /*21090*/  CALL.REL.NOINC `($__internal_23_$__cuda_sm70_shflsync_bfly_p) ;  /* 0x0000119000007944 */ /* 0x000fea0003c00000 */
[----:B------:R-:W-:Y:S01]  /*210a0*/  FADD.FTZ R6, R231, R0 ;  /* 0x00000000e7067221 */ /* 0x000fe20000010000 */
[----:B------:R-:W-:Y:S02]  /*210b0*/  MOV R0, 0x1 ;  /* 0x0000000100007802 */ /* 0x000fe40000000f00 */
[----:B------:R-:W-:Y:S02]  /*210c0*/  MOV R2, 0x210f0 ;  /* 0x000210f000027802 */ /* 0x000fe40000000f00 */
[----:B------:R-:W-:-:S02]  /*210d0*/  MOV R4, R6 ;  /* 0x0000000600047202 */ /* 0x000fc40000000f00 */
[----:B------:R-:W-:Y:S05]  /*210e0*/  CALL.REL.NOINC `($__internal_23_$__cuda_sm70_shflsync_bfly_p) ;  /* 0x0000114000007944 */ /* 0x000fea0003c00000 */
[----:B------:R-:W-:Y:S01]  /*210f0*/  FADD.FTZ R6, R6, R0 ;  /* 0x0000000006067221 */ /* 0x000fe20000010000 */
[----:B------:R-:W-:-:S02]  /*21100*/  MOV R4, R232 ;  /* 0x000000e800047202 */ /* 0x000fc40000000f00 */
[----:B------:R-:W-:Y:S02]  /*21110*/  MOV R0, 0x2 ;  /* 0x0000000200007802 */ /* 0x000fe40000000f00 */
[----:B------:R-:W-:Y:S02]  /*21120*/  MOV R2, 0x21140 ;  /* 0x0002114000027802 */ /* 0x000fe40000000f00 */
[----:B------:R-:W-:Y:S05]  /*21130*/  CALL.REL.NOINC `($__internal_23_$__cuda_sm70_shflsync_bfly_p) ;  /* 0x000010f000007944 */ /* 0x000fea0003c00000 */
[----:B------:R-:W-:Y:S01]  /*21140*/  FADD.FTZ R10, R232, R0 ;  /* 0x00000000e80a7221 */ /* 0x000fe20000010000 */
[----:B------:R-:W-:Y:S02]  /*21150*/  MOV R0, 0x1 ;  /* 0x0000000100007802 */ /* 0x000fe40000000f00 */
[----:B------:R-:W-:Y:S02]  /*21160*/  MOV R2, 0x21190 ;  /* 0x0002119000027802 */ /* 0x000fe40000000f00 */
[----:B------:R-:W-:Y:S02]  /*21170*/  MOV R4, R10 ;  /* 0x0000000a00047202 */ /* 0x000fe40000000f00 */
[----:B------:R-:W-:Y:S05]  /*21180*/  CALL.REL.NOINC `($__internal_23_$__cuda_sm70_shflsync_bfly_p) ;  /* 0x000010a000007944 */ /* 0x000fea0003c00000 */
[----:B------:R-:W-:Y:S01]  /*21190*/  MOV R12, R0 ;  /* 0x00000000000c7202 */ /* 0x000fe20000000f00 */
[----:B------:R-:W-:Y:S05]  /*211a0*/  BRA `(.L_x_1786) ;  /* 0xffff7e9000007947 */ /* 0x000fea000383ffff */
.L_x_1692:
[----:B--23--:R-:W-:Y:S01]  /*211b0*/  IMAD.MOV.U32 R215, RZ, RZ, R6 ;  /* 0x000000ffffd77224 */ /* 0x00cfe200078e0006 */
[----:B------:R-:W-:Y:S01]  /*211c0*/  MOV R2, RZ ;  /* 0x000000ff00027202 */ /* 0x000fe20000000f00 */
[----:B------:R-:W-:Y:S01]  /*211d0*/  IMAD.MOV.U32 R216, RZ, RZ, 0x1c1f ;  /* 0x00001c1fffd87424 */ /* 0x000fe200078e00ff */
[----:B------:R-:W-:-:S02]  /*211e0*/  MOV R3, 0x21200 ;  /* 0x0002120000037802 */ /* 0x000fc40000000f00 */
[----:B-1--4-:R-:W-:Y:S05]  /*211f0*/  CALL.REL.NOINC `($__internal_24_$__cuda_sm70_shflsync_idx_p) ;  /* 0x0000109000007944 */ /* 0x012fea0003c00000 */
[----:B------:R-:W-:Y:S01]  /*21200*/  MOV R4, R215 ;  /* 0x000000d700047202 */ /* 0x000fe20000000f00 */
[----:B------:R-:W-:Y:S05]  /*21210*/  BRA `(.L_x_1787) ;  /* 0xffff98d000007947 */ /* 0x000fea000383ffff */
.L_x_1693:
[----:B------:R-:W-:Y:S01]  /*21220*/  IMAD.MOV.U32 R215, RZ, RZ, R12 ;  /* 0x000000ffffd77224 */ /* 0x000fe200078e000c */
[----:B------:R-:W-:Y:S01]  /*21230*/  MOV R2, RZ ;  /* 0x000000ff00027202 */ /* 0x000fe20000000f00 */
[----:B------:R-:W-:Y:S01]  /*21240*/  IMAD.MOV.U32 R216, RZ, RZ, 0x1c1f ;  /* 0x00001c1fffd87424 */ /* 0x000fe200078e00ff */
[----:B------:R-:W-:-:S02]  /*21250*/  MOV R3, 0x21270 ;  /* 0x0002127000037802 */ /* 0x000fc40000000f00 */
[----:B-1234-:R-:W-:Y:S05]  /*21260*/  CALL.REL.NOINC `($__internal_24_$__cuda_sm70_shflsync_idx_p) ;  /* 0x0000102000007944 */ /* 0x01efea0003c00000 */
[----:B------:R-:W-:Y:S01]  /*21270*/  MOV R2, R215 ;  /* 0x000000d700027202 */ /* 0x000fe20000000f00 */
[----:B------:R-:W-:Y:S05]  /*21280*/  BRA `(.L_x_1788) ;  /* 0xffff988000007947 */ /* 0x000fea000383ffff */
.L_x_1696:
[----:B------:R-:W-:Y:S01]  /*21290*/  IMAD.MOV.U32 R215, RZ, RZ, R6 ;  /* 0x000000ffffd77224 */ /* 0x000fe200078e0006 */
[----:B-1--4-:R-:W-:Y:S01]  /*212a0*/  MOV R2, 0x1 ;  /* 0x0000000100027802 */ /* 0x012fe20000000f00 */
[----:B------:R-:W-:Y:S01]  /*212b0*/  IMAD.MOV.U32 R216, RZ, RZ, 0x1c1f ;  /* 0x00001c1fffd87424 */ /* 0x000fe200078e00ff */
[----:B------:R-:W-:-:S02]  /*212c0*/  MOV R3, 0x212e0 ;  /* 0x000212e000037802 */ /* 0x000fc40000000f00 */
[----:B--23--:R-:W-:Y:S05]  /*212d0*/  CALL.REL.NOINC `($__internal_24_$__cuda_sm70_shflsync_idx_p) ;  /* 0x00000fb000007944 */ /* 0x00cfea0003c00000 */
        /* <DEDUP_REMOVED lines=8> */
.L_x_1699:
[----:B------:R-:W-:Y:S01]  /*21360*/  IMAD.MOV.U32 R215, RZ, RZ, R6 ;  /* 0x000000ffffd77224 */ /* 0x000fe200078e0006 */
[----:B-1----:R-:W-:Y:S01]  /*21370*/  MOV R2, 0x2 ;  /* 0x0000000200027802 */ /* 0x002fe20000000f00 */
[----:B------:R-:W-:Y:S01]  /*21380*/  IMAD.MOV.U32 R216, RZ, RZ, 0x1c1f ;  /* 0x00001c1fffd87424 */ /* 0x000fe200078e00ff */
[----:B------:R-:W-:Y:S02]  /*21390*/  MOV R3, 0x213b0 ;  /* 0x000213b000037802 */ /* 0x000fe40000000f00 */
[----:B--23--:R-:W-:Y:S05]  /*213a0*/  CALL.REL.NOINC `($__internal_24_$__cuda_sm70_shflsync_idx_p) ;  /* 0x00000ee000007944 */ /* 0x00cfea0003c00000 */
[----:B------:R-:W-:Y:S01]  /*213b0*/  MOV R4, R215 ;  /* 0x000000d700047202 */ /* 0x000fe20000000f00 */
[----:B------:R-:W-:Y:S05]  /*213c0*/  BRA `(.L_x_1790) ;  /* 0xffff9a4000007947 */ /* 0x000fea000383ffff */
.L_x_1700:
[----:B------:R-:W-:Y:S01]  /*213d0*/  IMAD.MOV.U32 R215, RZ, RZ, R12 ;  /* 0x000000ffffd77224 */ /* 0x000fe200078e000c */
[----:B-1----:R-:W-:Y:S01]  /*213e0*/  MOV R2, 0x2 ;  /* 0x0000000200027802 */ /* 0x002fe20000000f00 */
[----:B------:R-:W-:Y:S01]  /*213f0*/  IMAD.MOV.U32 R216, RZ, RZ, 0x1c1f ;  /* 0x00001c1fffd87424 */ /* 0x000fe200078e00ff */
[----:B------:R-:W-:Y:S02]  /*21400*/  MOV R3, 0x21420 ;  /* 0x0002142000037802 */ /* 0x000fe40000000f00 */
[----:B--234-:R-:W-:Y:S05]  /*21410*/  CALL.REL.NOINC `($__internal_24_$__cuda_sm70_shflsync_idx_p) ;  /* 0x00000e7000007944 */ /* 0x01cfea0003c00000 */
[----:B------:R-:W-:Y:S01]  /*21420*/  MOV R2, R215 ;  /* 0x000000d700027202 */ /* 0x000fe20000000f00 */
[----:B------:R-:W-:Y:S05]  /*21430*/  BRA `(.L_x_1791) ;  /* 0xffff99f000007947 */ /* 0x000fea000383ffff */
.L_x_1703:
[----:B------:R-:W-:Y:S01]  /*21440*/  IMAD.MOV.U32 R215, RZ, RZ, R6 ;  /* 0x000000ffffd77224 */ /* 0x000fe200078e0006 */
[----:B--2---:R-:W-:Y:S01]  /*21450*/  MOV R2, 0x3 ;  /* 0x0000000300027802 */ /* 0x004fe20000000f00 */
[----:B------:R-:W-:Y:S01]  /*21460*/  IMAD.MOV.U32 R216, RZ, RZ, 0x1c1f ;  /* 0x00001c1fffd87424 */ /* 0x000fe200078e00ff */
[----:B------:R-:W-:-:S02]  /*21470*/  MOV R3, 0x21490 ;  /* 0x0002149000037802 */ /* 0x000fc40000000f00 */
        /* <DEDUP_REMOVED lines=9> */
.L_x_1705:
[----:B------:R-:W-:Y:S01]  /*21510*/  IMAD.MOV.U32 R215, RZ, RZ, R5 ;  /* 0x000000ffffd77224 */ /* 0x000fe200078e0005 */
[----:B------:R-:W-:Y:S01]  /*21520*/  MOV R2, RZ ;  /* 0x000000ff00027202 */ /* 0x000fe20000000f00 */
[----:B------:R-:W-:Y:S01]  /*21530*/  IMAD.MOV.U32 R216, RZ, RZ, 0x1c1f ;  /* 0x00001c1fffd87424 */ /* 0x000fe200078e00ff */
[----:B------:R-:W-:Y:S02]  /*21540*/  MOV R3, 0x21560 ;  /* 0x0002156000037802 */ /* 0x000fe40000000f00 */
[----:B------:R-:W-:Y:S05]  /*21550*/  CALL.REL.NOINC `($__internal_24_$__cuda_sm70_shflsync_idx_p) ;  /* 0x00000d3000007944 */ /* 0x000fea0003c00000 */
[----:B------:R-:W-:Y:S01]  /*21560*/  MOV R4, R215 ;  /* 0x000000d700047202 */ /* 0x000fe20000000f00 */
[----:B------:R-:W-:Y:S05]  /*21570*/  BRA `(.L_x_1793) ;  /* 0xffff9db000007947 */ /* 0x000fea000383ffff */
.L_x_1706:
[----:B------:R-:W-:Y:S01]  /*21580*/  IMAD.MOV.U32 R215, RZ, RZ, R6 ;  /* 0x000000ffffd77224 */ /* 0x000fe200078e0006 */
[----:B------:R-:W-:Y:S01]  /*21590*/  MOV R2, RZ ;  /* 0x000000ff00027202 */ /* 0x000fe20000000f00 */
[----:B------:R-:W-:Y:S01]  /*215a0*/  IMAD.MOV.U32 R216, RZ, RZ, 0x1c1f ;  /* 0x00001c1fffd87424 */ /* 0x000fe200078e00ff */
[----:B------:R-:W-:Y:S02]  /*215b0*/  MOV R3, 0x215d0 ;  /* 0x000215d000037802 */ /* 0x000fe40000000f00 */
[----:B-12---:R-:W-:Y:S05]  /*215c0*/  CALL.REL.NOINC `($__internal_24_$__cuda_sm70_shflsync_idx_p) ;  /* 0x00000cc000007944 */ /* 0x006fea0003c00000 */
[----:B------:R-:W-:Y:S01]  /*215d0*/  MOV R0, R215 ;  /* 0x000000d700007202 */ /* 0x000fe20000000f00 */
[----:B------:R-:W-:Y:S05]  /*215e0*/  BRA `(.L_x_1794) ;  /* 0xffff9d6000007947 */ /* 0x000fea000383ffff */
.L_x_1709:
        /* <DEDUP_REMOVED lines=13> */
.L_x_1712:
[----:B------:R-:W-:Y:S01]  /*216c0*/  IMAD.MOV.U32 R215, RZ, RZ, R5 ;  /* 0x000000ffffd77224 */ /* 0x000fe200078e0005 */
[----:B----4-:R-:W-:Y:S01]  /*216d0*/  MOV R2, 0x2 ;  /* 0x0000000200027802 */ /* 0x010fe20000000f00 */
[----:B------:R-:W-:Y:S01]  /*216e0*/  IMAD.MOV.U32 R216, RZ, RZ, 0x1c1f ;  /* 0x00001c1fffd87424 */ /* 0x000fe200078e00ff */
[----:B------:R-:W-:Y:S02]  /*216f0*/  MOV R3, 0x21710 ;  /* 0x0002171000037802 */ /* 0x000fe40000000f00 */
[----:B-123--:R-:W-:Y:S05]  /*21700*/  CALL.REL.NOINC `($__internal_24_$__cuda_sm70_shflsync_idx_p) ;  /* 0x00000b8000007944 */ /* 0x00efea0003c00000 */
[----:B------:R-:W-:Y:S01]  /*21710*/  MOV R4, R215 ;  /* 0x000000d700047202 */ /* 0x000fe20000000f00 */
[----:B------:R-:W-:Y:S05]  /*21720*/  BRA `(.L_x_1796) ;  /* 0xffffa5d000007947 */ /* 0x000fea000383ffff */
.L_x_1713:
[----:B------:R-:W-:Y:S01]  /*21730*/  IMAD.MOV.U32 R215, RZ, RZ, R6 ;  /* 0x000000ffffd77224 */ /* 0x000fe200078e0006 */
[----:B----4-:R-:W-:Y:S01]  /*21740*/  MOV R2, 0x2 ;  /* 0x0000000200027802 */ /* 0x010fe20000000f00 */
[----:B------:R-:W-:Y:S01]  /*21750*/  IMAD.MOV.U32 R216, RZ, RZ, 0x1c1f ;  /* 0x00001c1fffd87424 */ /* 0x000fe200078e00ff */
[----:B------:R-:W-:Y:S02]  /*21760*/  MOV R3, 0x21780 ;  /* 0x0002178000037802 */ /* 0x000fe40000000f00 */
[----:B-123--:R-:W-:Y:S05]  /*21770*/  CALL.REL.NOINC `($__internal_24_$__cuda_sm70_shflsync_idx_p) ;  /* 0x00000b1000007944 */ /* 0x00efea0003c00000 */
[----:B------:R-:W-:Y:S01]  /*21780*/  MOV R0, R215 ;  /* 0x000000d700007202 */ /* 0x000fe20000000f00 */
[----:B------:R-:W-:Y:S05]  /*21790*/  BRA `(.L_x_1797) ;  /* 0xffffa58000007947 */ /* 0x000fea000383ffff */
.L_x_1716:
        /* <DEDUP_REMOVED lines=13> */
.L_x_1720:
[----:B------:R-:W-:Y:S01]  /*21870*/  IMAD.MOV.U32 R215, RZ, RZ, R5 ;  /* 0x000000ffffd77224 */ /* 0x000fe200078e0005 */
[----:B------:R-:W-:Y:S01]  /*21880*/  MOV R2, RZ ;  /* 0x000000ff00027202 */ /* 0x000fe20000000f00 */
[----:B------:R-:W-:Y:S01]  /*21890*/  IMAD.MOV.U32 R216, RZ, RZ, 0x1c1f ;  /* 0x00001c1fffd87424 */ /* 0x000fe200078e00ff */
[----:B------:R-:W-:Y:S02]  /*218a0*/  MOV R3, 0x218c0 ;  /* 0x000218c000037802 */ /* 0x000fe40000000f00 */
[----:B------:R-:W-:Y:S05]  /*218b0*/  CALL.REL.NOINC `($__internal_24_$__cuda_sm70_shflsync_idx_p) ;  /* 0x000009d000007944 */ /* 0x000fea0003c00000 */
[----:B------:R-:W-:Y:S01]  /*218c0*/  MOV R4, R215 ;  /* 0x000000d700047202 */ /* 0x000fe20000000f00 */
[----:B------:R-:W-:Y:S05]  /*218d0*/  BRA `(.L_x_1799) ;  /* 0xffffb60000007947 */ /* 0x000fea000383ffff */
.L_x_1721:
[----:B------:R-:W-:Y:S01]  /*218e0*/  IMAD.MOV.U32 R215, RZ, RZ, R13 ;  /* 0x000000ffffd77224 */ /* 0x000fe200078e000d */
[----:B------:R-:W-:Y:S01]  /*218f0*/  MOV R2, RZ ;  /* 0x000000ff00027202 */ /* 0x000fe20000000f00 */
[----:B------:R-:W-:Y:S01]  /*21900*/  IMAD.MOV.U32 R216, RZ, RZ, 0x1c1f ;  /* 0x00001c1fffd87424 */ /* 0x000fe200078e00ff */
[----:B------:R-:W-:Y:S02]  /*21910*/  MOV R3, 0x21930 ;  /* 0x0002193000037802 */ /* 0x000fe40000000f00 */
[----:B-12---:R-:W-:Y:S05]  /*21920*/  CALL.REL.NOINC `($__internal_24_$__cuda_sm70_shflsync_idx_p) ;  /* 0x0000096000007944 */ /* 0x006fea0003c00000 */
[----:B------:R-:W-:Y:S01]  /*21930*/  MOV R0, R215 ;  /* 0x000000d700007202 */ /* 0x000fe20000000f00 */
[----:B------:R-:W-:Y:S05]  /*21940*/  BRA `(.L_x_1800) ;  /* 0xffffb5b000007947 */ /* 0x000fea000383ffff */
.L_x_1724:
        /* <DEDUP_REMOVED lines=13> */
.L_x_1727:
[----:B------:R-:W-:Y:S01]  /*21a20*/  IMAD.MOV.U32 R215, RZ, RZ, R5 ;  /* 0x000000ffffd77224 */ /* 0x000fe200078e0005 */
[----:B-1----:R-:W-:Y:S01]  /*21a30*/  MOV R2, 0x2 ;  /* 0x0000000200027802 */ /* 0x002fe20000000f00 */
[----:B------:R-:W-:Y:S01]  /*21a40*/  IMAD.MOV.U32 R216, RZ, RZ, 0x1c1f ;  /* 0x00001c1fffd87424 */ /* 0x000fe200078e00ff */
[----:B------:R-:W-:Y:S02]  /*21a50*/  MOV R3, 0x21a70 ;  /* 0x00021a7000037802 */ /* 0x000fe40000000f00 */
[----:B--234-:R-:W-:Y:S05]  /*21a60*/  CALL.REL.NOINC `($__internal_24_$__cuda_sm70_shflsync_idx_p) ;  /* 0x0000082000007944 */ /* 0x01cfea0003c00000 */
[----:B------:R-:W-:Y:S01]  /*21a70*/  MOV R4, R215 ;  /* 0x000000d700047202 */ /* 0x000fe20000000f00 */
[----:B------:R-:W-:Y:S05]  /*21a80*/  BRA `(.L_x_1802) ;  /* 0xffffb78000007947 */ /* 0x000fea000383ffff */
.L_x_1728:
[----:B------:R-:W-:Y:S01]  /*21a90*/  IMAD.MOV.U32 R215, RZ, RZ, R13 ;  /* 0x000000ffffd77224 */ /* 0x000fe200078e000d */
[----:B------:R-:W-:Y:S01]  /*21aa0*/  MOV R2, 0x2 ;  /* 0x0000000200027802 */ /* 0x000fe20000000f00 */
[----:B------:R-:W-:Y:S01]  /*21ab0*/  IMAD.MOV.U32 R216, RZ, RZ, 0x1c1f ;  /* 0x00001c1fffd87424 */ /* 0x000fe200078e00ff */
[----:B------:R-:W-:Y:S02]  /*21ac0*/  MOV R3, 0x21ae0 ;  /* 0x00021ae000037802 */ /* 0x000fe40000000f00 */
[----:B-1234-:R-:W-:Y:S05]  /*21ad0*/  CALL.REL.NOINC `($__internal_24_$__cuda_sm70_shflsync_idx_p) ;  /* 0x000007b000007944 */ /* 0x01efea0003c00000 */
[----:B------:R-:W-:Y:S01]  /*21ae0*/  MOV R0, R215 ;  /* 0x000000d700007202 */ /* 0x000fe20000000f00 */
[----:B------:R-:W-:Y:S05]  /*21af0*/  BRA `(.L_x_1803) ;  /* 0xffffb73000007947 */ /* 0x000fea000383ffff */
.L_x_1731:
[----:B------:R-:W-:Y:S01]  /*21b00*/  IMAD.MOV.U32 R215, RZ, RZ, R5 ;  /* 0x000000ffffd77224 */ /* 0x000fe200078e0005 */
[----:B-1----:R-:W-:Y:S01]  /*21b10*/  MOV R2, 0x3 ;  /* 0x0000000300027802 */ /* 0x002fe20000000f00 */
[----:B------:R-:W-:Y:S01]  /*21b20*/  IMAD.MOV.U32 R216, RZ, RZ, 0x1c1f ;  /* 0x00001c1fffd87424 */ /* 0x000fe200078e00ff */
[----:B------:R-:W-:-:S02]  /*21b30*/  MOV R3, 0x21b50 ;  /* 0x00021b5000037802 */ /* 0x000fc40000000f00 */
[----:B--234-:R-:W-:Y:S05]  /*21b40*/  CALL.REL.NOINC `($__internal_24_$__cuda_sm70_shflsync_idx_p) ;  /* 0x0000074000007944 */ /* 0x01cfea0003c00000 */
        /* <DEDUP_REMOVED lines=8> */
.L_x_1733:
[----:B------:R-:W-:Y:S01]  /*21bd0*/  IMAD.MOV.U32 R215, RZ, RZ, R76 ;  /* 0x000000ffffd77224 */ /* 0x000fe200078e004c */
[----:B------:R-:W-:Y:S01]  /*21be0*/  MOV R2, RZ ;  /* 0x000000ff00027202 */ /* 0x000fe20000000f00 */
[----:B------:R-:W-:Y:S01]  /*21bf0*/  IMAD.MOV.U32 R216, RZ, RZ, 0x1f ;  /* 0x0000001fffd87424 */ /* 0x000fe200078e00ff */
[----:B------:R-:W-:Y:S02]  /*21c00*/  MOV R3, 0x21c20 ;  /* 0x00021c2000037802 */ /* 0x000fe40000000f00 */
[----:B------:R-:W-:Y:S05]  /*21c10*/  CALL.REL.NOINC `($__internal_24_$__cuda_sm70_shflsync_idx_p) ;  /* 0x0000067000007944 */ /* 0x000fea0003c00000 */
[----:B------:R-:W-:Y:S01]  /*21c20*/  MOV R10, R215 ;  /* 0x000000d7000a7202 */ /* 0x000fe20000000f00 */
[----:B------:R-:W-:Y:S05]  /*21c30*/  BRA `(.L_x_1805) ;  /* 0xffffb9c000007947 */ /* 0x000fea000383ffff */
.L_x_1734:
[----:B------:R-:W-:Y:S01]  /*21c40*/  IMAD.MOV.U32 R215, RZ, RZ, R76 ;  /* 0x000000ffffd77224 */ /* 0x000fe200078e004c */
[----:B------:R-:W-:Y:S01]  /*21c50*/  MOV R2, 0x1 ;  /* 0x0000000100027802 */ /* 0x000fe20000000f00 */
[----:B------:R-:W-:Y:S01]  /*21c60*/  IMAD.MOV.U32 R216, RZ, RZ, 0x1f ;  /* 0x0000001fffd87424 */ /* 0x000fe200078e00ff */
[----:B------:R-:W-:Y:S02]  /*21c70*/  MOV R3, 0x21c90 ;  /* 0x00021c9000037802 */ /* 0x000fe40000000f00 */
[----:B-12---:R-:W-:Y:S05]  /*21c80*/  CALL.REL.NOINC `($__internal_24_$__cuda_sm70_shflsync_idx_p) ;  /* 0x0000060000007944 */ /* 0x006fea0003c00000 */
[----:B------:R-:W-:Y:S01]  /*21c90*/  MOV R9, R215 ;  /* 0x000000d700097202 */ /* 0x000fe20000000f00 */
[----:B------:R-:W-:Y:S05]  /*21ca0*/  BRA `(.L_x_1806) ;  /* 0xffffb97000007947 */ /* 0x000fea000383ffff */
.L_x_1735:
[----:B------:R-:W-:Y:S02]  /*21cb0*/  MOV R3, 0x1 ;  /* 0x0000000100037802 */ /* 0x000fe40000000f00 */
[----:B------:R-:W-:-:S02]  /*21cc0*/  MOV R2, 0x21ce0 ;  /* 0x00021ce000027802 */ /* 0x000fc40000000f00 */
[----:B-1234-:R-:W-:Y:S05]  /*21cd0*/  CALL.REL.NOINC `($__internal_25_$__cuda_sm70_shflsync_up_p) ;  /* 0x0000061000007944 */ /* 0x01efea0003c00000 */
[----:B------:R-:W-:Y:S05]  /*21ce0*/  BRA `(.L_x_1807) ;  /* 0xffffba6000007947 */ /* 0x000fea000383ffff */
.L_x_1736:
[----:B------:R-:W-:Y:S02]  /*21cf0*/  MOV R3, 0x2 ;  /* 0x0000000200037802 */ /* 0x000fe40000000f00 */
[----:B------:R-:W-:-:S02]  /*21d00*/  MOV R2, 0x21d20 ;  /* 0x00021d2000027802 */ /* 0x000fc40000000f00 */
[----:B--2-4-:R-:W-:Y:S05]  /*21d10*/  CALL.REL.NOINC `($__internal_25_$__cuda_sm70_shflsync_up_p) ;  /* 0x000005d000007944 */ /* 0x014fea0003c00000 */
        /* <DEDUP_REMOVED lines=24> */
.L_x_1740:
[----:B------:R-:W-:Y:S02]  /*21ea0*/  MOV R3, 0x1 ;  /* 0x0000000100037802 */ /* 0x000fe40000000f00 */
[----:B------:R-:W-:Y:S02]  /*21eb0*/  MOV R2, 0x21ed0 ;  /* 0x00021ed000027802 */ /* 0x000fe40000000f00 */
[----:B------:R-:W-:Y:S05]  /*21ec0*/  CALL.REL.NOINC `($__internal_25_$__cuda_sm70_shflsync_up_p) ;  /* 0x0000042000007944 */ /* 0x000fea0003c00000 */
[----:B------:R-:W-:Y:S01]  /*21ed0*/  MOV R2, R4 ;  /* 0x0000000400027202 */ /* 0x000fe20000000f00 */
[----:B------:R-:W-:Y:S05]  /*21ee0*/  BRA `(.L_x_1809) ;  /* 0xffffbad000007947 */ /* 0x000fea000383ffff */
.L_x_1741:
        /* <DEDUP_REMOVED lines=27> */
.L_x_1743:
[----:B------:R-:W-:Y:S02]  /*220a0*/  SEL R0, RZ, 0x1, P0 ;  /* 0x00000001ff007807 */ /* 0x000fe40000000000 */
[----:B------:R-:W-:Y:S02]  /*220b0*/  MOV R2, 0x220d0 ;  /* 0x000220d000027802 */ /* 0x000fe40000000f00 */
[----:B-1----:R-:W-:Y:S05]  /*220c0*/  CALL.REL.NOINC `($__internal_26_$__cuda_sm70_votesync_ballot) ;  /* 0x0000028000007944 */ /* 0x002fea0003c00000 */
[----:B------:R-:W-:Y:S01]  /*220d0*/  MOV R11, R0 ;  /* 0x00000000000b7202 */ /* 0x000fe20000000f00 */
[----:B------:R-:W-:Y:S05]  /*220e0*/  BRA `(.L_x_1811) ;  /* 0xffffba6000007947 */ /* 0x000fea000383ffff */
.L_x_1744:
[----:B------:R-:W-:Y:S01]  /*220f0*/  IMAD.MOV.U32 R215, RZ, RZ, R6 ;  /* 0x000000ffffd77224 */ /* 0x000fe200078e0006 */
[----:B------:R-:W-:Y:S01]  /*22100*/  MOV R2, R5 ;  /* 0x0000000500027202 */ /* 0x000fe20000000f00 */
[----:B------:R-:W-:Y:S01]  /*22110*/  IMAD.MOV.U32 R216, RZ, RZ, 0x1f ;  /* 0x0000001fffd87424 */ /* 0x000fe200078e00ff */
[----:B------:R-:W-:Y:S02]  /*22120*/  MOV R3, 0x22140 ;  /* 0x0002214000037802 */ /* 0x000fe40000000f00 */
[----:B-12---:R-:W-:Y:S05]  /*22130*/  CALL.REL.NOINC `($__internal_24_$__cuda_sm70_shflsync_idx_p) ;  /* 0x0000015000007944 */ /* 0x006fea0003c00000 */
[----:B------:R-:W-:Y:S01]  /*22140*/  IMAD.MOV.U32 R6, RZ, RZ, R215 ;  /* 0x000000ffff067224 */ /* 0x000fe200078e00d7 */
[----:B------:R-:W-:Y:S01]  /*22150*/  MOV R2, R5 ;  /* 0x0000000500027202 */ /* 0x000fe20000000f00 */
[----:B------:R-:W-:Y:S01]  /*22160*/  IMAD.MOV.U32 R215, RZ, RZ, R8 ;  /* 0x000000ffffd77224 */ /* 0x000fe200078e0008 */
[----:B------:R-:W-:-:S02]  /*22170*/  MOV R216, 0x1f ;  /* 0x0000001f00d87802 */ /* 0x000fc40000000f00 */
[----:B------:R-:W-:Y:S02]  /*22180*/  MOV R3, 0x221a0 ;  /* 0x000221a000037802 */ /* 0x000fe40000000f00 */
[----:B------:R-:W-:Y:S05]  /*22190*/  CALL.REL.NOINC `($__internal_24_$__cuda_sm70_shflsync_idx_p) ;  /* 0x000000f000007944 */ /* 0x000fea0003c00000 */
[----:B------:R-:W-:Y:S01]  /*221a0*/  MOV R0, R215 ;  /* 0x000000d700007202 */ /* 0x000fe20000000f00 */
[----:B------:R-:W-:Y:S05]  /*221b0*/  BRA `(.L_x_1812) ;  /* 0xffffba0000007947 */ /* 0x000fea000383ffff */
.L_x_1747:
[----:B------:R-:W-:Y:S01]  /*221c0*/  IMAD.MOV.U32 R215, RZ, RZ, R4 ;  /* 0x000000ffffd77224 */ /* 0x000fe200078e0004 */
[----:B------:R-:W-:Y:S01]  /*221d0*/  MOV R2, R5 ;  /* 0x0000000500027202 */ /* 0x000fe20000000f00 */
[----:B------:R-:W-:Y:S01]  /*221e0*/  IMAD.MOV.U32 R216, RZ, RZ, 0x1f ;  /* 0x0000001fffd87424 */ /* 0x000fe200078e00ff */
[----:B------:R-:W-:Y:S02]  /*221f0*/  MOV R3, 0x22210 ;  /* 0x0002221000037802 */ /* 0x000fe40000000f00 */
[----:B-12-4-:R-:W-:Y:S05]  /*22200*/  CALL.REL.NOINC `($__internal_24_$__cuda_sm70_shflsync_idx_p) ;  /* 0x0000008000007944 */ /* 0x016fea0003c00000 */
[----:B------:R-:W-:Y:S01]  /*22210*/  MOV R12, R215 ;  /* 0x000000d7000c7202 */ /* 0x000fe20000000f00 */
[----:B------:R-:W-:Y:S05]  /*22220*/  BRA `(.L_x_1746) ;  /* 0xffffb9f000007947 */ /* 0x000fea000383ffff */
        .weak           $__internal_23_$__cuda_sm70_shflsync_bfly_p
        .type           $__internal_23_$__cuda_sm70_shflsync_bfly_p,@function
        .size           $__internal_23_$__cuda_sm70_shflsync_bfly_p,($__internal_24_$__cuda_sm70_shflsync_idx_p - $__internal_23_$__cuda_sm70_shflsync_bfly_p)
$__internal_23_$__cuda_sm70_shflsync_bfly_p:
[----:B------:R-:W-:Y:S02]  /*22230*/  MOV R188, 0xffffffff ;  /* 0xffffffff00bc7802 */ /* 0x000fe40000000f00 */
[----:B------:R-:W-:Y:S02]  /*22240*/  MOV R3, 0x1f ;  /* 0x0000001f00037802 */ /* 0x000fe40000000f00 */
[----:B------:R-:W-:Y:S04]  /*22250*/  WARPSYNC R188 ;  /* 0x000000bc00007348 */ /* 0x000fe80003800000 */
[----:B------:R1:W2:Y:S02]  /*22260*/  SHFL.BFLY PT, R0, R4, R0, R3 ;  /* 0x0c00000004007389 */ /* 0x0002a400000e0003 */
[----:B-1----:R-:W-:-:S04]  /*22270*/  MOV R3, 0x0 ;  /* 0x0000000000037802 */ /* 0x002fc80000000f00 */
[----:B--2---:R-:W-:Y:S05]  /*22280*/  RET.REL.NODEC R2 `(_ZN7cutlass13device_kernelIN5flash19enable_sm80_to_sm89INS1_16FlashAttnFwdSm80INS1_25CollectiveMainloopFwdSm80ILi4ELi1ELb0EN4cute5tupleIJNS5_1CILi128EEENS7_ILi48EEENS7_ILi96EEEEEELi96ENS_6half_tEfNS_4arch4Sm80ELb1ELb0ELb0ELb1ELb1ELb1ELb1ELb1EEENS1_21CollectiveEpilogueFwdINS6_IJS8_SA_S9_EEENS6_IJNS7_ILi1EEESI_SI_EEESC_SE_Li128ELb1ELb1ELb1ELb0EEENS1_36VarlenDynamicPersistentTileSchedulerILi128ELi48ELi128ELi128ELb1ELb1ELb0ELb1ELb1ELb1EEEEEEEEEvNT_6ParamsE) ;  /* 0xfffddd7002007950 */ /* 0x004fea0003c3ffff */
        .weak           $__internal_24_$__cuda_sm70_shflsync_idx_p
        .type           $__internal_24_$__cuda_sm70_shflsync_idx_p,@function
        .size           $__internal_24_$__cuda_sm70_shflsync_idx_p,($__internal_25_$__cuda_sm70_shflsync_up_p - $__internal_24_$__cuda_sm70_shflsync_idx_p)
$__internal_24_$__cuda_sm70_shflsync_idx_p:
[----:B------:R-:W-:-:S04]  /*22290*/  MOV R217, 0xffffffff ;  /* 0xffffffff00d97802 */ /* 0x000fc80000000f00 */
[----:B------:R-:W-:Y:S04]  /*222a0*/  WARPSYNC R217 ;  /* 0x000000d900007348 */ /* 0x000fe80003800000 */
[----:B------:R1:W2:Y:S02]  /*222b0*/  SHFL.IDX PT, R215, R215, R2, R216 ;  /* 0x00000002d7d77389 */ /* 0x0002a400000e00d8 */
[----:B-1----:R-:W-:Y:S02]  /*222c0*/  MOV R2, R3 ;  /* 0x0000000300027202 */ /* 0x002fe40000000f00 */
[----:B------:R-:W-:-:S04]  /*222d0*/  MOV R3, 0x0 ;  /* 0x0000000000037802 */ /* 0x000fc80000000f00 */
[----:B--2---:R-:W-:Y:S05]  /*222e0*/  RET.REL.NODEC R2 `(_ZN7cutlass13device_kernelIN5flash19enable_sm80_to_sm89INS1_16FlashAttnFwdSm80INS1_25CollectiveMainloopFwdSm80ILi4ELi1ELb0EN4cute5tupleIJNS5_1CILi128EEENS7_ILi48EEENS7_ILi96EEEEEELi96ENS_6half_tEfNS_4arch4Sm80ELb1ELb0ELb0ELb1ELb1ELb1ELb1ELb1EEENS1_21CollectiveEpilogueFwdINS6_IJS8_SA_S9_EEENS6_IJNS7_ILi1EEESI_SI_EEESC_SE_Li128ELb1ELb1ELb1ELb0EEENS1_36VarlenDynamicPersistentTileSchedulerILi128ELi48ELi128ELi128ELb1ELb1ELb0ELb1ELb1ELb1EEEEEEEEEvNT_6ParamsE) ;  /* 0xfffddd1002007950 */ /* 0x004fea0003c3ffff */
        .weak           $__internal_25_$__cuda_sm70_shflsync_up_p
        .type           $__internal_25_$__cuda_sm70_shflsync_up_p,@function
        .size           $__internal_25_$__cuda_sm70_shflsync_up_p,($__internal_26_$__cuda_sm70_votesync_ballot - $__internal_25_$__cuda_sm70_shflsync_up_p)
$__internal_25_$__cuda_sm70_shflsync_up_p:
[----:B------:R-:W-:Y:S02]  /*222f0*/  MOV R4, RZ ;  /* 0x000000ff00047202 */ /* 0x000fe40000000f00 */
[----:B------:R-:W-:-:S04]  /*22300*/  MOV R11, 0xffffffff ;  /* 0xffffffff000b7802 */ /* 0x000fc80000000f00 */
[----:B------:R-:W-:Y:S04]  /*22310*/  WARPSYNC R11 ;  /* 0x0000000b00007348 */ /* 0x000fe80003800000 */
[----:B------:R1:W2:Y:S02]  /*22320*/  SHFL.UP PT, R4, R0, R3, R4 ;  /* 0x0400000300047389 */ /* 0x0002a400000e0004 */
[----:B-1----:R-:W-:-:S04]  /*22330*/  MOV R3, 0x0 ;  /* 0x0000000000037802 */ /* 0x002fc80000000f00 */
[----:B--2---:R-:W-:Y:S05]  /*22340*/  RET.REL.NODEC R2 `(_ZN7cutlass13device_kernelIN5flash19enable_sm80_to_sm89INS1_16FlashAttnFwdSm80INS1_25CollectiveMainloopFwdSm80ILi4ELi1ELb0EN4cute5tupleIJNS5_1CILi128EEENS7_ILi48EEENS7_ILi96EEEEEELi96ENS_6half_tEfNS_4arch4Sm80ELb1ELb0ELb0ELb1ELb1ELb1ELb1ELb1EEENS1_21CollectiveEpilogueFwdINS6_IJS8_SA_S9_EEENS6_IJNS7_ILi1EEESI_SI_EEESC_SE_Li128ELb1ELb1ELb1ELb0EEENS1_36VarlenDynamicPersistentTileSchedulerILi128ELi48ELi128ELi128ELb1ELb1ELb0ELb1ELb1ELb1EEEEEEEEEvNT_6ParamsE) ;  /* 0xfffddcb002007950 */ /* 0x004fea0003c3ffff */
        .weak           $__internal_26_$__cuda_sm70_votesync_ballot
        .type           $__internal_26_$__cuda_sm70_votesync_ballot,@function
        .size           $__internal_26_$__cuda_sm70_votesync_ballot,(.L_x_1845 - $__internal_26_$__cuda_sm70_votesync_ballot)
$__internal_26_$__cuda_sm70_votesync_ballot:
[----:B------:R-:W-:Y:S01]  /*22350*/  ISETP.NE.U32.AND P0, PT, R0, 0x1, PT ;  /* 0x000000010000780c */ /* 0x000fe20003f05070 */
[----:B------:R-:W-:-:S04]  /*22360*/  IMAD.MOV.U32 R3, RZ, RZ, -0x1 ;  /* 0xffffffffff037424 */ /* 0x000fc800078e00ff */
[----:B------:R-:W-:Y:S08]  /*22370*/  WARPSYNC R3 ;  /* 0x0000000300007348 */ /* 0x000ff00003800000 */
[----:B------:R-:W-:-:S04]  /*22380*/  VOTE.ANY R0, PT, !P0 ;  /* 0x0000000000007806 */ /* 0x000fc800040e0100 */
[----:B------:R-:W-:Y:S01]  /*22390*/  LOP3.LUT R0, R0, R3, RZ, 0xc0, !PT ;  /* 0x0000000300007212 */ /* 0x000fe200078ec0ff */
[----:B------:R-:W-:-:S04]  /*223a0*/  IMAD.MOV.U32 R3, RZ, RZ, 0x0 ;  /* 0x00000000ff037424 */ /* 0x000fc800078e00ff */
[----:B------:R-:W-:Y:S05]  /*223b0*/  RET.REL.NODEC R2 `(_ZN7cutlass13device_kernelIN5flash19enable_sm80_to_sm89INS1_16FlashAttnFwdSm80INS1_25CollectiveMainloopFwdSm80ILi4ELi1ELb0EN4cute5tupleIJNS5_1CILi128EEENS7_ILi48EEENS7_ILi96EEEEEELi96ENS_6half_tEfNS_4arch4Sm80ELb1ELb0ELb0ELb1ELb1ELb1ELb1ELb1EEENS1_21CollectiveEpilogueFwdINS6_IJS8_SA_S9_EEENS6_IJNS7_ILi1EEESI_SI_EEESC_SE_Li128ELb1ELb1ELb1ELb0EEENS1_36VarlenDynamicPersistentTileSchedulerILi128ELi48ELi128ELi128ELb1ELb1ELb0ELb1ELb1ELb1EEEEEEEEEvNT_6ParamsE) ;  /* 0xfffddc4002007950 */ /* 0x000fea0003c3ffff */
.L_x_1813:
        /* <DEDUP_REMOVED lines=12> */
.L_x_1845:


//--------------------- .nv.shared._ZN7cutlass13device_kernelIN5flash19enable_sm80_to_sm89INS1_16FlashAttnFwdSm80INS1_25CollectiveMainloopFwdSm80ILi4ELi1ELb0EN4cute5tupleIJNS5_1CILi128EEENS7_ILi64EEENS7_ILi96EEEEEELi96ENS_6half_tEfNS_4arch4Sm80ELb0ELb0ELb0ELb0ELb1ELb0ELb1ELb1EEENS1_21CollectiveEpilogueFwdINS6_IJS8_SA_S9_EEENS6_IJNS7_ILi1EEESI_SI_EEESC_SE_Li128ELb0ELb1ELb1ELb0EEENS1_19SingleTileSchedulerILb0ELb1ELb1ELi128EEEEEEEEEvNT_6ParamsE --------------------------
	.section	.nv.shared._ZN7cutlass13device_kernelIN5flash19enable_sm80_to_sm89INS1_16FlashAttnFwdSm80INS1_25CollectiveMainloopFwdSm80ILi4ELi1ELb0EN4cute5tupleIJNS5_1CILi128EEENS7_ILi64EEENS7_ILi96EEEEEELi96ENS_6half_tEfNS_4arch4Sm80ELb0ELb0ELb0ELb0ELb1ELb0ELb1ELb1EEENS1_21CollectiveEpilogueFwdINS6_IJS8_SA_S9_EEENS6_IJNS7_ILi1EEESI_SI_EEESC_SE_Li128ELb0ELb1ELb1ELb0EEENS1_19SingleTileSchedulerILb0ELb1ELb1ELi128EEEEEEEEEvNT_6ParamsE,"aw",@nobits
	.sectionflags	@""
	.align	16


//--------------------- .nv.global                --------------------------
	.section	.nv.global,"aw",@nobits
.nv.global:
	.type		_ZN77_INTERNAL_43084670_41_flash_fwd_hdim96_fp16_paged_split_sm80_cu_f3e6f9ee_37484cute1_E,@object
	.size		_ZN77_INTERNAL_43084670_41_flash_fwd_hdim96_fp16_paged_split_sm80_cu_f3e6f9ee_37484cute1_E,(_ZN77_INTERNAL_43084670_41_flash_fwd_hdim96_fp16_paged_split_sm80_cu_f3e6f9ee_37484cuda3std3__45__cpo6cbeginE - _ZN77_INTERNAL_43084670_41_flash_fwd_hdim96_fp16_paged_split_sm80_cu_f3e6f9ee_37484cute1_E)
_ZN77_INTERNAL_43084670_41_flash_fwd_hdim96_fp16_paged_split_sm80_cu_f3e6f9ee_37484cute1_E:
	.zero		1
	.type		_ZN77_INTERNAL_43084670_41_flash_fwd_hdim96_fp16_paged_split_sm80_cu_f3e6f9ee_37484cuda3std3__45__cpo6cbeginE,@object
	.size		_ZN77_INTERNAL_43084670_41_flash_fwd_hdim96_fp16_paged_split_sm80_cu_f3e6f9ee_37484cuda3std3__45__cpo6cbeginE,(_ZN77_INTERNAL_43084670_41_flash_fwd_hdim96_fp16_paged_split_sm80_cu_f3e6f9ee_37484cuda3std3__48in_placeE - _ZN77_INTERNAL_43084670_41_flash_fwd_hdim96_fp16_paged_split_sm80_cu_f3e6f9ee_37484cuda3std3__45__cpo6cbeginE)
_ZN77_INTERNAL_43084670_41_flash_fwd_hdim96_fp16_paged_split_sm80_cu_f3e6f9ee_37484cuda3std3__45__cpo6cbeginE:
	.zero		1
	.type		_ZN77_INTERNAL_43084670_41_flash_fwd_hdim96_fp16_paged_split_sm80_cu_f3e6f9ee_37484cuda3std3__48in_placeE,@object
	.size		_ZN77_INTERNAL_43084670_41_flash_fwd_hdim96_fp16_paged_split_sm80_cu_f3e6f9ee_37484cuda3std3__48in_placeE,(_ZN77_INTERNAL_43084670_41_flash_fwd_hdim96_fp16_paged_split_sm80_cu_f3e6f9ee_37484cuda3std6ranges3__45__cpo9iter_moveE - _ZN77_INTERNAL_43084670_41_flash_fwd_hdim96_fp16_paged_split_sm80_cu_f3e6f9ee_37484cuda3std3__48in_placeE)
_ZN77_INTERNAL_43084670_41_flash_fwd_hdim96_fp16_paged_split_sm80_cu_f3e6f9ee_37484cuda3std3__48in_placeE:
	.zero		1
	.type		_ZN77_INTERNAL_43084670_41_flash_fwd_hdim96_fp16_paged_split_sm80_cu_f3e6f9ee_37484cuda3std6ranges3__45__cpo9iter_moveE,@object
	.size		_ZN77_INTERNAL_43084670_41_flash_fwd_hdim96_fp16_paged_split_sm80_cu_f3e6f9ee_37484cuda3std6ranges3__45__cpo9iter_moveE,(_ZN77_INTERNAL_43084670_41_flash_fwd_hdim96_fp16_paged_split_sm80_cu_f3e6f9ee_37484cuda3std3__45__cpo5beginE - _ZN77_INTERNAL_43084670_41_flash_fwd_hdim96_fp16_paged_split_sm80_cu_f3e6f9ee_37484cuda3std6ranges3__45__cpo9iter_moveE)
_ZN77_INTERNAL_43084670_41_flash_fwd_hdim96_fp16_paged_split_sm80_cu_f3e6f9ee_37484cuda3std6ranges3__45__cpo9iter_moveE:
	.zero		1
	.type		_ZN77_INTERNAL_43084670_41_flash_fwd_hdim96_fp16_paged_split_sm80_cu_f3e6f9ee_37484cuda3std3__45__cpo5beginE,@object
	.size		_ZN77_INTERNAL_43084670_41_flash_fwd_hdim96_fp16_paged_split_sm80_cu_f3e6f9ee_37484cuda3std3__45__cpo5beginE,(_ZN77_INTERNAL_43084670_41_flash_fwd_hdim96_fp16_paged_split_sm80_cu_f3e6f9ee_37484cuda3std3__479_GLOBAL__N__43084670_41_flash_fwd_hdim96_fp16_paged_split_sm80_cu_f3e6f9ee_37486ignoreE - _ZN77_INTERNAL_43084670_41_flash_fwd_hdim96_fp16_paged_split_sm80_cu_f3e6f9ee_37484cuda3std3__45__cpo5beginE)
_ZN77_INTERNAL_43084670_41_flash_fwd_hdim96_fp16_paged_split_sm80_cu_f3e6f9ee_37484cuda3std3__45__cpo5beginE:
	.zero		1
	.type		_ZN77_INTERNAL_43084670_41_flash_fwd_hdim96_fp16_paged_split_sm80_cu_f3e6f9ee_37484cuda3std3__479_GLOBAL__N__43084670_41_flash_fwd_hdim96_fp16_paged_split_sm80_cu_f3e6f9ee_37486ignoreE,@object
	.size		_ZN77_INTERNAL_43084670_41_flash_fwd_hdim96_fp16_paged_split_sm80_cu_f3e6f9ee_37484cuda3std3__479_GLOBAL__N__43084670_41_flash_fwd_hdim96_fp16_paged_split_sm80_cu_f3e6f9ee_37486ignoreE,(_ZN77_INTERNAL_43084670_41_flash_fwd_hdim96_fp16_paged_split_sm80_cu_f3e6f9ee_37484cute7productE - _ZN77_INTERNAL_43084670_41_flash_fwd_hdim96_fp16_paged_split_sm80_cu_f3e6f9ee_37484cuda3std3__479_GLOBAL__N__43084670_41_flash_fwd_hdim96_fp16_paged_split_sm80_cu_f3e6f9ee_37486ignoreE)
_ZN77_INTERNAL_43084670_41_flash_fwd_hdim96_fp16_paged_split_sm80_cu_f3e6f9ee_37484cuda3std3__479_GLOBAL__N__43084670_41_flash_fwd_hdim96_fp16_paged_split_sm80_cu_f3e6f9ee_37486ignoreE:
	.zero		1
	.type		_ZN77_INTERNAL_43084670_41_flash_fwd_hdim96_fp16_paged_split_sm80_cu_f3e6f9ee_37484cute7productE,@object
	.size		_ZN77_INTERNAL_43084670_41_flash_fwd_hdim96_fp16_paged_split_sm80_cu_f3e6f9ee_37484cute7productE,(_ZN77_INTERNAL_43084670_41_flash_fwd_hdim96_fp16_paged_split_sm80_cu_f3e6f9ee_37484cuda3std3__45__cpo3endE - _ZN77_INTERNAL_43084670_41_flash_fwd_hdim96_fp16_paged_split_sm80_cu_f3e6f9ee_37484cute7productE)
_ZN77_INTERNAL_43084670_41_flash_fwd_hdim96_fp16_paged_split_sm80_cu_f3e6f9ee_37484cute7productE:
	.zero		1
	.type		_ZN77_INTERNAL_43084670_41_flash_fwd_hdim96_fp16_paged_split_sm80_cu_f3e6f9ee_37484cuda3std3__45__cpo3endE,@object
	.size		_ZN77_INTERNAL_43084670_41_flash_fwd_hdim96_fp16_paged_split_sm80_cu_f3e6f9ee_37484cuda3std3__45__cpo3endE,(_ZN77_INTERNAL_43084670_41_flash_fwd_hdim96_fp16_paged_split_sm80_cu_f3e6f9ee_37484cuda3std3__419piecewise_constructE - _ZN77_INTERNAL_43084670_41_flash_fwd_hdim96_fp16_paged_split_sm80_cu_f3e6f9ee_37484cuda3std3__45__cpo3endE)
_ZN77_INTERNAL_43084670_41_flash_fwd_hdim96_fp16_paged_split_sm80_cu_f3e6f9ee_37484cuda3std3__45__cpo3endE:
	.zero		1
	.type		_ZN77_INTERNAL_43084670_41_flash_fwd_hdim96_fp16_paged_split_sm80_cu_f3e6f9ee_37484cuda3std3__419piecewise_constructE,@object
	.size		_ZN77_INTERNAL_43084670_41_flash_fwd_hdim96_fp16_paged_split_sm80_cu_f3e6f9ee_37484cuda3std3__419piecewise_constructE,(_ZN77_INTERNAL_43084670_41_flash_fwd_hdim96_fp16_paged_split_sm80_cu_f3e6f9ee_37484cuda3std3__45__cpo4cendE - _ZN77_INTERNAL_43084670_41_flash_fwd_hdim96_fp16_paged_split_sm80_cu_f3e6f9ee_37484cuda3std3__419piecewise_constructE)
_ZN77_INTERNAL_43084670_41_flash_fwd_hdim96_fp16_paged_split_sm80_cu_f3e6f9ee_37484cuda3std3__419piecewise_constructE:
	.zero		1
	.type		_ZN77_INTERNAL_43084670_41_flash_fwd_hdim96_fp16_paged_split_sm80_cu_f3e6f9ee_37484cuda3std3__45__cpo4cendE,@object
	.size		_ZN77_INTERNAL_43084670_41_flash_fwd_hdim96_fp16_paged_split_sm80_cu_f3e6f9ee_37484cuda3std3__45__cpo4cendE,(_ZN77_INTERNAL_43084670_41_flash_fwd_hdim96_fp16_paged_split_sm80_cu_f3e6f9ee_37484cuda3std6ranges3__45__cpo4swapE - _ZN77_INTERNAL_43084670_41_flash_fwd_hdim96_fp16_paged_split_sm80_cu_f3e6f9ee_37484cuda3std3__45__cpo4cendE)
_ZN77_INTERNAL_43084670_41_flash_fwd_hdim96_fp16_paged_split_sm80_cu_f3e6f9ee_37484cuda3std3__45__cpo4cendE:
	.zero		1
	.type		_ZN77_INTERNAL_43084670_41_flash_fwd_hdim96_fp16_paged_split_sm80_cu_f3e6f9ee_37484cuda3std6ranges3__45__cpo4swapE,@object
	.size		_ZN77_INTERNAL_43084670_41_flash_fwd_hdim96_fp16_paged_split_sm80_cu_f3e6f9ee_37484cuda3std6ranges3__45__cpo4swapE,(.L_7 - _ZN77_INTERNAL_43084670_41_flash_fwd_hdim96_fp16_paged_split_sm80_cu_f3e6f9ee_37484cuda3std6ranges3__45__cpo4swapE)
_ZN77_INTERNAL_43084670_41_flash_fwd_hdim96_fp16_paged_split_sm80_cu_f3e6f9ee_37484cuda3std6ranges3__45__cpo4swapE:
	.zero		1
.L_7:


//--------------------- .nv.shared._ZN7cutlass13device_kernelIN5flash19enable_sm80_to_sm89INS1_16FlashAttnFwdSm80INS1_25CollectiveMainloopFwdSm80ILi4ELi1ELb0EN4cute5tupleIJNS5_1CILi128EEENS7_ILi48EEENS7_ILi96EEEEEELi96ENS_6half_tEfNS_4arch4Sm80ELb0ELb0ELb0ELb1ELb1ELb0ELb1ELb1EEENS1_21CollectiveEpilogueFwdINS6_IJS8_SA_S9_EEENS6_IJNS7_ILi1EEESI_SI_EEESC_SE_Li128ELb1ELb1ELb1ELb0EEENS1_36VarlenDynamicPersistentTileSchedulerILi128ELi48ELi128ELi128ELb1ELb1ELb0ELb0ELb1ELb1EEEEEEEEEvNT_6ParamsE --------------------------
	.section	.nv.shared._ZN7cutlass13device_kernelIN5flash19enable_sm80_to_sm89INS1_16FlashAttnFwdSm80INS1_25CollectiveMainloopFwdSm80ILi4ELi1ELb0EN4cute5tupleIJNS5_1CILi128EEENS7_ILi48EEENS7_ILi96EEEEEELi96ENS_6half_tEfNS_4arch4Sm80ELb0ELb0ELb0ELb1ELb1ELb0ELb1ELb1EEENS1_21CollectiveEpilogueFwdINS6_IJS8_SA_S9_EEENS6_IJNS7_ILi1EEESI_SI_EEESC_SE_Li128ELb1ELb1ELb1ELb0EEENS1_36VarlenDynamicPersistentTileSchedulerILi128ELi48ELi128ELi128ELb1ELb1ELb0ELb0ELb1ELb1EEEEEEEEEvNT_6ParamsE,"aw",@nobits
	.sectionflags	@""
	.align	16


//--------------------- .nv.shared._ZN7cutlass13device_kernelIN5flash19enable_sm80_to_sm89INS1_16FlashAttnFwdSm80INS1_25CollectiveMainloopFwdSm80ILi4ELi1ELb0EN4cute5tupleIJNS5_1CILi128EEENS7_ILi48EEENS7_ILi96EEEEEELi96ENS_6half_tEfNS_4arch4Sm80ELb0ELb0ELb0ELb1ELb1ELb1ELb1ELb1EEENS1_21CollectiveEpilogueFwdINS6_IJS8_SA_S9_EEENS6_IJNS7_ILi1EEESI_SI_EEESC_SE_Li128ELb1ELb1ELb1ELb0EEENS1_36VarlenDynamicPersistentTileSchedulerILi128ELi48ELi128ELi128ELb1ELb1ELb0ELb0ELb1ELb1EEEEEEEEEvNT_6ParamsE --------------------------
	.section	.nv.shared._ZN7cutlass13device_kernelIN5flash19enable_sm80_to_sm89INS1_16FlashAttnFwdSm80INS1_25CollectiveMainloopFwdSm80ILi4ELi1ELb0EN4cute5tupleIJNS5_1CILi128EEENS7_ILi48EEENS7_ILi96EEEEEELi96ENS_6half_tEfNS_4arch4Sm80ELb0ELb0ELb0ELb1ELb1ELb1ELb1ELb1EEENS1_21CollectiveEpilogueFwdINS6_IJS8_SA_S9_EEENS6_IJNS7_ILi1EEESI_SI_EEESC_SE_Li128ELb1ELb1ELb1ELb0EEENS1_36VarlenDynamicPersistentTileSchedulerILi128ELi48ELi128ELi128ELb1ELb1ELb0ELb0ELb1ELb1EEEEEEEEEvNT_6ParamsE,"aw",@nobits
	.sectionflags	@""
	.align	16


//--------------------- .nv.shared._ZN7cutlass13device_kernelIN5flash19enable_sm80_to_sm89INS1_16FlashAttnFwdSm80INS1_25CollectiveMainloopFwdSm80ILi4ELi1ELb0EN4cute5tupleIJNS5_1CILi128EEENS7_ILi48EEENS7_ILi96EEEEEELi96ENS_6half_tEfNS_4arch4Sm80ELb0ELb1ELb0ELb0ELb1ELb0ELb1ELb1EEENS1_21CollectiveEpilogueFwdINS6_IJS8_SA_S9_EEENS6_IJNS7_ILi1EEESI_SI_EEESC_SE_Li128ELb0ELb1ELb1ELb0EEENS1_19SingleTileSchedulerILb0ELb1ELb1ELi128EEEEEEEEEvNT_6ParamsE --------------------------
	.section	.nv.shared._ZN7cutlass13device_kernelIN5flash19enable_sm80_to_sm89INS1_16FlashAttnFwdSm80INS1_25CollectiveMainloopFwdSm80ILi4ELi1ELb0EN4cute5tupleIJNS5_1CILi128EEENS7_ILi48EEENS7_ILi96EEEEEELi96ENS_6half_tEfNS_4arch4Sm80ELb0ELb1ELb0ELb0ELb1ELb0ELb1ELb1EEENS1_21CollectiveEpilogueFwdINS6_IJS8_SA_S9_EEENS6_IJNS7_ILi1EEESI_SI_EEESC_SE_Li128ELb0ELb1ELb1ELb0EEENS1_19SingleTileSchedulerILb0ELb1ELb1ELi128EEEEEEEEEvNT_6ParamsE,"aw",@nobits
	.sectionflags	@""
	.align	16


//--------------------- .nv.shared._ZN7cutlass13device_kernelIN5flash19enable_sm80_to_sm89INS1_16FlashAttnFwdSm80INS1_25CollectiveMainloopFwdSm80ILi4ELi1ELb0EN4cute5tupleIJNS5_1CILi128EEENS7_ILi48EEENS7_ILi96EEEEEELi96ENS_6half_tEfNS_4arch4Sm80ELb0ELb1ELb0ELb1ELb1ELb0ELb1ELb1EEENS1_21CollectiveEpilogueFwdINS6_IJS8_SA_S9_EEENS6_IJNS7_ILi1EEESI_SI_EEESC_SE_Li128ELb1ELb1ELb1ELb0EEENS1_36VarlenDynamicPersistentTileSchedulerILi128ELi48ELi128ELi128ELb1ELb1ELb0ELb1ELb0ELb1EEEEEEEEEvNT_6ParamsE --------------------------
	.section	.nv.shared._ZN7cutlass13device_kernelIN5flash19enable_sm80_to_sm89INS1_16FlashAttnFwdSm80INS1_25CollectiveMainloopFwdSm80ILi4ELi1ELb0EN4cute5tupleIJNS5_1CILi128EEENS7_ILi48EEENS7_ILi96EEEEEELi96ENS_6half_tEfNS_4arch4Sm80ELb0ELb1ELb0ELb1ELb1ELb0ELb1ELb1EEENS1_21CollectiveEpilogueFwdINS6_IJS8_SA_S9_EEENS6_IJNS7_ILi1EEESI_SI_EEESC_SE_Li128ELb1ELb1ELb1ELb0EEENS1_36VarlenDynamicPersistentTileSchedulerILi128ELi48ELi128ELi128ELb1ELb1ELb0ELb1ELb0ELb1EEEEEEEEEvNT_6ParamsE,"aw",@nobits
	.sectionflags	@""
	.align	16


//--------------------- .nv.shared._ZN7cutlass13device_kernelIN5flash19enable_sm80_to_sm89INS1_16FlashAttnFwdSm80INS1_25CollectiveMainloopFwdSm80ILi4ELi1ELb0EN4cute5tupleIJNS5_1CILi128EEENS7_ILi48EEENS7_ILi96EEEEEELi96ENS_6half_tEfNS_4arch4Sm80ELb0ELb1ELb0ELb1ELb1ELb1ELb1ELb1EEENS1_21CollectiveEpilogueFwdINS6_IJS8_SA_S9_EEENS6_IJNS7_ILi1EEESI_SI_EEESC_SE_Li128ELb1ELb1ELb1ELb0EEENS1_36VarlenDynamicPersistentTileSchedulerILi128ELi48ELi128ELi128ELb1ELb1ELb0ELb1ELb0ELb1EEEEEEEEEvNT_6ParamsE --------------------------
	.section	.nv.shared._ZN7cutlass13device_kernelIN5flash19enable_sm80_to_sm89INS1_16FlashAttnFwdSm80INS1_25CollectiveMainloopFwdSm80ILi4ELi1ELb0EN4cute5tupleIJNS5_1CILi128EEENS7_ILi48EEENS7_ILi96EEEEEELi96ENS_6half_tEfNS_4arch4Sm80ELb0ELb1ELb0ELb1ELb1ELb1ELb1ELb1EEENS1_21CollectiveEpilogueFwdINS6_IJS8_SA_S9_EEENS6_IJNS7_ILi1EEESI_SI_EEESC_SE_Li128ELb1ELb1ELb1ELb0EEENS1_36VarlenDynamicPersistentTileSchedulerILi128ELi48ELi128ELi128ELb1ELb1ELb0ELb1ELb0ELb1EEEEEEEEEvNT_6ParamsE,"aw",@nobits
	.sectionflags	@""
	.align	16


//--------------------- .nv.shared._ZN7cutlass13device_kernelIN5flash19enable_sm80_to_sm89INS1_16FlashAttnFwdSm80INS1_25CollectiveMainloopFwdSm80ILi4ELi1ELb0EN4cute5tupleIJNS5_1CILi128EEENS7_ILi64EEENS7_ILi96EEEEEELi96ENS_6half_tEfNS_4arch4Sm80ELb1ELb0ELb0ELb0ELb1ELb0ELb1ELb1EEENS1_21CollectiveEpilogueFwdINS6_IJS8_SA_S9_EEENS6_IJNS7_ILi1EEESI_SI_EEESC_SE_Li128ELb0ELb1ELb1ELb0EEENS1_30DynamicPersistentTileSchedulerILi128ELi128ELb1ELb1ELb0EEEEEEEEEvNT_6ParamsE --------------------------
	.section	.nv.shared._ZN7cutlass13device_kernelIN5flash19enable_sm80_to_sm89INS1_16FlashAttnFwdSm80INS1_25CollectiveMainloopFwdSm80ILi4ELi1ELb0EN4cute5tupleIJNS5_1CILi128EEENS7_ILi64EEENS7_ILi96EEEEEELi96ENS_6half_tEfNS_4arch4Sm80ELb1ELb0ELb0ELb0ELb1ELb0ELb1ELb1EEENS1_21CollectiveEpilogueFwdINS6_IJS8_SA_S9_EEENS6_IJNS7_ILi1EEESI_SI_EEESC_SE_Li128ELb0ELb1ELb1ELb0EEENS1_30DynamicPersistentTileSchedulerILi128ELi128ELb1ELb1ELb0EEEEEEEEEvNT_6ParamsE,"aw",@nobits
	.sectionflags	@""
	.align	16


//--------------------- .nv.shared._ZN7cutlass13device_kernelIN5flash19enable_sm80_to_sm89INS1_16FlashAttnFwdSm80INS1_25CollectiveMainloopFwdSm80ILi4ELi1ELb0EN4cute5tupleIJNS5_1CILi128EEENS7_ILi48EEENS7_ILi96EEEEEELi96ENS_6half_tEfNS_4arch4Sm80ELb1ELb0ELb0ELb1ELb1ELb0ELb1ELb1EEENS1_21CollectiveEpilogueFwdINS6_IJS8_SA_S9_EEENS6_IJNS7_ILi1EEESI_SI_EEESC_SE_Li128ELb1ELb1ELb1ELb0EEENS1_36VarlenDynamicPersistentTileSchedulerILi128ELi48ELi128ELi128ELb1ELb1ELb0ELb1ELb1ELb1EEEEEEEEEvNT_6ParamsE --------------------------
	.section	.nv.shared._ZN7cutlass13device_kernelIN5flash19enable_sm80_to_sm89INS1_16FlashAttnFwdSm80INS1_25CollectiveMainloopFwdSm80ILi4ELi1ELb0EN4cute5tupleIJNS5_1CILi128EEENS7_ILi48EEENS7_ILi96EEEEEELi96ENS_6half_tEfNS_4arch4Sm80ELb1ELb0ELb0ELb1ELb1ELb0ELb1ELb1EEENS1_21CollectiveEpilogueFwdINS6_IJS8_SA_S9_EEENS6_IJNS7_ILi1EEESI_SI_EEESC_SE_Li128ELb1ELb1ELb1ELb0EEENS1_36VarlenDynamicPersistentTileSchedulerILi128ELi48ELi128ELi128ELb1ELb1ELb0ELb1ELb1ELb1EEEEEEEEEvNT_6ParamsE,"aw",@nobits
	.sectionflags	@""
	.align	16


//--------------------- .nv.shared._ZN7cutlass13device_kernelIN5flash19enable_sm80_to_sm89INS1_16FlashAttnFwdSm80INS1_25CollectiveMainloopFwdSm80ILi4ELi1ELb0EN4cute5tupleIJNS5_1CILi128EEENS7_ILi48EEENS7_ILi96EEEEEELi96ENS_6half_tEfNS_4arch4Sm80ELb1ELb0ELb0ELb1ELb1ELb1ELb1ELb1EEENS1_21CollectiveEpilogueFwdINS6_IJS8_SA_S9_EEENS6_IJNS7_ILi1EEESI_SI_EEESC_SE_Li128ELb1ELb1ELb1ELb0EEENS1_36VarlenDynamicPersistentTileSchedulerILi128ELi48ELi128ELi128ELb1ELb1ELb0ELb1ELb1ELb1EEEEEEEEEvNT_6ParamsE --------------------------
	.section	.nv.shared._ZN7cutlass13device_kernelIN5flash19enable_sm80_to_sm89INS1_16FlashAttnFwdSm80INS1_25CollectiveMainloopFwdSm80ILi4ELi1ELb0EN4cute5tupleIJNS5_1CILi128EEENS7_ILi48EEENS7_ILi96EEEEEELi96ENS_6half_tEfNS_4arch4Sm80ELb1ELb0ELb0ELb1ELb1ELb1ELb1ELb1EEENS1_21CollectiveEpilogueFwdINS6_IJS8_SA_S9_EEENS6_IJNS7_ILi1EEESI_SI_EEESC_SE_Li128ELb1ELb1ELb1ELb0EEENS1_36VarlenDynamicPersistentTileSchedulerILi128ELi48ELi128ELi128ELb1ELb1ELb0ELb1ELb1ELb1EEEEEEEEEvNT_6ParamsE,"aw",@nobits
	.sectionflags	@""
	.align	16
